	.target	sm_80

	.elftype	@"ET_EXEC"


//--------------------- .note.nv.tkinfo           --------------------------
	.section	.note.nv.tkinfo,"",@"SHT_NOTE"
	.sectionflags	@"SHF_NOTE_NV_TKINFO"
	.tkinfo
        /*0018*/ 	.word	0x00000002
        /*0030*/ 	.string	""
        /*0030*/ 	.string	"ptxas"
        /*0030*/ 	.string	"Cuda compilation tools, release 13.0, V13.0.88"
        /*0030*/ 	.string	"Build cuda_13.0.r13.0/compiler.36424714_0"
        /*0030*/ 	.string	"-v  -suppress-debug-info  -lineinfo  -arch sm_80 "



//--------------------- .note.nv.cuinfo           --------------------------
	.section	.note.nv.cuinfo,"",@"SHT_NOTE"
	.sectionflags	@"SHF_NOTE_NV_CUINFO"
        /*0018*/ 	.short	0x0002
        /*001a*/ 	.short	0x0050
        /*001c*/ 	.short	0x0082
	.zero		2


//--------------------- .nv.info                  --------------------------
	.section	.nv.info,"",@"SHT_CUDA_INFO"
	.align	4


	//----- nvinfo : EIATTR_REGCOUNT
	.align		4
        /*0000*/ 	.byte	0x04, 0x2f
        /*0002*/ 	.short	(.L_1 - .L_0)
	.align		4
.L_0:
        /*0004*/ 	.word	index@(matmul_kernel)
        /*0008*/ 	.word	0x000000ff


	//----- nvinfo : EIATTR_FRAME_SIZE
	.align		4
.L_1:
        /*000c*/ 	.byte	0x04, 0x11
        /*000e*/ 	.short	(.L_3 - .L_2)
	.align		4
.L_2:
        /*0010*/ 	.word	index@(matmul_kernel)
        /*0014*/ 	.word	0x00007e98


	//----- nvinfo : EIATTR_MIN_STACK_SIZE
	.align		4
.L_3:
        /*0018*/ 	.byte	0x04, 0x12
        /*001a*/ 	.short	(.L_5 - .L_4)
	.align		4
.L_4:
        /*001c*/ 	.word	index@(matmul_kernel)
        /*0020*/ 	.word	0x00007e98
.L_5:


//--------------------- .nv.info.matmul_kernel    --------------------------
	.section	.nv.info.matmul_kernel,"",@"SHT_CUDA_INFO"
	.sectionflags	@""
	.align	4


	//----- nvinfo : EIATTR_CUDA_API_VERSION
	.align		4
        /*0000*/ 	.byte	0x04, 0x37
        /*0002*/ 	.short	(.L_7 - .L_6)
.L_6:
        /*0004*/ 	.word	0x00000082


	//----- nvinfo : EIATTR_SW2861232_WAR
	.align		4
.L_7:
        /*0008*/ 	.byte	0x01, 0x35
	.zero		2


	//----- nvinfo : EIATTR_PARAM_CBANK
	.align		4
        /*000c*/ 	.byte	0x04, 0x0a
        /*000e*/ 	.short	(.L_9 - .L_8)
	.align		4
.L_8:
        /*0010*/ 	.word	index@(.nv.constant0.matmul_kernel)
        /*0014*/ 	.short	0x0160
        /*0016*/ 	.short	0x0050


	//----- nvinfo : EIATTR_CBANK_PARAM_SIZE
	.align		4
.L_9:
        /*0018*/ 	.byte	0x03, 0x19
        /*001a*/ 	.short	0x0050


	//----- nvinfo : EIATTR_KPARAM_INFO
	.align		4
        /*001c*/ 	.byte	0x04, 0x17
        /*001e*/ 	.short	(.L_11 - .L_10)
.L_10:
        /*0020*/ 	.word	0x00000000
        /*0024*/ 	.short	0x000d
        /*0026*/ 	.short	0x0048
        /*0028*/ 	.byte	0x00, 0xf4, 0x21, 0x00


	//----- nvinfo : EIATTR_KPARAM_INFO
	.align		4
.L_11:
        /*002c*/ 	.byte	0x04, 0x17
        /*002e*/ 	.short	(.L_13 - .L_12)
.L_12:
        /*0030*/ 	.word	0x00000000
        /*0034*/ 	.short	0x000c
        /*0036*/ 	.short	0x0040
        /*0038*/ 	.byte	0x00, 0xf4, 0x21, 0x00


	//----- nvinfo : EIATTR_KPARAM_INFO
	.align		4
.L_13:
        /*003c*/ 	.byte	0x04, 0x17
        /*003e*/ 	.short	(.L_15 - .L_14)
.L_14:
        /*0040*/ 	.word	0x00000000
        /*0044*/ 	.short	0x000b
        /*0046*/ 	.short	0x0038
        /*0048*/ 	.byte	0x00, 0xf0, 0x11, 0x00


	//----- nvinfo : EIATTR_KPARAM_INFO
	.align		4
.L_15:
        /*004c*/ 	.byte	0x04, 0x17
        /*004e*/ 	.short	(.L_17 - .L_16)
.L_16:
        /*0050*/ 	.word	0x00000000
        /*0054*/ 	.short	0x000a
        /*0056*/ 	.short	0x0034
        /*0058*/ 	.byte	0x00, 0xf0, 0x11, 0x00


	//----- nvinfo : EIATTR_KPARAM_INFO
	.align		4
.L_17:
        /*005c*/ 	.byte	0x04, 0x17
        /*005e*/ 	.short	(.L_19 - .L_18)
.L_18:
        /*0060*/ 	.word	0x00000000
        /*0064*/ 	.short	0x0009
        /*0066*/ 	.short	0x0030
        /*0068*/ 	.byte	0x00, 0xf0, 0x11, 0x00


	//----- nvinfo : EIATTR_KPARAM_INFO
	.align		4
.L_19:
        /*006c*/ 	.byte	0x04, 0x17
        /*006e*/ 	.short	(.L_21 - .L_20)
.L_20:
        /*0070*/ 	.word	0x00000000
        /*0074*/ 	.short	0x0008
        /*0076*/ 	.short	0x002c
        /*0078*/ 	.byte	0x00, 0xf0, 0x11, 0x00


	//----- nvinfo : EIATTR_KPARAM_INFO
	.align		4
.L_21:
        /*007c*/ 	.byte	0x04, 0x17
        /*007e*/ 	.short	(.L_23 - .L_22)
.L_22:
        /*0080*/ 	.word	0x00000000
        /*0084*/ 	.short	0x0007
        /*0086*/ 	.short	0x0028
        /*0088*/ 	.byte	0x00, 0xf0, 0x11, 0x00


	//----- nvinfo : EIATTR_KPARAM_INFO
	.align		4
.L_23:
        /*008c*/ 	.byte	0x04, 0x17
        /*008e*/ 	.short	(.L_25 - .L_24)
.L_24:
        /*0090*/ 	.word	0x00000000
        /*0094*/ 	.short	0x0006
        /*0096*/ 	.short	0x0024
        /*0098*/ 	.byte	0x00, 0xf0, 0x11, 0x00


	//----- nvinfo : EIATTR_KPARAM_INFO
	.align		4
.L_25:
        /*009c*/ 	.byte	0x04, 0x17
        /*009e*/ 	.short	(.L_27 - .L_26)
.L_26:
        /*00a0*/ 	.word	0x00000000
        /*00a4*/ 	.short	0x0005
        /*00a6*/ 	.short	0x0020
        /*00a8*/ 	.byte	0x00, 0xf0, 0x11, 0x00


	//----- nvinfo : EIATTR_KPARAM_INFO
	.align		4
.L_27:
        /*00ac*/ 	.byte	0x04, 0x17
        /*00ae*/ 	.short	(.L_29 - .L_28)
.L_28:
        /*00b0*/ 	.word	0x00000000
        /*00b4*/ 	.short	0x0004
        /*00b6*/ 	.short	0x001c
        /*00b8*/ 	.byte	0x00, 0xf0, 0x11, 0x00


	//----- nvinfo : EIATTR_KPARAM_INFO
	.align		4
.L_29:
        /*00bc*/ 	.byte	0x04, 0x17
        /*00be*/ 	.short	(.L_31 - .L_30)
.L_30:
        /*00c0*/ 	.word	0x00000000
        /*00c4*/ 	.short	0x0003
        /*00c6*/ 	.short	0x0018
        /*00c8*/ 	.byte	0x00, 0xf0, 0x11, 0x00


	//----- nvinfo : EIATTR_KPARAM_INFO
	.align		4
.L_31:
        /*00cc*/ 	.byte	0x04, 0x17
        /*00ce*/ 	.short	(.L_33 - .L_32)
.L_32:
        /*00d0*/ 	.word	0x00000000
        /*00d4*/ 	.short	0x0002
        /*00d6*/ 	.short	0x0010
        /*00d8*/ 	.byte	0x00, 0xf4, 0x21, 0x00


	//----- nvinfo : EIATTR_KPARAM_INFO
	.align		4
.L_33:
        /*00dc*/ 	.byte	0x04, 0x17
        /*00de*/ 	.short	(.L_35 - .L_34)
.L_34:
        /*00e0*/ 	.word	0x00000000
        /*00e4*/ 	.short	0x0001
        /*00e6*/ 	.short	0x0008
        /*00e8*/ 	.byte	0x00, 0xf4, 0x21, 0x00


	//----- nvinfo : EIATTR_KPARAM_INFO
	.align		4
.L_35:
        /*00ec*/ 	.byte	0x04, 0x17
        /*00ee*/ 	.short	(.L_37 - .L_36)
.L_36:
        /*00f0*/ 	.word	0x00000000
        /*00f4*/ 	.short	0x0000
        /*00f6*/ 	.short	0x0000
        /*00f8*/ 	.byte	0x00, 0xf4, 0x21, 0x00


	//----- nvinfo : EIATTR_MAXREG_COUNT
	.align		4
.L_37:
        /*00fc*/ 	.byte	0x03, 0x1b
        /*00fe*/ 	.short	0x00ff


	//----- nvinfo : EIATTR_NUM_BARRIERS
	.align		4
        /*0100*/ 	.byte	0x02, 0x4c
        /*0102*/ 	.byte	0x01
	.zero		1


	//----- nvinfo : EIATTR_ANNOTATIONS
	.align		4
        /*0104*/ 	.byte	0x04, 0x55
        /*0106*/ 	.short	(.L_39 - .L_38)


	//   ....[0]....
.L_38:
        /*0108*/ 	.word	0x00000001
        /*010c*/ 	.byte	0xe0, 0x05, 0x00, 0x00, 0x01, 0x00, 0x00, 0x00, 0x20, 0x06, 0x00, 0x00, 0x01, 0x00, 0x00, 0x00
        /* <DEDUP_REMOVED lines=2905> */
        /*b6ac*/ 	.byte	0xa0, 0xb2, 0x03, 0x00


	//----- nvinfo : EIATTR_MERCURY_ISA_VERSION
	.align		4
.L_39:
        /*b6b0*/ 	.byte	0x03, 0x5f
        /*b6b2*/ 	.short	0x0000


	//----- nvinfo : EIATTR_EXIT_INSTR_OFFSETS
	.align		4
        /*b6b4*/ 	.byte	0x04, 0x1c
        /*b6b6*/ 	.short	(.L_41 - .L_40)


	//   ....[0]....
.L_40:
        /*b6b8*/ 	.word	0x0013dfd0


	//   ....[1]....
        /*b6bc*/ 	.word	0x0013dff0


	//----- nvinfo : EIATTR_REQNTID
	.align		4
.L_41:
        /*b6c0*/ 	.byte	0x04, 0x10
        /*b6c2*/ 	.short	(.L_43 - .L_42)
.L_42:
        /*b6c4*/ 	.word	0x00000040
        /*b6c8*/ 	.word	0x00000001
        /*b6cc*/ 	.word	0x00000001
.L_43:


//--------------------- .nv.callgraph             --------------------------
	.section	.nv.callgraph,"",@"SHT_CUDA_CALLGRAPH"
	.align	4
	.sectionentsize	8
	.align		4
        /*0000*/ 	.word	0x00000000
	.align		4
        /*0004*/ 	.word	0xffffffff
	.align		4
        /*0008*/ 	.word	0x00000000
	.align		4
        /*000c*/ 	.word	0xfffffffe
	.align		4
        /*0010*/ 	.word	0x00000000
	.align		4
        /*0014*/ 	.word	0xfffffffd
	.align		4
        /*0018*/ 	.word	0x00000000
	.align		4
        /*001c*/ 	.word	0xfffffffc


//--------------------- .nv.rel.action            --------------------------
	.section	.nv.rel.action,"",@"SHT_CUDA_RELOCINFO"
	.align	8
	.sectionentsize	8
        /*0000*/ 	.byte	0x73, 0x00, 0x00, 0x00, 0x00, 0x00, 0x00, 0x00, 0x00, 0x00, 0x00, 0x11, 0x25, 0x00, 0x05, 0x36


//--------------------- .nv.constant0.matmul_kernel --------------------------
	.section	.nv.constant0.matmul_kernel,"a",@progbits
	.sectionflags	@""
	.align	4
.nv.constant0.matmul_kernel:
	.zero		432


//--------------------- .text.matmul_kernel       --------------------------
	.section	.text.matmul_kernel,"ax",@progbits
	.sectioninfo	@"SHI_REGISTERS=255"
	.align	128
        .global         matmul_kernel
        .type           matmul_kernel,@function
        .size           matmul_kernel,(.L_x_3 - matmul_kernel)
        .other          matmul_kernel,@"STO_CUDA_ENTRY STV_DEFAULT"
matmul_kernel:
.text.matmul_kernel:
[----:B------:R-:W-:Y:S02]  /*0000*/  IMAD.MOV.U32 R1, RZ, RZ, c[0x0][0x28] ;  /* 0x00000a00ff017624 */ /* 0x000fe400078e00ff */
[----:B------:R-:W-:Y:S01]  /*0010*/  IMAD.MOV.U32 R0, RZ, RZ, c[0x0][0x17c] ;  /* 0x00005f00ff007624 */ /* 0x000fe200078e00ff */
[----:B------:R-:W1:Y:S01]  /*0020*/  S2R R5, SR_CTAID.X ;  /* 0x0000000000057919 */ /* 0x000e620000002500 */
[----:B------:R-:W-:Y:S01]  /*0030*/  IABS R249, c[0x0][0x17c] ;  /* 0x00005f0000f97a13 */ /* 0x000fe20000000000 */
[----:B------:R-:W-:Y:S01]  /*0040*/  IMAD.MOV.U32 R12, RZ, RZ, c[0x0][0x180] ;  /* 0x00006000ff0c7624 */ /* 0x000fe200078e00ff */
[----:B------:R-:W-:Y:S02]  /*0050*/  IADD3 R1, R1, -0x7e98, RZ ;  /* 0xffff816801017810 */ /* 0x000fe40007ffe0ff */
[----:B------:R-:W-:-:S04]  /*0060*/  IADD3 R0, R0, 0x1ff, RZ ;  /* 0x000001ff00007810 */ /* 0x000fc80007ffe0ff */
[----:B------:R-:W-:-:S04]  /*0070*/  SHF.R.S32.HI R3, RZ, 0x1f, R0 ;  /* 0x0000001fff037819 */ /* 0x000fc80000011400 */
[----:B------:R-:W-:-:S04]  /*0080*/  LEA.HI R3, R3, R0, RZ, 0x9 ;  /* 0x0000000003037211 */ /* 0x000fc800078f48ff */
[----:B------:R-:W-:-:S04]  /*0090*/  SHF.R.S32.HI R3, RZ, 0x9, R3 ;  /* 0x00000009ff037819 */ /* 0x000fc80000011403 */
[----:B------:R-:W-:Y:S02]  /*00a0*/  SHF.L.U32 R4, R3, 0x3, RZ ;  /* 0x0000000303047819 */ /* 0x000fe400000006ff */
[----:B-1----:R-:W-:Y:S02]  /*00b0*/  IABS R8, R5 ;  /* 0x0000000500087213 */ /* 0x002fe40000000000 */
[-C--:B------:R-:W-:Y:S02]  /*00c0*/  IABS R7, R4.reuse ;  /* 0x0000000400077213 */ /* 0x080fe40000000000 */
[----:B------:R-:W-:Y:S02]  /*00d0*/  IABS R10, R4 ;  /* 0x00000004000a7213 */ /* 0x000fe40000000000 */
[----:B------:R-:W1:Y:S08]  /*00e0*/  I2F.RP R0, R7 ;  /* 0x0000000700007306 */ /* 0x000e700000209400 */
[----:B-1----:R-:W1:Y:S02]  /*00f0*/  MUFU.RCP R0, R0 ;  /* 0x0000000000007308 */ /* 0x002e640000001000 */
[----:B-1----:R-:W-:Y:S01]  /*0100*/  IADD3 R2, R0, 0xffffffe, RZ ;  /* 0x0ffffffe00027810 */ /* 0x002fe20007ffe0ff */
[----:B------:R-:W-:Y:S01]  /*0110*/  IMAD.MOV R0, RZ, RZ, -R10 ;  /* 0x000000ffff007224 */ /* 0x000fe200078e0a0a */
[----:B------:R-:W-:-:S04]  /*0120*/  IABS R10, c[0x0][0x178] ;  /* 0x00005e00000a7a13 */ /* 0x000fc80000000000 */
[----:B------:R1:W2:Y:S01]  /*0130*/  F2I.FTZ.U32.TRUNC.NTZ R3, R2 ;  /* 0x0000000200037305 */ /* 0x0002a2000021f000 */
[----:B------:R-:W-:Y:S02]  /*0140*/  MOV R11, R10 ;  /* 0x0000000a000b7202 */ /* 0x000fe40000000f00 */
[----:B-1----:R-:W-:Y:S01]  /*0150*/  MOV R2, RZ ;  /* 0x000000ff00027202 */ /* 0x002fe20000000f00 */
[----:B--2---:R-:W-:-:S04]  /*0160*/  IMAD.MOV R6, RZ, RZ, -R3 ;  /* 0x000000ffff067224 */ /* 0x004fc800078e0a03 */
[----:B------:R-:W-:Y:S02]  /*0170*/  IMAD R9, R6, R7, RZ ;  /* 0x0000000706097224 */ /* 0x000fe400078e02ff */
[----:B------:R-:W-:Y:S02]  /*0180*/  IMAD.MOV.U32 R6, RZ, RZ, R8 ;  /* 0x000000ffff067224 */ /* 0x000fe400078e0008 */
[----:B------:R-:W-:-:S06]  /*0190*/  IMAD.HI.U32 R3, R3, R9, R2 ;  /* 0x0000000903037227 */ /* 0x000fcc00078e0002 */
[----:B------:R-:W-:-:S04]  /*01a0*/  IMAD.HI.U32 R3, R3, R6, RZ ;  /* 0x0000000603037227 */ /* 0x000fc800078e00ff */
[----:B------:R-:W-:-:S05]  /*01b0*/  IMAD R0, R3, R0, R6 ;  /* 0x0000000003007224 */ /* 0x000fca00078e0206 */
[----:B------:R-:W-:-:S13]  /*01c0*/  ISETP.GT.U32.AND P1, PT, R7, R0, PT ;  /* 0x000000000700720c */ /* 0x000fda0003f24070 */
[----:B------:R-:W-:Y:S01]  /*01d0*/  @!P1 IMAD.IADD R0, R0, 0x1, -R7 ;  /* 0x0000000100009824 */ /* 0x000fe200078e0a07 */
[----:B------:R-:W-:Y:S02]  /*01e0*/  @!P1 IADD3 R3, R3, 0x1, RZ ;  /* 0x0000000103039810 */ /* 0x000fe40007ffe0ff */
[----:B------:R-:W-:Y:S02]  /*01f0*/  ISETP.NE.AND P1, PT, R4, RZ, PT ;  /* 0x000000ff0400720c */ /* 0x000fe40003f25270 */
[----:B------:R-:W-:Y:S02]  /*0200*/  ISETP.GE.U32.AND P0, PT, R0, R7, PT ;  /* 0x000000070000720c */ /* 0x000fe40003f06070 */
[----:B------:R-:W-:-:S04]  /*0210*/  LOP3.LUT R0, R5, R4, RZ, 0x3c, !PT ;  /* 0x0000000405007212 */ /* 0x000fc800078e3cff */
[----:B------:R-:W-:Y:S02]  /*0220*/  ISETP.GE.AND P2, PT, R0, RZ, PT ;  /* 0x000000ff0000720c */ /* 0x000fe40003f46270 */
[----:B------:R-:W-:-:S04]  /*0230*/  MOV R0, c[0x0][0x178] ;  /* 0x00005e0000007a02 */ /* 0x000fc80000000f00 */
[----:B------:R-:W-:Y:S02]  /*0240*/  IADD3 R0, R0, 0x7f, RZ ;  /* 0x0000007f00007810 */ /* 0x000fe40007ffe0ff */
[----:B------:R-:W-:-:S05]  /*0250*/  @P0 IADD3 R3, R3, 0x1, RZ ;  /* 0x0000000103030810 */ /* 0x000fca0007ffe0ff */
[----:B------:R-:W-:Y:S01]  /*0260*/  IMAD.MOV.U32 R2, RZ, RZ, R3 ;  /* 0x000000ffff027224 */ /* 0x000fe200078e0003 */
[----:B------:R-:W-:-:S03]  /*0270*/  SHF.R.S32.HI R3, RZ, 0x1f, R0 ;  /* 0x0000001fff037819 */ /* 0x000fc60000011400 */
[----:B------:R-:W-:Y:S01]  /*0280*/  @!P2 IMAD.MOV R2, RZ, RZ, -R2 ;  /* 0x000000ffff02a224 */ /* 0x000fe200078e0a02 */
[----:B------:R-:W-:Y:S02]  /*0290*/  @!P1 LOP3.LUT R2, RZ, R4, RZ, 0x33, !PT ;  /* 0x00000004ff029212 */ /* 0x000fe400078e33ff */
[----:B------:R-:W-:Y:S02]  /*02a0*/  LEA.HI R3, R3, R0, RZ, 0x7 ;  /* 0x0000000003037211 */ /* 0x000fe400078f38ff */
[----:B------:R-:W-:Y:S01]  /*02b0*/  SHF.L.U32 R8, R2, 0x3, RZ ;  /* 0x0000000302087819 */ /* 0x000fe200000006ff */
[----:B------:R-:W-:-:S03]  /*02c0*/  IMAD.MOV R2, RZ, RZ, -R2 ;  /* 0x000000ffff027224 */ /* 0x000fc600078e0a02 */
[----:B------:R-:W-:Y:S01]  /*02d0*/  LEA.HI.SX32 R3, R3, -R8, 0x19 ;  /* 0x8000000803037211 */ /* 0x000fe200078fcaff */
[----:B------:R-:W-:Y:S02]  /*02e0*/  IMAD R10, R4, R2, R5 ;  /* 0x00000002040a7224 */ /* 0x000fe400078e0205 */
[----:B------:R-:W-:Y:S01]  /*02f0*/  IMAD.MOV.U32 R2, RZ, RZ, RZ ;  /* 0x000000ffff027224 */ /* 0x000fe200078e00ff */
[----:B------:R-:W-:Y:S01]  /*0300*/  IMNMX R9, R3, 0x8, PT ;  /* 0x0000000803097817 */ /* 0x000fe20003800200 */
[----:B------:R-:W1:Y:S03]  /*0310*/  I2F.RP R4, R11 ;  /* 0x0000000b00047306 */ /* 0x000e660000209400 */
[----:B------:R-:W-:-:S05]  /*0320*/  IABS R7, R9 ;  /* 0x0000000900077213 */ /* 0x000fca0000000000 */
[----:B------:R-:W2:Y:S08]  /*0330*/  I2F.RP R0, R7 ;  /* 0x0000000700007306 */ /* 0x000eb00000209400 */
[----:B-1----:R-:W-:Y:S08]  /*0340*/  MUFU.RCP R4, R4 ;  /* 0x0000000400047308 */ /* 0x002ff00000001000 */
[----:B--2---:R-:W1:Y:S02]  /*0350*/  MUFU.RCP R0, R0 ;  /* 0x0000000000007308 */ /* 0x004e640000001000 */
[----:B-1----:R-:W-:-:S02]  /*0360*/  IADD3 R3, R0, 0xffffffe, RZ ;  /* 0x0ffffffe00037810 */ /* 0x002fc40007ffe0ff */
[----:B------:R-:W-:-:S04]  /*0370*/  IABS R0, R10 ;  /* 0x0000000a00007213 */ /* 0x000fc80000000000 */
[----:B------:R-:W1:Y:S02]  /*0380*/  F2I.FTZ.U32.TRUNC.NTZ R3, R3 ;  /* 0x0000000300037305 */ /* 0x000e64000021f000 */
[----:B-1----:R-:W-:-:S04]  /*0390*/  IMAD.MOV R6, RZ, RZ, -R3 ;  /* 0x000000ffff067224 */ /* 0x002fc800078e0a03 */
[----:B------:R-:W-:Y:S01]  /*03a0*/  IMAD R5, R6, R7, RZ ;  /* 0x0000000706057224 */ /* 0x000fe200078e02ff */
[----:B------:R-:W-:-:S03]  /*03b0*/  IABS R6, R9 ;  /* 0x0000000900067213 */ /* 0x000fc60000000000 */
[----:B------:R-:W-:Y:S02]  /*03c0*/  IMAD.HI.U32 R2, R3, R5, R2 ;  /* 0x0000000503027227 */ /* 0x000fe400078e0002 */
[----:B------:R-:W1:Y:S02]  /*03d0*/  I2F.RP R5, R249 ;  /* 0x000000f900057306 */ /* 0x000e640000209400 */
[----:B------:R-:W-:Y:S01]  /*03e0*/  IMAD.MOV.U32 R3, RZ, RZ, R0 ;  /* 0x000000ffff037224 */ /* 0x000fe200078e0000 */
[----:B------:R-:W-:-:S03]  /*03f0*/  IADD3 R0, RZ, -R6, RZ ;  /* 0x80000006ff007210 */ /* 0x000fc60007ffe0ff */
[----:B------:R-:W-:-:S04]  /*0400*/  IMAD.HI.U32 R2, R2, R3, RZ ;  /* 0x0000000302027227 */ /* 0x000fc800078e00ff */
[----:B------:R-:W-:Y:S01]  /*0410*/  IMAD R0, R2, R0, R3 ;  /* 0x0000000002007224 */ /* 0x000fe200078e0203 */
[----:B------:R-:W-:-:S04]  /*0420*/  IADD3 R3, R4, 0xffffffe, RZ ;  /* 0x0ffffffe04037810 */ /* 0x000fc80007ffe0ff */
[----:B------:R-:W-:Y:S01]  /*0430*/  ISETP.GT.U32.AND P1, PT, R7, R0, PT ;  /* 0x000000000700720c */ /* 0x000fe20003f24070 */
[----:B-1----:R-:W1:Y:S08]  /*0440*/  MUFU.RCP R5, R5 ;  /* 0x0000000500057308 */ /* 0x002e700000001000 */
[----:B------:R-:W2:Y:S04]  /*0450*/  F2I.FTZ.U32.TRUNC.NTZ R3, R3 ;  /* 0x0000000300037305 */ /* 0x000ea8000021f000 */
[----:B------:R-:W-:Y:S01]  /*0460*/  @!P1 IMAD.IADD R0, R0, 0x1, -R7 ;  /* 0x0000000100009824 */ /* 0x000fe200078e0a07 */
[----:B------:R-:W-:-:S02]  /*0470*/  @!P1 IADD3 R2, R2, 0x1, RZ ;  /* 0x0000000102029810 */ /* 0x000fc40007ffe0ff */
[----:B------:R-:W-:Y:S02]  /*0480*/  ISETP.NE.AND P1, PT, R9, RZ, PT ;  /* 0x000000ff0900720c */ /* 0x000fe40003f25270 */
[----:B------:R-:W-:Y:S02]  /*0490*/  ISETP.GE.U32.AND P0, PT, R0, R7, PT ;  /* 0x000000070000720c */ /* 0x000fe40003f06070 */
[----:B------:R-:W-:Y:S02]  /*04a0*/  LOP3.LUT R0, R10, R9, RZ, 0x3c, !PT ;  /* 0x000000090a007212 */ /* 0x000fe400078e3cff */
[----:B-1----:R-:W-:Y:S02]  /*04b0*/  IADD3 R250, R5, 0xffffffe, RZ ;  /* 0x0ffffffe05fa7810 */ /* 0x002fe40007ffe0ff */
[----:B------:R-:W-:Y:S01]  /*04c0*/  ISETP.GE.AND P2, PT, R0, RZ, PT ;  /* 0x000000ff0000720c */ /* 0x000fe20003f46270 */
[----:B--2---:R-:W-:Y:S01]  /*04d0*/  IMAD.MOV R5, RZ, RZ, -R3 ;  /* 0x000000ffff057224 */ /* 0x004fe200078e0a03 */
[----:B------:R1:W2:Y:S01]  /*04e0*/  F2I.FTZ.U32.TRUNC.NTZ R251, R250 ;  /* 0x000000fa00fb7305 */ /* 0x0002a2000021f000 */
[----:B------:R-:W-:-:S02]  /*04f0*/  IADD3 R0, R12, -0x7c, RZ ;  /* 0xffffff840c007810 */ /* 0x000fc40007ffe0ff */
[----:B------:R-:W-:Y:S02]  /*0500*/  IMAD R5, R5, R11, RZ ;  /* 0x0000000b05057224 */ /* 0x000fe400078e02ff */
[----:B------:R-:W-:Y:S02]  /*0510*/  @P0 IADD3 R2, R2, 0x1, RZ ;  /* 0x0000000102020810 */ /* 0x000fe40007ffe0ff */
[----:B------:R-:W-:Y:S01]  /*0520*/  ISETP.GE.U32.AND P0, PT, R0, 0x7fffff05, PT ;  /* 0x7fffff050000780c */ /* 0x000fe20003f06070 */
[----:B-1----:R-:W-:Y:S02]  /*0530*/  IMAD.MOV.U32 R250, RZ, RZ, RZ ;  /* 0x000000fffffa7224 */ /* 0x002fe400078e00ff */
[----:B------:R-:W-:Y:S02]  /*0540*/  IMAD.MOV.U32 R4, RZ, RZ, R2 ;  /* 0x000000ffff047224 */ /* 0x000fe400078e0002 */
[----:B------:R-:W-:-:S03]  /*0550*/  IMAD.MOV.U32 R2, RZ, RZ, RZ ;  /* 0x000000ffff027224 */ /* 0x000fc600078e00ff */
[----:B------:R-:W-:Y:S01]  /*0560*/  @!P2 IADD3 R4, -R4, RZ, RZ ;  /* 0x000000ff0404a210 */ /* 0x000fe20007ffe1ff */
[----:B------:R-:W-:Y:S01]  /*0570*/  IMAD.HI.U32 R252, R3, R5, R2 ;  /* 0x0000000503fc7227 */ /* 0x000fe200078e0002 */
[----:B------:R-:W-:Y:S02]  /*0580*/  @!P1 LOP3.LUT R4, RZ, R9, RZ, 0x33, !PT ;  /* 0x00000009ff049212 */ /* 0x000fe400078e33ff */
[----:B--2---:R-:W-:Y:S02]  /*0590*/  IADD3 R12, RZ, -R251, RZ ;  /* 0x800000fbff0c7210 */ /* 0x004fe40007ffe0ff */
[----:B------:R-:W-:Y:S01]  /*05a0*/  SHF.L.U32 R11, R4, 0x9, RZ ;  /* 0x00000009040b7819 */ /* 0x000fe200000006ff */
[----:B------:R-:W-:Y:S02]  /*05b0*/  IMAD.MOV R6, RZ, RZ, -R4 ;  /* 0x000000ffff067224 */ /* 0x000fe400078e0a04 */
[----:B------:R-:W-:Y:S01]  /*05c0*/  IMAD R7, R12, R249, RZ ;  /* 0x000000f90c077224 */ /* 0x000fe200078e02ff */
[C---:B------:R-:W-:Y:S01]  /*05d0*/  IADD3 R15, R11.reuse, 0x1, RZ ;  /* 0x000000010b0f7810 */ /* 0x040fe20007ffe0ff */
[----:B------:R-:W-:Y:S01]  /*05e0*/  STL [R1+0x1b1c], R11 ;  /* 0x001b1c0b01007387 */ /* 0x000fe20000100800 */
[----:B------:R-:W-:Y:S01]  /*05f0*/  IADD3 R14, R11, 0x2, RZ ;  /* 0x000000020b0e7810 */ /* 0x000fe20007ffe0ff */
[----:B------:R-:W-:Y:S01]  /*0600*/  IMAD.HI.U32 R250, R251, R7, R250 ;  /* 0x00000007fbfa7227 */ /* 0x000fe200078e00fa */
[C---:B------:R-:W-:Y:S01]  /*0610*/  IADD3 R13, R11.reuse, 0x3, RZ ;  /* 0x000000030b0d7810 */ /* 0x040fe20007ffe0ff */
[----:B------:R-:W-:Y:S01]  /*0620*/  STL [R1+0x51bc], R15 ;  /* 0x0051bc0f01007387 */ /* 0x000fe20000100800 */
[----:B------:R-:W-:Y:S01]  /*0630*/  IADD3 R0, R11, 0x4, RZ ;  /* 0x000000040b007810 */ /* 0x000fe20007ffe0ff */
[----:B------:R-:W-:Y:S01]  /*0640*/  IMAD R6, R9, R6, R10 ;  /* 0x0000000609067224 */ /* 0x000fe200078e020a */
[----:B------:R-:W-:Y:S01]  /*0650*/  IABS R7, R11 ;  /* 0x0000000b00077213 */ /* 0x000fe20000000000 */
[----:B------:R-:W-:Y:S01]  /*0660*/  STL [R1+0x51c4], R14 ;  /* 0x0051c40e01007387 */ /* 0x000fe20000100800 */
[----:B------:R-:W-:Y:S01]  /*0670*/  IABS R10, R0 ;  /* 0x00000000000a7213 */ /* 0x000fe20000000000 */
[----:B------:R-:W-:Y:S01]  /*0680*/  IMAD.IADD R6, R8, 0x1, R6 ;  /* 0x0000000108067824 */ /* 0x000fe200078e0206 */
[----:B------:R-:W-:Y:S01]  /*0690*/  IABS R9, R13 ;  /* 0x0000000d00097213 */ /* 0x000fe20000000000 */
[----:B------:R-:W-:Y:S01]  /*06a0*/  STL [R1+0x51c0], R13 ;  /* 0x0051c00d01007387 */ /* 0x000fe20000100800 */
[----:B------:R-:W-:Y:S01]  /*06b0*/  IABS R248, R15 ;  /* 0x0000000f00f87213 */ /* 0x000fe20000000000 */
[C---:B------:R-:W-:Y:S01]  /*06c0*/  IMAD.HI.U32 R5, R250.reuse, R10, RZ ;  /* 0x0000000afa057227 */ /* 0x040fe200078e00ff */
[----:B------:R-:W-:Y:S01]  /*06d0*/  IABS R8, R14 ;  /* 0x0000000e00087213 */ /* 0x000fe20000000000 */
[----:B------:R1:W-:Y:S02]  /*06e0*/  STL [R1+0x51c8], R0 ;  /* 0x0051c80001007387 */ /* 0x0003e40000100800 */
[----:B------:R-:W-:-:S04]  /*06f0*/  IMAD.HI.U32 R4, R250, R9, RZ ;  /* 0x00000009fa047227 */ /* 0x000fc800078e00ff */
[----:B------:R-:W-:Y:S01]  /*0700*/  IMAD.HI.U32 R2, R250, R248, RZ ;  /* 0x000000f8fa027227 */ /* 0x000fe200078e00ff */
[----:B------:R-:W-:-:S03]  /*0710*/  IADD3 R4, -R4, RZ, RZ ;  /* 0x000000ff04047210 */ /* 0x000fc60007ffe1ff */
[----:B-1----:R-:W-:-:S04]  /*0720*/  IMAD.HI.U32 R0, R250, R7, RZ ;  /* 0x00000007fa007227 */ /* 0x002fc800078e00ff */
[----:B------:R-:W-:Y:S01]  /*0730*/  IMAD.HI.U32 R3, R250, R8, RZ ;  /* 0x00000008fa037227 */ /* 0x000fe200078e00ff */
[----:B------:R-:W-:-:S03]  /*0740*/  IADD3 R0, -R0, RZ, RZ ;  /* 0x000000ff00007210 */ /* 0x000fc60007ffe1ff */
[----:B------:R-:W-:Y:S02]  /*0750*/  IMAD.MOV R2, RZ, RZ, -R2 ;  /* 0x000000ffff027224 */ /* 0x000fe400078e0a02 */
[----:B------:R-:W-:Y:S02]  /*0760*/  IMAD.MOV R3, RZ, RZ, -R3 ;  /* 0x000000ffff037224 */ /* 0x000fe400078e0a03 */
[----:B------:R-:W-:Y:S01]  /*0770*/  IMAD R0, R249, R0, R7 ;  /* 0x00000000f9007224 */ /* 0x000fe200078e0207 */
[----:B------:R-:W-:Y:S01]  /*0780*/  IADD3 R7, R11, 0x5, RZ ;  /* 0x000000050b077810 */ /* 0x000fe20007ffe0ff */
[----:B------:R-:W-:Y:S02]  /*0790*/  IMAD.MOV R5, RZ, RZ, -R5 ;  /* 0x000000ffff057224 */ /* 0x000fe400078e0a05 */
[C---:B------:R-:W-:Y:S01]  /*07a0*/  IMAD R248, R249.reuse, R2, R248 ;  /* 0x00000002f9f87224 */ /* 0x040fe200078e02f8 */
[----:B------:R1:W-:Y:S01]  /*07b0*/  STL [R1], R0 ;  /* 0x0000000001007387 */ /* 0x0003e20000100800 */
[----:B------:R-:W-:-:S02]  /*07c0*/  IMAD R3, R249, R3, R8 ;  /* 0x00000003f9037224 */ /* 0x000fc400078e0208 */
[----:B------:R-:W-:Y:S01]  /*07d0*/  IMAD R2, R249, R4, R9 ;  /* 0x00000004f9027224 */ /* 0x000fe200078e0209 */
[----:B------:R-:W-:Y:S02]  /*07e0*/  IADD3 R4, R11, 0x6, RZ ;  /* 0x000000060b047810 */ /* 0x000fe40007ffe0ff */
[----:B------:R2:W-:Y:S02]  /*07f0*/  STL [R1+0x10], R3 ;  /* 0x0000100301007387 */ /* 0x0005e40000100800 */
[----:B------:R-:W-:Y:S01]  /*0800*/  IABS R247, R4 ;  /* 0x0000000400f77213 */ /* 0x000fe20000000000 */
[----:B-1----:R-:W-:Y:S01]  /*0810*/  IMAD R0, R249, R5, R10 ;  /* 0x00000005f9007224 */ /* 0x002fe200078e020a */
[----:B------:R1:W-:Y:S04]  /*0820*/  STL [R1+0xc], R2 ;  /* 0x00000c0201007387 */ /* 0x0003e80000100800 */
[----:B------:R3:W-:Y:S01]  /*0830*/  STL [R1+0x8], R0 ;  /* 0x0000080001007387 */ /* 0x0007e20000100800 */
[----:B--2---:R-:W-:-:S03]  /*0840*/  IADD3 R3, R11, 0x7, RZ ;  /* 0x000000070b037810 */ /* 0x004fc60007ffe0ff */
[----:B------:R2:W-:Y:S01]  /*0850*/  STL [R1+0x51cc], R7 ;  /* 0x0051cc0701007387 */ /* 0x0005e20000100800 */
[----:B------:R-:W-:Y:S02]  /*0860*/  IABS R8, R3 ;  /* 0x0000000300087213 */ /* 0x000fe40000000000 */
[C---:B-1----:R-:W-:Y:S01]  /*0870*/  IADD3 R2, R11.reuse, 0x8, RZ ;  /* 0x000000080b027810 */ /* 0x042fe20007ffe0ff */
[----:B------:R1:W-:Y:S01]  /*0880*/  STL [R1+0x51d0], R4 ;  /* 0x0051d00401007387 */ /* 0x0003e20000100800 */
[----:B---3--:R-:W-:-:S03]  /*0890*/  IADD3 R0, R11, 0x9, RZ ;  /* 0x000000090b007810 */ /* 0x008fc60007ffe0ff */
[----:B------:R3:W-:Y:S01]  /*08a0*/  STL [R1+0x51d4], R3 ;  /* 0x0051d40301007387 */ /* 0x0007e20000100800 */
[----:B------:R-:W-:Y:S02]  /*08b0*/  IABS R9, R2 ;  /* 0x0000000200097213 */ /* 0x000fe40000000000 */
[----:B--2---:R-:W-:Y:S01]  /*08c0*/  IABS R7, R7 ;  /* 0x0000000700077213 */ /* 0x004fe20000000000 */
[----:B------:R2:W-:Y:S01]  /*08d0*/  STL [R1+0x51d8], R2 ;  /* 0x0051d80201007387 */ /* 0x0005e20000100800 */
[----:B------:R-:W-:Y:S01]  /*08e0*/  IABS R10, R0 ;  /* 0x00000000000a7213 */ /* 0x000fe20000000000 */
[C---:B-1----:R-:W-:Y:S02]  /*08f0*/  IMAD.HI.U32 R4, R250.reuse, R9, RZ ;  /* 0x00000009fa047227 */ /* 0x042fe400078e00ff */
[----:B------:R1:W-:Y:S02]  /*0900*/  STL [R1+0x51dc], R0 ;  /* 0x0051dc0001007387 */ /* 0x0003e40000100800 */
[----:B---3--:R-:W-:-:S04]  /*0910*/  IMAD.HI.U32 R3, R250, R8, RZ ;  /* 0x00000008fa037227 */ /* 0x008fc800078e00ff */
[----:B--2---:R-:W-:-:S04]  /*0920*/  IMAD.HI.U32 R2, R250, R247, RZ ;  /* 0x000000f7fa027227 */ /* 0x004fc800078e00ff */
[----:B-1----:R-:W-:Y:S01]  /*0930*/  IMAD.HI.U32 R0, R250, R7, RZ ;  /* 0x00000007fa007227 */ /* 0x002fe200078e00ff */
[----:B------:R-:W-:-:S03]  /*0940*/  IADD3 R2, -R2, RZ, RZ ;  /* 0x000000ff02027210 */ /* 0x000fc60007ffe1ff */
[----:B------:R-:W-:-:S04]  /*0950*/  IMAD.HI.U32 R5, R250, R10, RZ ;  /* 0x0000000afa057227 */ /* 0x000fc800078e00ff */
[----:B------:R-:W-:Y:S01]  /*0960*/  IMAD.MOV R0, RZ, RZ, -R0 ;  /* 0x000000ffff007224 */ /* 0x000fe200078e0a00 */
[----:B------:R-:W-:Y:S01]  /*0970*/  IADD3 R5, -R5, RZ, RZ ;  /* 0x000000ff05057210 */ /* 0x000fe20007ffe1ff */
[----:B------:R-:W-:Y:S02]  /*0980*/  IMAD.MOV R3, RZ, RZ, -R3 ;  /* 0x000000ffff037224 */ /* 0x000fe400078e0a03 */
[----:B------:R-:W-:Y:S01]  /*0990*/  IMAD R0, R249, R0, R7 ;  /* 0x00000000f9007224 */ /* 0x000fe200078e0207 */
[----:B------:R-:W-:Y:S01]  /*09a0*/  IADD3 R7, R11, 0xa, RZ ;  /* 0x0000000a0b077810 */ /* 0x000fe20007ffe0ff */
[----:B------:R-:W-:Y:S02]  /*09b0*/  IMAD.MOV R4, RZ, RZ, -R4 ;  /* 0x000000ffff047224 */ /* 0x000fe400078e0a04 */
[C---:B------:R-:W-:Y:S01]  /*09c0*/  IMAD R247, R249.reuse, R2, R247 ;  /* 0x00000002f9f77224 */ /* 0x040fe200078e02f7 */
[----:B------:R1:W-:Y:S01]  /*09d0*/  STL [R1+0x4], R0 ;  /* 0x0000040001007387 */ /* 0x0003e20000100800 */
        /* <DEDUP_REMOVED lines=22> */
[----:B--2---:R-:W-:Y:S01]  /*0b40*/  IMAD.HI.U32 R2, R250, R246, RZ ;  /* 0x000000f6fa027227 */ /* 0x004fe200078e00ff */
[----:B------:R-:W-:-:S03]  /*0b50*/  IADD3 R3, -R3, RZ, RZ ;  /* 0x000000ff03037210 */ /* 0x000fc60007ffe1ff */
[----:B-1----:R-:W-:-:S04]  /*0b60*/  IMAD.HI.U32 R0, R250, R7, RZ ;  /* 0x00000007fa007227 */ /* 0x002fc800078e00ff */
[----:B------:R-:W-:Y:S02]  /*0b70*/  IMAD.MOV R0, RZ, RZ, -R0 ;  /* 0x000000ffff007224 */ /* 0x000fe400078e0a00 */
[----:B------:R-:W-:-:S04]  /*0b80*/  IMAD.HI.U32 R5, R250, R10, RZ ;  /* 0x0000000afa057227 */ /* 0x000fc800078e00ff */
[----:B------:R-:W-:Y:S02]  /*0b90*/  IMAD.MOV R2, RZ, RZ, -R2 ;  /* 0x000000ffff027224 */ /* 0x000fe400078e0a02 */
[----:B------:R-:W-:Y:S01]  /*0ba0*/  IMAD R0, R249, R0, R7 ;  /* 0x00000000f9007224 */ /* 0x000fe200078e0207 */
[----:B------:R-:W-:Y:S01]  /*0bb0*/  IADD3 R7, R11, 0xf, RZ ;  /* 0x0000000f0b077810 */ /* 0x000fe20007ffe0ff */
[----:B------:R-:W-:Y:S02]  /*0bc0*/  IMAD.MOV R4, RZ, RZ, -R4 ;  /* 0x000000ffff047224 */ /* 0x000fe400078e0a04 */
[----:B------:R-:W-:Y:S01]  /*0bd0*/  IMAD.MOV R5, RZ, RZ, -R5 ;  /* 0x000000ffff057224 */ /* 0x000fe200078e0a05 */
[----:B------:R1:W-:Y:S01]  /*0be0*/  STL [R1+0x14], R0 ;  /* 0x0000140001007387 */ /* 0x0003e20000100800 */
[C---:B------:R-:W-:Y:S02]  /*0bf0*/  IMAD R246, R249.reuse, R2, R246 ;  /* 0x00000002f9f67224 */ /* 0x040fe400078e02f6 */
[----:B------:R-:W-:-:S02]  /*0c00*/  IMAD R3, R249, R3, R8 ;  /* 0x00000003f9037224 */ /* 0x000fc400078e0208 */
[----:B------:R-:W-:Y:S01]  /*0c10*/  IMAD R2, R249, R4, R9 ;  /* 0x00000004f9027224 */ /* 0x000fe200078e0209 */
[----:B------:R-:W-:Y:S02]  /*0c20*/  IADD3 R4, R11, 0x10, RZ ;  /* 0x000000100b047810 */ /* 0x000fe40007ffe0ff */
[----:B------:R2:W-:Y:S01]  /*0c30*/  STL [R1+0x30], R3 ;  /* 0x0000300301007387 */ /* 0x0005e20000100800 */
[----:B-1----:R-:W-:Y:S01]  /*0c40*/  IMAD R0, R249, R5, R10 ;  /* 0x00000005f9007224 */ /* 0x002fe200078e020a */
[----:B------:R-:W-:Y:S02]  /*0c50*/  IABS R245, R4 ;  /* 0x0000000400f57213 */ /* 0x000fe40000000000 */
[----:B------:R1:W-:Y:S04]  /*0c60*/  STL [R1+0x2c], R2 ;  /* 0x00002c0201007387 */ /* 0x0003e80000100800 */
[----:B------:R3:W-:Y:S01]  /*0c70*/  STL [R1+0x28], R0 ;  /* 0x0000280001007387 */ /* 0x0007e20000100800 */
[----:B--2---:R-:W-:-:S03]  /*0c80*/  IADD3 R3, R11, 0x11, RZ ;  /* 0x000000110b037810 */ /* 0x004fc60007ffe0ff */
[----:B------:R2:W-:Y:S01]  /*0c90*/  STL [R1+0x51f4], R7 ;  /* 0x0051f40701007387 */ /* 0x0005e20000100800 */
[----:B-1----:R-:W-:-:S03]  /*0ca0*/  IADD3 R2, R11, 0x12, RZ ;  /* 0x000000120b027810 */ /* 0x002fc60007ffe0ff */
[----:B------:R1:W-:Y:S01]  /*0cb0*/  STL [R1+0x51f8], R4 ;  /* 0x0051f80401007387 */ /* 0x0003e20000100800 */
[----:B------:R-:W-:Y:S02]  /*0cc0*/  IABS R8, R3 ;  /* 0x0000000300087213 */ /* 0x000fe40000000000 */
[----:B---3--:R-:W-:Y:S01]  /*0cd0*/  IADD3 R0, R11, 0x13, RZ ;  /* 0x000000130b007810 */ /* 0x008fe20007ffe0ff */
[----:B------:R3:W-:Y:S01]  /*0ce0*/  STL [R1+0x51fc], R3 ;  /* 0x0051fc0301007387 */ /* 0x0007e20000100800 */
[----:B------:R-:W-:Y:S02]  /*0cf0*/  IABS R9, R2 ;  /* 0x0000000200097213 */ /* 0x000fe40000000000 */
[----:B--2---:R-:W-:Y:S01]  /*0d00*/  IABS R7, R7 ;  /* 0x0000000700077213 */ /* 0x004fe20000000000 */
[----:B------:R2:W-:Y:S01]  /*0d10*/  STL [R1+0x5200], R2 ;  /* 0x0052000201007387 */ /* 0x0005e20000100800 */
[----:B------:R-:W-:Y:S01]  /*0d20*/  IABS R10, R0 ;  /* 0x00000000000a7213 */ /* 0x000fe20000000000 */
[----:B-1----:R-:W-:-:S02]  /*0d30*/  IMAD.HI.U32 R4, R250, R9, RZ ;  /* 0x00000009fa047227 */ /* 0x002fc400078e00ff */
[----:B------:R1:W-:Y:S02]  /*0d40*/  STL [R1+0x5204], R0 ;  /* 0x0052040001007387 */ /* 0x0003e40000100800 */
[----:B---3--:R-:W-:Y:S01]  /*0d50*/  IMAD.HI.U32 R3, R250, R8, RZ ;  /* 0x00000008fa037227 */ /* 0x008fe200078e00ff */
[----:B------:R-:W-:-:S03]  /*0d60*/  IADD3 R4, -R4, RZ, RZ ;  /* 0x000000ff04047210 */ /* 0x000fc60007ffe1ff */
[----:B--2---:R-:W-:-:S04]  /*0d70*/  IMAD.HI.U32 R2, R250, R245, RZ ;  /* 0x000000f5fa027227 */ /* 0x004fc800078e00ff */
        /* <DEDUP_REMOVED lines=409> */
[----:B------:R-:W-:Y:S01]  /*2710*/  IMAD.MOV R2, RZ, RZ, -R2 ;  /* 0x000000ffff027224 */ /* 0x000fe200078e0a02 */
[----:B------:R-:W-:Y:S01]  /*2720*/  IADD3 R0, -R0, RZ, RZ ;  /* 0x000000ff00007210 */ /* 0x000fe20007ffe1ff */
[----:B------:R-:W-:-:S04]  /*2730*/  IMAD.HI.U32 R5, R250, R10, RZ ;  /* 0x0000000afa057227 */ /* 0x000fc800078e00ff */
[----:B------:R-:W-:Y:S02]  /*2740*/  IMAD.MOV R3, RZ, RZ, -R3 ;  /* 0x000000ffff037224 */ /* 0x000fe400078e0a03 */
[C---:B------:R-:W-:Y:S02]  /*2750*/  IMAD R233, R249.reuse, R2, R233 ;  /* 0x00000002f9e97224 */ /* 0x040fe400078e02e9 */
[----:B------:R-:W-:Y:S01]  /*2760*/  IMAD R0, R249, R0, R7 ;  /* 0x00000000f9007224 */ /* 0x000fe200078e0207 */
[----:B------:R-:W-:Y:S01]  /*2770*/  IADD3 R7, R11, 0x50, RZ ;  /* 0x000000500b077810 */ /* 0x000fe20007ffe0ff */
[----:B------:R-:W-:Y:S01]  /*2780*/  IMAD.MOV R5, RZ, RZ, -R5 ;  /* 0x000000ffff057224 */ /* 0x000fe200078e0a05 */
[----:B------:R-:W-:Y:S01]  /*2790*/  STL [R1+0x612c], R233 ;  /* 0x00612ce901007387 */ /* 0x000fe20000100800 */
[C---:B------:R-:W-:Y:S01]  /*27a0*/  IMAD R3, R249.reuse, R3, R8 ;  /* 0x00000003f9037224 */ /* 0x040fe200078e0208 */
[----:B------:R-:W-:Y:S01]  /*27b0*/  IABS R232, R7 ;  /* 0x0000000700e87213 */ /* 0x000fe20000000000 */
[----:B------:R-:W-:Y:S01]  /*27c0*/  IMAD R2, R249, R4, R9 ;  /* 0x00000004f9027224 */ /* 0x000fe200078e0209 */
[----:B------:R1:W-:Y:S01]  /*27d0*/  STL [R1+0xe4], R0 ;  /* 0x0000e40001007387 */ /* 0x0003e20000100800 */
[----:B------:R-:W-:-:S03]  /*27e0*/  IADD3 R4, R11, 0x51, RZ ;  /* 0x000000510b047810 */ /* 0x000fc60007ffe0ff */
[----:B------:R2:W-:Y:S01]  /*27f0*/  STL [R1+0xfc], R3 ;  /* 0x0000fc0301007387 */ /* 0x0005e20000100800 */
[----:B------:R-:W-:-:S03]  /*2800*/  IABS R231, R4 ;  /* 0x0000000400e77213 */ /* 0x000fc60000000000 */
[----:B------:R3:W-:Y:S01]  /*2810*/  STL [R1+0xf8], R2 ;  /* 0x0000f80201007387 */ /* 0x0007e20000100800 */
[----:B-1----:R-:W-:Y:S01]  /*2820*/  IMAD R0, R249, R5, R10 ;  /* 0x00000005f9007224 */ /* 0x002fe200078e020a */
[----:B--2---:R-:W-:-:S04]  /*2830*/  IADD3 R3, R11, 0x52, RZ ;  /* 0x000000520b037810 */ /* 0x004fc80007ffe0ff */
[----:B------:R1:W-:Y:S01]  /*2840*/  STL [R1+0xf4], R0 ;  /* 0x0000f40001007387 */ /* 0x0003e20000100800 */
[----:B---3--:R-:W-:-:S03]  /*2850*/  IADD3 R2, R11, 0x53, RZ ;  /* 0x000000530b027810 */ /* 0x008fc60007ffe0ff */
[----:B------:R2:W-:Y:S01]  /*2860*/  STL [R1+0x5370], R7 ;  /* 0x0053700701007387 */ /* 0x0005e20000100800 */
[----:B------:R-:W-:-:S03]  /*2870*/  IABS R9, R2 ;  /* 0x0000000200097213 */ /* 0x000fc60000000000 */
[----:B------:R3:W-:Y:S01]  /*2880*/  STL [R1+0x537c], R4 ;  /* 0x00537c0401007387 */ /* 0x0007e20000100800 */
[----:B-1----:R-:W-:-:S03]  /*2890*/  IADD3 R0, R11, 0x54, RZ ;  /* 0x000000540b007810 */ /* 0x002fc60007ffe0ff */
[----:B------:R1:W-:Y:S01]  /*28a0*/  STL [R1+0x5380], R3 ;  /* 0x0053800301007387 */ /* 0x0003e20000100800 */
[----:B--2---:R-:W-:-:S03]  /*28b0*/  IABS R7, R3 ;  /* 0x0000000300077213 */ /* 0x004fc60000000000 */
[----:B------:R2:W-:Y:S01]  /*28c0*/  STL [R1+0x5384], R2 ;  /* 0x0053840201007387 */ /* 0x0005e20000100800 */
[----:B------:R-:W-:Y:S01]  /*28d0*/  IABS R230, R0 ;  /* 0x0000000000e67213 */ /* 0x000fe20000000000 */
[C---:B---3--:R-:W-:Y:S02]  /*28e0*/  IMAD.HI.U32 R4, R250.reuse, R9, RZ ;  /* 0x00000009fa047227 */ /* 0x048fe400078e00ff */
[----:B------:R3:W-:Y:S02]  /*28f0*/  STL [R1+0x538c], R0 ;  /* 0x00538c0001007387 */ /* 0x0007e40000100800 */
[----:B-1----:R-:W-:-:S04]  /*2900*/  IMAD.HI.U32 R3, R250, R7, RZ ;  /* 0x00000007fa037227 */ /* 0x002fc800078e00ff */
[----:B--2---:R-:W-:-:S04]  /*2910*/  IMAD.HI.U32 R2, R250, R231, RZ ;  /* 0x000000e7fa027227 */ /* 0x004fc800078e00ff */
[----:B---3--:R-:W-:Y:S01]  /*2920*/  IMAD.HI.U32 R0, R250, R232, RZ ;  /* 0x000000e8fa007227 */ /* 0x008fe200078e00ff */
[----:B------:R-:W-:-:S03]  /*2930*/  IADD3 R2, -R2, RZ, RZ ;  /* 0x000000ff02027210 */ /* 0x000fc60007ffe1ff */
[----:B------:R-:W-:Y:S02]  /*2940*/  IMAD.MOV R0, RZ, RZ, -R0 ;  /* 0x000000ffff007224 */ /* 0x000fe400078e0a00 */
[----:B------:R-:W-:Y:S01]  /*2950*/  IMAD.MOV R8, RZ, RZ, -R3 ;  /* 0x000000ffff087224 */ /* 0x000fe200078e0a03 */
[----:B------:R-:W-:Y:S01]  /*2960*/  IADD3 R3, R11, 0x57, RZ ;  /* 0x000000570b037810 */ /* 0x000fe20007ffe0ff */
[----:B------:R-:W-:Y:S02]  /*2970*/  IMAD.MOV R4, RZ, RZ, -R4 ;  /* 0x000000ffff047224 */ /* 0x000fe400078e0a04 */
[C---:B------:R-:W-:Y:S02]  /*2980*/  IMAD R232, R249.reuse, R0, R232 ;  /* 0x00000000f9e87224 */ /* 0x040fe400078e02e8 */
[C---:B------:R-:W-:Y:S02]  /*2990*/  IMAD R231, R249.reuse, R2, R231 ;  /* 0x00000002f9e77224 */ /* 0x040fe400078e02e7 */
[----:B------:R-:W-:Y:S01]  /*29a0*/  IMAD R2, R249, R8, R7 ;  /* 0x00000008f9027224 */ /* 0x000fe200078e0207 */
[----:B------:R-:W-:Y:S01]  /*29b0*/  IADD3 R8, R11, 0x55, RZ ;  /* 0x000000550b087810 */ /* 0x000fe20007ffe0ff */
[----:B------:R-:W-:Y:S01]  /*29c0*/  IMAD R0, R249, R4, R9 ;  /* 0x00000004f9007224 */ /* 0x000fe200078e0209 */
[----:B------:R-:W-:Y:S01]  /*29d0*/  IADD3 R7, R11, 0x56, RZ ;  /* 0x000000560b077810 */ /* 0x000fe20007ffe0ff */
[----:B------:R-:W-:Y:S01]  /*29e0*/  STL [R1+0x6128], R232 ;  /* 0x006128e801007387 */ /* 0x000fe20000100800 */
[----:B------:R-:W-:Y:S01]  /*29f0*/  IMAD.HI.U32 R5, R250, R230, RZ ;  /* 0x000000e6fa057227 */ /* 0x000fe200078e00ff */
[----:B------:R-:W-:-:S02]  /*2a00*/  IABS R229, R8 ;  /* 0x0000000800e57213 */ /* 0x000fc40000000000 */
[----:B------:R1:W-:Y:S01]  /*2a10*/  STL [R1+0x104], R2 ;  /* 0x0001040201007387 */ /* 0x0003e20000100800 */
[----:B------:R-:W-:Y:S02]  /*2a20*/  IABS R228, R7 ;  /* 0x0000000700e47213 */ /* 0x000fe40000000000 */
[----:B------:R-:W-:Y:S01]  /*2a30*/  IADD3 R5, -R5, RZ, RZ ;  /* 0x000000ff05057210 */ /* 0x000fe20007ffe1ff */
[----:B------:R2:W-:Y:S04]  /*2a40*/  STL [R1+0x100], R0 ;  /* 0x0001000001007387 */ /* 0x0005e80000100800 */
[----:B------:R-:W-:Y:S01]  /*2a50*/  STL [R1+0x5390], R8 ;  /* 0x0053900801007387 */ /* 0x000fe20000100800 */
[----:B------:R-:W-:Y:S01]  /*2a60*/  IMAD R230, R249, R5, R230 ;  /* 0x00000005f9e67224 */ /* 0x000fe200078e02e6 */
[----:B-1----:R-:W-:-:S02]  /*2a70*/  IADD3 R2, R11, 0x58, RZ ;  /* 0x000000580b027810 */ /* 0x002fc40007ffe0ff */
[----:B------:R1:W-:Y:S01]  /*2a80*/  STL [R1+0x539c], R7 ;  /* 0x00539c0701007387 */ /* 0x0003e20000100800 */
[----:B--2---:R-:W-:Y:S02]  /*2a90*/  IADD3 R0, R11, 0x59, RZ ;  /* 0x000000590b007810 */ /* 0x004fe40007ffe0ff */
[----:B------:R-:W-:Y:S01]  /*2aa0*/  IABS R9, R2 ;  /* 0x0000000200097213 */ /* 0x000fe20000000000 */
[----:B------:R2:W-:Y:S01]  /*2ab0*/  STL [R1+0x53a0], R3 ;  /* 0x0053a00301007387 */ /* 0x0005e20000100800 */
[----:B------:R-:W-:-:S03]  /*2ac0*/  IABS R10, R0 ;  /* 0x00000000000a7213 */ /* 0x000fc60000000000 */
[----:B------:R3:W-:Y:S01]  /*2ad0*/  STL [R1+0x53a8], R2 ;  /* 0x0053a80201007387 */ /* 0x0007e20000100800 */
[----:B-1----:R-:W-:Y:S01]  /*2ae0*/  IABS R7, R3 ;  /* 0x0000000300077213 */ /* 0x002fe20000000000 */
[C---:B------:R-:W-:Y:S02]  /*2af0*/  IMAD.HI.U32 R4, R250.reuse, R9, RZ ;  /* 0x00000009fa047227 */ /* 0x040fe400078e00ff */
[----:B------:R1:W-:Y:S02]  /*2b00*/  STL [R1+0x53ac], R0 ;  /* 0x0053ac0001007387 */ /* 0x0003e40000100800 */
[----:B--2---:R-:W-:-:S04]  /*2b10*/  IMAD.HI.U32 R3, R250, R7, RZ ;  /* 0x00000007fa037227 */ /* 0x004fc800078e00ff */
[----:B---3--:R-:W-:Y:S01]  /*2b20*/  IMAD.HI.U32 R2, R250, R228, RZ ;  /* 0x000000e4fa027227 */ /* 0x008fe200078e00ff */
[----:B------:R-:W-:-:S03]  /*2b30*/  IADD3 R8, -R3, RZ, RZ ;  /* 0x000000ff03087210 */ /* 0x000fc60007ffe1ff */
[----:B-1----:R-:W-:-:S04]  /*2b40*/  IMAD.HI.U32 R0, R250, R229, RZ ;  /* 0x000000e5fa007227 */ /* 0x002fc800078e00ff */
[----:B------:R-:W-:-:S04]  /*2b50*/  IMAD.HI.U32 R5, R250, R10, RZ ;  /* 0x0000000afa057227 */ /* 0x000fc800078e00ff */
[----:B------:R-:W-:Y:S02]  /*2b60*/  IMAD.MOV R2, RZ, RZ, -R2 ;  /* 0x000000ffff027224 */ /* 0x000fe400078e0a02 */
[----:B------:R-:W-:Y:S02]  /*2b70*/  IMAD.MOV R0, RZ, RZ, -R0 ;  /* 0x000000ffff007224 */ /* 0x000fe400078e0a00 */
[----:B------:R-:W-:Y:S02]  /*2b80*/  IMAD.MOV R4, RZ, RZ, -R4 ;  /* 0x000000ffff047224 */ /* 0x000fe400078e0a04 */
[----:B------:R-:W-:Y:S02]  /*2b90*/  IMAD.MOV R5, RZ, RZ, -R5 ;  /* 0x000000ffff057224 */ /* 0x000fe400078e0a05 */
[C---:B------:R-:W-:Y:S02]  /*2ba0*/  IMAD R228, R249.reuse, R2, R228 ;  /* 0x00000002f9e47224 */ /* 0x040fe400078e02e4 */
[----:B------:R-:W-:Y:S01]  /*2bb0*/  IMAD R3, R249, R8, R7 ;  /* 0x00000008f9037224 */ /* 0x000fe200078e0207 */
[----:B------:R-:W-:Y:S01]  /*2bc0*/  IADD3 R7, R11, 0x5a, RZ ;  /* 0x0000005a0b077810 */ /* 0x000fe20007ffe0ff */
[----:B------:R-:W-:-:S02]  /*2bd0*/  IMAD R229, R249, R0, R229 ;  /* 0x00000000f9e57224 */ /* 0x000fc400078e02e5 */
[C---:B------:R-:W-:Y:S01]  /*2be0*/  IMAD R2, R249.reuse, R4, R9 ;  /* 0x00000004f9027224 */ /* 0x040fe200078e0209 */
[----:B------:R1:W-:Y:S01]  /*2bf0*/  STL [R1+0x114], R3 ;  /* 0x0001140301007387 */ /* 0x0003e20000100800 */
[----:B------:R-:W-:Y:S01]  /*2c00*/  IMAD R0, R249, R5, R10 ;  /* 0x00000005f9007224 */ /* 0x000fe200078e020a */
[C---:B------:R-:W-:Y:S02]  /*2c10*/  IADD3 R4, R11.reuse, 0x5b, RZ ;  /* 0x0000005b0b047810 */ /* 0x040fe40007ffe0ff */
[----:B------:R2:W-:Y:S02]  /*2c20*/  STL [R1+0x110], R2 ;  /* 0x0001100201007387 */ /* 0x0005e40000100800 */
[----:B------:R-:W-:Y:S02]  /*2c30*/  IABS R227, R4 ;  /* 0x0000000400e37213 */ /* 0x000fe40000000000 */
[----:B------:R3:W-:Y:S01]  /*2c40*/  STL [R1+0x10c], R0 ;  /* 0x00010c0001007387 */ /* 0x0007e20000100800 */
[----:B-1----:R-:W-:-:S03]  /*2c50*/  IADD3 R3, R11, 0x5c, RZ ;  /* 0x0000005c0b037810 */ /* 0x002fc60007ffe0ff */
[----:B------:R1:W-:Y:S01]  /*2c60*/  STL [R1+0x53b4], R7 ;  /* 0x0053b40701007387 */ /* 0x0003e20000100800 */
[----:B--2---:R-:W-:-:S03]  /*2c70*/  IADD3 R2, R11, 0x5d, RZ ;  /* 0x0000005d0b027810 */ /* 0x004fc60007ffe0ff */
[----:B------:R2:W-:Y:S01]  /*2c80*/  STL [R1+0x53bc], R4 ;  /* 0x0053bc0401007387 */ /* 0x0005e20000100800 */
[----:B------:R-:W-:Y:S02]  /*2c90*/  IABS R8, R3 ;  /* 0x0000000300087213 */ /* 0x000fe40000000000 */
[----:B---3--:R-:W-:Y:S01]  /*2ca0*/  IADD3 R0, R11, 0x5e, RZ ;  /* 0x0000005e0b007810 */ /* 0x008fe20007ffe0ff */
[----:B------:R3:W-:Y:S01]  /*2cb0*/  STL [R1+0x53c4], R3 ;  /* 0x0053c40301007387 */ /* 0x0007e20000100800 */
[----:B------:R-:W-:Y:S02]  /*2cc0*/  IABS R9, R2 ;  /* 0x0000000200097213 */ /* 0x000fe40000000000 */
[----:B-1----:R-:W-:Y:S01]  /*2cd0*/  IABS R7, R7 ;  /* 0x0000000700077213 */ /* 0x002fe20000000000 */
[----:B------:R1:W-:Y:S01]  /*2ce0*/  STL [R1+0x53c8], R2 ;  /* 0x0053c80201007387 */ /* 0x0003e20000100800 */
[----:B------:R-:W-:Y:S01]  /*2cf0*/  IABS R10, R0 ;  /* 0x00000000000a7213 */ /* 0x000fe20000000000 */
[----:B--2---:R-:W-:-:S02]  /*2d00*/  IMAD.HI.U32 R4, R250, R9, RZ ;  /* 0x00000009fa047227 */ /* 0x004fc400078e00ff */
[----:B------:R2:W-:Y:S02]  /*2d10*/  STL [R1+0x53d0], R0 ;  /* 0x0053d00001007387 */ /* 0x0005e40000100800 */
[----:B---3--:R-:W-:Y:S01]  /*2d20*/  IMAD.HI.U32 R3, R250, R8, RZ ;  /* 0x00000008fa037227 */ /* 0x008fe200078e00ff */
[----:B------:R-:W-:-:S03]  /*2d30*/  IADD3 R4, -R4, RZ, RZ ;  /* 0x000000ff04047210 */ /* 0x000fc60007ffe1ff */
[----:B-1----:R-:W-:-:S04]  /*2d40*/  IMAD.HI.U32 R2, R250, R227, RZ ;  /* 0x000000e3fa027227 */ /* 0x002fc800078e00ff */
[----:B--2---:R-:W-:-:S04]  /*2d50*/  IMAD.HI.U32 R0, R250, R7, RZ ;  /* 0x00000007fa007227 */ /* 0x004fc800078e00ff */
        /* <DEDUP_REMOVED lines=37> */
[C---:B------:R-:W-:Y:S02]  /*2fb0*/  IMAD R226, R249.reuse, R2, R226 ;  /* 0x00000002f9e27224 */ /* 0x040fe400078e02e2 */
[----:B------:R-:W-:Y:S02]  /*2fc0*/  IMAD.MOV R3, RZ, RZ, -R3 ;  /* 0x000000ffff037224 */ /* 0x000fe400078e0a03 */
[----:B------:R-:W-:Y:S01]  /*2fd0*/  IMAD R0, R249, R0, R7 ;  /* 0x00000000f9007224 */ /* 0x000fe200078e0207 */
[----:B------:R-:W-:Y:S01]  /*2fe0*/  STL [R1+0x6124], R226 ;  /* 0x006124e201007387 */ /* 0x000fe20000100800 */
[----:B------:R-:W-:Y:S01]  /*2ff0*/  IMAD.MOV R4, RZ, RZ, -R4 ;  /* 0x000000ffff047224 */ /* 0x000fe200078e0a04 */
[----:B------:R-:W-:Y:S01]  /*3000*/  IADD3 R7, R11, 0x64, RZ ;  /* 0x000000640b077810 */ /* 0x000fe20007ffe0ff */
[C---:B------:R-:W-:Y:S01]  /*3010*/  IMAD R3, R249.reuse, R3, R8 ;  /* 0x00000003f9037224 */ /* 0x040fe200078e0208 */
[----:B------:R1:W-:Y:S01]  /*3020*/  STL [R1+0x118], R0 ;  /* 0x0001180001007387 */ /* 0x0003e20000100800 */
[----:B------:R-:W-:Y:S01]  /*3030*/  IMAD R2, R249, R4, R9 ;  /* 0x00000004f9027224 */ /* 0x000fe200078e0209 */
[----:B------:R-:W-:-:S02]  /*3040*/  IADD3 R4, R11, 0x65, RZ ;  /* 0x000000650b047810 */ /* 0x000fc40007ffe0ff */
[----:B------:R2:W-:Y:S02]  /*3050*/  STL [R1+0x134], R3 ;  /* 0x0001340301007387 */ /* 0x0005e40000100800 */
[----:B------:R-:W-:Y:S02]  /*3060*/  IABS R225, R4 ;  /* 0x0000000400e17213 */ /* 0x000fe40000000000 */
[----:B------:R3:W-:Y:S01]  /*3070*/  STL [R1+0x130], R2 ;  /* 0x0001300201007387 */ /* 0x0007e20000100800 */
[----:B-1----:R-:W-:Y:S01]  /*3080*/  IMAD R0, R249, R5, R10 ;  /* 0x00000005f9007224 */ /* 0x002fe200078e020a */
[----:B--2---:R-:W-:-:S04]  /*3090*/  IADD3 R3, R11, 0x66, RZ ;  /* 0x000000660b037810 */ /* 0x004fc80007ffe0ff */
[----:B------:R1:W-:Y:S01]  /*30a0*/  STL [R1+0x12c], R0 ;  /* 0x00012c0001007387 */ /* 0x0003e20000100800 */
[----:B---3--:R-:W-:-:S03]  /*30b0*/  IADD3 R2, R11, 0x67, RZ ;  /* 0x000000670b027810 */ /* 0x008fc60007ffe0ff */
[----:B------:R2:W-:Y:S01]  /*30c0*/  STL [R1+0x53f4], R7 ;  /* 0x0053f40701007387 */ /* 0x0005e20000100800 */
[----:B------:R-:W-:Y:S02]  /*30d0*/  IABS R8, R3 ;  /* 0x0000000300087213 */ /* 0x000fe40000000000 */
[----:B------:R-:W-:Y:S01]  /*30e0*/  IABS R9, R2 ;  /* 0x0000000200097213 */ /* 0x000fe20000000000 */
        /* <DEDUP_REMOVED lines=9> */
[----:B--2---:R-:W-:Y:S01]  /*3180*/  IMAD.HI.U32 R2, R250, R225, RZ ;  /* 0x000000e1fa027227 */ /* 0x004fe200078e00ff */
[----:B------:R-:W-:-:S03]  /*3190*/  IADD3 R3, -R3, RZ, RZ ;  /* 0x000000ff03037210 */ /* 0x000fc60007ffe1ff */
[----:B---3--:R-:W-:-:S04]  /*31a0*/  IMAD.HI.U32 R0, R250, R7, RZ ;  /* 0x00000007fa007227 */ /* 0x008fc800078e00ff */
        /* <DEDUP_REMOVED lines=79> */
[----:B------:R2:W-:Y:S01]  /*36a0*/  STL [R1+0x164], R3 ;  /* 0x0001640301007387 */ /* 0x0005e20000100800 */
[----:B------:R-:W-:Y:S02]  /*36b0*/  IADD3 R4, R11, 0x74, RZ ;  /* 0x000000740b047810 */ /* 0x000fe40007ffe0ff */
[----:B------:R-:W-:Y:S01]  /*36c0*/  IABS R9, R7 ;  /* 0x0000000700097213 */ /* 0x000fe20000000000 */
[----:B------:R3:W-:Y:S01]  /*36d0*/  STL [R1+0x160], R2 ;  /* 0x0001600201007387 */ /* 0x0007e20000100800 */
[----:B------:R-:W-:Y:S01]  /*36e0*/  IABS R222, R4 ;  /* 0x0000000400de7213 */ /* 0x000fe20000000000 */
[----:B-1----:R-:W-:Y:S02]  /*36f0*/  IMAD R0, R249, R5, R10 ;  /* 0x00000005f9007224 */ /* 0x002fe400078e020a */
[----:B------:R-:W-:Y:S01]  /*3700*/  IMAD.HI.U32 R10, R250, R9, RZ ;  /* 0x00000009fa0a7227 */ /* 0x000fe200078e00ff */
[----:B--2---:R-:W-:-:S02]  /*3710*/  IADD3 R3, R11, 0x75, RZ ;  /* 0x000000750b037810 */ /* 0x004fc40007ffe0ff */
[----:B------:R1:W-:Y:S01]  /*3720*/  STL [R1+0x15c], R0 ;  /* 0x00015c0001007387 */ /* 0x0003e20000100800 */
[----:B------:R-:W-:Y:S01]  /*3730*/  IMAD.MOV R10, RZ, RZ, -R10 ;  /* 0x000000ffff0a7224 */ /* 0x000fe200078e0a0a */
[----:B---3--:R-:W-:Y:S02]  /*3740*/  IADD3 R2, R11, 0x76, RZ ;  /* 0x000000760b027810 */ /* 0x008fe40007ffe0ff */
[----:B------:R2:W-:Y:S01]  /*3750*/  STL [R1+0x5458], R7 ;  /* 0x0054580701007387 */ /* 0x0005e20000100800 */
[----:B------:R-:W-:Y:S01]  /*3760*/  IABS R5, R3 ;  /* 0x0000000300057213 */ /* 0x000fe20000000000 */
[----:B------:R-:W-:Y:S02]  /*3770*/  IMAD R9, R249, R10, R9 ;  /* 0x0000000af9097224 */ /* 0x000fe400078e0209 */
[----:B------:R-:W-:Y:S01]  /*3780*/  STL [R1+0x5464], R4 ;  /* 0x0054640401007387 */ /* 0x000fe20000100800 */
[----:B-1----:R-:W-:Y:S01]  /*3790*/  IADD3 R0, R11, 0x77, RZ ;  /* 0x000000770b007810 */ /* 0x002fe20007ffe0ff */
[----:B------:R-:W-:-:S02]  /*37a0*/  IMAD.HI.U32 R8, R250, R5, RZ ;  /* 0x00000005fa087227 */ /* 0x000fc400078e00ff */
[----:B------:R1:W-:Y:S02]  /*37b0*/  STL [R1+0x5470], R3 ;  /* 0x0054700301007387 */ /* 0x0003e40000100800 */
[----:B--2---:R-:W-:Y:S02]  /*37c0*/  IMAD.HI.U32 R7, R250, R222, RZ ;  /* 0x000000defa077227 */ /* 0x004fe400078e00ff */
[----:B------:R-:W-:Y:S01]  /*37d0*/  STL [R1+0x5468], R2 ;  /* 0x0054680201007387 */ /* 0x000fe20000100800 */
[----:B------:R-:W-:Y:S01]  /*37e0*/  IADD3 R8, -R8, RZ, RZ ;  /* 0x000000ff08087210 */ /* 0x000fe20007ffe1ff */
[----:B------:R-:W-:Y:S02]  /*37f0*/  IMAD.MOV R7, RZ, RZ, -R7 ;  /* 0x000000ffff077224 */ /* 0x000fe400078e0a07 */
[----:B------:R2:W-:Y:S01]  /*3800*/  STL [R1+0x5474], R0 ;  /* 0x0054740001007387 */ /* 0x0005e20000100800 */
[----:B-1----:R-:W-:Y:S01]  /*3810*/  IABS R3, R2 ;  /* 0x0000000200037213 */ /* 0x002fe20000000000 */
[----:B------:R-:W-:-:S02]  /*3820*/  IMAD R5, R249, R8, R5 ;  /* 0x00000008f9057224 */ /* 0x000fc400078e0205 */
[----:B------:R1:W-:Y:S01]  /*3830*/  STL [R1+0x158], R9 ;  /* 0x0001580901007387 */ /* 0x0003e20000100800 */
[----:B------:R-:W-:Y:S01]  /*3840*/  IMAD R222, R249, R7, R222 ;  /* 0x00000007f9de7224 */ /* 0x000fe200078e02de */
[C---:B------:R-:W-:Y:S01]  /*3850*/  IADD3 R8, R11.reuse, 0x78, RZ ;  /* 0x000000780b087810 */ /* 0x040fe20007ffe0ff */
[C---:B------:R-:W-:Y:S01]  /*3860*/  IMAD.HI.U32 R4, R250.reuse, R3, RZ ;  /* 0x00000003fa047227 */ /* 0x040fe200078e00ff */
[----:B------:R3:W-:Y:S01]  /*3870*/  STL [R1+0x174], R5 ;  /* 0x0001740501007387 */ /* 0x0007e20000100800 */
[C---:B------:R-:W-:Y:S02]  /*3880*/  IADD3 R7, R11.reuse, 0x79, RZ ;  /* 0x000000790b077810 */ /* 0x040fe40007ffe0ff */
[----:B--2---:R-:W-:Y:S01]  /*3890*/  IABS R0, R0 ;  /* 0x0000000000007213 */ /* 0x004fe20000000000 */
[----:B------:R-:W-:Y:S01]  /*38a0*/  IMAD.MOV R4, RZ, RZ, -R4 ;  /* 0x000000ffff047224 */ /* 0x000fe200078e0a04 */
[----:B------:R-:W-:Y:S02]  /*38b0*/  IABS R221, R7 ;  /* 0x0000000700dd7213 */ /* 0x000fe40000000000 */
[----:B-1----:R-:W-:Y:S01]  /*38c0*/  IABS R9, R8 ;  /* 0x0000000800097213 */ /* 0x002fe20000000000 */
[----:B------:R-:W-:Y:S01]  /*38d0*/  IMAD.HI.U32 R2, R250, R0, RZ ;  /* 0x00000000fa027227 */ /* 0x000fe200078e00ff */
[----:B---3--:R-:W-:-:S03]  /*38e0*/  IADD3 R5, R11, 0x7a, RZ ;  /* 0x0000007a0b057810 */ /* 0x008fc60007ffe0ff */
[----:B------:R-:W-:Y:S02]  /*38f0*/  IMAD.MOV R2, RZ, RZ, -R2 ;  /* 0x000000ffff027224 */ /* 0x000fe400078e0a02 */
[----:B------:R-:W-:Y:S01]  /*3900*/  IMAD R3, R249, R4, R3 ;  /* 0x00000004f9037224 */ /* 0x000fe200078e0203 */
[----:B------:R-:W-:Y:S01]  /*3910*/  IADD3 R4, R11, 0x7c, RZ ;  /* 0x0000007c0b047810 */ /* 0x000fe20007ffe0ff */
[----:B------:R-:W-:Y:S02]  /*3920*/  IMAD R0, R249, R2, R0 ;  /* 0x00000002f9007224 */ /* 0x000fe400078e0200 */
[----:B------:R-:W-:Y:S01]  /*3930*/  IMAD.HI.U32 R10, R250, R9, RZ ;  /* 0x00000009fa0a7227 */ /* 0x000fe200078e00ff */
[----:B------:R1:W-:Y:S04]  /*3940*/  STL [R1+0x170], R3 ;  /* 0x0001700301007387 */ /* 0x0003e80000100800 */
[----:B------:R2:W-:Y:S01]  /*3950*/  STL [R1+0x16c], R0 ;  /* 0x00016c0001007387 */ /* 0x0005e20000100800 */
[----:B------:R-:W-:-:S03]  /*3960*/  IADD3 R10, -R10, RZ, RZ ;  /* 0x000000ff0a0a7210 */ /* 0x000fc60007ffe1ff */
[----:B------:R3:W-:Y:S01]  /*3970*/  STL [R1+0x547c], R8 ;  /* 0x00547c0801007387 */ /* 0x0007e20000100800 */
[----:B-1----:R-:W-:Y:S01]  /*3980*/  IADD3 R3, R11, 0x7b, RZ ;  /* 0x0000007b0b037810 */ /* 0x002fe20007ffe0ff */
[----:B------:R-:W-:Y:S02]  /*3990*/  IMAD R9, R249, R10, R9 ;  /* 0x0000000af9097224 */ /* 0x000fe400078e0209 */
[----:B------:R-:W-:Y:S01]  /*39a0*/  STL [R1+0x5494], R7 ;  /* 0x0054940701007387 */ /* 0x000fe20000100800 */
[----:B--2---:R-:W-:-:S03]  /*39b0*/  IABS R0, R4 ;  /* 0x0000000400007213 */ /* 0x004fc60000000000 */
[----:B------:R1:W-:Y:S01]  /*39c0*/  STL [R1+0x5498], R5 ;  /* 0x0054980501007387 */ /* 0x0003e20000100800 */
[----:B---3--:R-:W-:-:S03]  /*39d0*/  IMAD.HI.U32 R8, R250, R221, RZ ;  /* 0x000000ddfa087227 */ /* 0x008fc600078e00ff */
[----:B------:R2:W-:Y:S01]  /*39e0*/  STL [R1+0x5484], R3 ;  /* 0x0054840301007387 */ /* 0x0005e20000100800 */
[----:B------:R-:W-:-:S03]  /*39f0*/  IMAD.HI.U32 R2, R250, R0, RZ ;  /* 0x00000000fa027227 */ /* 0x000fc600078e00ff */
[----:B------:R3:W-:Y:S01]  /*3a00*/  STL [R1+0x54b8], R4 ;  /* 0x0054b80401007387 */ /* 0x0007e20000100800 */
[----:B-1----:R-:W-:Y:S01]  /*3a10*/  IABS R5, R5 ;  /* 0x0000000500057213 */ /* 0x002fe20000000000 */
[----:B------:R-:W-:Y:S02]  /*3a20*/  IMAD.MOV R8, RZ, RZ, -R8 ;  /* 0x000000ffff087224 */ /* 0x000fe400078e0a08 */
[----:B------:R1:W-:Y:S01]  /*3a30*/  STL [R1+0x168], R9 ;  /* 0x0001680901007387 */ /* 0x0003e20000100800 */
[----:B------:R-:W-:Y:S01]  /*3a40*/  IMAD.MOV R2, RZ, RZ, -R2 ;  /* 0x000000ffff027224 */ /* 0x000fe200078e0a02 */
[----:B--2---:R-:W-:Y:S01]  /*3a50*/  IABS R3, R3 ;  /* 0x0000000300037213 */ /* 0x004fe20000000000 */
[----:B------:R-:W-:-:S04]  /*3a60*/  IMAD.HI.U32 R7, R250, R5, RZ ;  /* 0x00000005fa077227 */ /* 0x000fc800078e00ff */
[----:B---3--:R-:W-:-:S04]  /*3a70*/  IMAD.HI.U32 R4, R250, R3, RZ ;  /* 0x00000003fa047227 */ /* 0x008fc800078e00ff */
[----:B------:R-:W-:Y:S01]  /*3a80*/  IMAD.MOV R7, RZ, RZ, -R7 ;  /* 0x000000ffff077224 */ /* 0x000fe200078e0a07 */
[----:B------:R-:W-:Y:S01]  /*3a90*/  IADD3 R4, -R4, RZ, RZ ;  /* 0x000000ff04047210 */ /* 0x000fe20007ffe1ff */
[----:B------:R-:W-:Y:S01]  /*3aa0*/  IMAD R221, R249, R8, R221 ;  /* 0x00000008f9dd7224 */ /* 0x000fe200078e02dd */
[----:B------:R-:W-:Y:S01]  /*3ab0*/  IADD3 R8, R11, 0x7d, RZ ;  /* 0x0000007d0b087810 */ /* 0x000fe20007ffe0ff */
[----:B------:R-:W-:Y:S01]  /*3ac0*/  IMAD R5, R249, R7, R5 ;  /* 0x00000007f9057224 */ /* 0x000fe200078e0205 */
[----:B------:R-:W-:Y:S01]  /*3ad0*/  IADD3 R7, R11, 0x7e, RZ ;  /* 0x0000007e0b077810 */ /* 0x000fe20007ffe0ff */
[----:B------:R-:W-:Y:S01]  /*3ae0*/  IMAD R3, R249, R4, R3 ;  /* 0x00000004f9037224 */ /* 0x000fe200078e0203 */
[----:B------:R-:W-:Y:S01]  /*3af0*/  IADD3 R4, R11, 0x81, RZ ;  /* 0x000000810b047810 */ /* 0x000fe20007ffe0ff */
[----:B------:R-:W-:Y:S01]  /*3b00*/  IMAD R0, R249, R2, R0 ;  /* 0x00000002f9007224 */ /* 0x000fe200078e0200 */
[----:B------:R2:W-:Y:S01]  /*3b10*/  STL [R1+0x184], R5 ;  /* 0x0001840501007387 */ /* 0x0005e20000100800 */
[----:B-1----:R-:W-:-:S02]  /*3b20*/  IABS R9, R8 ;  /* 0x0000000800097213 */ /* 0x002fc40000000000 */
[----:B------:R-:W-:Y:S01]  /*3b30*/  IABS R220, R7 ;  /* 0x0000000700dc7213 */ /* 0x000fe20000000000 */
[----:B------:R1:W-:Y:S02]  /*3b40*/  STL [R1+0x180], R3 ;  /* 0x0001800301007387 */ /* 0x0003e40000100800 */
[----:B------:R-:W-:Y:S02]  /*3b50*/  IMAD.HI.U32 R10, R250, R9, RZ ;  /* 0x00000009fa0a7227 */ /* 0x000fe400078e00ff */
[----:B------:R3:W-:Y:S01]  /*3b60*/  STL [R1+0x17c], R0 ;  /* 0x00017c0001007387 */ /* 0x0007e20000100800 */
[C---:B--2---:R-:W-:Y:S01]  /*3b70*/  IADD3 R5, R11.reuse, 0x7f, RZ ;  /* 0x0000007f0b057810 */ /* 0x044fe20007ffe0ff */
[----:B------:R-:W-:Y:S02]  /*3b80*/  IMAD.MOV R10, RZ, RZ, -R10 ;  /* 0x000000ffff0a7224 */ /* 0x000fe400078e0a0a */
[----:B------:R2:W-:Y:S01]  /*3b90*/  STL [R1+0x5480], R8 ;  /* 0x0054800801007387 */ /* 0x0005e20000100800 */
[----:B-1----:R-:W-:Y:S01]  /*3ba0*/  IADD3 R3, R11, 0x80, RZ ;  /* 0x000000800b037810 */ /* 0x002fe20007ffe0ff */
[----:B------:R-:W-:-:S02]  /*3bb0*/  IMAD R9, R249, R10, R9 ;  /* 0x0000000af9097224 */ /* 0x000fc400078e0209 */
[----:B------:R-:W-:Y:S01]  /*3bc0*/  STL [R1+0x54a4], R7 ;  /* 0x0054a40701007387 */ /* 0x000fe20000100800 */
[----:B---3--:R-:W-:-:S03]  /*3bd0*/  IABS R0, R4 ;  /* 0x0000000400007213 */ /* 0x008fc60000000000 */
[----:B------:R1:W-:Y:S01]  /*3be0*/  STL [R1+0x54a8], R5 ;  /* 0x0054a80501007387 */ /* 0x0003e20000100800 */
[----:B--2---:R-:W-:-:S03]  /*3bf0*/  IMAD.HI.U32 R8, R250, R220, RZ ;  /* 0x000000dcfa087227 */ /* 0x004fc600078e00ff */
[----:B------:R2:W-:Y:S01]  /*3c00*/  STL [R1+0x5490], R3 ;  /* 0x0054900301007387 */ /* 0x0005e20000100800 */
[----:B------:R-:W-:Y:S01]  /*3c10*/  IMAD.HI.U32 R2, R250, R0, RZ ;  /* 0x00000000fa027227 */ /* 0x000fe200078e00ff */
[----:B------:R-:W-:Y:S02]  /*3c20*/  IADD3 R8, -R8, RZ, RZ ;  /* 0x000000ff08087210 */ /* 0x000fe40007ffe1ff */
[----:B------:R3:W-:Y:S01]  /*3c30*/  STL [R1+0x54d0], R4 ;  /* 0x0054d00401007387 */ /* 0x0007e20000100800 */
[----:B-1----:R-:W-:Y:S02]  /*3c40*/  IABS R5, R5 ;  /* 0x0000000500057213 */ /* 0x002fe40000000000 */
[----:B------:R-:W-:Y:S01]  /*3c50*/  IADD3 R2, -R2, RZ, RZ ;  /* 0x000000ff02027210 */ /* 0x000fe20007ffe1ff */
[----:B------:R-:W-:Y:S01]  /*3c60*/  IMAD R220, R249, R8, R220 ;  /* 0x00000008f9dc7224 */ /* 0x000fe200078e02dc */
[----:B--2---:R-:W-:Y:S01]  /*3c70*/  IABS R3, R3 ;  /* 0x0000000300037213 */ /* 0x004fe20000000000 */
[----:B------:R-:W-:Y:S01]  /*3c80*/  IMAD.HI.U32 R7, R250, R5, RZ ;  /* 0x00000005fa077227 */ /* 0x000fe200078e00ff */
[----:B------:R1:W-:Y:S01]  /*3c90*/  STL [R1+0x178], R9 ;  /* 0x0001780901007387 */ /* 0x0003e20000100800 */
[----:B------:R-:W-:-:S02]  /*3ca0*/  IADD3 R8, R11, 0x82, RZ ;  /* 0x000000820b087810 */ /* 0x000fc40007ffe0ff */
[----:B---3--:R-:W-:-:S04]  /*3cb0*/  IMAD.HI.U32 R4, R250, R3, RZ ;  /* 0x00000003fa047227 */ /* 0x008fc800078e00ff */
[----:B------:R-:W-:Y:S02]  /*3cc0*/  IMAD.MOV R7, RZ, RZ, -R7 ;  /* 0x000000ffff077224 */ /* 0x000fe400078e0a07 */
[----:B------:R-:W-:Y:S01]  /*3cd0*/  IMAD.MOV R4, RZ, RZ, -R4 ;  /* 0x000000ffff047224 */ /* 0x000fe200078e0a04 */
[----:B-1----:R-:W-:Y:S01]  /*3ce0*/  IABS R9, R8 ;  /* 0x0000000800097213 */ /* 0x002fe20000000000 */
[----:B------:R-:W-:Y:S01]  /*3cf0*/  IMAD R5, R249, R7, R5 ;  /* 0x00000007f9057224 */ /* 0x000fe200078e0205 */
[----:B------:R-:W-:Y:S01]  /*3d00*/  IADD3 R7, R11, 0x83, RZ ;  /* 0x000000830b077810 */ /* 0x000fe20007ffe0ff */
[----:B------:R-:W-:Y:S01]  /*3d10*/  IMAD R3, R249, R4, R3 ;  /* 0x00000004f9037224 */ /* 0x000fe200078e0203 */
[----:B------:R-:W-:Y:S01]  /*3d20*/  IADD3 R4, R11, 0x86, RZ ;  /* 0x000000860b047810 */ /* 0x000fe20007ffe0ff */
[----:B------:R-:W-:Y:S01]  /*3d30*/  IMAD R0, R249, R2, R0 ;  /* 0x00000002f9007224 */ /* 0x000fe200078e0200 */
[----:B------:R1:W-:Y:S01]  /*3d40*/  STL [R1+0x194], R5 ;  /* 0x0001940501007387 */ /* 0x0003e20000100800 */
[----:B------:R-:W-:Y:S01]  /*3d50*/  IABS R219, R7 ;  /* 0x0000000700db7213 */ /* 0x000fe20000000000 */
[----:B------:R-:W-:-:S02]  /*3d60*/  IMAD.HI.U32 R10, R250, R9, RZ ;  /* 0x00000009fa0a7227 */ /* 0x000fc400078e00ff */
[----:B------:R2:W-:Y:S02]  /*3d70*/  STL [R1+0x190], R3 ;  /* 0x0001900301007387 */ /* 0x0005e40000100800 */
[----:B------:R-:W-:Y:S02]  /*3d80*/  IMAD.MOV R10, RZ, RZ, -R10 ;  /* 0x000000ffff0a7224 */ /* 0x000fe400078e0a0a */
[----:B------:R3:W-:Y:S01]  /*3d90*/  STL [R1+0x18c], R0 ;  /* 0x00018c0001007387 */ /* 0x0007e20000100800 */
[----:B-1----:R-:W-:Y:S01]  /*3da0*/  IADD3 R5, R11, 0x84, RZ ;  /* 0x000000840b057810 */ /* 0x002fe20007ffe0ff */
[----:B------:R-:W-:Y:S02]  /*3db0*/  IMAD R9, R249, R10, R9 ;  /* 0x0000000af9097224 */ /* 0x000fe400078e0209 */
[----:B------:R1:W-:Y:S01]  /*3dc0*/  STL [R1+0x548c], R8 ;  /* 0x00548c0801007387 */ /* 0x0003e20000100800 */
[----:B--2---:R-:W-:-:S03]  /*3dd0*/  IADD3 R3, R11, 0x85, RZ ;  /* 0x000000850b037810 */ /* 0x004fc60007ffe0ff */
[----:B------:R-:W-:Y:S01]  /*3de0*/  STL [R1+0x54b4], R7 ;  /* 0x0054b40701007387 */ /* 0x000fe20000100800 */
[----:B---3--:R-:W-:-:S03]  /*3df0*/  IABS R0, R4 ;  /* 0x0000000400007213 */ /* 0x008fc60000000000 */
[----:B------:R2:W-:Y:S01]  /*3e00*/  STL [R1+0x54bc], R5 ;  /* 0x0054bc0501007387 */ /* 0x0005e20000100800 */
[----:B-1----:R-:W-:-:S03]  /*3e10*/  IMAD.HI.U32 R8, R250, R219, RZ ;  /* 0x000000dbfa087227 */ /* 0x002fc600078e00ff */
[----:B------:R1:W-:Y:S01]  /*3e20*/  STL [R1+0x54a0], R3 ;  /* 0x0054a00301007387 */ /* 0x0003e20000100800 */
[----:B------:R-:W-:-:S03]  /*3e30*/  IMAD.HI.U32 R2, R250, R0, RZ ;  /* 0x00000000fa027227 */ /* 0x000fc600078e00ff */
[----:B------:R3:W-:Y:S01]  /*3e40*/  STL [R1+0x54e4], R4 ;  /* 0x0054e40401007387 */ /* 0x0007e20000100800 */
[----:B--2---:R-:W-:Y:S01]  /*3e50*/  IABS R5, R5 ;  /* 0x0000000500057213 */ /* 0x004fe20000000000 */
[----:B------:R-:W-:Y:S02]  /*3e60*/  IMAD.MOV R8, RZ, RZ, -R8 ;  /* 0x000000ffff087224 */ /* 0x000fe400078e0a08 */
[----:B------:R2:W-:Y:S01]  /*3e70*/  STL [R1+0x188], R9 ;  /* 0x0001880901007387 */ /* 0x0005e20000100800 */
[----:B------:R-:W-:Y:S01]  /*3e80*/  IMAD.MOV R2, RZ, RZ, -R2 ;  /* 0x000000ffff027224 */ /* 0x000fe200078e0a02 */
[----:B-1----:R-:W-:Y:S01]  /*3e90*/  IABS R3, R3 ;  /* 0x0000000300037213 */ /* 0x002fe20000000000 */
[----:B------:R-:W-:-:S04]  /*3ea0*/  IMAD.HI.U32 R7, R250, R5, RZ ;  /* 0x00000005fa077227 */ /* 0x000fc800078e00ff */
[----:B---3--:R-:W-:Y:S01]  /*3eb0*/  IMAD.HI.U32 R4, R250, R3, RZ ;  /* 0x00000003fa047227 */ /* 0x008fe200078e00ff */
[----:B------:R-:W-:-:S03]  /*3ec0*/  IADD3 R7, -R7, RZ, RZ ;  /* 0x000000ff07077210 */ /* 0x000fc60007ffe1ff */
[----:B------:R-:W-:Y:S02]  /*3ed0*/  IMAD.MOV R4, RZ, RZ, -R4 ;  /* 0x000000ffff047224 */ /* 0x000fe400078e0a04 */
        /* <DEDUP_REMOVED lines=8> */
[----:B------:R-:W-:-:S02]  /*3f60*/  IABS R218, R7 ;  /* 0x0000000700da7213 */ /* 0x000fc40000000000 */
[----:B--2---:R-:W-:Y:S01]  /*3f70*/  IABS R9, R8 ;  /* 0x0000000800097213 */ /* 0x004fe20000000000 */
[----:B------:R2:W-:Y:S04]  /*3f80*/  STL [R1+0x1a0], R3 ;  /* 0x0001a00301007387 */ /* 0x0005e80000100800 */
[----:B------:R3:W-:Y:S01]  /*3f90*/  STL [R1+0x19c], R0 ;  /* 0x00019c0001007387 */ /* 0x0007e20000100800 */
[----:B------:R-:W-:Y:S01]  /*3fa0*/  IMAD.HI.U32 R10, R250, R9, RZ ;  /* 0x00000009fa0a7227 */ /* 0x000fe200078e00ff */
[C---:B-1----:R-:W-:Y:S02]  /*3fb0*/  IADD3 R5, R11.reuse, 0x89, RZ ;  /* 0x000000890b057810 */ /* 0x042fe40007ffe0ff */
[----:B------:R1:W-:Y:S01]  /*3fc0*/  STL [R1+0x549c], R8 ;  /* 0x00549c0801007387 */ /* 0x0003e20000100800 */
[----:B--2---:R-:W-:-:S03]  /*3fd0*/  IADD3 R3, R11, 0x8a, RZ ;  /* 0x0000008a0b037810 */ /* 0x004fc60007ffe0ff */
[----:B------:R-:W-:Y:S01]  /*3fe0*/  STL [R1+0x54cc], R7 ;  /* 0x0054cc0701007387 */ /* 0x000fe20000100800 */
[----:B------:R-:W-:Y:S02]  /*3ff0*/  IADD3 R10, -R10, RZ, RZ ;  /* 0x000000ff0a0a7210 */ /* 0x000fe40007ffe1ff */
[----:B---3--:R-:W-:Y:S01]  /*4000*/  IABS R0, R4 ;  /* 0x0000000400007213 */ /* 0x008fe20000000000 */
[----:B------:R2:W-:Y:S01]  /*4010*/  STL [R1+0x54d4], R5 ;  /* 0x0054d40501007387 */ /* 0x0005e20000100800 */
[----:B-1----:R-:W-:-:S03]  /*4020*/  IMAD.HI.U32 R8, R250, R218, RZ ;  /* 0x000000dafa087227 */ /* 0x002fc600078e00ff */
[----:B------:R1:W-:Y:S01]  /*4030*/  STL [R1+0x54b0], R3 ;  /* 0x0054b00301007387 */ /* 0x0003e20000100800 */
[----:B------:R-:W-:-:S03]  /*4040*/  IMAD.HI.U32 R2, R250, R0, RZ ;  /* 0x00000000fa027227 */ /* 0x000fc600078e00ff */
[----:B------:R3:W-:Y:S01]  /*4050*/  STL [R1+0x54fc], R4 ;  /* 0x0054fc0401007387 */ /* 0x0007e20000100800 */
[----:B--2---:R-:W-:Y:S01]  /*4060*/  IABS R5, R5 ;  /* 0x0000000500057213 */ /* 0x004fe20000000000 */
[----:B------:R-:W-:Y:S02]  /*4070*/  IMAD.MOV R8, RZ, RZ, -R8 ;  /* 0x000000ffff087224 */ /* 0x000fe400078e0a08 */
[----:B------:R-:W-:Y:S01]  /*4080*/  IMAD.MOV R2, RZ, RZ, -R2 ;  /* 0x000000ffff027224 */ /* 0x000fe200078e0a02 */
[----:B-1----:R-:W-:Y:S01]  /*4090*/  IABS R3, R3 ;  /* 0x0000000300037213 */ /* 0x002fe20000000000 */
[----:B------:R-:W-:-:S04]  /*40a0*/  IMAD.HI.U32 R7, R250, R5, RZ ;  /* 0x00000005fa077227 */ /* 0x000fc800078e00ff */
[----:B---3--:R-:W-:-:S04]  /*40b0*/  IMAD.HI.U32 R4, R250, R3, RZ ;  /* 0x00000003fa047227 */ /* 0x008fc800078e00ff */
[----:B------:R-:W-:Y:S01]  /*40c0*/  IMAD.MOV R7, RZ, RZ, -R7 ;  /* 0x000000ffff077224 */ /* 0x000fe200078e0a07 */
[----:B------:R-:W-:Y:S01]  /*40d0*/  IADD3 R4, -R4, RZ, RZ ;  /* 0x000000ff04047210 */ /* 0x000fe20007ffe1ff */
[C---:B------:R-:W-:Y:S02]  /*40e0*/  IMAD R9, R249.reuse, R10, R9 ;  /* 0x0000000af9097224 */ /* 0x040fe400078e0209 */
[----:B------:R-:W-:Y:S01]  /*40f0*/  IMAD R5, R249, R7, R5 ;  /* 0x00000007f9057224 */ /* 0x000fe200078e0205 */
[----:B------:R-:W-:Y:S01]  /*4100*/  IADD3 R7, R11, 0x8d, RZ ;  /* 0x0000008d0b077810 */ /* 0x000fe20007ffe0ff */
[C---:B------:R-:W-:Y:S01]  /*4110*/  IMAD R3, R249.reuse, R4, R3 ;  /* 0x00000004f9037224 */ /* 0x040fe200078e0203 */
[----:B------:R1:W-:Y:S01]  /*4120*/  STL [R1+0x198], R9 ;  /* 0x0001980901007387 */ /* 0x0003e20000100800 */
[----:B------:R-:W-:Y:S01]  /*4130*/  IMAD R218, R249, R8, R218 ;  /* 0x00000008f9da7224 */ /* 0x000fe200078e02da */
[----:B------:R-:W-:Y:S01]  /*4140*/  IADD3 R8, R11, 0x8c, RZ ;  /* 0x0000008c0b087810 */ /* 0x000fe20007ffe0ff */
[----:B------:R-:W-:Y:S01]  /*4150*/  IMAD R0, R249, R2, R0 ;  /* 0x00000002f9007224 */ /* 0x000fe200078e0200 */
[----:B------:R2:W-:Y:S01]  /*4160*/  STL [R1+0x1b4], R5 ;  /* 0x0001b40501007387 */ /* 0x0005e20000100800 */
[----:B------:R-:W-:-:S02]  /*4170*/  IADD3 R4, R11, 0x90, RZ ;  /* 0x000000900b047810 */ /* 0x000fc40007ffe0ff */
[----:B------:R-:W-:Y:S01]  /*4180*/  IABS R217, R7 ;  /* 0x0000000700d97213 */ /* 0x000fe20000000000 */
[----:B------:R3:W-:Y:S01]  /*4190*/  STL [R1+0x1b0], R3 ;  /* 0x0001b00301007387 */ /* 0x0007e20000100800 */
[----:B-1----:R-:W-:-:S03]  /*41a0*/  IABS R9, R8 ;  /* 0x0000000800097213 */ /* 0x002fc60000000000 */
[----:B------:R1:W-:Y:S01]  /*41b0*/  STL [R1+0x1ac], R0 ;  /* 0x0001ac0001007387 */ /* 0x0003e20000100800 */
[C---:B--2---:R-:W-:Y:S01]  /*41c0*/  IADD3 R5, R11.reuse, 0x8e, RZ ;  /* 0x0000008e0b057810 */ /* 0x044fe20007ffe0ff */
[----:B------:R-:W-:Y:S02]  /*41d0*/  IMAD.HI.U32 R10, R250, R9, RZ ;  /* 0x00000009fa0a7227 */ /* 0x000fe400078e00ff */
[----:B------:R2:W-:Y:S01]  /*41e0*/  STL [R1+0x54ac], R8 ;  /* 0x0054ac0801007387 */ /* 0x0005e20000100800 */
[----:B---3--:R-:W-:Y:S01]  /*41f0*/  IADD3 R3, R11, 0x8f, RZ ;  /* 0x0000008f0b037810 */ /* 0x008fe20007ffe0ff */
[----:B------:R-:W-:Y:S02]  /*4200*/  IMAD.MOV R10, RZ, RZ, -R10 ;  /* 0x000000ffff0a7224 */ /* 0x000fe400078e0a0a */
[----:B------:R-:W-:Y:S01]  /*4210*/  STL [R1+0x54e0], R7 ;  /* 0x0054e00701007387 */ /* 0x000fe20000100800 */
[----:B-1----:R-:W-:Y:S01]  /*4220*/  IABS R0, R4 ;  /* 0x0000000400007213 */ /* 0x002fe20000000000 */
[----:B------:R-:W-:-:S02]  /*4230*/  IMAD R9, R249, R10, R9 ;  /* 0x0000000af9097224 */ /* 0x000fc400078e0209 */
        /* <DEDUP_REMOVED lines=390> */
[----:B------:R-:W-:Y:S01]  /*5aa0*/  STL [R1+0x258], R9 ;  /* 0x0002580901007387 */ /* 0x000fe20000100800 */
[----:B------:R-:W-:Y:S01]  /*5ab0*/  IMAD R206, R249, R8, R206 ;  /* 0x00000008f9ce7224 */ /* 0x000fe200078e02ce */
[----:B------:R-:W-:Y:S01]  /*5ac0*/  IADD3 R8, R11, 0xc8, RZ ;  /* 0x000000c80b087810 */ /* 0x000fe20007ffe0ff */
[----:B------:R-:W-:Y:S01]  /*5ad0*/  IMAD R0, R249, R2, R0 ;  /* 0x00000002f9007224 */ /* 0x000fe200078e0200 */
[----:B------:R1:W-:Y:S01]  /*5ae0*/  STL [R1+0x274], R5 ;  /* 0x0002740501007387 */ /* 0x0003e20000100800 */
[----:B------:R-:W-:-:S02]  /*5af0*/  IADD3 R4, R11, 0xca, RZ ;  /* 0x000000ca0b047810 */ /* 0x000fc40007ffe0ff */
[----:B------:R-:W-:Y:S01]  /*5b00*/  IABS R205, R7 ;  /* 0x0000000700cd7213 */ /* 0x000fe20000000000 */
[----:B------:R2:W-:Y:S04]  /*5b10*/  STL [R1+0x270], R3 ;  /* 0x0002700301007387 */ /* 0x0005e80000100800 */
[----:B------:R-:W-:Y:S01]  /*5b20*/  STL [R1+0x26c], R0 ;  /* 0x00026c0001007387 */ /* 0x000fe20000100800 */
[----:B-1----:R-:W-:-:S03]  /*5b30*/  IADD3 R5, R11, 0xcb, RZ ;  /* 0x000000cb0b057810 */ /* 0x002fc60007ffe0ff */
[----:B------:R1:W-:Y:S01]  /*5b40*/  STL [R1+0x55b0], R8 ;  /* 0x0055b00801007387 */ /* 0x0003e20000100800 */
[----:B--2---:R-:W-:-:S03]  /*5b50*/  IADD3 R3, R11, 0xcc, RZ ;  /* 0x000000cc0b037810 */ /* 0x004fc60007ffe0ff */
[----:B------:R2:W-:Y:S01]  /*5b60*/  STL [R1+0x55e8], R7 ;  /* 0x0055e80701007387 */ /* 0x0005e20000100800 */
[----:B------:R-:W-:Y:S02]  /*5b70*/  IABS R2, R5 ;  /* 0x0000000500027213 */ /* 0x000fe40000000000 */
[----:B------:R-:W-:Y:S01]  /*5b80*/  IABS R204, R3 ;  /* 0x0000000300cc7213 */ /* 0x000fe20000000000 */
[----:B------:R3:W-:Y:S01]  /*5b90*/  STL [R1+0x55f0], R4 ;  /* 0x0055f00401007387 */ /* 0x0007e20000100800 */
[----:B-1----:R-:W-:-:S03]  /*5ba0*/  IABS R8, R8 ;  /* 0x0000000800087213 */ /* 0x002fc60000000000 */
[----:B------:R1:W-:Y:S01]  /*5bb0*/  STL [R1+0x55cc], R5 ;  /* 0x0055cc0501007387 */ /* 0x0003e20000100800 */
[----:B------:R-:W-:-:S03]  /*5bc0*/  IMAD.HI.U32 R0, R250, R204, RZ ;  /* 0x000000ccfa007227 */ /* 0x000fc600078e00ff */
[----:B------:R4:W-:Y:S01]  /*5bd0*/  STL [R1+0x561c], R3 ;  /* 0x00561c0301007387 */ /* 0x0009e20000100800 */
[----:B--2---:R-:W-:Y:S01]  /*5be0*/  IMAD.HI.U32 R7, R250, R205, RZ ;  /* 0x000000cdfa077227 */ /* 0x004fe200078e00ff */
[----:B---3--:R-:W-:Y:S02]  /*5bf0*/  IABS R4, R4 ;  /* 0x0000000400047213 */ /* 0x008fe40000000000 */
[----:B------:R-:W-:Y:S01]  /*5c00*/  IADD3 R0, -R0, RZ, RZ ;  /* 0x000000ff00007210 */ /* 0x000fe20007ffe1ff */
[----:B------:R-:W-:Y:S01]  /*5c10*/  IMAD.HI.U32 R9, R250, R8, RZ ;  /* 0x00000008fa097227 */ /* 0x000fe200078e00ff */
[----:B------:R-:W-:-:S03]  /*5c20*/  IADD3 R7, -R7, RZ, RZ ;  /* 0x000000ff07077210 */ /* 0x000fc60007ffe1ff */
[----:B-1----:R-:W-:-:S04]  /*5c30*/  IMAD.HI.U32 R5, R250, R4, RZ ;  /* 0x00000004fa057227 */ /* 0x002fc800078e00ff */
[----:B------:R-:W-:Y:S02]  /*5c40*/  IMAD.MOV R9, RZ, RZ, -R9 ;  /* 0x000000ffff097224 */ /* 0x000fe400078e0a09 */
[----:B----4-:R-:W-:-:S04]  /*5c50*/  IMAD.HI.U32 R3, R250, R2, RZ ;  /* 0x00000002fa037227 */ /* 0x010fc800078e00ff */
[----:B------:R-:W-:Y:S02]  /*5c60*/  IMAD.MOV R5, RZ, RZ, -R5 ;  /* 0x000000ffff057224 */ /* 0x000fe400078e0a05 */
[----:B------:R-:W-:Y:S01]  /*5c70*/  IMAD R205, R249, R7, R205 ;  /* 0x00000007f9cd7224 */ /* 0x000fe200078e02cd */
[----:B------:R-:W-:Y:S01]  /*5c80*/  IADD3 R7, R11, 0xce, RZ ;  /* 0x000000ce0b077810 */ /* 0x000fe20007ffe0ff */
[C---:B------:R-:W-:Y:S02]  /*5c90*/  IMAD R8, R249.reuse, R9, R8 ;  /* 0x00000009f9087224 */ /* 0x040fe400078e0208 */
[----:B------:R-:W-:Y:S01]  /*5ca0*/  IMAD.MOV R3, RZ, RZ, -R3 ;  /* 0x000000ffff037224 */ /* 0x000fe200078e0a03 */
[----:B------:R-:W-:Y:S01]  /*5cb0*/  STL [R1+0x6118], R205 ;  /* 0x006118cd01007387 */ /* 0x000fe20000100800 */
[----:B------:R-:W-:Y:S01]  /*5cc0*/  IMAD R4, R249, R5, R4 ;  /* 0x00000005f9047224 */ /* 0x000fe200078e0204 */
[----:B------:R-:W-:Y:S01]  /*5cd0*/  IADD3 R5, R11, 0xcf, RZ ;  /* 0x000000cf0b057810 */ /* 0x000fe20007ffe0ff */
[C---:B------:R-:W-:Y:S01]  /*5ce0*/  IMAD R204, R249.reuse, R0, R204 ;  /* 0x00000000f9cc7224 */ /* 0x040fe200078e02cc */
[----:B------:R1:W-:Y:S01]  /*5cf0*/  STL [R1+0x268], R8 ;  /* 0x0002680801007387 */ /* 0x0003e20000100800 */
[----:B------:R-:W-:Y:S01]  /*5d00*/  IMAD R2, R249, R3, R2 ;  /* 0x00000003f9027224 */ /* 0x000fe200078e0202 */
[----:B------:R-:W-:-:S02]  /*5d10*/  IADD3 R0, R11, 0xd1, RZ ;  /* 0x000000d10b007810 */ /* 0x000fc40007ffe0ff */
[----:B------:R2:W-:Y:S01]  /*5d20*/  STL [R1+0x27c], R4 ;  /* 0x00027c0401007387 */ /* 0x0005e20000100800 */
[----:B------:R-:W-:Y:S02]  /*5d30*/  IABS R201, R5 ;  /* 0x0000000500c97213 */ /* 0x000fe40000000000 */
[----:B------:R-:W-:Y:S01]  /*5d40*/  IABS R202, R7 ;  /* 0x0000000700ca7213 */ /* 0x000fe20000000000 */
[----:B------:R-:W-:Y:S01]  /*5d50*/  STL [R1+0x6108], R204 ;  /* 0x006108cc01007387 */ /* 0x000fe20000100800 */
[----:B------:R-:W-:Y:S01]  /*5d60*/  IABS R199, R0 ;  /* 0x0000000000c77213 */ /* 0x000fe20000000000 */
[----:B------:R-:W-:Y:S01]  /*5d70*/  IMAD.HI.U32 R3, R250, R201, RZ ;  /* 0x000000c9fa037227 */ /* 0x000fe200078e00ff */
[C---:B-1----:R-:W-:Y:S01]  /*5d80*/  IADD3 R8, R11.reuse, 0xcd, RZ ;  /* 0x000000cd0b087810 */ /* 0x042fe20007ffe0ff */
[----:B------:R1:W-:Y:S01]  /*5d90*/  STL [R1+0x278], R2 ;  /* 0x0002780201007387 */ /* 0x0003e20000100800 */
[----:B--2---:R-:W-:Y:S02]  /*5da0*/  IADD3 R4, R11, 0xd0, RZ ;  /* 0x000000d00b047810 */ /* 0x004fe40007ffe0ff */
[----:B------:R-:W-:Y:S01]  /*5db0*/  IABS R203, R8 ;  /* 0x0000000800cb7213 */ /* 0x000fe20000000000 */
[----:B------:R-:W-:Y:S01]  /*5dc0*/  STL [R1+0x55c8], R8 ;  /* 0x0055c80801007387 */ /* 0x000fe20000100800 */
[----:B------:R-:W-:-:S02]  /*5dd0*/  IABS R200, R4 ;  /* 0x0000000400c87213 */ /* 0x000fc40000000000 */
[----:B------:R-:W-:Y:S01]  /*5de0*/  IADD3 R3, -R3, RZ, RZ ;  /* 0x000000ff03037210 */ /* 0x000fe20007ffe1ff */
[----:B------:R-:W-:Y:S02]  /*5df0*/  STL [R1+0x5600], R7 ;  /* 0x0056000701007387 */ /* 0x000fe40000100800 */
[----:B-1----:R-:W-:Y:S02]  /*5e00*/  IMAD.HI.U32 R2, R250, R200, RZ ;  /* 0x000000c8fa027227 */ /* 0x002fe400078e00ff */
[----:B------:R1:W-:Y:S02]  /*5e10*/  STL [R1+0x5608], R5 ;  /* 0x0056080501007387 */ /* 0x0003e40000100800 */
[----:B------:R-:W-:Y:S02]  /*5e20*/  IMAD.MOV R2, RZ, RZ, -R2 ;  /* 0x000000ffff027224 */ /* 0x000fe400078e0a02 */
[----:B------:R2:W-:Y:S01]  /*5e30*/  STL [R1+0x55e4], R4 ;  /* 0x0055e40401007387 */ /* 0x0005e20000100800 */
[----:B------:R-:W-:-:S02]  /*5e40*/  IMAD R201, R249, R3, R201 ;  /* 0x00000003f9c97224 */ /* 0x000fc400078e02c9 */
[----:B------:R-:W-:Y:S01]  /*5e50*/  IMAD R200, R249, R2, R200 ;  /* 0x00000002f9c87224 */ /* 0x000fe200078e02c8 */
[----:B------:R3:W-:Y:S01]  /*5e60*/  STL [R1+0x5634], R0 ;  /* 0x0056340001007387 */ /* 0x0007e20000100800 */
[----:B-1----:R-:W-:-:S04]  /*5e70*/  IMAD.HI.U32 R5, R250, R203, RZ ;  /* 0x000000cbfa057227 */ /* 0x002fc800078e00ff */
[----:B--2---:R-:W-:-:S04]  /*5e80*/  IMAD.HI.U32 R4, R250, R202, RZ ;  /* 0x000000cafa047227 */ /* 0x004fc800078e00ff */
[----:B---3--:R-:W-:-:S04]  /*5e90*/  IMAD.HI.U32 R0, R250, R199, RZ ;  /* 0x000000c7fa007227 */ /* 0x008fc800078e00ff */
[----:B------:R-:W-:Y:S02]  /*5ea0*/  IMAD.MOV R5, RZ, RZ, -R5 ;  /* 0x000000ffff057224 */ /* 0x000fe400078e0a05 */
[----:B------:R-:W-:Y:S02]  /*5eb0*/  IMAD.MOV R4, RZ, RZ, -R4 ;  /* 0x000000ffff047224 */ /* 0x000fe400078e0a04 */
[----:B------:R-:W-:Y:S02]  /*5ec0*/  IMAD.MOV R0, RZ, RZ, -R0 ;  /* 0x000000ffff007224 */ /* 0x000fe400078e0a00 */
[C---:B------:R-:W-:Y:S02]  /*5ed0*/  IMAD R203, R249.reuse, R5, R203 ;  /* 0x00000005f9cb7224 */ /* 0x040fe400078e02cb */
[C---:B------:R-:W-:Y:S02]  /*5ee0*/  IMAD R202, R249.reuse, R4, R202 ;  /* 0x00000004f9ca7224 */ /* 0x040fe400078e02ca */
[----:B------:R-:W-:Y:S01]  /*5ef0*/  IMAD R199, R249, R0, R199 ;  /* 0x00000000f9c77224 */ /* 0x000fe200078e02c7 */
[----:B------:R-:W-:Y:S04]  /*5f00*/  STL [R1+0x610c], R203 ;  /* 0x00610ccb01007387 */ /* 0x000fe80000100800 */
[----:B------:R-:W-:Y:S04]  /*5f10*/  STL [R1+0x6110], R202 ;  /* 0x006110ca01007387 */ /* 0x000fe80000100800 */
[----:B------:R-:W-:Y:S04]  /*5f20*/  STL [R1+0x60f8], R201 ;  /* 0x0060f8c901007387 */ /* 0x000fe80000100800 */
[----:B------:R-:W-:Y:S04]  /*5f30*/  STL [R1+0x60fc], R200 ;  /* 0x0060fcc801007387 */ /* 0x000fe80000100800 */
[----:B------:R1:W-:Y:S04]  /*5f40*/  STL [R1+0x60f4], R199 ;  /* 0x0060f4c701007387 */ /* 0x0003e80000100800 */
[----:B-1----:R-:W2:Y:S01]  /*5f50*/  LDL R199, [R1+0x1b1c] ;  /* 0x001b1c0001c77983 */ /* 0x002ea20000100800 */
[----:B------:R-:W-:Y:S01]  /*5f60*/  IMAD.MOV.U32 R233, RZ, RZ, R252 ;  /* 0x000000ffffe97224 */ /* 0x000fe200078e00fc */
[----:B--2---:R-:W-:-:S02]  /*5f70*/  IADD3 R11, R199, 0xd2, RZ ;  /* 0x000000d2c70b7810 */ /* 0x004fc40007ffe0ff */
[C---:B------:R-:W-:Y:S02]  /*5f80*/  IADD3 R10, R199.reuse, 0xd3, RZ ;  /* 0x000000d3c70a7810 */ /* 0x040fe40007ffe0ff */
[C---:B------:R-:W-:Y:S01]  /*5f90*/  IADD3 R8, R199.reuse, 0xd5, RZ ;  /* 0x000000d5c7087810 */ /* 0x040fe20007ffe0ff */
[----:B------:R1:W-:Y:S01]  /*5fa0*/  STL [R1+0x55e0], R11 ;  /* 0x0055e00b01007387 */ /* 0x0003e20000100800 */
[C---:B------:R-:W-:Y:S02]  /*5fb0*/  IADD3 R9, R199.reuse, 0xd4, RZ ;  /* 0x000000d4c7097810 */ /* 0x040fe40007ffe0ff */
[----:B------:R-:W-:Y:S01]  /*5fc0*/  IABS R198, R11 ;  /* 0x0000000b00c67213 */ /* 0x000fe20000000000 */
[----:B------:R2:W-:Y:S01]  /*5fd0*/  STL [R1+0x5618], R10 ;  /* 0x0056180a01007387 */ /* 0x0005e20000100800 */
[----:B------:R-:W-:Y:S02]  /*5fe0*/  IADD3 R7, R199, 0xd6, RZ ;  /* 0x000000d6c7077810 */ /* 0x000fe40007ffe0ff */
[----:B------:R-:W-:Y:S01]  /*5ff0*/  IABS R197, R10 ;  /* 0x0000000a00c57213 */ /* 0x000fe20000000000 */
[C---:B------:R-:W-:Y:S01]  /*6000*/  IMAD.HI.U32 R5, R250.reuse, R198, RZ ;  /* 0x000000c6fa057227 */ /* 0x040fe200078e00ff */
[----:B------:R-:W-:Y:S01]  /*6010*/  IABS R195, R8 ;  /* 0x0000000800c37213 */ /* 0x000fe20000000000 */
[----:B------:R3:W-:Y:S01]  /*6020*/  STL [R1+0x5620], R9 ;  /* 0x0056200901007387 */ /* 0x0007e20000100800 */
[----:B------:R-:W-:Y:S01]  /*6030*/  IABS R196, R9 ;  /* 0x0000000900c47213 */ /* 0x000fe20000000000 */
[C---:B------:R-:W-:Y:S01]  /*6040*/  IMAD.HI.U32 R4, R250.reuse, R197, RZ ;  /* 0x000000c5fa047227 */ /* 0x040fe200078e00ff */
[----:B------:R-:W-:Y:S01]  /*6050*/  IABS R194, R7 ;  /* 0x0000000700c27213 */ /* 0x000fe20000000000 */
[----:B------:R4:W-:Y:S01]  /*6060*/  STL [R1+0x55fc], R8 ;  /* 0x0055fc0801007387 */ /* 0x0009e20000100800 */
[----:B------:R-:W-:Y:S01]  /*6070*/  IADD3 R5, -R5, RZ, RZ ;  /* 0x000000ff05057210 */ /* 0x000fe20007ffe1ff */
[C---:B------:R-:W-:Y:S01]  /*6080*/  IMAD.HI.U32 R2, R250.reuse, R195, RZ ;  /* 0x000000c3fa027227 */ /* 0x040fe200078e00ff */
[C---:B-1----:R-:W-:Y:S01]  /*6090*/  IADD3 R11, R199.reuse, 0xd7, RZ ;  /* 0x000000d7c70b7810 */ /* 0x042fe20007ffe0ff */
[----:B------:R1:W-:Y:S01]  /*60a0*/  STL [R1+0x564c], R7 ;  /* 0x00564c0701007387 */ /* 0x0003e20000100800 */
[----:B--2---:R-:W-:Y:S01]  /*60b0*/  IADD3 R10, R199, 0xd8, RZ ;  /* 0x000000d8c70a7810 */ /* 0x004fe20007ffe0ff */
[----:B------:R-:W-:Y:S01]  /*60c0*/  IMAD.HI.U32 R3, R250, R196, RZ ;  /* 0x000000c4fa037227 */ /* 0x000fe200078e00ff */
[----:B------:R-:W-:-:S02]  /*60d0*/  IADD3 R2, -R2, RZ, RZ ;  /* 0x000000ff02027210 */ /* 0x000fc40007ffe1ff */
[----:B------:R-:W-:Y:S01]  /*60e0*/  IABS R193, R11 ;  /* 0x0000000b00c17213 */ /* 0x000fe20000000000 */
[C---:B------:R-:W-:Y:S01]  /*60f0*/  IMAD.HI.U32 R0, R250.reuse, R194, RZ ;  /* 0x000000c2fa007227 */ /* 0x040fe200078e00ff */
[C---:B---3--:R-:W-:Y:S02]  /*6100*/  IADD3 R9, R199.reuse, 0xd9, RZ ;  /* 0x000000d9c7097810 */ /* 0x048fe40007ffe0ff */
[C---:B----4-:R-:W-:Y:S01]  /*6110*/  IADD3 R8, R199.reuse, 0xda, RZ ;  /* 0x000000dac7087810 */ /* 0x050fe20007ffe0ff */
[----:B------:R-:W-:Y:S01]  /*6120*/  IMAD.MOV R4, RZ, RZ, -R4 ;  /* 0x000000ffff047224 */ /* 0x000fe200078e0a04 */
[----:B-1----:R-:W-:Y:S01]  /*6130*/  IADD3 R7, R199, 0xdb, RZ ;  /* 0x000000dbc7077810 */ /* 0x002fe20007ffe0ff */
[----:B------:R-:W-:Y:S01]  /*6140*/  IMAD.MOV R3, RZ, RZ, -R3 ;  /* 0x000000ffff037224 */ /* 0x000fe200078e0a03 */
[----:B------:R-:W-:Y:S01]  /*6150*/  IABS R192, R10 ;  /* 0x0000000a00c07213 */ /* 0x000fe20000000000 */
[----:B------:R-:W-:Y:S01]  /*6160*/  IMAD.MOV R0, RZ, RZ, -R0 ;  /* 0x000000ffff007224 */ /* 0x000fe200078e0a00 */
[----:B------:R-:W-:Y:S01]  /*6170*/  IABS R189, R7 ;  /* 0x0000000700bd7213 */ /* 0x000fe20000000000 */
[C---:B------:R-:W-:Y:S01]  /*6180*/  IMAD R198, R249.reuse, R5, R198 ;  /* 0x00000005f9c67224 */ /* 0x040fe200078e02c6 */
[----:B------:R-:W-:Y:S01]  /*6190*/  IABS R191, R9 ;  /* 0x0000000900bf7213 */ /* 0x000fe20000000000 */
[C---:B------:R-:W-:Y:S01]  /*61a0*/  IMAD R197, R249.reuse, R4, R197 ;  /* 0x00000004f9c57224 */ /* 0x040fe200078e02c5 */
[----:B------:R-:W-:Y:S01]  /*61b0*/  IABS R190, R8 ;  /* 0x0000000800be7213 */ /* 0x000fe20000000000 */
[C---:B------:R-:W-:Y:S01]  /*61c0*/  IMAD R196, R249.reuse, R3, R196 ;  /* 0x00000003f9c47224 */ /* 0x040fe200078e02c4 */
[----:B------:R1:W-:Y:S01]  /*61d0*/  STL [R1+0x6100], R198 ;  /* 0x006100c601007387 */ /* 0x0003e20000100800 */
[----:B------:R-:W-:Y:S01]  /*61e0*/  IMAD R195, R249, R2, R195 ;  /* 0x00000002f9c37224 */ /* 0x000fe200078e02c3 */
[----:B------:R-:W-:Y:S01]  /*61f0*/  IADD3 R200, R199, 0x192, RZ ;  /* 0x00000192c7c87810 */ /* 0x000fe20007ffe0ff */
[----:B------:R-:W-:Y:S01]  /*6200*/  IMAD R194, R249, R0, R194 ;  /* 0x00000000f9c27224 */ /* 0x000fe200078e02c2 */
[----:B------:R-:W-:Y:S01]  /*6210*/  STL [R1+0x6104], R197 ;  /* 0x006104c501007387 */ /* 0x000fe20000100800 */
[----:B------:R-:W-:-:S03]  /*6220*/  IMAD.HI.U32 R5, R250, R193, RZ ;  /* 0x000000c1fa057227 */ /* 0x000fc600078e00ff */
[----:B------:R-:W-:Y:S01]  /*6230*/  STL [R1+0x60f0], R196 ;  /* 0x0060f0c401007387 */ /* 0x000fe20000100800 */
[----:B------:R-:W-:Y:S01]  /*6240*/  IMAD.MOV R5, RZ, RZ, -R5 ;  /* 0x000000ffff057224 */ /* 0x000fe200078e0a05 */
[----:B-1----:R-:W-:Y:S01]  /*6250*/  IADD3 R198, R199, 0x193, RZ ;  /* 0x00000193c7c67810 */ /* 0x002fe20007ffe0ff */
[C---:B------:R-:W-:Y:S01]  /*6260*/  IMAD.HI.U32 R0, R250.reuse, R189, RZ ;  /* 0x000000bdfa007227 */ /* 0x040fe200078e00ff */
[----:B------:R-:W-:Y:S03]  /*6270*/  STL [R1+0x6114], R195 ;  /* 0x006114c301007387 */ /* 0x000fe60000100800 */
[----:B------:R-:W-:Y:S01]  /*6280*/  IMAD R193, R249, R5, R193 ;  /* 0x00000005f9c17224 */ /* 0x000fe200078e02c1 */
[----:B------:R-:W-:Y:S01]  /*6290*/  STL [R1+0x611c], R194 ;  /* 0x00611cc201007387 */ /* 0x000fe20000100800 */
[----:B------:R-:W-:Y:S01]  /*62a0*/  IMAD.HI.U32 R4, R250, R192, RZ ;  /* 0x000000c0fa047227 */ /* 0x000fe200078e00ff */
[----:B------:R-:W-:-:S02]  /*62b0*/  IADD3 R0, -R0, RZ, RZ ;  /* 0x000000ff00007210 */ /* 0x000fc40007ffe1ff */
[----:B------:R1:W-:Y:S01]  /*62c0*/  STL [R1+0x55f8], R11 ;  /* 0x0055f80b01007387 */ /* 0x0003e20000100800 */
[----:B------:R-:W-:Y:S01]  /*62d0*/  IMAD.HI.U32 R3, R250, R191, RZ ;  /* 0x000000bffa037227 */ /* 0x000fe200078e00ff */
[----:B------:R-:W-:Y:S02]  /*62e0*/  IADD3 R4, -R4, RZ, RZ ;  /* 0x000000ff04047210 */ /* 0x000fe40007ffe1ff */
[----:B------:R2:W-:Y:S01]  /*62f0*/  STL [R1+0x5630], R10 ;  /* 0x0056300a01007387 */ /* 0x0005e20000100800 */
[C---:B------:R-:W-:Y:S02]  /*6300*/  IMAD R189, R249.reuse, R0, R189 ;  /* 0x00000000f9bd7224 */ /* 0x040fe400078e02bd */
[----:B------:R-:W-:Y:S01]  /*6310*/  IMAD R192, R249, R4, R192 ;  /* 0x00000004f9c07224 */ /* 0x000fe200078e02c0 */
[----:B------:R3:W-:Y:S01]  /*6320*/  STL [R1+0x5638], R9 ;  /* 0x0056380901007387 */ /* 0x0007e20000100800 */
[----:B------:R-:W-:Y:S01]  /*6330*/  IMAD.HI.U32 R2, R250, R190, RZ ;  /* 0x000000befa027227 */ /* 0x000fe200078e00ff */
[----:B-1----:R-:W-:-:S02]  /*6340*/  IADD3 R11, R199, 0xdc, RZ ;  /* 0x000000dcc70b7810 */ /* 0x002fc40007ffe0ff */
[----:B------:R1:W-:Y:S01]  /*6350*/  STL [R1+0x5614], R8 ;  /* 0x0056140801007387 */ /* 0x0003e20000100800 */
[----:B------:R-:W-:Y:S01]  /*6360*/  IMAD.MOV R3, RZ, RZ, -R3 ;  /* 0x000000ffff037224 */ /* 0x000fe200078e0a03 */
[----:B--2---:R-:W-:Y:S01]  /*6370*/  IADD3 R10, R199, 0xdd, RZ ;  /* 0x000000ddc70a7810 */ /* 0x004fe20007ffe0ff */
[----:B------:R-:W-:Y:S01]  /*6380*/  IMAD.MOV R2, RZ, RZ, -R2 ;  /* 0x000000ffff027224 */ /* 0x000fe200078e0a02 */
[----:B------:R2:W-:Y:S01]  /*6390*/  STL [R1+0x5664], R7 ;  /* 0x0056640701007387 */ /* 0x0005e20000100800 */
[----:B------:R-:W-:Y:S01]  /*63a0*/  IABS R188, R11 ;  /* 0x0000000b00bc7213 */ /* 0x000fe20000000000 */
[----:B------:R-:W-:Y:S01]  /*63b0*/  IMAD R191, R249, R3, R191 ;  /* 0x00000003f9bf7224 */ /* 0x000fe200078e02bf */
[C---:B---3--:R-:W-:Y:S01]  /*63c0*/  IADD3 R9, R199.reuse, 0xde, RZ ;  /* 0x000000dec7097810 */ /* 0x048fe20007ffe0ff */
[----:B------:R-:W-:Y:S01]  /*63d0*/  STL [R1+0x6120], R193 ;  /* 0x006120c101007387 */ /* 0x000fe20000100800 */
[----:B------:R-:W-:Y:S01]  /*63e0*/  IABS R187, R10 ;  /* 0x0000000a00bb7213 */ /* 0x000fe20000000000 */
[C---:B------:R-:W-:Y:S01]  /*63f0*/  IMAD.HI.U32 R5, R250.reuse, R188, RZ ;  /* 0x000000bcfa057227 */ /* 0x040fe200078e00ff */
[C---:B-1----:R-:W-:Y:S01]  /*6400*/  IADD3 R8, R199.reuse, 0xdf, RZ ;  /* 0x000000dfc7087810 */ /* 0x042fe20007ffe0ff */
[----:B------:R1:W-:Y:S01]  /*6410*/  STL [R1+0x5610], R11 ;  /* 0x0056100b01007387 */ /* 0x0003e20000100800 */
[----:B------:R-:W-:Y:S01]  /*6420*/  IABS R186, R9 ;  /* 0x0000000900ba7213 */ /* 0x000fe20000000000 */
[C---:B------:R-:W-:Y:S01]  /*6430*/  IMAD.HI.U32 R4, R250.reuse, R187, RZ ;  /* 0x000000bbfa047227 */ /* 0x040fe200078e00ff */
[C---:B--2---:R-:W-:Y:S01]  /*6440*/  IADD3 R7, R199.reuse, 0xe0, RZ ;  /* 0x000000e0c7077810 */ /* 0x044fe20007ffe0ff */
[----:B------:R2:W-:Y:S01]  /*6450*/  STL [R1+0x5648], R10 ;  /* 0x0056480a01007387 */ /* 0x0005e20000100800 */
[----:B------:R-:W-:Y:S01]  /*6460*/  IABS R185, R8 ;  /* 0x0000000800b97213 */ /* 0x000fe20000000000 */
[----:B------:R-:W-:Y:S01]  /*6470*/  IMAD.MOV R4, RZ, RZ, -R4 ;  /* 0x000000ffff047224 */ /* 0x000fe200078e0a04 */
[----:B------:R-:W-:Y:S01]  /*6480*/  IABS R184, R7 ;  /* 0x0000000700b87213 */ /* 0x000fe20000000000 */
[----:B------:R3:W-:Y:S01]  /*6490*/  STL [R1+0x5650], R9 ;  /* 0x0056500901007387 */ /* 0x0007e20000100800 */
[----:B------:R-:W-:Y:S01]  /*64a0*/  IMAD.MOV R5, RZ, RZ, -R5 ;  /* 0x000000ffff057224 */ /* 0x000fe200078e0a05 */
[----:B-1----:R-:W-:Y:S01]  /*64b0*/  IADD3 R11, R199, 0xe1, RZ ;  /* 0x000000e1c70b7810 */ /* 0x002fe20007ffe0ff */
[----:B------:R-:W-:Y:S01]  /*64c0*/  IMAD R187, R249, R4, R187 ;  /* 0x00000004f9bb7224 */ /* 0x000fe200078e02bb */
[----:B------:R1:W-:Y:S01]  /*64d0*/  STL [R1+0x562c], R8 ;  /* 0x00562c0801007387 */ /* 0x0003e20000100800 */
[----:B------:R-:W-:Y:S01]  /*64e0*/  IMAD.HI.U32 R0, R250, R184, RZ ;  /* 0x000000b8fa007227 */ /* 0x000fe200078e00ff */
[----:B--2---:R-:W-:-:S02]  /*64f0*/  IADD3 R10, R199, 0xe2, RZ ;  /* 0x000000e2c70a7810 */ /* 0x004fc40007ffe0ff */
[----:B------:R2:W-:Y:S01]  /*6500*/  STL [R1+0x5678], R7 ;  /* 0x0056780701007387 */ /* 0x0005e20000100800 */
[----:B------:R-:W-:Y:S01]  /*6510*/  IMAD.MOV R0, RZ, RZ, -R0 ;  /* 0x000000ffff007224 */ /* 0x000fe200078e0a00 */
[C---:B---3--:R-:W-:Y:S01]  /*6520*/  IADD3 R9, R199.reuse, 0xe3, RZ ;  /* 0x000000e3c7097810 */ /* 0x048fe20007ffe0ff */
[C---:B------:R-:W-:Y:S01]  /*6530*/  IMAD.HI.U32 R3, R250.reuse, R186, RZ ;  /* 0x000000bafa037227 */ /* 0x040fe200078e00ff */
[----:B------:R3:W-:Y:S01]  /*6540*/  STL [R1+0x5628], R11 ;  /* 0x0056280b01007387 */ /* 0x0007e20000100800 */
[----:B------:R-:W-:Y:S02]  /*6550*/  IABS R182, R10 ;  /* 0x0000000a00b67213 */ /* 0x000fe40000000000 */
[----:B-1----:R-:W-:Y:S01]  /*6560*/  IADD3 R8, R199, 0xe4, RZ ;  /* 0x000000e4c7087810 */ /* 0x002fe20007ffe0ff */
[----:B------:R1:W-:Y:S01]  /*6570*/  STL [R1+0x5660], R10 ;  /* 0x0056600a01007387 */ /* 0x0003e20000100800 */
[----:B------:R-:W-:Y:S01]  /*6580*/  IMAD R184, R249, R0, R184 ;  /* 0x00000000f9b87224 */ /* 0x000fe200078e02b8 */
[----:B--2---:R-:W-:Y:S01]  /*6590*/  IADD3 R7, R199, 0xe5, RZ ;  /* 0x000000e5c7077810 */ /* 0x004fe20007ffe0ff */
[----:B------:R-:W-:Y:S01]  /*65a0*/  IMAD.HI.U32 R4, R250, R182, RZ ;  /* 0x000000b6fa047227 */ /* 0x000fe200078e00ff */
[----:B------:R2:W-:Y:S01]  /*65b0*/  STL [R1+0x5668], R9 ;  /* 0x0056680901007387 */ /* 0x0005e20000100800 */
[----:B------:R-:W-:-:S02]  /*65c0*/  IABS R183, R11 ;  /* 0x0000000b00b77213 */ /* 0x000fc40000000000 */
[----:B------:R-:W-:Y:S01]  /*65d0*/  IABS R179, R7 ;  /* 0x0000000700b37213 */ /* 0x000fe20000000000 */
[----:B------:R4:W-:Y:S01]  /*65e0*/  STL [R1+0x5644], R8 ;  /* 0x0056440801007387 */ /* 0x0009e20000100800 */
[C---:B---3--:R-:W-:Y:S01]  /*65f0*/  IADD3 R11, R199.reuse, 0xe6, RZ ;  /* 0x000000e6c70b7810 */ /* 0x048fe20007ffe0ff */
[----:B------:R-:W-:Y:S01]  /*6600*/  IMAD.MOV R4, RZ, RZ, -R4 ;  /* 0x000000ffff047224 */ /* 0x000fe200078e0a04 */
[C---:B-1----:R-:W-:Y:S01]  /*6610*/  IADD3 R10, R199.reuse, 0xe7, RZ ;  /* 0x000000e7c70a7810 */ /* 0x042fe20007ffe0ff */
[----:B------:R1:W-:Y:S01]  /*6620*/  STL [R1+0x5694], R7 ;  /* 0x0056940701007387 */ /* 0x0003e20000100800 */
[C---:B------:R-:W-:Y:S01]  /*6630*/  IMAD.HI.U32 R0, R250.reuse, R179, RZ ;  /* 0x000000b3fa007227 */ /* 0x040fe200078e00ff */
[----:B------:R-:W-:Y:S02]  /*6640*/  IABS R181, R9 ;  /* 0x0000000900b57213 */ /* 0x000fe40000000000 */
[----:B------:R-:W-:Y:S01]  /*6650*/  IABS R180, R8 ;  /* 0x0000000800b47213 */ /* 0x000fe20000000000 */
[----:B------:R-:W-:Y:S01]  /*6660*/  IMAD.MOV R0, RZ, RZ, -R0 ;  /* 0x000000ffff007224 */ /* 0x000fe200078e0a00 */
[C---:B--2---:R-:W-:Y:S01]  /*6670*/  IADD3 R9, R199.reuse, 0xe8, RZ ;  /* 0x000000e8c7097810 */ /* 0x044fe20007ffe0ff */
[----:B------:R2:W-:Y:S01]  /*6680*/  STL [R1+0x5640], R11 ;  /* 0x0056400b01007387 */ /* 0x0005e20000100800 */
[----:B----4-:R-:W-:Y:S01]  /*6690*/  IADD3 R8, R199, 0xe9, RZ ;  /* 0x000000e9c7087810 */ /* 0x010fe20007ffe0ff */
[----:B------:R-:W-:Y:S01]  /*66a0*/  IMAD R179, R249, R0, R179 ;  /* 0x00000000f9b37224 */ /* 0x000fe200078e02b3 */
[----:B-1----:R-:W-:Y:S01]  /*66b0*/  IADD3 R7, R199, 0xea, RZ ;  /* 0x000000eac7077810 */ /* 0x002fe20007ffe0ff */
[----:B------:R1:W-:Y:S01]  /*66c0*/  STL [R1+0x5674], R10 ;  /* 0x0056740a01007387 */ /* 0x0003e20000100800 */
[----:B------:R-:W-:Y:S01]  /*66d0*/  IABS R177, R10 ;  /* 0x0000000a00b17213 */ /* 0x000fe20000000000 */
[----:B------:R-:W-:Y:S01]  /*66e0*/  IMAD R182, R249, R4, R182 ;  /* 0x00000004f9b67224 */ /* 0x000fe200078e02b6 */
[----:B------:R-:W-:Y:S01]  /*66f0*/  IABS R174, R7 ;  /* 0x0000000700ae7213 */ /* 0x000fe20000000000 */
[----:B------:R3:W-:Y:S01]  /*6700*/  STL [R1+0x5680], R9 ;  /* 0x0056800901007387 */ /* 0x0007e20000100800 */
[----:B------:R-:W-:Y:S01]  /*6710*/  IABS R178, R11 ;  /* 0x0000000b00b27213 */ /* 0x000fe20000000000 */
[C---:B------:R-:W-:Y:S01]  /*6720*/  IMAD.HI.U32 R4, R250.reuse, R177, RZ ;  /* 0x000000b1fa047227 */ /* 0x040fe200078e00ff */
[C---:B--2---:R-:W-:Y:S01]  /*6730*/  IADD3 R11, R199.reuse, 0xeb, RZ ;  /* 0x000000ebc70b7810 */ /* 0x044fe20007ffe0ff */
[----:B------:R2:W-:Y:S01]  /*6740*/  STL [R1+0x565c], R8 ;  /* 0x00565c0801007387 */ /* 0x0005e20000100800 */
[----:B------:R-:W-:Y:S01]  /*6750*/  IABS R176, R9 ;  /* 0x0000000900b07213 */ /* 0x000fe20000000000 */
[----:B------:R-:W-:Y:S01]  /*6760*/  IMAD.HI.U32 R0, R250, R174, RZ ;  /* 0x000000aefa007227 */ /* 0x000fe200078e00ff */
[----:B-1----:R-:W-:Y:S01]  /*6770*/  IADD3 R10, R199, 0xec, RZ ;  /* 0x000000ecc70a7810 */ /* 0x002fe20007ffe0ff */
[----:B------:R1:W-:Y:S01]  /*6780*/  STL [R1+0x56a8], R7 ;  /* 0x0056a80701007387 */ /* 0x0003e20000100800 */
[----:B------:R-:W-:Y:S01]  /*6790*/  IABS R175, R8 ;  /* 0x0000000800af7213 */ /* 0x000fe20000000000 */
[----:B------:R-:W-:Y:S01]  /*67a0*/  IMAD R190, R249, R2, R190 ;  /* 0x00000002f9be7224 */ /* 0x000fe200078e02be */
[C---:B---3--:R-:W-:Y:S01]  /*67b0*/  IADD3 R9, R199.reuse, 0xed, RZ ;  /* 0x000000edc7097810 */ /* 0x048fe20007ffe0ff */
[----:B------:R3:W-:Y:S01]  /*67c0*/  STL [R1+0x5658], R11 ;  /* 0x0056580b01007387 */ /* 0x0007e20000100800 */
[----:B------:R-:W-:Y:S01]  /*67d0*/  IADD3 R0, -R0, RZ, RZ ;  /* 0x000000ff00007210 */ /* 0x000fe20007ffe1ff */
[----:B------:R-:W-:Y:S01]  /*67e0*/  IMAD.HI.U32 R2, R250, R185, RZ ;  /* 0x000000b9fa027227 */ /* 0x000fe200078e00ff */
[----:B--2---:R-:W-:Y:S01]  /*67f0*/  IADD3 R8, R199, 0xee, RZ ;  /* 0x000000eec7087810 */ /* 0x004fe20007ffe0ff */
[----:B------:R-:W-:Y:S01]  /*6800*/  STL [R1+0x5690], R10 ;  /* 0x0056900a01007387 */ /* 0x000fe20000100800 */
[----:B------:R-:W-:Y:S01]  /*6810*/  IADD3 R4, -R4, RZ, RZ ;  /* 0x000000ff04047210 */ /* 0x000fe20007ffe1ff */
[----:B------:R-:W-:Y:S01]  /*6820*/  IMAD R188, R249, R5, R188 ;  /* 0x00000005f9bc7224 */ /* 0x000fe200078e02bc */
[----:B-1----:R-:W-:Y:S01]  /*6830*/  IADD3 R7, R199, 0xef, RZ ;  /* 0x000000efc7077810 */ /* 0x002fe20007ffe0ff */
[----:B------:R-:W-:Y:S01]  /*6840*/  STL [R1+0x5698], R9 ;  /* 0x0056980901007387 */ /* 0x000fe20000100800 */
[----:B------:R-:W-:Y:S01]  /*6850*/  IABS R172, R10 ;  /* 0x0000000a00ac7213 */ /* 0x000fe20000000000 */
[----:B------:R-:W-:Y:S01]  /*6860*/  IMAD R174, R249, R0, R174 ;  /* 0x00000000f9ae7224 */ /* 0x000fe200078e02ae */
[----:B------:R-:W-:Y:S01]  /*6870*/  IABS R169, R7 ;  /* 0x0000000700a97213 */ /* 0x000fe20000000000 */
[----:B------:R1:W-:Y:S01]  /*6880*/  STL [R1+0x5670], R8 ;  /* 0x0056700801007387 */ /* 0x0003e20000100800 */
[----:B------:R-:W-:Y:S01]  /*6890*/  IABS R170, R8 ;  /* 0x0000000800aa7213 */ /* 0x000fe20000000000 */
[C---:B------:R-:W-:Y:S01]  /*68a0*/  IMAD.HI.U32 R5, R250.reuse, R183, RZ ;  /* 0x000000b7fa057227 */ /* 0x040fe200078e00ff */
[----:B------:R-:W-:Y:S01]  /*68b0*/  IADD3 R3, -R3, RZ, RZ ;  /* 0x000000ff03037210 */ /* 0x000fe20007ffe1ff */
[----:B------:R2:W-:Y:S01]  /*68c0*/  STL [R1+0x56c0], R7 ;  /* 0x0056c00701007387 */ /* 0x0005e20000100800 */
[----:B------:R-:W-:Y:S01]  /*68d0*/  IABS R173, R11 ;  /* 0x0000000b00ad7213 */ /* 0x000fe20000000000 */
[----:B------:R-:W-:Y:S01]  /*68e0*/  IMAD R177, R249, R4, R177 ;  /* 0x00000004f9b17224 */ /* 0x000fe200078e02b1 */
[----:B------:R-:W-:Y:S01]  /*68f0*/  IADD3 R5, -R5, RZ, RZ ;  /* 0x000000ff05057210 */ /* 0x000fe20007ffe1ff */
[C---:B------:R-:W-:Y:S01]  /*6900*/  IMAD.HI.U32 R0, R250.reuse, R169, RZ ;  /* 0x000000a9fa007227 */ /* 0x040fe200078e00ff */
[C---:B---3--:R-:W-:Y:S01]  /*6910*/  IADD3 R11, R199.reuse, 0xf0, RZ ;  /* 0x000000f0c70b7810 */ /* 0x048fe20007ffe0ff */
[----:B------:R-:W3:Y:S01]  /*6920*/  S2R R195, SR_TID.X ;  /* 0x0000000000c37919 */ /* 0x000ee20000002100 */
[C---:B-1----:R-:W-:Y:S01]  /*6930*/  IADD3 R8, R199.reuse, 0xf3, RZ ;  /* 0x000000f3c7087810 */ /* 0x042fe20007ffe0ff */
[C---:B------:R-:W-:Y:S01]  /*6940*/  IMAD.HI.U32 R4, R250.reuse, R172, RZ ;  /* 0x000000acfa047227 */ /* 0x040fe200078e00ff */
[----:B------:R-:W-:Y:S01]  /*6950*/  IABS R171, R9 ;  /* 0x0000000900ab7213 */ /* 0x000fe20000000000 */
[----:B------:R1:W-:Y:S01]  /*6960*/  STL [R1+0x566c], R11 ;  /* 0x00566c0b01007387 */ /* 0x0003e20000100800 */
[----:B------:R-:W-:Y:S01]  /*6970*/  IABS R165, R8 ;  /* 0x0000000800a57213 */ /* 0x000fe20000000000 */
[----:B------:R-:W-:Y:S01]  /*6980*/  IMAD.MOV R2, RZ, RZ, -R2 ;  /* 0x000000ffff027224 */ /* 0x000fe200078e0a02 */
[C---:B------:R-:W-:Y:S01]  /*6990*/  IADD3 R10, R199.reuse, 0xf1, RZ ;  /* 0x000000f1c70a7810 */ /* 0x040fe20007ffe0ff */
[----:B------:R-:W-:Y:S01]  /*69a0*/  IMAD.MOV R0, RZ, RZ, -R0 ;  /* 0x000000ffff007224 */ /* 0x000fe200078e0a00 */
[C---:B------:R-:W-:Y:S01]  /*69b0*/  IADD3 R9, R199.reuse, 0xf2, RZ ;  /* 0x000000f2c7097810 */ /* 0x040fe20007ffe0ff */
[----:B------:R-:W-:Y:S01]  /*69c0*/  IMAD.MOV R4, RZ, RZ, -R4 ;  /* 0x000000ffff047224 */ /* 0x000fe200078e0a04 */
[----:B--2---:R-:W-:Y:S01]  /*69d0*/  IADD3 R7, R199, 0xf4, RZ ;  /* 0x000000f4c7077810 */ /* 0x004fe20007ffe0ff */
[C---:B------:R-:W-:Y:S01]  /*69e0*/  IMAD R186, R249.reuse, R3, R186 ;  /* 0x00000003f9ba7224 */ /* 0x040fe200078e02ba */
[----:B------:R2:W-:Y:S01]  /*69f0*/  STL [R1+0x56a4], R10 ;  /* 0x0056a40a01007387 */ /* 0x0005e20000100800 */
[----:B------:R-:W-:Y:S01]  /*6a00*/  IMAD R185, R249, R2, R185 ;  /* 0x00000002f9b97224 */ /* 0x000fe200078e02b9 */
[----:B------:R-:W-:Y:S01]  /*6a10*/  IABS R167, R10 ;  /* 0x0000000a00a77213 */ /* 0x000fe20000000000 */
[----:B------:R-:W-:Y:S01]  /*6a20*/  IMAD.HI.U32 R3, R250, R181, RZ ;  /* 0x000000b5fa037227 */ /* 0x000fe200078e00ff */
[----:B------:R4:W-:Y:S01]  /*6a30*/  STL [R1+0x56b0], R9 ;  /* 0x0056b00901007387 */ /* 0x0009e20000100800 */
[----:B------:R-:W-:-:S02]  /*6a40*/  IABS R166, R9 ;  /* 0x0000000900a67213 */ /* 0x000fc40000000000 */
[----:B------:R-:W-:Y:S01]  /*6a50*/  IMAD.HI.U32 R2, R250, R180, RZ ;  /* 0x000000b4fa027227 */ /* 0x000fe200078e00ff */
[----:B------:R2:W-:Y:S01]  /*6a60*/  STL [R1+0x568c], R8 ;  /* 0x00568c0801007387 */ /* 0x0005e20000100800 */
[----:B------:R-:W-:Y:S02]  /*6a70*/  IABS R164, R7 ;  /* 0x0000000700a47213 */ /* 0x000fe40000000000 */
[C---:B------:R-:W-:Y:S01]  /*6a80*/  IMAD R169, R249.reuse, R0, R169 ;  /* 0x00000000f9a97224 */ /* 0x040fe200078e02a9 */
[----:B------:R-:W-:Y:S01]  /*6a90*/  IADD3 R2, -R2, RZ, RZ ;  /* 0x000000ff02027210 */ /* 0x000fe20007ffe1ff */
[----:B------:R-:W-:Y:S01]  /*6aa0*/  IMAD R172, R249, R4, R172 ;  /* 0x00000004f9ac7224 */ /* 0x000fe200078e02ac */
[----:B------:R-:W-:Y:S01]  /*6ab0*/  IABS R4, R11 ;  /* 0x0000000b00047213 */ /* 0x000fe20000000000 */
[----:B------:R-:W-:Y:S01]  /*6ac0*/  IMAD.HI.U32 R0, R250, R165, RZ ;  /* 0x000000a5fa007227 */ /* 0x000fe200078e00ff */
[C---:B-1----:R-:W-:Y:S01]  /*6ad0*/  IADD3 R11, R199.reuse, 0xf5, RZ ;  /* 0x000000f5c70b7810 */ /* 0x042fe20007ffe0ff */
[----:B------:R1:W-:Y:S01]  /*6ae0*/  STL [R1+0x56e0], R7 ;  /* 0x0056e00701007387 */ /* 0x0003e20000100800 */
[----:B--2---:R-:W-:Y:S01]  /*6af0*/  IADD3 R10, R199, 0xf6, RZ ;  /* 0x000000f6c70a7810 */ /* 0x004fe20007ffe0ff */
[----:B------:R-:W-:Y:S01]  /*6b00*/  IMAD R183, R249, R5, R183 ;  /* 0x00000005f9b77224 */ /* 0x000fe200078e02b7 */
[----:B------:R-:W-:Y:S01]  /*6b10*/  IADD3 R0, -R0, RZ, RZ ;  /* 0x000000ff00007210 */ /* 0x000fe20007ffe1ff */
[C---:B------:R-:W-:Y:S01]  /*6b20*/  IMAD.HI.U32 R5, R250.reuse, R178, RZ ;  /* 0x000000b2fa057227 */ /* 0x040fe200078e00ff */
[----:B------:R-:W-:Y:S01]  /*6b30*/  IABS R163, R11 ;  /* 0x0000000b00a37213 */ /* 0x000fe20000000000 */
[----:B------:R2:W-:Y:S01]  /*6b40*/  STL [R1+0x5688], R11 ;  /* 0x0056880b01007387 */ /* 0x0005e20000100800 */
[C---:B----4-:R-:W-:Y:S01]  /*6b50*/  IADD3 R9, R199.reuse, 0xf7, RZ ;  /* 0x000000f7c7097810 */ /* 0x050fe20007ffe0ff */
[----:B------:R-:W-:Y:S01]  /*6b60*/  IMAD.MOV R3, RZ, RZ, -R3 ;  /* 0x000000ffff037224 */ /* 0x000fe200078e0a03 */
[C---:B------:R-:W-:Y:S01]  /*6b70*/  IADD3 R8, R199.reuse, 0xf8, RZ ;  /* 0x000000f8c7087810 */ /* 0x040fe20007ffe0ff */
[----:B------:R-:W-:Y:S01]  /*6b80*/  IMAD.MOV R5, RZ, RZ, -R5 ;  /* 0x000000ffff057224 */ /* 0x000fe200078e0a05 */
[----:B-1----:R-:W-:Y:S01]  /*6b90*/  IADD3 R7, R199, 0xf9, RZ ;  /* 0x000000f9c7077810 */ /* 0x002fe20007ffe0ff */
[----:B------:R-:W-:Y:S01]  /*6ba0*/  IMAD R181, R249, R3, R181 ;  /* 0x00000003f9b57224 */ /* 0x000fe200078e02b5 */
[----:B------:R1:W-:Y:S01]  /*6bb0*/  STL [R1+0x56bc], R10 ;  /* 0x0056bc0a01007387 */ /* 0x0003e20000100800 */
[----:B------:R-:W-:Y:S01]  /*6bc0*/  IMAD.HI.U32 R3, R250, R176, RZ ;  /* 0x000000b0fa037227 */ /* 0x000fe200078e00ff */
[----:B------:R-:W-:-:S02]  /*6bd0*/  IABS R162, R10 ;  /* 0x0000000a00a27213 */ /* 0x000fc40000000000 */
[----:B--2---:R-:W-:Y:S01]  /*6be0*/  IADD3 R11, R199, 0xfa, RZ ;  /* 0x000000fac70b7810 */ /* 0x004fe20007ffe0ff */
[C---:B------:R-:W-:Y:S01]  /*6bf0*/  IMAD R180, R249.reuse, R2, R180 ;  /* 0x00000002f9b47224 */ /* 0x040fe200078e02b4 */
[----:B------:R2:W-:Y:S01]  /*6c00*/  STL [R1+0x56c8], R9 ;  /* 0x0056c80901007387 */ /* 0x0005e20000100800 */
[C---:B------:R-:W-:Y:S01]  /*6c10*/  IMAD.HI.U32 R2, R250.reuse, R175, RZ ;  /* 0x000000affa027227 */ /* 0x040fe200078e00ff */
[----:B------:R-:W-:Y:S02]  /*6c20*/  IABS R158, R11 ;  /* 0x0000000b009e7213 */ /* 0x000fe40000000000 */
[----:B------:R4:W-:Y:S01]  /*6c30*/  STL [R1+0x56a0], R8 ;  /* 0x0056a00801007387 */ /* 0x0009e20000100800 */
[C---:B------:R-:W-:Y:S01]  /*6c40*/  IMAD R178, R249.reuse, R5, R178 ;  /* 0x00000005f9b27224 */ /* 0x040fe200078e02b2 */
[----:B------:R-:W-:Y:S01]  /*6c50*/  IABS R160, R8 ;  /* 0x0000000800a07213 */ /* 0x000fe20000000000 */
[----:B------:R-:W-:Y:S01]  /*6c60*/  IMAD R165, R249, R0, R165 ;  /* 0x00000000f9a57224 */ /* 0x000fe200078e02a5 */
[----:B------:R-:W-:Y:S01]  /*6c70*/  STL [R1+0x5700], R7 ;  /* 0x0057000701007387 */ /* 0x000fe20000100800 */
[----:B------:R-:W-:Y:S01]  /*6c80*/  IMAD.HI.U32 R5, R250, R173, RZ ;  /* 0x000000adfa057227 */ /* 0x000fe200078e00ff */
[----:B------:R-:W-:-:S02]  /*6c90*/  IABS R161, R9 ;  /* 0x0000000900a17213 */ /* 0x000fc40000000000 */
[----:B------:R3:W-:Y:S01]  /*6ca0*/  STL [R1+0x569c], R11 ;  /* 0x00569c0b01007387 */ /* 0x0007e20000100800 */
[C---:B------:R-:W-:Y:S01]  /*6cb0*/  IMAD.HI.U32 R0, R250.reuse, R163, RZ ;  /* 0x000000a3fa007227 */ /* 0x040fe200078e00ff */
[C---:B-1----:R-:W-:Y:S02]  /*6cc0*/  IADD3 R10, R199.reuse, 0xfb, RZ ;  /* 0x000000fbc70a7810 */ /* 0x042fe40007ffe0ff */
[C---:B--2---:R-:W-:Y:S01]  /*6cd0*/  IADD3 R9, R199.reuse, 0xfc, RZ ;  /* 0x000000fcc7097810 */ /* 0x044fe20007ffe0ff */
[----:B------:R-:W-:Y:S01]  /*6ce0*/  IMAD.MOV R3, RZ, RZ, -R3 ;  /* 0x000000ffff037224 */ /* 0x000fe200078e0a03 */
[----:B------:R-:W-:Y:S01]  /*6cf0*/  IABS R159, R7 ;  /* 0x00000007009f7213 */ /* 0x000fe20000000000 */
[----:B------:R-:W-:Y:S01]  /*6d00*/  IMAD.MOV R2, RZ, RZ, -R2 ;  /* 0x000000ffff027224 */ /* 0x000fe200078e0a02 */
[C---:B----4-:R-:W-:Y:S01]  /*6d10*/  IADD3 R8, R199.reuse, 0xfd, RZ ;  /* 0x000000fdc7087810 */ /* 0x050fe20007ffe0ff */
[----:B------:R-:W-:Y:S01]  /*6d20*/  IMAD.HI.U32 R168, R250, R4, RZ ;  /* 0x00000004faa87227 */ /* 0x000fe200078e00ff */
[C---:B---3--:R-:W-:Y:S01]  /*6d30*/  IADD3 R11, R199.reuse, 0xff, RZ ;  /* 0x000000ffc70b7810 */ /* 0x048fe20007ffe0ff */
[----:B------:R1:W-:Y:S01]  /*6d40*/  STL [R1+0x56dc], R10 ;  /* 0x0056dc0a01007387 */ /* 0x0003e20000100800 */
[----:B------:R-:W-:Y:S01]  /*6d50*/  IADD3 R7, R199, 0xfe, RZ ;  /* 0x000000fec7077810 */ /* 0x000fe20007ffe0ff */
[----:B------:R-:W-:Y:S01]  /*6d60*/  IMAD.MOV R5, RZ, RZ, -R5 ;  /* 0x000000ffff057224 */ /* 0x000fe200078e0a05 */
[----:B------:R-:W-:Y:S01]  /*6d70*/  IADD3 R168, -R168, RZ, RZ ;  /* 0x000000ffa8a87210 */ /* 0x000fe20007ffe1ff */
[----:B------:R-:W-:Y:S01]  /*6d80*/  IMAD.MOV R0, RZ, RZ, -R0 ;  /* 0x000000ffff007224 */ /* 0x000fe200078e0a00 */
[----:B------:R-:W-:Y:S01]  /*6d90*/  IABS R153, R11 ;  /* 0x0000000b00997213 */ /* 0x000fe20000000000 */
[----:B------:R-:W-:Y:S01]  /*6da0*/  IMAD R176, R249, R3, R176 ;  /* 0x00000003f9b07224 */ /* 0x000fe200078e02b0 */
[----:B------:R2:W-:Y:S01]  /*6db0*/  STL [R1+0x56e8], R9 ;  /* 0x0056e80901007387 */ /* 0x0005e20000100800 */
[----:B------:R-:W-:Y:S01]  /*6dc0*/  IMAD.HI.U32 R3, R250, R171, RZ ;  /* 0x000000abfa037227 */ /* 0x000fe200078e00ff */
[----:B------:R-:W-:-:S02]  /*6dd0*/  IABS R157, R10 ;  /* 0x0000000a009d7213 */ /* 0x000fc40000000000 */
[----:B------:R3:W-:Y:S01]  /*6de0*/  STL [R1+0x56b8], R8 ;  /* 0x0056b80801007387 */ /* 0x0007e20000100800 */
[----:B------:R-:W-:Y:S01]  /*6df0*/  IMAD R175, R249, R2, R175 ;  /* 0x00000002f9af7224 */ /* 0x000fe200078e02af */
[----:B------:R-:W-:Y:S01]  /*6e00*/  IADD3 R3, -R3, RZ, RZ ;  /* 0x000000ff03037210 */ /* 0x000fe20007ffe1ff */
[C---:B------:R-:W-:Y:S01]  /*6e10*/  IMAD.HI.U32 R2, R250.reuse, R170, RZ ;  /* 0x000000aafa027227 */ /* 0x040fe200078e00ff */
[----:B-1----:R-:W-:Y:S01]  /*6e20*/  IADD3 R10, R199, 0x100, RZ ;  /* 0x00000100c70a7810 */ /* 0x002fe20007ffe0ff */
[----:B------:R1:W-:Y:S01]  /*6e30*/  STL [R1+0x5720], R7 ;  /* 0x0057200701007387 */ /* 0x0003e20000100800 */
[----:B------:R-:W-:Y:S01]  /*6e40*/  IABS R156, R9 ;  /* 0x00000009009c7213 */ /* 0x000fe20000000000 */
[C---:B------:R-:W-:Y:S01]  /*6e50*/  IMAD R173, R249.reuse, R5, R173 ;  /* 0x00000005f9ad7224 */ /* 0x040fe200078e02ad */
[----:B------:R-:W-:Y:S01]  /*6e60*/  IABS R155, R8 ;  /* 0x00000008009b7213 */ /* 0x000fe20000000000 */
[----:B------:R-:W-:Y:S01]  /*6e70*/  IMAD R163, R249, R0, R163 ;  /* 0x00000000f9a37224 */ /* 0x000fe200078e02a3 */
[----:B--2---:R-:W-:Y:S01]  /*6e80*/  IADD3 R9, R199, 0x101, RZ ;  /* 0x00000101c7097810 */ /* 0x004fe20007ffe0ff */
[----:B------:R-:W-:Y:S01]  /*6e90*/  IMAD.HI.U32 R5, R250, R164, RZ ;  /* 0x000000a4fa057227 */ /* 0x000fe200078e00ff */
[----:B------:R2:W-:Y:S01]  /*6ea0*/  STL [R1+0x56b4], R11 ;  /* 0x0056b40b01007387 */ /* 0x0005e20000100800 */
[----:B------:R-:W-:-:S02]  /*6eb0*/  IABS R154, R7 ;  /* 0x00000007009a7213 */ /* 0x000fc40000000000 */
[C---:B------:R-:W-:Y:S01]  /*6ec0*/  IMAD.HI.U32 R0, R250.reuse, R158, RZ ;  /* 0x0000009efa007227 */ /* 0x040fe200078e00ff */
[C---:B---3--:R-:W-:Y:S01]  /*6ed0*/  IADD3 R8, R199.reuse, 0x102, RZ ;  /* 0x00000102c7087810 */ /* 0x048fe20007ffe0ff */
[----:B------:R3:W-:Y:S01]  /*6ee0*/  STL [R1+0x56fc], R10 ;  /* 0x0056fc0a01007387 */ /* 0x0007e20000100800 */
[C---:B-1----:R-:W-:Y:S01]  /*6ef0*/  IADD3 R7, R199.reuse, 0x103, RZ ;  /* 0x00000103c7077810 */ /* 0x042fe20007ffe0ff */
[----:B------:R-:W-:Y:S01]  /*6f00*/  IMAD.MOV R2, RZ, RZ, -R2 ;  /* 0x000000ffff027224 */ /* 0x000fe200078e0a02 */
[----:B------:R-:W-:Y:S01]  /*6f10*/  IABS R152, R10 ;  /* 0x0000000a00987213 */ /* 0x000fe20000000000 */
[----:B------:R-:W-:Y:S01]  /*6f20*/  IMAD.MOV R5, RZ, RZ, -R5 ;  /* 0x000000ffff057224 */ /* 0x000fe200078e0a05 */
[----:B--2---:R-:W-:Y:S01]  /*6f30*/  IADD3 R11, R199, 0x104, RZ ;  /* 0x00000104c70b7810 */ /* 0x004fe20007ffe0ff */
[----:B------:R-:W-:Y:S01]  /*6f40*/  IMAD R168, R249, R168, R4 ;  /* 0x000000a8f9a87224 */ /* 0x000fe200078e0204 */
[----:B------:R1:W-:Y:S01]  /*6f50*/  STL [R1+0x5708], R9 ;  /* 0x0057080901007387 */ /* 0x0003e20000100800 */
[----:B------:R-:W-:Y:S01]  /*6f60*/  IMAD.MOV R0, RZ, RZ, -R0 ;  /* 0x000000ffff007224 */ /* 0x000fe200078e0a00 */
[----:B------:R-:W-:Y:S01]  /*6f70*/  IABS R148, R11 ;  /* 0x0000000b00947213 */ /* 0x000fe20000000000 */
[C---:B------:R-:W-:Y:S01]  /*6f80*/  IMAD.HI.U32 R4, R250.reuse, R160, RZ ;  /* 0x000000a0fa047227 */ /* 0x040fe200078e00ff */
[----:B---3--:R-:W-:Y:S01]  /*6f90*/  IADD3 R10, R199, 0x105, RZ ;  /* 0x00000105c70a7810 */ /* 0x008fe20007ffe0ff */
[----:B------:R2:W-:Y:S01]  /*6fa0*/  STL [R1+0x56d8], R8 ;  /* 0x0056d80801007387 */ /* 0x0005e20000100800 */
[----:B------:R-:W-:Y:S01]  /*6fb0*/  IABS R150, R8 ;  /* 0x0000000800967213 */ /* 0x000fe20000000000 */
[C---:B------:R-:W-:Y:S01]  /*6fc0*/  IMAD R171, R249.reuse, R3, R171 ;  /* 0x00000003f9ab7224 */ /* 0x040fe200078e02ab */
[----:B------:R-:W-:Y:S01]  /*6fd0*/  IABS R151, R9 ;  /* 0x0000000900977213 */ /* 0x000fe20000000000 */
[----:B------:R-:W-:Y:S01]  /*6fe0*/  IMAD R170, R249, R2, R170 ;  /* 0x00000002f9aa7224 */ /* 0x000fe200078e02aa */
[----:B------:R3:W-:Y:S01]  /*6ff0*/  STL [R1+0x5740], R7 ;  /* 0x0057400701007387 */ /* 0x0007e20000100800 */
[----:B------:R-:W-:Y:S01]  /*7000*/  IMAD.HI.U32 R3, R250, R167, RZ ;  /* 0x000000a7fa037227 */ /* 0x000fe200078e00ff */
[----:B------:R-:W-:-:S02]  /*7010*/  IABS R147, R10 ;  /* 0x0000000a00937213 */ /* 0x000fc40000000000 */
[----:B------:R4:W-:Y:S01]  /*7020*/  STL [R1+0x56d4], R11 ;  /* 0x0056d40b01007387 */ /* 0x0009e20000100800 */
[C---:B------:R-:W-:Y:S01]  /*7030*/  IMAD.HI.U32 R2, R250.reuse, R166, RZ ;  /* 0x000000a6fa027227 */ /* 0x040fe200078e00ff */
[----:B-1----:R-:W-:Y:S02]  /*7040*/  IADD3 R9, R199, 0x106, RZ ;  /* 0x00000106c7097810 */ /* 0x002fe40007ffe0ff */
[----:B------:R1:W-:Y:S01]  /*7050*/  STL [R1+0x51b8], R10 ;  /* 0x0051b80a01007387 */ /* 0x0003e20000100800 */
[C---:B------:R-:W-:Y:S01]  /*7060*/  IMAD R164, R249.reuse, R5, R164 ;  /* 0x00000005f9a47224 */ /* 0x040fe200078e02a4 */
[----:B------:R-:W-:Y:S01]  /*7070*/  IABS R149, R7 ;  /* 0x0000000700957213 */ /* 0x000fe20000000000 */
[----:B------:R-:W-:Y:S01]  /*7080*/  IMAD R158, R249, R0, R158 ;  /* 0x00000000f99e7224 */ /* 0x000fe200078e029e */
[C---:B--2---:R-:W-:Y:S01]  /*7090*/  IADD3 R8, R199.reuse, 0x107, RZ ;  /* 0x00000107c7087810 */ /* 0x044fe20007ffe0ff */
[C---:B------:R-:W-:Y:S01]  /*70a0*/  IMAD.HI.U32 R5, R250.reuse, R159, RZ ;  /* 0x0000009ffa057227 */ /* 0x040fe200078e00ff */
[C---:B---3--:R-:W-:Y:S01]  /*70b0*/  IADD3 R7, R199.reuse, 0x108, RZ ;  /* 0x00000108c7077810 */ /* 0x048fe20007ffe0ff */
[----:B------:R2:W-:Y:S01]  /*70c0*/  STL [R1+0x56f8], R9 ;  /* 0x0056f80901007387 */ /* 0x0005e20000100800 */
[----:B----4-:R-:W-:Y:S01]  /*70d0*/  IADD3 R11, R199, 0x109, RZ ;  /* 0x00000109c70b7810 */ /* 0x010fe20007ffe0ff */
[----:B------:R-:W-:Y:S01]  /*70e0*/  IMAD.MOV R4, RZ, RZ, -R4 ;  /* 0x000000ffff047224 */ /* 0x000fe200078e0a04 */
[----:B------:R-:W-:Y:S01]  /*70f0*/  IADD3 R5, -R5, RZ, RZ ;  /* 0x000000ff05057210 */ /* 0x000fe20007ffe1ff */
[----:B------:R-:W-:Y:S01]  /*7100*/  IMAD.HI.U32 R0, R250, R153, RZ ;  /* 0x00000099fa007227 */ /* 0x000fe200078e00ff */
[----:B-1----:R-:W-:Y:S01]  /*7110*/  IADD3 R10, R199, 0x1ff, RZ ;  /* 0x000001ffc70a7810 */ /* 0x002fe20007ffe0ff */
[----:B------:R1:W-:Y:S01]  /*7120*/  STL [R1+0x571c], R8 ;  /* 0x00571c0801007387 */ /* 0x0003e20000100800 */
[----:B------:R-:W-:Y:S01]  /*7130*/  IABS R142, R11 ;  /* 0x0000000b008e7213 */ /* 0x000fe20000000000 */
[----:B------:R-:W-:Y:S01]  /*7140*/  IMAD.MOV R3, RZ, RZ, -R3 ;  /* 0x000000ffff037224 */ /* 0x000fe200078e0a03 */
[----:B------:R-:W-:Y:S01]  /*7150*/  IADD3 R0, -R0, RZ, RZ ;  /* 0x000000ff00007210 */ /* 0x000fe20007ffe1ff */
[----:B------:R-:W-:Y:S01]  /*7160*/  IMAD.MOV R2, RZ, RZ, -R2 ;  /* 0x000000ffff027224 */ /* 0x000fe200078e0a02 */
[----:B------:R-:W-:Y:S01]  /*7170*/  IABS R143, R10 ;  /* 0x0000000a008f7213 */ /* 0x000fe20000000000 */
[----:B------:R-:W-:Y:S01]  /*7180*/  IMAD R160, R249, R4, R160 ;  /* 0x00000004f9a07224 */ /* 0x000fe200078e02a0 */
[----:B------:R-:W-:Y:S01]  /*7190*/  STL [R1+0x5728], R7 ;  /* 0x0057280701007387 */ /* 0x000fe20000100800 */
[----:B------:R-:W-:Y:S01]  /*71a0*/  IMAD.HI.U32 R4, R250, R155, RZ ;  /* 0x0000009bfa047227 */ /* 0x000fe200078e00ff */
[----:B------:R-:W-:-:S02]  /*71b0*/  IABS R146, R9 ;  /* 0x0000000900927213 */ /* 0x000fc40000000000 */
[----:B------:R3:W-:Y:S01]  /*71c0*/  STL [R1+0x56d0], R11 ;  /* 0x0056d00b01007387 */ /* 0x0007e20000100800 */
[C---:B------:R-:W-:Y:S01]  /*71d0*/  IMAD R167, R249.reuse, R3, R167 ;  /* 0x00000003f9a77224 */ /* 0x040fe200078e02a7 */
[----:B------:R-:W-:Y:S01]  /*71e0*/  IABS R145, R8 ;  /* 0x0000000800917213 */ /* 0x000fe20000000000 */
[----:B------:R-:W-:Y:S01]  /*71f0*/  IMAD R166, R249, R2, R166 ;  /* 0x00000002f9a67224 */ /* 0x000fe200078e02a6 */
[C---:B--2---:R-:W-:Y:S01]  /*7200*/  IADD3 R9, R199.reuse, 0x10a, RZ ;  /* 0x0000010ac7097810 */ /* 0x044fe20007ffe0ff */
[C---:B------:R-:W-:Y:S01]  /*7210*/  IMAD.HI.U32 R2, R250.reuse, R162, RZ ;  /* 0x000000a2fa027227 */ /* 0x040fe200078e00ff */
[----:B------:R-:W-:Y:S02]  /*7220*/  IABS R144, R7 ;  /* 0x0000000700907213 */ /* 0x000fe40000000000 */
[C---:B-1----:R-:W-:Y:S01]  /*7230*/  IADD3 R8, R199.reuse, 0x10b, RZ ;  /* 0x0000010bc7087810 */ /* 0x042fe20007ffe0ff */
[----:B------:R-:W-:Y:S01]  /*7240*/  IMAD.HI.U32 R3, R250, R161, RZ ;  /* 0x000000a1fa037227 */ /* 0x000fe200078e00ff */
[----:B------:R-:W-:Y:S01]  /*7250*/  IADD3 R2, -R2, RZ, RZ ;  /* 0x000000ff02027210 */ /* 0x000fe20007ffe1ff */
[----:B------:R-:W-:Y:S01]  /*7260*/  STL [R1+0x56f4], R9 ;  /* 0x0056f40901007387 */ /* 0x000fe20000100800 */
[C---:B---3--:R-:W-:Y:S01]  /*7270*/  IADD3 R11, R199.reuse, 0x10d, RZ ;  /* 0x0000010dc70b7810 */ /* 0x048fe20007ffe0ff */
[----:B------:R-:W-:Y:S01]  /*7280*/  IMAD.MOV R4, RZ, RZ, -R4 ;  /* 0x000000ffff047224 */ /* 0x000fe200078e0a04 */
[----:B------:R-:W-:Y:S01]  /*7290*/  IADD3 R7, R199, 0x10c, RZ ;  /* 0x0000010cc7077810 */ /* 0x000fe20007ffe0ff */
        /* <DEDUP_REMOVED lines=8> */
[----:B------:R-:W-:Y:S02]  /*7320*/  IABS R141, R9 ;  /* 0x00000009008d7213 */ /* 0x000fe40000000000 */
[----:B------:R-:W-:Y:S01]  /*7330*/  STL [R1+0x573c], R7 ;  /* 0x00573c0701007387 */ /* 0x000fe20000100800 */
[----:B------:R-:W-:Y:S01]  /*7340*/  IMAD.MOV R3, RZ, RZ, -R3 ;  /* 0x000000ffff037224 */ /* 0x000fe200078e0a03 */
[----:B-1----:R-:W-:Y:S01]  /*7350*/  IADD3 R10, R199, 0x10e, RZ ;  /* 0x0000010ec70a7810 */ /* 0x002fe20007ffe0ff */
[----:B------:R-:W-:Y:S01]  /*7360*/  IMAD R155, R249, R4, R155 ;  /* 0x00000004f99b7224 */ /* 0x000fe200078e029b */
[----:B------:R1:W-:Y:S01]  /*7370*/  STL [R1+0x56c4], R11 ;  /* 0x0056c40b01007387 */ /* 0x0003e20000100800 */
[----:B------:R-:W-:Y:S01]  /*7380*/  IMAD.HI.U32 R4, R250, R150, RZ ;  /* 0x00000096fa047227 */ /* 0x000fe200078e00ff */
[----:B------:R-:W-:-:S02]  /*7390*/  IADD3 R9, R199, 0x10f, RZ ;  /* 0x0000010fc7097810 */ /* 0x000fc40007ffe0ff */
[----:B------:R-:W-:Y:S01]  /*73a0*/  IABS R139, R7 ;  /* 0x00000007008b7213 */ /* 0x000fe20000000000 */
[----:B------:R-:W-:Y:S01]  /*73b0*/  IMAD.MOV R5, RZ, RZ, -R5 ;  /* 0x000000ffff057224 */ /* 0x000fe200078e0a05 */
[----:B------:R-:W-:Y:S01]  /*73c0*/  IADD3 R4, -R4, RZ, RZ ;  /* 0x000000ff04047210 */ /* 0x000fe20007ffe1ff */
[----:B------:R-:W-:Y:S01]  /*73d0*/  IMAD.MOV R0, RZ, RZ, -R0 ;  /* 0x000000ffff007224 */ /* 0x000fe200078e0a00 */
[----:B--2---:R-:W-:Y:S01]  /*73e0*/  IADD3 R8, R199, 0x110, RZ ;  /* 0x00000110c7087810 */ /* 0x004fe20007ffe0ff */
[----:B------:R-:W-:Y:S01]  /*73f0*/  IMAD R161, R249, R3, R161 ;  /* 0x00000003f9a17224 */ /* 0x000fe200078e02a1 */
[C---:B-1----:R-:W-:Y:S01]  /*7400*/  IADD3 R11, R199.reuse, 0x112, RZ ;  /* 0x00000112c70b7810 */ /* 0x042fe20007ffe0ff */
[C---:B------:R-:W-:Y:S01]  /*7410*/  IMAD.HI.U32 R3, R250.reuse, R156, RZ ;  /* 0x0000009cfa037227 */ /* 0x040fe200078e00ff */
[----:B------:R-:W-:Y:S01]  /*7420*/  IADD3 R7, R199, 0x111, RZ ;  /* 0x00000111c7077810 */ /* 0x000fe20007ffe0ff */
[----:B------:R1:W-:Y:S01]  /*7430*/  STL [R1+0x56f0], R10 ;  /* 0x0056f00a01007387 */ /* 0x0003e20000100800 */
[----:B------:R-:W-:Y:S01]  /*7440*/  IABS R133, R11 ;  /* 0x0000000b00857213 */ /* 0x000fe20000000000 */
[----:B------:R-:W-:Y:S01]  /*7450*/  IMAD R162, R249, R2, R162 ;  /* 0x00000002f9a27224 */ /* 0x000fe200078e02a2 */
[----:B------:R-:W-:Y:S01]  /*7460*/  IADD3 R3, -R3, RZ, RZ ;  /* 0x000000ff03037210 */ /* 0x000fe20007ffe1ff */
[----:B------:R-:W-:Y:S01]  /*7470*/  IMAD.HI.U32 R2, R250, R157, RZ ;  /* 0x0000009dfa027227 */ /* 0x000fe200078e00ff */
[----:B------:R2:W-:Y:S01]  /*7480*/  STL [R1+0x5714], R9 ;  /* 0x0057140901007387 */ /* 0x0005e20000100800 */
[----:B------:R-:W-:-:S02]  /*7490*/  IABS R137, R10 ;  /* 0x0000000a00897213 */ /* 0x000fc40000000000 */
[C---:B------:R-:W-:Y:S01]  /*74a0*/  IMAD R154, R249.reuse, R5, R154 ;  /* 0x00000005f99a7224 */ /* 0x040fe200078e029a */
[----:B------:R3:W-:Y:S01]  /*74b0*/  STL [R1+0x5738], R8 ;  /* 0x0057380801007387 */ /* 0x0007e20000100800 */
[----:B------:R-:W-:Y:S01]  /*74c0*/  IMAD R148, R249, R0, R148 ;  /* 0x00000000f9947224 */ /* 0x000fe200078e0294 */
[----:B------:R-:W-:Y:S01]  /*74d0*/  IABS R135, R8 ;  /* 0x0000000800877213 */ /* 0x000fe20000000000 */
[C---:B------:R-:W-:Y:S01]  /*74e0*/  IMAD.HI.U32 R5, R250.reuse, R149, RZ ;  /* 0x00000095fa057227 */ /* 0x040fe200078e00ff */
[----:B------:R4:W-:Y:S01]  /*74f0*/  STL [R1+0x5758], R7 ;  /* 0x0057580701007387 */ /* 0x0009e20000100800 */
[----:B------:R-:W-:Y:S02]  /*7500*/  IABS R136, R9 ;  /* 0x0000000900887213 */ /* 0x000fe40000000000 */
[C---:B------:R-:W-:Y:S01]  /*7510*/  IMAD.HI.U32 R0, R250.reuse, R143, RZ ;  /* 0x0000008ffa007227 */ /* 0x040fe200078e00ff */
[C---:B-1----:R-:W-:Y:S01]  /*7520*/  IADD3 R10, R199.reuse, 0x113, RZ ;  /* 0x00000113c70a7810 */ /* 0x042fe20007ffe0ff */
[----:B------:R1:W-:Y:S01]  /*7530*/  STL [R1+0x56e4], R11 ;  /* 0x0056e40b01007387 */ /* 0x0003e20000100800 */
[C---:B--2---:R-:W-:Y:S01]  /*7540*/  IADD3 R9, R199.reuse, 0x114, RZ ;  /* 0x00000114c7097810 */ /* 0x044fe20007ffe0ff */
[----:B------:R-:W-:Y:S01]  /*7550*/  IMAD.MOV R2, RZ, RZ, -R2 ;  /* 0x000000ffff027224 */ /* 0x000fe200078e0a02 */
[----:B------:R-:W-:Y:S01]  /*7560*/  IABS R134, R7 ;  /* 0x0000000700867213 */ /* 0x000fe20000000000 */
[----:B------:R-:W-:Y:S01]  /*7570*/  IMAD.MOV R5, RZ, RZ, -R5 ;  /* 0x000000ffff057224 */ /* 0x000fe200078e0a05 */
[----:B---3--:R-:W-:Y:S01]  /*7580*/  IADD3 R8, R199, 0x115, RZ ;  /* 0x00000115c7087810 */ /* 0x008fe20007ffe0ff */
[----:B------:R-:W-:Y:S01]  /*7590*/  IMAD R150, R249, R4, R150 ;  /* 0x00000004f9967224 */ /* 0x000fe200078e0296 */
[C---:B----4-:R-:W-:Y:S01]  /*75a0*/  IADD3 R7, R199.reuse, 0x116, RZ ;  /* 0x00000116c7077810 */ /* 0x050fe20007ffe0ff */
[----:B------:R-:W-:Y:S01]  /*75b0*/  IMAD.MOV R0, RZ, RZ, -R0 ;  /* 0x000000ffff007224 */ /* 0x000fe200078e0a00 */
[----:B------:R2:W-:Y:S01]  /*75c0*/  STL [R1+0x5710], R10 ;  /* 0x0057100a01007387 */ /* 0x0005e20000100800 */
[----:B------:R-:W-:Y:S01]  /*75d0*/  IMAD.HI.U32 R4, R250, R145, RZ ;  /* 0x00000091fa047227 */ /* 0x000fe200078e00ff */
[----:B-1----:R-:W-:-:S02]  /*75e0*/  IADD3 R11, R199, 0x117, RZ ;  /* 0x00000117c70b7810 */ /* 0x002fc40007ffe0ff */
[----:B------:R1:W-:Y:S01]  /*75f0*/  STL [R1+0x5734], R9 ;  /* 0x0057340901007387 */ /* 0x0003e20000100800 */
[C---:B------:R-:W-:Y:S01]  /*7600*/  IMAD R157, R249.reuse, R2, R157 ;  /* 0x00000002f99d7224 */ /* 0x040fe200078e029d */
[----:B------:R-:W-:Y:S01]  /*7610*/  IABS R128, R11 ;  /* 0x0000000b00807213 */ /* 0x000fe20000000000 */
[----:B------:R-:W-:Y:S01]  /*7620*/  IMAD R156, R249, R3, R156 ;  /* 0x00000003f99c7224 */ /* 0x000fe200078e029c */
[----:B------:R-:W-:Y:S01]  /*7630*/  STL [R1+0x5754], R8 ;  /* 0x0057540801007387 */ /* 0x000fe20000100800 */
[C---:B------:R-:W-:Y:S01]  /*7640*/  IMAD.HI.U32 R2, R250.reuse, R152, RZ ;  /* 0x00000098fa027227 */ /* 0x040fe200078e00ff */
[----:B------:R-:W-:Y:S02]  /*7650*/  IABS R132, R10 ;  /* 0x0000000a00847213 */ /* 0x000fe40000000000 */
        /* <DEDUP_REMOVED lines=9> */
[----:B-1----:R-:W-:Y:S02]  /*76f0*/  IADD3 R9, R199, 0x119, RZ ;  /* 0x00000119c7097810 */ /* 0x002fe40007ffe0ff */
[----:B------:R-:W-:Y:S01]  /*7700*/  IABS R129, R7 ;  /* 0x0000000700817213 */ /* 0x000fe20000000000 */
[----:B------:R-:W-:Y:S01]  /*7710*/  IMAD.MOV R4, RZ, RZ, -R4 ;  /* 0x000000ffff047224 */ /* 0x000fe200078e0a04 */
[----:B------:R-:W-:Y:S01]  /*7720*/  IADD3 R5, -R5, RZ, RZ ;  /* 0x000000ff05057210 */ /* 0x000fe20007ffe1ff */
[----:B------:R-:W-:Y:S01]  /*7730*/  IMAD.HI.U32 R0, R250, R138, RZ ;  /* 0x0000008afa007227 */ /* 0x000fe200078e00ff */
[C---:B---3--:R-:W-:Y:S01]  /*7740*/  IADD3 R11, R199.reuse, 0x11c, RZ ;  /* 0x0000011cc70b7810 */ /* 0x048fe20007ffe0ff */
[----:B------:R1:W-:Y:S01]  /*7750*/  STL [R1+0x5730], R10 ;  /* 0x0057300a01007387 */ /* 0x0003e20000100800 */
[C---:B------:R-:W-:Y:S01]  /*7760*/  IADD3 R8, R199.reuse, 0x11a, RZ ;  /* 0x0000011ac7087810 */ /* 0x040fe20007ffe0ff */
[----:B------:R-:W-:Y:S01]  /*7770*/  IMAD.MOV R2, RZ, RZ, -R2 ;  /* 0x000000ffff027224 */ /* 0x000fe200078e0a02 */
[----:B------:R-:W-:Y:S01]  /*7780*/  IADD3 R0, -R0, RZ, RZ ;  /* 0x000000ff00007210 */ /* 0x000fe20007ffe1ff */
[----:B------:R-:W-:Y:S01]  /*7790*/  IMAD.MOV R3, RZ, RZ, -R3 ;  /* 0x000000ffff037224 */ /* 0x000fe200078e0a03 */
[----:B------:R-:W-:Y:S01]  /*77a0*/  IADD3 R7, R199, 0x11b, RZ ;  /* 0x0000011bc7077810 */ /* 0x000fe20007ffe0ff */
[----:B------:R-:W-:Y:S01]  /*77b0*/  IMAD R145, R249, R4, R145 ;  /* 0x00000004f9917224 */ /* 0x000fe200078e0291 */
[----:B------:R-:W-:Y:S01]  /*77c0*/  IABS R123, R11 ;  /* 0x0000000b007b7213 */ /* 0x000fe20000000000 */
        /* <DEDUP_REMOVED lines=10> */
[----:B------:R-:W-:Y:S01]  /*7870*/  IMAD.HI.U32 R3, R250, R146, RZ ;  /* 0x00000092fa037227 */ /* 0x000fe200078e00ff */
[----:B------:R-:W-:Y:S01]  /*7880*/  IADD3 R2, -R2, RZ, RZ ;  /* 0x000000ff02027210 */ /* 0x000fe20007ffe1ff */
[----:B------:R4:W-:Y:S01]  /*7890*/  STL [R1+0x5724], R11 ;  /* 0x0057240b01007387 */ /* 0x0009e20000100800 */
[C---:B-1----:R-:W-:Y:S01]  /*78a0*/  IADD3 R10, R199.reuse, 0x11d, RZ ;  /* 0x0000011dc70a7810 */ /* 0x042fe20007ffe0ff */
[----:B------:R-:W-:Y:S01]  /*78b0*/  IMAD.MOV R4, RZ, RZ, -R4 ;  /* 0x000000ffff047224 */ /* 0x000fe200078e0a04 */
[----:B--2---:R-:W-:Y:S01]  /*78c0*/  IADD3 R9, R199, 0x11e, RZ ;  /* 0x0000011ec7097810 */ /* 0x004fe20007ffe0ff */
[C---:B------:R-:W-:Y:S01]  /*78d0*/  IMAD R144, R249.reuse, R5, R144 ;  /* 0x00000005f9907224 */ /* 0x040fe200078e0290 */
[----:B------:R-:W-:Y:S01]  /*78e0*/  IABS R124, R7 ;  /* 0x00000007007c7213 */ /* 0x000fe20000000000 */
[----:B------:R-:W-:Y:S01]  /*78f0*/  IMAD R138, R249, R0, R138 ;  /* 0x00000000f98a7224 */ /* 0x000fe200078e028a */
[C---:B---3--:R-:W-:Y:S01]  /*7900*/  IADD3 R8, R199.reuse, 0x11f, RZ ;  /* 0x0000011fc7087810 */ /* 0x048fe20007ffe0ff */
[C---:B------:R-:W-:Y:S01]  /*7910*/  IMAD.HI.U32 R5, R250.reuse, R139, RZ ;  /* 0x0000008bfa057227 */ /* 0x040fe200078e00ff */
[C---:B----4-:R-:W-:Y:S01]  /*7920*/  IADD3 R7, R199.reuse, 0x120, RZ ;  /* 0x00000120c7077810 */ /* 0x050fe20007ffe0ff */
[----:B------:R1:W-:Y:S01]  /*7930*/  STL [R1+0x574c], R10 ;  /* 0x00574c0a01007387 */ /* 0x0003e20000100800 */
[----:B------:R-:W-:Y:S01]  /*7940*/  IADD3 R11, R199, 0x121, RZ ;  /* 0x00000121c70b7810 */ /* 0x000fe20007ffe0ff */
[C---:B------:R-:W-:Y:S01]  /*7950*/  IMAD.HI.U32 R0, R250.reuse, R133, RZ ;  /* 0x00000085fa007227 */ /* 0x040fe200078e00ff */
[----:B------:R-:W-:Y:S01]  /*7960*/  IABS R122, R10 ;  /* 0x0000000a007a7213 */ /* 0x000fe20000000000 */
[----:B------:R2:W-:Y:S01]  /*7970*/  STL [R1+0x5768], R9 ;  /* 0x0057680901007387 */ /* 0x0005e20000100800 */
[----:B------:R-:W-:Y:S01]  /*7980*/  IABS R118, R11 ;  /* 0x0000000b00767213 */ /* 0x000fe20000000000 */
[----:B------:R-:W-:Y:S01]  /*7990*/  IMAD.MOV R3, RZ, RZ, -R3 ;  /* 0x000000ffff037224 */ /* 0x000fe200078e0a03 */
[----:B------:R-:W-:Y:S01]  /*79a0*/  IABS R120, R8 ;  /* 0x0000000800787213 */ /* 0x000fe20000000000 */
[----:B------:R-:W-:Y:S01]  /*79b0*/  IMAD R140, R249, R4, R140 ;  /* 0x00000004f98c7224 */ /* 0x000fe200078e028c */
[----:B------:R3:W-:Y:S01]  /*79c0*/  STL [R1+0x5784], R8 ;  /* 0x0057840801007387 */ /* 0x0007e20000100800 */
[----:B------:R-:W-:Y:S01]  /*79d0*/  IMAD.HI.U32 R4, R250, R135, RZ ;  /* 0x00000087fa047227 */ /* 0x000fe200078e00ff */
[----:B------:R-:W-:-:S02]  /*79e0*/  IABS R121, R9 ;  /* 0x0000000900797213 */ /* 0x000fc40000000000 */
[----:B------:R-:W-:Y:S01]  /*79f0*/  STL [R1+0x579c], R7 ;  /* 0x00579c0701007387 */ /* 0x000fe20000100800 */
[----:B------:R-:W-:Y:S01]  /*7a00*/  IMAD.MOV R5, RZ, RZ, -R5 ;  /* 0x000000ffff057224 */ /* 0x000fe200078e0a05 */
[----:B------:R-:W-:Y:S01]  /*7a10*/  IADD3 R4, -R4, RZ, RZ ;  /* 0x000000ff04047210 */ /* 0x000fe20007ffe1ff */
[----:B------:R-:W-:Y:S01]  /*7a20*/  IMAD.MOV R0, RZ, RZ, -R0 ;  /* 0x000000ffff007224 */ /* 0x000fe200078e0a00 */
[----:B-1----:R-:W-:Y:S01]  /*7a30*/  IADD3 R10, R199, 0x122, RZ ;  /* 0x00000122c70a7810 */ /* 0x002fe20007ffe0ff */
[----:B------:R-:W-:Y:S01]  /*7a40*/  IMAD R146, R249, R3, R146 ;  /* 0x00000003f9927224 */ /* 0x000fe200078e0292 */
[----:B------:R1:W-:Y:S01]  /*7a50*/  STL [R1+0x5744], R11 ;  /* 0x0057440b01007387 */ /* 0x0003e20000100800 */
[C---:B------:R-:W-:Y:S01]  /*7a60*/  IMAD.HI.U32 R3, R250.reuse, R141, RZ ;  /* 0x0000008dfa037227 */ /* 0x040fe200078e00ff */
[----:B--2---:R-:W-:Y:S02]  /*7a70*/  IADD3 R9, R199, 0x123, RZ ;  /* 0x00000123c7097810 */ /* 0x004fe40007ffe0ff */
[----:B------:R-:W-:Y:S01]  /*7a80*/  IABS R119, R7 ;  /* 0x0000000700777213 */ /* 0x000fe20000000000 */
[----:B------:R-:W-:Y:S01]  /*7a90*/  IMAD R147, R249, R2, R147 ;  /* 0x00000002f9937224 */ /* 0x000fe200078e0293 */
[----:B------:R-:W-:Y:S01]  /*7aa0*/  IADD3 R3, -R3, RZ, RZ ;  /* 0x000000ff03037210 */ /* 0x000fe20007ffe1ff */
[C---:B------:R-:W-:Y:S01]  /*7ab0*/  IMAD.HI.U32 R2, R250.reuse, R142, RZ ;  /* 0x0000008efa027227 */ /* 0x040fe200078e00ff */
[C---:B---3--:R-:W-:Y:S01]  /*7ac0*/  IADD3 R8, R199.reuse, 0x124, RZ ;  /* 0x00000124c7087810 */ /* 0x048fe20007ffe0ff */
[----:B------:R2:W-:Y:S01]  /*7ad0*/  STL [R1+0x5764], R10 ;  /* 0x0057640a01007387 */ /* 0x0005e20000100800 */
[----:B-1----:R-:W-:Y:S01]  /*7ae0*/  IADD3 R11, R199, 0x126, RZ ;  /* 0x00000126c70b7810 */ /* 0x002fe20007ffe0ff */
[----:B------:R-:W-:Y:S01]  /*7af0*/  IMAD R139, R249, R5, R139 ;  /* 0x00000005f98b7224 */ /* 0x000fe200078e028b */
[----:B------:R-:W-:Y:S01]  /*7b00*/  IADD3 R7, R199, 0x125, RZ ;  /* 0x00000125c7077810 */ /* 0x000fe20007ffe0ff */
[----:B------:R-:W-:Y:S01]  /*7b10*/  IMAD R133, R249, R0, R133 ;  /* 0x00000000f9857224 */ /* 0x000fe200078e0285 */
[----:B------:R-:W-:Y:S01]  /*7b20*/  IABS R113, R11 ;  /* 0x0000000b00717213 */ /* 0x000fe20000000000 */
[----:B------:R-:W-:Y:S01]  /*7b30*/  IMAD.HI.U32 R5, R250, R134, RZ ;  /* 0x00000086fa057227 */ /* 0x000fe200078e00ff */
[----:B------:R1:W-:Y:S01]  /*7b40*/  STL [R1+0x5780], R9 ;  /* 0x0057800901007387 */ /* 0x0003e20000100800 */
[----:B------:R-:W-:-:S02]  /*7b50*/  IABS R117, R10 ;  /* 0x0000000a00757213 */ /* 0x000fc40000000000 */
[C---:B------:R-:W-:Y:S01]  /*7b60*/  IMAD.HI.U32 R0, R250.reuse, R128, RZ ;  /* 0x00000080fa007227 */ /* 0x040fe200078e00ff */
[----:B------:R3:W-:Y:S01]  /*7b70*/  STL [R1+0x5798], R8 ;  /* 0x0057980801007387 */ /* 0x0007e20000100800 */
[----:B------:R-:W-:Y:S02]  /*7b80*/  IABS R115, R8 ;  /* 0x0000000800737213 */ /* 0x000fe40000000000 */
[----:B------:R-:W-:Y:S01]  /*7b90*/  IMAD.MOV R2, RZ, RZ, -R2 ;  /* 0x000000ffff027224 */ /* 0x000fe200078e0a02 */
[----:B------:R-:W-:Y:S01]  /*7ba0*/  STL [R1+0x57b8], R7 ;  /* 0x0057b80701007387 */ /* 0x000fe20000100800 */
[----:B------:R-:W-:Y:S01]  /*7bb0*/  IMAD.MOV R5, RZ, RZ, -R5 ;  /* 0x000000ffff057224 */ /* 0x000fe200078e0a05 */
[----:B------:R-:W-:Y:S01]  /*7bc0*/  IABS R116, R9 ;  /* 0x0000000900747213 */ /* 0x000fe20000000000 */
[----:B------:R-:W-:Y:S01]  /*7bd0*/  IMAD R135, R249, R4, R135 ;  /* 0x00000004f9877224 */ /* 0x000fe200078e0287 */
[----:B------:R4:W-:Y:S01]  /*7be0*/  STL [R1+0x575c], R11 ;  /* 0x00575c0b01007387 */ /* 0x0009e20000100800 */
[----:B------:R-:W-:Y:S01]  /*7bf0*/  IMAD.MOV R0, RZ, RZ, -R0 ;  /* 0x000000ffff007224 */ /* 0x000fe200078e0a00 */
[C---:B--2---:R-:W-:Y:S01]  /*7c00*/  IADD3 R10, R199.reuse, 0x127, RZ ;  /* 0x00000127c70a7810 */ /* 0x044fe20007ffe0ff */
[----:B------:R-:W-:Y:S01]  /*7c10*/  IMAD.HI.U32 R4, R250, R130, RZ ;  /* 0x00000082fa047227 */ /* 0x000fe200078e00ff */
[----:B-1----:R-:W-:-:S02]  /*7c20*/  IADD3 R9, R199, 0x128, RZ ;  /* 0x00000128c7097810 */ /* 0x002fc40007ffe0ff */
[----:B------:R-:W-:Y:S01]  /*7c30*/  IABS R114, R7 ;  /* 0x0000000700727213 */ /* 0x000fe20000000000 */
[----:B------:R-:W-:Y:S01]  /*7c40*/  IMAD R142, R249, R2, R142 ;  /* 0x00000002f98e7224 */ /* 0x000fe200078e028e */
[----:B---3--:R-:W-:Y:S01]  /*7c50*/  IADD3 R8, R199, 0x129, RZ ;  /* 0x00000129c7087810 */ /* 0x008fe20007ffe0ff */
[----:B------:R-:W-:Y:S01]  /*7c60*/  IMAD R141, R249, R3, R141 ;  /* 0x00000003f98d7224 */ /* 0x000fe200078e028d */
[C---:B----4-:R-:W-:Y:S01]  /*7c70*/  IADD3 R11, R199.reuse, 0x12b, RZ ;  /* 0x0000012bc70b7810 */ /* 0x050fe20007ffe0ff */
[C---:B------:R-:W-:Y:S01]  /*7c80*/  IMAD.HI.U32 R2, R250.reuse, R137, RZ ;  /* 0x00000089fa027227 */ /* 0x040fe200078e00ff */
[----:B------:R-:W-:Y:S01]  /*7c90*/  IADD3 R7, R199, 0x12a, RZ ;  /* 0x0000012ac7077810 */ /* 0x000fe20007ffe0ff */
[----:B------:R1:W-:Y:S01]  /*7ca0*/  STL [R1+0x577c], R10 ;  /* 0x00577c0a01007387 */ /* 0x0003e20000100800 */
[----:B------:R-:W-:Y:S01]  /*7cb0*/  IABS R108, R11 ;  /* 0x0000000b006c7213 */ /* 0x000fe20000000000 */
[C---:B------:R-:W-:Y:S01]  /*7cc0*/  IMAD.HI.U32 R3, R250.reuse, R136, RZ ;  /* 0x00000088fa037227 */ /* 0x040fe200078e00ff */
[----:B------:R-:W-:Y:S01]  /*7cd0*/  IABS R112, R10 ;  /* 0x0000000a00707213 */ /* 0x000fe20000000000 */
[----:B------:R2:W-:Y:S01]  /*7ce0*/  STL [R1+0x5794], R9 ;  /* 0x0057940901007387 */ /* 0x0005e20000100800 */
[----:B------:R-:W-:Y:S01]  /*7cf0*/  IABS R110, R8 ;  /* 0x00000008006e7213 */ /* 0x000fe20000000000 */
[C---:B------:R-:W-:Y:S01]  /*7d00*/  IMAD R134, R249.reuse, R5, R134 ;  /* 0x00000005f9867224 */ /* 0x040fe200078e0286 */
[----:B------:R-:W-:Y:S01]  /*7d10*/  IABS R111, R9 ;  /* 0x00000009006f7213 */ /* 0x000fe20000000000 */
[----:B------:R-:W-:Y:S01]  /*7d20*/  IMAD R128, R249, R0, R128 ;  /* 0x00000000f9807224 */ /* 0x000fe200078e0280 */
[----:B------:R3:W-:Y:S01]  /*7d30*/  STL [R1+0x57b4], R8 ;  /* 0x0057b40801007387 */ /* 0x0007e20000100800 */
[----:B------:R-:W-:Y:S01]  /*7d40*/  IMAD.HI.U32 R5, R250, R129, RZ ;  /* 0x00000081fa057227 */ /* 0x000fe200078e00ff */
[----:B-1----:R-:W-:-:S02]  /*7d50*/  IADD3 R10, R199, 0x12c, RZ ;  /* 0x0000012cc70a7810 */ /* 0x002fc40007ffe0ff */
[----:B------:R-:W-:Y:S01]  /*7d60*/  STL [R1+0x57cc], R7 ;  /* 0x0057cc0701007387 */ /* 0x000fe20000100800 */
[----:B------:R-:W-:Y:S01]  /*7d70*/  IMAD.MOV R4, RZ, RZ, -R4 ;  /* 0x000000ffff047224 */ /* 0x000fe200078e0a04 */
[----:B------:R-:W-:Y:S01]  /*7d80*/  IADD3 R5, -R5, RZ, RZ ;  /* 0x000000ff05057210 */ /* 0x000fe20007ffe1ff */
[----:B------:R-:W-:Y:S01]  /*7d90*/  IMAD.HI.U32 R0, R250, R123, RZ ;  /* 0x0000007bfa007227 */ /* 0x000fe200078e00ff */
[----:B------:R1:W-:Y:S01]  /*7da0*/  STL [R1+0x5774], R11 ;  /* 0x0057740b01007387 */ /* 0x0003e20000100800 */
[----:B--2---:R-:W-:Y:S02]  /*7db0*/  IADD3 R9, R199, 0x12d, RZ ;  /* 0x0000012dc7097810 */ /* 0x004fe40007ffe0ff */
[----:B------:R-:W-:Y:S01]  /*7dc0*/  IMAD.MOV R2, RZ, RZ, -R2 ;  /* 0x000000ffff027224 */ /* 0x000fe200078e0a02 */
[----:B------:R-:W-:Y:S01]  /*7dd0*/  IADD3 R0, -R0, RZ, RZ ;  /* 0x000000ff00007210 */ /* 0x000fe20007ffe1ff */
[----:B------:R-:W-:Y:S01]  /*7de0*/  IMAD.MOV R3, RZ, RZ, -R3 ;  /* 0x000000ffff037224 */ /* 0x000fe200078e0a03 */
[----:B------:R-:W-:Y:S01]  /*7df0*/  IABS R109, R7 ;  /* 0x00000007006d7213 */ /* 0x000fe20000000000 */
[----:B------:R-:W-:Y:S01]  /*7e00*/  IMAD R130, R249, R4, R130 ;  /* 0x00000004f9827224 */ /* 0x000fe200078e0282 */
[C---:B---3--:R-:W-:Y:S01]  /*7e10*/  IADD3 R8, R199.reuse, 0x12e, RZ ;  /* 0x0000012ec7087810 */ /* 0x048fe20007ffe0ff */
[C---:B------:R-:W-:Y:S01]  /*7e20*/  IMAD.HI.U32 R4, R250.reuse, R125, RZ ;  /* 0x0000007dfa047227 */ /* 0x040fe200078e00ff */
[C---:B-1----:R-:W-:Y:S01]  /*7e30*/  IADD3 R11, R199.reuse, 0x130, RZ ;  /* 0x00000130c70b7810 */ /* 0x042fe20007ffe0ff */
[----:B------:R1:W-:Y:S01]  /*7e40*/  STL [R1+0x5790], R10 ;  /* 0x0057900a01007387 */ /* 0x0003e20000100800 */
        /* <DEDUP_REMOVED lines=8> */
[----:B------:R-:W-:Y:S01]  /*7ed0*/  IMAD.HI.U32 R3, R250, R131, RZ ;  /* 0x00000083fa037227 */ /* 0x000fe200078e00ff */
[----:B------:R-:W-:Y:S02]  /*7ee0*/  IADD3 R2, -R2, RZ, RZ ;  /* 0x000000ff02027210 */ /* 0x000fe40007ffe1ff */
[----:B------:R4:W-:Y:S01]  /*7ef0*/  STL [R1+0x57e4], R7 ;  /* 0x0057e40701007387 */ /* 0x0009e20000100800 */
[----:B------:R-:W-:Y:S01]  /*7f00*/  IMAD.MOV R4, RZ, RZ, -R4 ;  /* 0x000000ffff047224 */ /* 0x000fe200078e0a04 */
[----:B------:R-:W-:Y:S01]  /*7f10*/  IABS R105, R8 ;  /* 0x0000000800697213 */ /* 0x000fe20000000000 */
[C---:B------:R-:W-:Y:S01]  /*7f20*/  IMAD R129, R249.reuse, R5, R129 ;  /* 0x00000005f9817224 */ /* 0x040fe200078e0281 */
[----:B------:R-:W-:Y:S01]  /*7f30*/  IABS R106, R9 ;  /* 0x00000009006a7213 */ /* 0x000fe20000000000 */
[----:B------:R-:W-:Y:S01]  /*7f40*/  IMAD R123, R249, R0, R123 ;  /* 0x00000000f97b7224 */ /* 0x000fe200078e027b */
[C---:B-1----:R-:W-:Y:S01]  /*7f50*/  IADD3 R10, R199.reuse, 0x131, RZ ;  /* 0x00000131c70a7810 */ /* 0x042fe20007ffe0ff */
[----:B------:R-:W-:Y:S01]  /*7f60*/  IMAD.HI.U32 R5, R250, R124, RZ ;  /* 0x0000007cfa057227 */ /* 0x000fe200078e00ff */
[----:B------:R1:W-:Y:S01]  /*7f70*/  STL [R1+0x578c], R11 ;  /* 0x00578c0b01007387 */ /* 0x0003e20000100800 */
[----:B--2---:R-:W-:-:S02]  /*7f80*/  IADD3 R9, R199, 0x132, RZ ;  /* 0x00000132c7097810 */ /* 0x004fc40007ffe0ff */
[C---:B------:R-:W-:Y:S01]  /*7f90*/  IMAD.HI.U32 R0, R250.reuse, R118, RZ ;  /* 0x00000076fa007227 */ /* 0x040fe200078e00ff */
[----:B------:R-:W-:Y:S01]  /*7fa0*/  IABS R104, R7 ;  /* 0x0000000700687213 */ /* 0x000fe20000000000 */
[----:B------:R2:W-:Y:S01]  /*7fb0*/  STL [R1+0x57ac], R10 ;  /* 0x0057ac0a01007387 */ /* 0x0005e20000100800 */
[C---:B---3--:R-:W-:Y:S01]  /*7fc0*/  IADD3 R8, R199.reuse, 0x133, RZ ;  /* 0x00000133c7087810 */ /* 0x048fe20007ffe0ff */
[----:B------:R-:W-:Y:S01]  /*7fd0*/  IMAD.MOV R3, RZ, RZ, -R3 ;  /* 0x000000ffff037224 */ /* 0x000fe200078e0a03 */
[----:B----4-:R-:W-:Y:S01]  /*7fe0*/  IADD3 R7, R199, 0x134, RZ ;  /* 0x00000134c7077810 */ /* 0x010fe20007ffe0ff */
[----:B------:R-:W-:Y:S01]  /*7ff0*/  IMAD R125, R249, R4, R125 ;  /* 0x00000004f97d7224 */ /* 0x000fe200078e027d */
[----:B-1----:R-:W-:Y:S01]  /*8000*/  IADD3 R11, R199, 0x135, RZ ;  /* 0x00000135c70b7810 */ /* 0x002fe20007ffe0ff */
[----:B------:R-:W-:Y:S01]  /*8010*/  IMAD.HI.U32 R4, R250, R120, RZ ;  /* 0x00000078fa047227 */ /* 0x000fe200078e00ff */
[----:B------:R1:W-:Y:S01]  /*8020*/  STL [R1+0x57c4], R9 ;  /* 0x0057c40901007387 */ /* 0x0003e20000100800 */
[----:B------:R-:W-:-:S02]  /*8030*/  IABS R102, R10 ;  /* 0x0000000a00667213 */ /* 0x000fc40000000000 */
[----:B------:R-:W-:Y:S01]  /*8040*/  IMAD.MOV R5, RZ, RZ, -R5 ;  /* 0x000000ffff057224 */ /* 0x000fe200078e0a05 */
[----:B------:R-:W-:Y:S01]  /*8050*/  IADD3 R4, -R4, RZ, RZ ;  /* 0x000000ff04047210 */ /* 0x000fe20007ffe1ff */
[----:B------:R-:W-:Y:S01]  /*8060*/  IMAD.MOV R0, RZ, RZ, -R0 ;  /* 0x000000ffff007224 */ /* 0x000fe200078e0a00 */
[----:B------:R-:W-:Y:S01]  /*8070*/  IABS R98, R11 ;  /* 0x0000000b00627213 */ /* 0x000fe20000000000 */
[C---:B------:R-:W-:Y:S01]  /*8080*/  IMAD R131, R249.reuse, R3, R131 ;  /* 0x00000003f9837224 */ /* 0x040fe200078e0283 */
[----:B------:R-:W-:Y:S01]  /*8090*/  STL [R1+0x57e0], R8 ;  /* 0x0057e00801007387 */ /* 0x000fe20000100800 */
[C---:B------:R-:W-:Y:S01]  /*80a0*/  IMAD.HI.U32 R3, R250.reuse, R126, RZ ;  /* 0x0000007efa037227 */ /* 0x040fe200078e00ff */
[----:B------:R-:W-:Y:S02]  /*80b0*/  IABS R100, R8 ;  /* 0x0000000800647213 */ /* 0x000fe40000000000 */
[----:B------:R-:W-:Y:S01]  /*80c0*/  STL [R1+0x57fc], R7 ;  /* 0x0057fc0701007387 */ /* 0x000fe20000100800 */
[----:B------:R-:W-:Y:S01]  /*80d0*/  IMAD R132, R249, R2, R132 ;  /* 0x00000002f9847224 */ /* 0x000fe200078e0284 */
[----:B------:R-:W-:Y:S01]  /*80e0*/  IADD3 R3, -R3, RZ, RZ ;  /* 0x000000ff03037210 */ /* 0x000fe20007ffe1ff */
[----:B------:R-:W-:Y:S01]  /*80f0*/  IMAD.HI.U32 R2, R250, R127, RZ ;  /* 0x0000007ffa027227 */ /* 0x000fe200078e00ff */
[----:B------:R3:W-:Y:S01]  /*8100*/  STL [R1+0x57a4], R11 ;  /* 0x0057a40b01007387 */ /* 0x0007e20000100800 */
[----:B------:R-:W-:-:S02]  /*8110*/  IABS R101, R9 ;  /* 0x0000000900657213 */ /* 0x000fc40000000000 */
[----:B------:R-:W-:Y:S01]  /*8120*/  IMAD R124, R249, R5, R124 ;  /* 0x00000005f97c7224 */ /* 0x000fe200078e027c */
[----:B--2---:R-:W-:Y:S01]  /*8130*/  IADD3 R10, R199, 0x136, RZ ;  /* 0x00000136c70a7810 */ /* 0x004fe20007ffe0ff */
[----:B------:R-:W-:Y:S01]  /*8140*/  IMAD R118, R249, R0, R118 ;  /* 0x00000000f9767224 */ /* 0x000fe200078e0276 */
[C---:B-1----:R-:W-:Y:S01]  /*8150*/  IADD3 R9, R199.reuse, 0x137, RZ ;  /* 0x00000137c7097810 */ /* 0x042fe20007ffe0ff */
[C---:B------:R-:W-:Y:S01]  /*8160*/  IMAD.HI.U32 R5, R250.reuse, R119, RZ ;  /* 0x00000077fa057227 */ /* 0x040fe200078e00ff */
[----:B------:R-:W-:Y:S01]  /*8170*/  IABS R99, R7 ;  /* 0x0000000700637213 */ /* 0x000fe20000000000 */
[----:B------:R1:W-:Y:S01]  /*8180*/  STL [R1+0x57c0], R10 ;  /* 0x0057c00a01007387 */ /* 0x0003e20000100800 */
[C---:B---3--:R-:W-:Y:S01]  /*8190*/  IADD3 R11, R199.reuse, 0x13a, RZ ;  /* 0x0000013ac70b7810 */ /* 0x048fe20007ffe0ff */
[C---:B------:R-:W-:Y:S01]  /*81a0*/  IMAD.HI.U32 R0, R250.reuse, R113, RZ ;  /* 0x00000071fa007227 */ /* 0x040fe200078e00ff */
[C---:B------:R-:W-:Y:S01]  /*81b0*/  IADD3 R8, R199.reuse, 0x138, RZ ;  /* 0x00000138c7087810 */ /* 0x040fe20007ffe0ff */
[----:B------:R2:W-:Y:S01]  /*81c0*/  STL [R1+0x57dc], R9 ;  /* 0x0057dc0901007387 */ /* 0x0005e20000100800 */
[----:B------:R-:W-:Y:S01]  /*81d0*/  IADD3 R7, R199, 0x139, RZ ;  /* 0x00000139c7077810 */ /* 0x000fe20007ffe0ff */
[----:B------:R-:W-:Y:S01]  /*81e0*/  IMAD.MOV R2, RZ, RZ, -R2 ;  /* 0x000000ffff027224 */ /* 0x000fe200078e0a02 */
[----:B------:R-:W-:Y:S01]  /*81f0*/  IABS R93, R11 ;  /* 0x0000000b005d7213 */ /* 0x000fe20000000000 */
[----:B------:R-:W-:Y:S01]  /*8200*/  IMAD.MOV R5, RZ, RZ, -R5 ;  /* 0x000000ffff057224 */ /* 0x000fe200078e0a05 */
[----:B------:R3:W-:Y:S01]  /*8210*/  STL [R1+0x57f8], R8 ;  /* 0x0057f80801007387 */ /* 0x0007e20000100800 */
[----:B------:R-:W-:Y:S01]  /*8220*/  IMAD R120, R249, R4, R120 ;  /* 0x00000004f9787224 */ /* 0x000fe200078e0278 */
[----:B------:R-:W-:Y:S01]  /*8230*/  IABS R97, R10 ;  /* 0x0000000a00617213 */ /* 0x000fe20000000000 */
[----:B------:R-:W-:Y:S01]  /*8240*/  IMAD.MOV R0, RZ, RZ, -R0 ;  /* 0x000000ffff007224 */ /* 0x000fe200078e0a00 */
[----:B------:R4:W-:Y:S01]  /*8250*/  STL [R1+0x5814], R7 ;  /* 0x0058140701007387 */ /* 0x0009e20000100800 */
[----:B------:R-:W-:Y:S01]  /*8260*/  IMAD.HI.U32 R4, R250, R115, RZ ;  /* 0x00000073fa047227 */ /* 0x000fe200078e00ff */
[----:B------:R-:W-:-:S02]  /*8270*/  IABS R95, R8 ;  /* 0x00000008005f7213 */ /* 0x000fc40000000000 */
[----:B------:R-:W-:Y:S01]  /*8280*/  IABS R96, R9 ;  /* 0x0000000900607213 */ /* 0x000fe20000000000 */
[----:B------:R-:W-:Y:S01]  /*8290*/  IMAD R127, R249, R2, R127 ;  /* 0x00000002f97f7224 */ /* 0x000fe200078e027f */
[----:B-1----:R-:W-:Y:S01]  /*82a0*/  IADD3 R10, R199, 0x13b, RZ ;  /* 0x0000013bc70a7810 */ /* 0x002fe20007ffe0ff */
[----:B------:R-:W-:Y:S01]  /*82b0*/  IMAD R126, R249, R3, R126 ;  /* 0x00000003f97e7224 */ /* 0x000fe200078e027e */
[----:B------:R1:W-:Y:S01]  /*82c0*/  STL [R1+0x57bc], R11 ;  /* 0x0057bc0b01007387 */ /* 0x0003e20000100800 */
[C---:B------:R-:W-:Y:S01]  /*82d0*/  IMAD.HI.U32 R2, R250.reuse, R122, RZ ;  /* 0x0000007afa027227 */ /* 0x040fe200078e00ff */
[C---:B--2---:R-:W-:Y:S02]  /*82e0*/  IADD3 R9, R199.reuse, 0x13c, RZ ;  /* 0x0000013cc7097810 */ /* 0x044fe40007ffe0ff */
[----:B------:R-:W-:Y:S01]  /*82f0*/  IABS R94, R7 ;  /* 0x00000007005e7213 */ /* 0x000fe20000000000 */
[C---:B------:R-:W-:Y:S01]  /*8300*/  IMAD.HI.U32 R3, R250.reuse, R121, RZ ;  /* 0x00000079fa037227 */ /* 0x040fe200078e00ff */
[C---:B---3--:R-:W-:Y:S01]  /*8310*/  IADD3 R8, R199.reuse, 0x13d, RZ ;  /* 0x0000013dc7087810 */ /* 0x048fe20007ffe0ff */
[----:B------:R2:W-:Y:S01]  /*8320*/  STL [R1+0x57d8], R10 ;  /* 0x0057d80a01007387 */ /* 0x0005e20000100800 */
[----:B----4-:R-:W-:Y:S01]  /*8330*/  IADD3 R7, R199, 0x13e, RZ ;  /* 0x0000013ec7077810 */ /* 0x010fe20007ffe0ff */
[----:B------:R-:W-:Y:S01]  /*8340*/  IMAD R119, R249, R5, R119 ;  /* 0x00000005f9777224 */ /* 0x000fe200078e0277 */
[----:B-1----:R-:W-:Y:S01]  /*8350*/  IADD3 R11, R199, 0x13f, RZ ;  /* 0x0000013fc70b7810 */ /* 0x002fe20007ffe0ff */
[----:B------:R-:W-:Y:S01]  /*8360*/  IMAD R113, R249, R0, R113 ;  /* 0x00000000f9717224 */ /* 0x000fe200078e0271 */
[----:B------:R1:W-:Y:S01]  /*8370*/  STL [R1+0x57f4], R9 ;  /* 0x0057f40901007387 */ /* 0x0003e20000100800 */
[----:B------:R-:W-:Y:S01]  /*8380*/  IMAD.HI.U32 R5, R250, R114, RZ ;  /* 0x00000072fa057227 */ /* 0x000fe200078e00ff */
[----:B------:R-:W-:-:S02]  /*8390*/  IABS R88, R11 ;  /* 0x0000000b00587213 */ /* 0x000fc40000000000 */
[----:B------:R3:W-:Y:S01]  /*83a0*/  STL [R1+0x5810], R8 ;  /* 0x0058100801007387 */ /* 0x0007e20000100800 */
[----:B------:R-:W-:Y:S01]  /*83b0*/  IMAD.MOV R4, RZ, RZ, -R4 ;  /* 0x000000ffff047224 */ /* 0x000fe200078e0a04 */
[----:B------:R-:W-:Y:S01]  /*83c0*/  IADD3 R5, -R5, RZ, RZ ;  /* 0x000000ff05057210 */ /* 0x000fe20007ffe1ff */
[----:B------:R-:W-:Y:S01]  /*83d0*/  IMAD.HI.U32 R0, R250, R108, RZ ;  /* 0x0000006cfa007227 */ /* 0x000fe200078e00ff */
[----:B------:R-:W-:Y:S01]  /*83e0*/  IABS R92, R10 ;  /* 0x0000000a005c7213 */ /* 0x000fe20000000000 */
[----:B------:R4:W-:Y:S01]  /*83f0*/  STL [R1+0x5830], R7 ;  /* 0x0058300701007387 */ /* 0x0009e20000100800 */
[----:B------:R-:W-:Y:S01]  /*8400*/  IABS R90, R8 ;  /* 0x00000008005a7213 */ /* 0x000fe20000000000 */
[----:B------:R-:W-:Y:S01]  /*8410*/  IMAD.MOV R2, RZ, RZ, -R2 ;  /* 0x000000ffff027224 */ /* 0x000fe200078e0a02 */
[----:B------:R-:W-:Y:S01]  /*8420*/  IADD3 R0, -R0, RZ, RZ ;  /* 0x000000ff00007210 */ /* 0x000fe20007ffe1ff */
[----:B------:R-:W-:Y:S01]  /*8430*/  IMAD.MOV R3, RZ, RZ, -R3 ;  /* 0x000000ffff037224 */ /* 0x000fe200078e0a03 */
[----:B------:R-:W-:Y:S01]  /*8440*/  IABS R91, R9 ;  /* 0x00000009005b7213 */ /* 0x000fe20000000000 */
[----:B------:R-:W-:Y:S01]  /*8450*/  IMAD R115, R249, R4, R115 ;  /* 0x00000004f9737224 */ /* 0x000fe200078e0273 */
[C---:B--2---:R-:W-:Y:S01]  /*8460*/  IADD3 R10, R199.reuse, 0x140, RZ ;  /* 0x00000140c70a7810 */ /* 0x044fe20007ffe0ff */
[----:B------:R-:W-:Y:S01]  /*8470*/  IMAD.HI.U32 R4, R250, R110, RZ ;  /* 0x0000006efa047227 */ /* 0x000fe200078e00ff */
[----:B------:R2:W-:Y:S01]  /*8480*/  STL [R1+0x57d4], R11 ;  /* 0x0057d40b01007387 */ /* 0x0005e20000100800 */
[----:B-1----:R-:W-:-:S02]  /*8490*/  IADD3 R9, R199, 0x141, RZ ;  /* 0x00000141c7097810 */ /* 0x002fc40007ffe0ff */
[C---:B------:R-:W-:Y:S01]  /*84a0*/  IMAD R122, R249.reuse, R2, R122 ;  /* 0x00000002f97a7224 */ /* 0x040fe200078e027a */
[----:B------:R-:W-:Y:S01]  /*84b0*/  IABS R89, R7 ;  /* 0x0000000700597213 */ /* 0x000fe20000000000 */
[----:B------:R-:W-:Y:S01]  /*84c0*/  IMAD R121, R249, R3, R121 ;  /* 0x00000003f9797224 */ /* 0x000fe200078e0279 */
[C---:B---3--:R-:W-:Y:S01]  /*84d0*/  IADD3 R8, R199.reuse, 0x142, RZ ;  /* 0x00000142c7087810 */ /* 0x048fe20007ffe0ff */
[C---:B------:R-:W-:Y:S01]  /*84e0*/  IMAD.HI.U32 R2, R250.reuse, R117, RZ ;  /* 0x00000075fa027227 */ /* 0x040fe200078e00ff */
[C---:B----4-:R-:W-:Y:S01]  /*84f0*/  IADD3 R7, R199.reuse, 0x143, RZ ;  /* 0x00000143c7077810 */ /* 0x050fe20007ffe0ff */
[----:B------:R1:W-:Y:S01]  /*8500*/  STL [R1+0x57f0], R10 ;  /* 0x0057f00a01007387 */ /* 0x0003e20000100800 */
[----:B--2---:R-:W-:Y:S01]  /*8510*/  IADD3 R11, R199, 0x144, RZ ;  /* 0x00000144c70b7810 */ /* 0x004fe20007ffe0ff */
[----:B------:R-:W-:Y:S01]  /*8520*/  IMAD.HI.U32 R3, R250, R116, RZ ;  /* 0x00000074fa037227 */ /* 0x000fe200078e00ff */
[----:B------:R-:W-:Y:S01]  /*8530*/  IADD3 R2, -R2, RZ, RZ ;  /* 0x000000ff02027210 */ /* 0x000fe20007ffe1ff */
[----:B------:R2:W-:Y:S01]  /*8540*/  STL [R1+0x580c], R9 ;  /* 0x00580c0901007387 */ /* 0x0005e20000100800 */
[----:B------:R-:W-:Y:S01]  /*8550*/  IABS R83, R11 ;  /* 0x0000000b00537213 */ /* 0x000fe20000000000 */
[----:B------:R-:W-:Y:S01]  /*8560*/  IMAD.MOV R4, RZ, RZ, -R4 ;  /* 0x000000ffff047224 */ /* 0x000fe200078e0a04 */
[----:B------:R-:W-:Y:S01]  /*8570*/  IABS R87, R10 ;  /* 0x0000000a00577213 */ /* 0x000fe20000000000 */
[C---:B------:R-:W-:Y:S01]  /*8580*/  IMAD R114, R249.reuse, R5, R114 ;  /* 0x00000005f9727224 */ /* 0x040fe200078e0272 */
[----:B------:R3:W-:Y:S01]  /*8590*/  STL [R1+0x582c], R8 ;  /* 0x00582c0801007387 */ /* 0x0007e20000100800 */
[----:B------:R-:W-:Y:S01]  /*85a0*/  IMAD R108, R249, R0, R108 ;  /* 0x00000000f96c7224 */ /* 0x000fe200078e026c */
[----:B------:R-:W-:Y:S01]  /*85b0*/  IABS R85, R8 ;  /* 0x0000000800557213 */ /* 0x000fe20000000000 */
[----:B------:R-:W-:Y:S01]  /*85c0*/  IMAD.HI.U32 R5, R250, R109, RZ ;  /* 0x0000006dfa057227 */ /* 0x000fe200078e00ff */
[----:B------:R-:W-:Y:S01]  /*85d0*/  STL [R1+0x5844], R7 ;  /* 0x0058440701007387 */ /* 0x000fe20000100800 */
[----:B------:R-:W-:-:S02]  /*85e0*/  IABS R86, R9 ;  /* 0x0000000900567213 */ /* 0x000fc40000000000 */
[C---:B------:R-:W-:Y:S01]  /*85f0*/  IMAD.HI.U32 R0, R250.reuse, R103, RZ ;  /* 0x00000067fa007227 */ /* 0x040fe200078e00ff */
[----:B------:R4:W-:Y:S01]  /*8600*/  STL [R1+0x57e8], R11 ;  /* 0x0057e80b01007387 */ /* 0x0009e20000100800 */
[C---:B-1----:R-:W-:Y:S02]  /*8610*/  IADD3 R10, R199.reuse, 0x145, RZ ;  /* 0x00000145c70a7810 */ /* 0x042fe40007ffe0ff */
[----:B------:R-:W-:Y:S01]  /*8620*/  IMAD.MOV R3, RZ, RZ, -R3 ;  /* 0x000000ffff037224 */ /* 0x000fe200078e0a03 */
[----:B--2---:R-:W-:Y:S01]  /*8630*/  IADD3 R9, R199, 0x146, RZ ;  /* 0x00000146c7097810 */ /* 0x004fe20007ffe0ff */
[----:B------:R-:W-:Y:S01]  /*8640*/  IMAD R110, R249, R4, R110 ;  /* 0x00000004f96e7224 */ /* 0x000fe200078e026e */
[----:B------:R-:W-:Y:S01]  /*8650*/  IABS R84, R7 ;  /* 0x0000000700547213 */ /* 0x000fe20000000000 */
[----:B------:R-:W-:Y:S01]  /*8660*/  IMAD.HI.U32 R4, R250, R105, RZ ;  /* 0x00000069fa047227 */ /* 0x000fe200078e00ff */
[C---:B---3--:R-:W-:Y:S01]  /*8670*/  IADD3 R8, R199.reuse, 0x147, RZ ;  /* 0x00000147c7087810 */ /* 0x048fe20007ffe0ff */
[----:B------:R1:W-:Y:S01]  /*8680*/  STL [R1+0x5808], R10 ;  /* 0x0058080a01007387 */ /* 0x0003e20000100800 */
[C---:B----4-:R-:W-:Y:S01]  /*8690*/  IADD3 R11, R199.reuse, 0x149, RZ ;  /* 0x00000149c70b7810 */ /* 0x050fe20007ffe0ff */
        /* <DEDUP_REMOVED lines=9> */
[----:B------:R-:W-:Y:S01]  /*8730*/  IMAD R117, R249, R2, R117 ;  /* 0x00000002f9757224 */ /* 0x000fe200078e0275 */
[----:B------:R-:W-:Y:S01]  /*8740*/  IADD3 R3, -R3, RZ, RZ ;  /* 0x000000ff03037210 */ /* 0x000fe20007ffe1ff */
[C---:B------:R-:W-:Y:S01]  /*8750*/  IMAD.HI.U32 R2, R250.reuse, R112, RZ ;  /* 0x00000070fa027227 */ /* 0x040fe200078e00ff */
[----:B------:R3:W-:Y:S01]  /*8760*/  STL [R1+0x5840], R8 ;  /* 0x0058400801007387 */ /* 0x0007e20000100800 */
[----:B------:R-:W-:Y:S02]  /*8770*/  IABS R80, R8 ;  /* 0x0000000800507213 */ /* 0x000fe40000000000 */
[C---:B------:R-:W-:Y:S01]  /*8780*/  IMAD R109, R249.reuse, R5, R109 ;  /* 0x00000005f96d7224 */ /* 0x040fe200078e026d */
[----:B------:R4:W-:Y:S01]  /*8790*/  STL [R1+0x5860], R7 ;  /* 0x0058600701007387 */ /* 0x0009e20000100800 */
[----:B------:R-:W-:Y:S01]  /*87a0*/  IMAD R103, R249, R0, R103 ;  /* 0x00000000f9677224 */ /* 0x000fe200078e0267 */
[----:B------:R-:W-:Y:S01]  /*87b0*/  IABS R81, R9 ;  /* 0x0000000900517213 */ /* 0x000fe20000000000 */
[C---:B------:R-:W-:Y:S01]  /*87c0*/  IMAD.HI.U32 R5, R250.reuse, R104, RZ ;  /* 0x00000068fa057227 */ /* 0x040fe200078e00ff */
[C---:B-1----:R-:W-:Y:S01]  /*87d0*/  IADD3 R10, R199.reuse, 0x14a, RZ ;  /* 0x0000014ac70a7810 */ /* 0x042fe20007ffe0ff */
[----:B------:R1:W-:Y:S01]  /*87e0*/  STL [R1+0x5800], R11 ;  /* 0x0058000b01007387 */ /* 0x0003e20000100800 */
[C---:B--2---:R-:W-:Y:S01]  /*87f0*/  IADD3 R9, R199.reuse, 0x14b, RZ ;  /* 0x0000014bc7097810 */ /* 0x044fe20007ffe0ff */
[C---:B------:R-:W-:Y:S01]  /*8800*/  IMAD.HI.U32 R0, R250.reuse, R98, RZ ;  /* 0x00000062fa007227 */ /* 0x040fe200078e00ff */
[----:B------:R-:W-:Y:S01]  /*8810*/  IABS R79, R7 ;  /* 0x00000007004f7213 */ /* 0x000fe20000000000 */
[----:B------:R2:W-:Y:S01]  /*8820*/  STL [R1+0x5824], R10 ;  /* 0x0058240a01007387 */ /* 0x0005e20000100800 */
[C---:B---3--:R-:W-:Y:S01]  /*8830*/  IADD3 R8, R199.reuse, 0x14c, RZ ;  /* 0x0000014cc7087810 */ /* 0x048fe20007ffe0ff */
[----:B------:R-:W-:Y:S01]  /*8840*/  IMAD.MOV R2, RZ, RZ, -R2 ;  /* 0x000000ffff027224 */ /* 0x000fe200078e0a02 */
[----:B----4-:R-:W-:Y:S01]  /*8850*/  IADD3 R7, R199, 0x14d, RZ ;  /* 0x0000014dc7077810 */ /* 0x010fe20007ffe0ff */
[----:B------:R-:W-:Y:S01]  /*8860*/  IMAD.MOV R5, RZ, RZ, -R5 ;  /* 0x000000ffff057224 */ /* 0x000fe200078e0a05 */
[----:B------:R3:W-:Y:S01]  /*8870*/  STL [R1+0x583c], R9 ;  /* 0x00583c0901007387 */ /* 0x0007e20000100800 */
[----:B------:R-:W-:Y:S01]  /*8880*/  IMAD R105, R249, R4, R105 ;  /* 0x00000004f9697224 */ /* 0x000fe200078e0269 */
[----:B-1----:R-:W-:Y:S01]  /*8890*/  IADD3 R11, R199, 0x14e, RZ ;  /* 0x0000014ec70b7810 */ /* 0x002fe20007ffe0ff */
[----:B------:R-:W-:Y:S01]  /*88a0*/  IMAD.MOV R0, RZ, RZ, -R0 ;  /* 0x000000ffff007224 */ /* 0x000fe200078e0a00 */
[----:B------:R1:W-:Y:S01]  /*88b0*/  STL [R1+0x585c], R8 ;  /* 0x00585c0801007387 */ /* 0x0003e20000100800 */
[----:B------:R-:W-:Y:S01]  /*88c0*/  IMAD.HI.U32 R4, R250, R100, RZ ;  /* 0x00000064fa047227 */ /* 0x000fe200078e00ff */
[----:B------:R-:W-:-:S02]  /*88d0*/  IABS R73, R11 ;  /* 0x0000000b00497213 */ /* 0x000fc40000000000 */
[----:B------:R-:W-:Y:S01]  /*88e0*/  IABS R77, R10 ;  /* 0x0000000a004d7213 */ /* 0x000fe20000000000 */
[C---:B------:R-:W-:Y:S01]  /*88f0*/  IMAD R112, R249.reuse, R2, R112 ;  /* 0x00000002f9707224 */ /* 0x040fe200078e0270 */
[----:B------:R4:W-:Y:S01]  /*8900*/  STL [R1+0x5878], R7 ;  /* 0x0058780701007387 */ /* 0x0009e20000100800 */
[----:B------:R-:W-:Y:S01]  /*8910*/  IMAD R111, R249, R3, R111 ;  /* 0x00000003f96f7224 */ /* 0x000fe200078e026f */
[----:B------:R-:W-:Y:S01]  /*8920*/  IABS R75, R8 ;  /* 0x00000008004b7213 */ /* 0x000fe20000000000 */
[C---:B------:R-:W-:Y:S01]  /*8930*/  IMAD.HI.U32 R2, R250.reuse, R107, RZ ;  /* 0x0000006bfa027227 */ /* 0x040fe200078e00ff */
[----:B------:R-:W-:Y:S01]  /*8940*/  IABS R76, R9 ;  /* 0x00000009004c7213 */ /* 0x000fe20000000000 */
[----:B------:R4:W-:Y:S01]  /*8950*/  STL [R1+0x5818], R11 ;  /* 0x0058180b01007387 */ /* 0x0009e20000100800 */
[C---:B--2---:R-:W-:Y:S01]  /*8960*/  IADD3 R10, R199.reuse, 0x14f, RZ ;  /* 0x0000014fc70a7810 */ /* 0x044fe20007ffe0ff */
[----:B------:R-:W-:Y:S01]  /*8970*/  IMAD.HI.U32 R3, R250, R106, RZ ;  /* 0x0000006afa037227 */ /* 0x000fe200078e00ff */
[----:B---3--:R-:W-:-:S02]  /*8980*/  IADD3 R9, R199, 0x150, RZ ;  /* 0x00000150c7097810 */ /* 0x008fc40007ffe0ff */
[----:B------:R-:W-:Y:S01]  /*8990*/  IABS R74, R7 ;  /* 0x00000007004a7213 */ /* 0x000fe20000000000 */
[----:B------:R-:W-:Y:S01]  /*89a0*/  IMAD R104, R249, R5, R104 ;  /* 0x00000005f9687224 */ /* 0x000fe200078e0268 */
[----:B-1----:R-:W-:Y:S01]  /*89b0*/  IADD3 R8, R199, 0x151, RZ ;  /* 0x00000151c7087810 */ /* 0x002fe20007ffe0ff */
[----:B------:R-:W-:Y:S01]  /*89c0*/  IMAD R98, R249, R0, R98 ;  /* 0x00000000f9627224 */ /* 0x000fe200078e0262 */
[C---:B----4-:R-:W-:Y:S01]  /*89d0*/  IADD3 R7, R199.reuse, 0x152, RZ ;  /* 0x00000152c7077810 */ /* 0x050fe20007ffe0ff */
[C---:B------:R-:W-:Y:S01]  /*89e0*/  IMAD.HI.U32 R5, R250.reuse, R99, RZ ;  /* 0x00000063fa057227 */ /* 0x040fe200078e00ff */
[----:B------:R-:W-:Y:S01]  /*89f0*/  IADD3 R11, R199, 0x153, RZ ;  /* 0x00000153c70b7810 */ /* 0x000fe20007ffe0ff */
[----:B------:R1:W-:Y:S01]  /*8a00*/  STL [R1+0x5838], R10 ;  /* 0x0058380a01007387 */ /* 0x0003e20000100800 */
[----:B------:R-:W-:Y:S01]  /*8a10*/  IABS R72, R10 ;  /* 0x0000000a00487213 */ /* 0x000fe20000000000 */
        /* <DEDUP_REMOVED lines=9> */
[----:B------:R3:W-:Y:S01]  /*8ab0*/  STL [R1+0x5874], R8 ;  /* 0x0058740801007387 */ /* 0x0007e20000100800 */
[----:B------:R-:W-:Y:S01]  /*8ac0*/  IMAD R100, R249, R4, R100 ;  /* 0x00000004f9647224 */ /* 0x000fe200078e0264 */
[----:B------:R-:W-:Y:S01]  /*8ad0*/  IABS R71, R9 ;  /* 0x0000000900477213 */ /* 0x000fe20000000000 */
[----:B------:R-:W-:Y:S01]  /*8ae0*/  IMAD.HI.U32 R4, R250, R95, RZ ;  /* 0x0000005ffa047227 */ /* 0x000fe200078e00ff */
[----:B------:R-:W-:Y:S01]  /*8af0*/  STL [R1+0x5894], R7 ;  /* 0x0058940701007387 */ /* 0x000fe20000100800 */
[----:B-1----:R-:W-:-:S02]  /*8b00*/  IADD3 R10, R199, 0x154, RZ ;  /* 0x00000154c70a7810 */ /* 0x002fc40007ffe0ff */
[C---:B------:R-:W-:Y:S01]  /*8b10*/  IMAD R107, R249.reuse, R2, R107 ;  /* 0x00000002f96b7224 */ /* 0x040fe200078e026b */
[----:B------:R1:W-:Y:S01]  /*8b20*/  STL [R1+0x5834], R11 ;  /* 0x0058340b01007387 */ /* 0x0003e20000100800 */
[----:B------:R-:W-:Y:S01]  /*8b30*/  IMAD R106, R249, R3, R106 ;  /* 0x00000003f96a7224 */ /* 0x000fe200078e026a */
[C---:B--2---:R-:W-:Y:S01]  /*8b40*/  IADD3 R9, R199.reuse, 0x155, RZ ;  /* 0x00000155c7097810 */ /* 0x044fe20007ffe0ff */
[C---:B------:R-:W-:Y:S01]  /*8b50*/  IMAD.HI.U32 R2, R250.reuse, R102, RZ ;  /* 0x00000066fa027227 */ /* 0x040fe200078e00ff */
[----:B------:R-:W-:Y:S01]  /*8b60*/  IABS R69, R7 ;  /* 0x0000000700457213 */ /* 0x000fe20000000000 */
[----:B------:R2:W-:Y:S01]  /*8b70*/  STL [R1+0x5854], R10 ;  /* 0x0058540a01007387 */ /* 0x0005e20000100800 */
[C---:B---3--:R-:W-:Y:S01]  /*8b80*/  IADD3 R8, R199.reuse, 0x156, RZ ;  /* 0x00000156c7087810 */ /* 0x048fe20007ffe0ff */
[----:B------:R-:W-:Y:S01]  /*8b90*/  IMAD.HI.U32 R3, R250, R101, RZ ;  /* 0x00000065fa037227 */ /* 0x000fe200078e00ff */
[----:B------:R-:W-:Y:S01]  /*8ba0*/  IADD3 R2, -R2, RZ, RZ ;  /* 0x000000ff02027210 */ /* 0x000fe20007ffe1ff */
[----:B------:R3:W-:Y:S01]  /*8bb0*/  STL [R1+0x5870], R9 ;  /* 0x0058700901007387 */ /* 0x0007e20000100800 */
[C---:B-1----:R-:W-:Y:S01]  /*8bc0*/  IADD3 R11, R199.reuse, 0x158, RZ ;  /* 0x00000158c70b7810 */ /* 0x042fe20007ffe0ff */
        /* <DEDUP_REMOVED lines=8> */
[----:B------:R-:W-:Y:S01]  /*8c50*/  STL [R1+0x58a8], R7 ;  /* 0x0058a80701007387 */ /* 0x000fe20000100800 */
[C---:B------:R-:W-:Y:S01]  /*8c60*/  IMAD.HI.U32 R0, R250.reuse, R88, RZ ;  /* 0x00000058fa007227 */ /* 0x040fe200078e00ff */
[----:B------:R-:W-:Y:S02]  /*8c70*/  IABS R65, R8 ;  /* 0x0000000800417213 */ /* 0x000fe40000000000 */
[----:B------:R-:W-:Y:S01]  /*8c80*/  IABS R66, R9 ;  /* 0x0000000900427213 */ /* 0x000fe20000000000 */
[----:B------:R-:W-:Y:S01]  /*8c90*/  IMAD.MOV R3, RZ, RZ, -R3 ;  /* 0x000000ffff037224 */ /* 0x000fe200078e0a03 */
[----:B--2---:R-:W-:Y:S01]  /*8ca0*/  IADD3 R10, R199, 0x159, RZ ;  /* 0x00000159c70a7810 */ /* 0x004fe20007ffe0ff */
[----:B------:R-:W-:Y:S01]  /*8cb0*/  IMAD R95, R249, R4, R95 ;  /* 0x00000004f95f7224 */ /* 0x000fe200078e025f */
[----:B------:R2:W-:Y:S01]  /*8cc0*/  STL [R1+0x584c], R11 ;  /* 0x00584c0b01007387 */ /* 0x0005e20000100800 */
[----:B------:R-:W-:Y:S01]  /*8cd0*/  IMAD.HI.U32 R4, R250, R90, RZ ;  /* 0x0000005afa047227 */ /* 0x000fe200078e00ff */
[----:B---3--:R-:W-:-:S02]  /*8ce0*/  IADD3 R9, R199, 0x15a, RZ ;  /* 0x0000015ac7097810 */ /* 0x008fc40007ffe0ff */
[----:B------:R-:W-:Y:S01]  /*8cf0*/  IABS R64, R7 ;  /* 0x0000000700407213 */ /* 0x000fe20000000000 */
[----:B------:R-:W-:Y:S01]  /*8d00*/  IMAD.MOV R5, RZ, RZ, -R5 ;  /* 0x000000ffff057224 */ /* 0x000fe200078e0a05 */
[----:B------:R-:W-:Y:S01]  /*8d10*/  IADD3 R4, -R4, RZ, RZ ;  /* 0x000000ff04047210 */ /* 0x000fe20007ffe1ff */
[----:B------:R-:W-:Y:S01]  /*8d20*/  IMAD.MOV R0, RZ, RZ, -R0 ;  /* 0x000000ffff007224 */ /* 0x000fe200078e0a00 */
[----:B-1----:R-:W-:Y:S01]  /*8d30*/  IADD3 R8, R199, 0x15b, RZ ;  /* 0x0000015bc7087810 */ /* 0x002fe20007ffe0ff */
[----:B------:R-:W-:Y:S01]  /*8d40*/  IMAD R101, R249, R3, R101 ;  /* 0x00000003f9657224 */ /* 0x000fe200078e0265 */
[C---:B--2---:R-:W-:Y:S01]  /*8d50*/  IADD3 R11, R199.reuse, 0x15d, RZ ;  /* 0x0000015dc70b7810 */ /* 0x044fe20007ffe0ff */
        /* <DEDUP_REMOVED lines=215> */
[----:B------:R-:W-:Y:S01]  /*9ad0*/  STL [R1+0x5934], R10 ;  /* 0x0059340a01007387 */ /* 0x000fe20000100800 */
[C---:B---3--:R-:W-:Y:S01]  /*9ae0*/  IADD3 R11, R199.reuse, 0x185, RZ ;  /* 0x00000185c70b7810 */ /* 0x048fe20007ffe0ff */
[C---:B------:R-:W-:Y:S01]  /*9af0*/  IMAD.HI.U32 R0, R250.reuse, R53, RZ ;  /* 0x00000035fa007227 */ /* 0x040fe200078e00ff */
[C---:B------:R-:W-:Y:S01]  /*9b00*/  IADD3 R8, R199.reuse, 0x183, RZ ;  /* 0x00000183c7087810 */ /* 0x040fe20007ffe0ff */
[----:B------:R-:W-:Y:S01]  /*9b10*/  STL [R1+0x5954], R9 ;  /* 0x0059540901007387 */ /* 0x000fe20000100800 */
        /* <DEDUP_REMOVED lines=8> */
[----:B------:R-:W-:Y:S01]  /*9ba0*/  STL [R1+0x5994], R7 ;  /* 0x0059940701007387 */ /* 0x000fe20000100800 */
[----:B------:R-:W-:Y:S01]  /*9bb0*/  IMAD.HI.U32 R4, R250, R55, RZ ;  /* 0x00000037fa047227 */ /* 0x000fe200078e00ff */
[----:B------:R-:W-:-:S02]  /*9bc0*/  IABS R19, R7 ;  /* 0x0000000700137213 */ /* 0x000fc40000000000 */
[----:B------:R2:W-:Y:S01]  /*9bd0*/  STL [R1+0x592c], R11 ;  /* 0x00592c0b01007387 */ /* 0x0005e20000100800 */
[----:B------:R-:W-:Y:S01]  /*9be0*/  IMAD R67, R249, R2, R67 ;  /* 0x00000002f9437224 */ /* 0x000fe200078e0243 */
[----:B-1----:R-:W-:Y:S01]  /*9bf0*/  IADD3 R8, R199, 0x188, RZ ;  /* 0x00000188c7087810 */ /* 0x002fe20007ffe0ff */
[----:B------:R-:W-:Y:S01]  /*9c00*/  IMAD R66, R249, R3, R66 ;  /* 0x00000003f9427224 */ /* 0x000fe200078e0242 */
[----:B------:R-:W-:Y:S01]  /*9c10*/  IABS R22, R10 ;  /* 0x0000000a00167213 */ /* 0x000fe20000000000 */
[C---:B------:R-:W-:Y:S01]  /*9c20*/  IMAD.HI.U32 R2, R250.reuse, R62, RZ ;  /* 0x0000003efa027227 */ /* 0x040fe200078e00ff */
[----:B------:R-:W-:Y:S02]  /*9c30*/  IABS R21, R9 ;  /* 0x0000000900157213 */ /* 0x000fe40000000000 */
[C---:B------:R-:W-:Y:S01]  /*9c40*/  IADD3 R10, R199.reuse, 0x186, RZ ;  /* 0x00000186c70a7810 */ /* 0x040fe20007ffe0ff */
[----:B------:R-:W-:Y:S01]  /*9c50*/  IMAD.HI.U32 R3, R250, R61, RZ ;  /* 0x0000003dfa037227 */ /* 0x000fe200078e00ff */
[----:B--2---:R-:W-:-:S02]  /*9c60*/  IADD3 R11, R199, 0x18a, RZ ;  /* 0x0000018ac70b7810 */ /* 0x004fc40007ffe0ff */
[----:B------:R-:W-:Y:S01]  /*9c70*/  IADD3 R9, R199, 0x187, RZ ;  /* 0x00000187c7097810 */ /* 0x000fe20007ffe0ff */
[C---:B------:R-:W-:Y:S01]  /*9c80*/  IMAD R59, R249.reuse, R5, R59 ;  /* 0x00000005f93b7224 */ /* 0x040fe200078e023b */
[----:B------:R-:W-:Y:S01]  /*9c90*/  IABS R13, R11 ;  /* 0x0000000b000d7213 */ /* 0x000fe20000000000 */
[----:B------:R-:W-:Y:S01]  /*9ca0*/  IMAD R53, R249, R0, R53 ;  /* 0x00000000f9357224 */ /* 0x000fe200078e0235 */
[----:B------:R-:W-:Y:S01]  /*9cb0*/  IABS R15, R8 ;  /* 0x00000008000f7213 */ /* 0x000fe20000000000 */
[C---:B------:R-:W-:Y:S01]  /*9cc0*/  IMAD.HI.U32 R5, R250.reuse, R54, RZ ;  /* 0x00000036fa057227 */ /* 0x040fe200078e00ff */
[----:B------:R-:W-:Y:S01]  /*9cd0*/  IADD3 R7, R199, 0x189, RZ ;  /* 0x00000189c7077810 */ /* 0x000fe20007ffe0ff */
[----:B------:R1:W-:Y:S01]  /*9ce0*/  STL [R1+0x5950], R10 ;  /* 0x0059500a01007387 */ /* 0x0003e20000100800 */
[----:B------:R-:W-:Y:S01]  /*9cf0*/  IABS R17, R10 ;  /* 0x0000000a00117213 */ /* 0x000fe20000000000 */
[----:B------:R-:W-:Y:S01]  /*9d00*/  IMAD.MOV R4, RZ, RZ, -R4 ;  /* 0x000000ffff047224 */ /* 0x000fe200078e0a04 */
[----:B------:R-:W-:Y:S01]  /*9d10*/  IADD3 R5, -R5, RZ, RZ ;  /* 0x000000ff05057210 */ /* 0x000fe20007ffe1ff */
[----:B------:R-:W-:Y:S01]  /*9d20*/  IMAD.HI.U32 R0, R250, R48, RZ ;  /* 0x00000030fa007227 */ /* 0x000fe200078e00ff */
[----:B------:R2:W-:Y:S01]  /*9d30*/  STL [R1+0x5974], R9 ;  /* 0x0059740901007387 */ /* 0x0005e20000100800 */
[----:B------:R-:W-:-:S02]  /*9d40*/  IABS R14, R7 ;  /* 0x00000007000e7213 */ /* 0x000fc40000000000 */
[----:B------:R-:W-:Y:S01]  /*9d50*/  IMAD.MOV R2, RZ, RZ, -R2 ;  /* 0x000000ffff027224 */ /* 0x000fe200078e0a02 */
[----:B------:R-:W-:Y:S01]  /*9d60*/  IADD3 R0, -R0, RZ, RZ ;  /* 0x000000ff00007210 */ /* 0x000fe20007ffe1ff */
[----:B------:R-:W-:Y:S01]  /*9d70*/  IMAD.MOV R3, RZ, RZ, -R3 ;  /* 0x000000ffff037224 */ /* 0x000fe200078e0a03 */
[----:B-1----:R-:W-:Y:S01]  /*9d80*/  IADD3 R10, R199, 0x18b, RZ ;  /* 0x0000018bc70a7810 */ /* 0x002fe20007ffe0ff */
[C---:B------:R-:W-:Y:S01]  /*9d90*/  IMAD R55, R249.reuse, R4, R55 ;  /* 0x00000004f9377224 */ /* 0x040fe200078e0237 */
[----:B------:R1:W-:Y:S01]  /*9da0*/  STL [R1+0x5990], R8 ;  /* 0x0059900801007387 */ /* 0x0003e20000100800 */
[C---:B------:R-:W-:Y:S01]  /*9db0*/  IMAD.HI.U32 R4, R250.reuse, R50, RZ ;  /* 0x00000032fa047227 */ /* 0x040fe200078e00ff */
[----:B------:R-:W-:Y:S02]  /*9dc0*/  IABS R16, R9 ;  /* 0x0000000900107213 */ /* 0x000fe40000000000 */
[----:B------:R3:W-:Y:S01]  /*9dd0*/  STL [R1+0x59a4], R7 ;  /* 0x0059a40701007387 */ /* 0x0007e20000100800 */
[----:B------:R-:W-:Y:S01]  /*9de0*/  IMAD R62, R249, R2, R62 ;  /* 0x00000002f93e7224 */ /* 0x000fe200078e023e */
[----:B--2---:R-:W-:Y:S01]  /*9df0*/  IADD3 R9, R199, 0x18c, RZ ;  /* 0x0000018cc7097810 */ /* 0x004fe20007ffe0ff */
[----:B------:R-:W-:Y:S01]  /*9e00*/  IMAD R61, R249, R3, R61 ;  /* 0x00000003f93d7224 */ /* 0x000fe200078e023d */
[----:B------:R-:W-:Y:S01]  /*9e10*/  STL [R1+0x5948], R11 ;  /* 0x0059480b01007387 */ /* 0x000fe20000100800 */
[----:B------:R-:W-:Y:S01]  /*9e20*/  IMAD.HI.U32 R2, R250, R57, RZ ;  /* 0x00000039fa027227 */ /* 0x000fe200078e00ff */
[----:B-1----:R-:W-:-:S02]  /*9e30*/  IADD3 R8, R199, 0x18d, RZ ;  /* 0x0000018dc7087810 */ /* 0x002fc40007ffe0ff */
[----:B------:R1:W-:Y:S01]  /*9e40*/  STL [R1+0x5970], R10 ;  /* 0x0059700a01007387 */ /* 0x0003e20000100800 */
[----:B------:R-:W-:Y:S01]  /*9e50*/  IMAD.HI.U32 R3, R250, R56, RZ ;  /* 0x00000038fa037227 */ /* 0x000fe200078e00ff */
[----:B------:R-:W-:Y:S02]  /*9e60*/  IADD3 R2, -R2, RZ, RZ ;  /* 0x000000ff02027210 */ /* 0x000fe40007ffe1ff */
[----:B------:R-:W-:Y:S01]  /*9e70*/  IABS R12, R10 ;  /* 0x0000000a000c7213 */ /* 0x000fe20000000000 */
[----:B------:R-:W-:Y:S01]  /*9e80*/  IMAD.MOV R4, RZ, RZ, -R4 ;  /* 0x000000ffff047224 */ /* 0x000fe200078e0a04 */
[----:B---3--:R-:W-:Y:S01]  /*9e90*/  IADD3 R7, R199, 0x18e, RZ ;  /* 0x0000018ec7077810 */ /* 0x008fe20007ffe0ff */
[C---:B------:R-:W-:Y:S01]  /*9ea0*/  IMAD R54, R249.reuse, R5, R54 ;  /* 0x00000005f9367224 */ /* 0x040fe200078e0236 */
[----:B------:R2:W-:Y:S01]  /*9eb0*/  STL [R1+0x598c], R9 ;  /* 0x00598c0901007387 */ /* 0x0005e20000100800 */
[----:B------:R-:W-:Y:S01]  /*9ec0*/  IMAD R48, R249, R0, R48 ;  /* 0x00000000f9307224 */ /* 0x000fe200078e0230 */
[----:B-1----:R-:W-:Y:S01]  /*9ed0*/  IABS R10, R8 ;  /* 0x00000008000a7213 */ /* 0x002fe20000000000 */
[C---:B------:R-:W-:Y:S01]  /*9ee0*/  IMAD.HI.U32 R5, R250.reuse, R49, RZ ;  /* 0x00000031fa057227 */ /* 0x040fe200078e00ff */
[----:B------:R-:W-:Y:S01]  /*9ef0*/  IABS R11, R9 ;  /* 0x00000009000b7213 */ /* 0x000fe20000000000 */
[----:B------:R1:W-:Y:S01]  /*9f00*/  STL [R1+0x59a0], R8 ;  /* 0x0059a00801007387 */ /* 0x0003e20000100800 */
[----:B------:R-:W-:Y:S01]  /*9f10*/  LOP3.LUT R194, R195, 0x3f, RZ, 0xc0, !PT ;  /* 0x0000003fc3c27812 */ /* 0x000fe200078ec0ff */
[----:B------:R-:W-:Y:S01]  /*9f20*/  IMAD.HI.U32 R0, R250, R43, RZ ;  /* 0x0000002bfa007227 */ /* 0x000fe200078e00ff */
[----:B------:R-:W-:Y:S01]  /*9f30*/  IADD3 R193, R199, 0x191, RZ ;  /* 0x00000191c7c17810 */ /* 0x000fe20007ffe0ff */
[----:B------:R3:W-:Y:S01]  /*9f40*/  STL [R1+0x59ac], R7 ;  /* 0x0059ac0701007387 */ /* 0x0007e20000100800 */
[----:B--2---:R-:W-:Y:S01]  /*9f50*/  IABS R9, R7 ;  /* 0x0000000700097213 */ /* 0x004fe20000000000 */
[----:B------:R-:W-:-:S02]  /*9f60*/  IMAD.MOV R3, RZ, RZ, -R3 ;  /* 0x000000ffff037224 */ /* 0x000fc400078e0a03 */
[----:B------:R-:W-:Y:S02]  /*9f70*/  IMAD R50, R249, R4, R50 ;  /* 0x00000004f9327224 */ /* 0x000fe400078e0232 */
[----:B------:R-:W-:Y:S01]  /*9f80*/  IMAD.HI.U32 R4, R250, R45, RZ ;  /* 0x0000002dfa047227 */ /* 0x000fe200078e00ff */
[----:B-1----:R-:W-:-:S03]  /*9f90*/  IADD3 R8, R199, 0x18f, RZ ;  /* 0x0000018fc7087810 */ /* 0x002fc60007ffe0ff */
[----:B------:R-:W-:Y:S01]  /*9fa0*/  IMAD.MOV R5, RZ, RZ, -R5 ;  /* 0x000000ffff057224 */ /* 0x000fe200078e0a05 */
[----:B------:R-:W-:Y:S01]  /*9fb0*/  IADD3 R4, -R4, RZ, RZ ;  /* 0x000000ff04047210 */ /* 0x000fe20007ffe1ff */
[----:B------:R-:W-:Y:S01]  /*9fc0*/  IMAD.MOV R0, RZ, RZ, -R0 ;  /* 0x000000ffff007224 */ /* 0x000fe200078e0a00 */
[----:B---3--:R-:W-:Y:S01]  /*9fd0*/  IADD3 R7, R199, 0x190, RZ ;  /* 0x00000190c7077810 */ /* 0x008fe20007ffe0ff */
[----:B------:R-:W-:Y:S01]  /*9fe0*/  IMAD R56, R249, R3, R56 ;  /* 0x00000003f9387224 */ /* 0x000fe200078e0238 */
[----:B------:R1:W-:Y:S01]  /*9ff0*/  STL [R1+0x5968], R8 ;  /* 0x0059680801007387 */ /* 0x0003e20000100800 */
[----:B------:R-:W-:-:S03]  /*a000*/  IMAD.HI.U32 R3, R250, R51, RZ ;  /* 0x00000033fa037227 */ /* 0x000fc600078e00ff */
[----:B------:R2:W-:Y:S01]  /*a010*/  STL [R1+0x5988], R7 ;  /* 0x0059880701007387 */ /* 0x0005e20000100800 */
[----:B------:R-:W-:Y:S01]  /*a020*/  IMAD R57, R249, R2, R57 ;  /* 0x00000002f9397224 */ /* 0x000fe200078e0239 */
[----:B------:R-:W-:Y:S01]  /*a030*/  IADD3 R3, -R3, RZ, RZ ;  /* 0x000000ff03037210 */ /* 0x000fe20007ffe1ff */
[C---:B------:R-:W-:Y:S01]  /*a040*/  IMAD.HI.U32 R2, R250.reuse, R52, RZ ;  /* 0x00000034fa027227 */ /* 0x040fe200078e00ff */
[----:B------:R3:W-:Y:S01]  /*a050*/  STL [R1+0x599c], R193 ;  /* 0x00599cc101007387 */ /* 0x0007e20000100800 */
[----:B-1----:R-:W-:Y:S02]  /*a060*/  IABS R8, R8 ;  /* 0x0000000800087213 */ /* 0x002fe40000000000 */
[C---:B------:R-:W-:Y:S02]  /*a070*/  IMAD R49, R249.reuse, R5, R49 ;  /* 0x00000005f9317224 */ /* 0x040fe400078e0231 */
[----:B------:R-:W-:Y:S01]  /*a080*/  IMAD R43, R249, R0, R43 ;  /* 0x00000000f92b7224 */ /* 0x000fe200078e022b */
[----:B--2---:R-:W-:Y:S01]  /*a090*/  IABS R7, R7 ;  /* 0x0000000700077213 */ /* 0x004fe20000000000 */
[----:B------:R-:W-:-:S04]  /*a0a0*/  IMAD.HI.U32 R5, R250, R44, RZ ;  /* 0x0000002cfa057227 */ /* 0x000fc800078e00ff */
[----:B------:R-:W-:-:S04]  /*a0b0*/  IMAD.HI.U32 R0, R250, R38, RZ ;  /* 0x00000026fa007227 */ /* 0x000fc800078e00ff */
[----:B------:R-:W-:Y:S02]  /*a0c0*/  IMAD.MOV R2, RZ, RZ, -R2 ;  /* 0x000000ffff027224 */ /* 0x000fe400078e0a02 */
[----:B------:R-:W-:Y:S02]  /*a0d0*/  IMAD.MOV R5, RZ, RZ, -R5 ;  /* 0x000000ffff057224 */ /* 0x000fe400078e0a05 */
[----:B------:R-:W-:Y:S02]  /*a0e0*/  IMAD R45, R249, R4, R45 ;  /* 0x00000004f92d7224 */ /* 0x000fe400078e022d */
[----:B------:R-:W-:Y:S02]  /*a0f0*/  IMAD.MOV R0, RZ, RZ, -R0 ;  /* 0x000000ffff007224 */ /* 0x000fe400078e0a00 */
[----:B------:R-:W-:-:S04]  /*a100*/  IMAD.HI.U32 R4, R250, R40, RZ ;  /* 0x00000028fa047227 */ /* 0x000fc800078e00ff */
[C---:B------:R-:W-:Y:S02]  /*a110*/  IMAD R52, R249.reuse, R2, R52 ;  /* 0x00000002f9347224 */ /* 0x040fe400078e0234 */
[----:B------:R-:W-:Y:S02]  /*a120*/  IMAD R51, R249, R3, R51 ;  /* 0x00000003f9337224 */ /* 0x000fe400078e0233 */
[----:B------:R-:W-:-:S04]  /*a130*/  IMAD.HI.U32 R2, R250, R47, RZ ;  /* 0x0000002ffa027227 */ /* 0x000fc800078e00ff */
[----:B------:R-:W-:-:S04]  /*a140*/  IMAD.HI.U32 R3, R250, R46, RZ ;  /* 0x0000002efa037227 */ /* 0x000fc800078e00ff */
[C---:B------:R-:W-:Y:S02]  /*a150*/  IMAD R44, R249.reuse, R5, R44 ;  /* 0x00000005f92c7224 */ /* 0x040fe400078e022c */
[----:B------:R-:W-:Y:S02]  /*a160*/  IMAD R38, R249, R0, R38 ;  /* 0x00000000f9267224 */ /* 0x000fe400078e0226 */
[----:B------:R-:W-:-:S04]  /*a170*/  IMAD.HI.U32 R5, R250, R39, RZ ;  /* 0x00000027fa057227 */ /* 0x000fc800078e00ff */
[----:B------:R-:W-:Y:S01]  /*a180*/  IMAD.MOV R4, RZ, RZ, -R4 ;  /* 0x000000ffff047224 */ /* 0x000fe200078e0a04 */
[----:B------:R-:W-:Y:S01]  /*a190*/  IADD3 R5, -R5, RZ, RZ ;  /* 0x000000ff05057210 */ /* 0x000fe20007ffe1ff */
[----:B------:R-:W-:-:S04]  /*a1a0*/  IMAD.HI.U32 R0, R250, R33, RZ ;  /* 0x00000021fa007227 */ /* 0x000fc800078e00ff */
[----:B------:R-:W-:Y:S01]  /*a1b0*/  IMAD.MOV R2, RZ, RZ, -R2 ;  /* 0x000000ffff027224 */ /* 0x000fe200078e0a02 */
[----:B------:R-:W-:Y:S01]  /*a1c0*/  IADD3 R0, -R0, RZ, RZ ;  /* 0x000000ff00007210 */ /* 0x000fe20007ffe1ff */
[----:B------:R-:W-:Y:S02]  /*a1d0*/  IMAD.MOV R3, RZ, RZ, -R3 ;  /* 0x000000ffff037224 */ /* 0x000fe400078e0a03 */
[----:B------:R-:W-:Y:S02]  /*a1e0*/  IMAD R40, R249, R4, R40 ;  /* 0x00000004f9287224 */ /* 0x000fe400078e0228 */
[----:B------:R-:W-:-:S04]  /*a1f0*/  IMAD.HI.U32 R4, R250, R35, RZ ;  /* 0x00000023fa047227 */ /* 0x000fc800078e00ff */
[C---:B------:R-:W-:Y:S02]  /*a200*/  IMAD R47, R249.reuse, R2, R47 ;  /* 0x00000002f92f7224 */ /* 0x040fe400078e022f */
[----:B------:R-:W-:Y:S02]  /*a210*/  IMAD R46, R249, R3, R46 ;  /* 0x00000003f92e7224 */ /* 0x000fe400078e022e */
[----:B------:R-:W-:-:S04]  /*a220*/  IMAD.HI.U32 R2, R250, R42, RZ ;  /* 0x0000002afa027227 */ /* 0x000fc800078e00ff */
[----:B------:R-:W-:Y:S01]  /*a230*/  IMAD.HI.U32 R3, R250, R41, RZ ;  /* 0x00000029fa037227 */ /* 0x000fe200078e00ff */
[----:B------:R-:W-:-:S03]  /*a240*/  IADD3 R2, -R2, RZ, RZ ;  /* 0x000000ff02027210 */ /* 0x000fc60007ffe1ff */
[----:B------:R-:W-:Y:S02]  /*a250*/  IMAD.MOV R4, RZ, RZ, -R4 ;  /* 0x000000ffff047224 */ /* 0x000fe400078e0a04 */
[C---:B------:R-:W-:Y:S02]  /*a260*/  IMAD R39, R249.reuse, R5, R39 ;  /* 0x00000005f9277224 */ /* 0x040fe400078e0227 */
[----:B------:R-:W-:Y:S02]  /*a270*/  IMAD R33, R249, R0, R33 ;  /* 0x00000000f9217224 */ /* 0x000fe400078e0221 */
[----:B------:R-:W-:-:S04]  /*a280*/  IMAD.HI.U32 R5, R250, R34, RZ ;  /* 0x00000022fa057227 */ /* 0x000fc800078e00ff */
[----:B------:R-:W-:-:S04]  /*a290*/  IMAD.HI.U32 R0, R250, R28, RZ ;  /* 0x0000001cfa007227 */ /* 0x000fc800078e00ff */
[----:B------:R-:W-:Y:S02]  /*a2a0*/  IMAD.MOV R3, RZ, RZ, -R3 ;  /* 0x000000ffff037224 */ /* 0x000fe400078e0a03 */
[----:B------:R-:W-:Y:S02]  /*a2b0*/  IMAD R35, R249, R4, R35 ;  /* 0x00000004f9237224 */ /* 0x000fe400078e0223 */
[----:B------:R-:W-:-:S04]  /*a2c0*/  IMAD.HI.U32 R4, R250, R30, RZ ;  /* 0x0000001efa047227 */ /* 0x000fc800078e00ff */
[----:B------:R-:W-:Y:S01]  /*a2d0*/  IMAD.MOV R5, RZ, RZ, -R5 ;  /* 0x000000ffff057224 */ /* 0x000fe200078e0a05 */
[----:B------:R-:W-:Y:S01]  /*a2e0*/  IADD3 R4, -R4, RZ, RZ ;  /* 0x000000ff04047210 */ /* 0x000fe20007ffe1ff */
[----:B------:R-:W-:Y:S02]  /*a2f0*/  IMAD.MOV R0, RZ, RZ, -R0 ;  /* 0x000000ffff007224 */ /* 0x000fe400078e0a00 */
[----:B------:R-:W-:Y:S02]  /*a300*/  IMAD R41, R249, R3, R41 ;  /* 0x00000003f9297224 */ /* 0x000fe400078e0229 */
[----:B------:R-:W-:-:S04]  /*a310*/  IMAD.HI.U32 R3, R250, R36, RZ ;  /* 0x00000024fa037227 */ /* 0x000fc800078e00ff */
[----:B------:R-:W-:Y:S01]  /*a320*/  IMAD R42, R249, R2, R42 ;  /* 0x00000002f92a7224 */ /* 0x000fe200078e022a */
[----:B------:R-:W-:Y:S01]  /*a330*/  IADD3 R3, -R3, RZ, RZ ;  /* 0x000000ff03037210 */ /* 0x000fe20007ffe1ff */
[----:B------:R-:W-:-:S04]  /*a340*/  IMAD.HI.U32 R2, R250, R37, RZ ;  /* 0x00000025fa027227 */ /* 0x000fc800078e00ff */
[C---:B------:R-:W-:Y:S02]  /*a350*/  IMAD R34, R249.reuse, R5, R34 ;  /* 0x00000005f9227224 */ /* 0x040fe400078e0222 */
[----:B------:R-:W-:Y:S02]  /*a360*/  IMAD R28, R249, R0, R28 ;  /* 0x00000000f91c7224 */ /* 0x000fe400078e021c */
        /* <DEDUP_REMOVED lines=32> */
[----:B------:R-:W-:Y:S01]  /*a570*/  IMAD.MOV R3, RZ, RZ, -R3 ;  /* 0x000000ffff037224 */ /* 0x000fe200078e0a03 */
[----:B------:R-:W-:Y:S01]  /*a580*/  IADD3 R0, -R0, RZ, RZ ;  /* 0x000000ff00007210 */ /* 0x000fe20007ffe1ff */
[----:B------:R-:W-:Y:S02]  /*a590*/  IMAD R20, R249, R4, R20 ;  /* 0x00000004f9147224 */ /* 0x000fe400078e0214 */
[----:B------:R-:W-:-:S04]  /*a5a0*/  IMAD.HI.U32 R4, R250, R15, RZ ;  /* 0x0000000ffa047227 */ /* 0x000fc800078e00ff */
[----:B------:R-:W-:Y:S01]  /*a5b0*/  IMAD.MOV R5, RZ, RZ, -R5 ;  /* 0x000000ffff057224 */ /* 0x000fe200078e0a05 */
[----:B------:R-:W-:Y:S01]  /*a5c0*/  IADD3 R4, -R4, RZ, RZ ;  /* 0x000000ff04047210 */ /* 0x000fe20007ffe1ff */
[----:B------:R-:W-:Y:S02]  /*a5d0*/  IMAD R26, R249, R3, R26 ;  /* 0x00000003f91a7224 */ /* 0x000fe400078e021a */
[----:B------:R-:W-:-:S04]  /*a5e0*/  IMAD.HI.U32 R3, R250, R21, RZ ;  /* 0x00000015fa037227 */ /* 0x000fc800078e00ff */
[----:B------:R-:W-:Y:S01]  /*a5f0*/  IMAD R27, R249, R2, R27 ;  /* 0x00000002f91b7224 */ /* 0x000fe200078e021b */
[----:B------:R-:W-:Y:S01]  /*a600*/  IADD3 R3, -R3, RZ, RZ ;  /* 0x000000ff03037210 */ /* 0x000fe20007ffe1ff */
[----:B------:R-:W-:-:S04]  /*a610*/  IMAD.HI.U32 R2, R250, R22, RZ ;  /* 0x00000016fa027227 */ /* 0x000fc800078e00ff */
[----:B------:R-:W-:Y:S02]  /*a620*/  IMAD R19, R249, R5, R19 ;  /* 0x00000005f9137224 */ /* 0x000fe400078e0213 */
[----:B------:R-:W-:-:S04]  /*a630*/  IMAD.HI.U32 R5, R250, R14, RZ ;  /* 0x0000000efa057227 */ /* 0x000fc800078e00ff */
[----:B------:R-:W-:Y:S02]  /*a640*/  IMAD R13, R249, R0, R13 ;  /* 0x00000000f90d7224 */ /* 0x000fe400078e020d */
[----:B------:R-:W-:Y:S01]  /*a650*/  IMAD.SHL.U32 R0, R6, 0x80, RZ ;  /* 0x0000008006007824 */ /* 0x000fe200078e00ff */
[----:B------:R-:W-:Y:S01]  /*a660*/  IABS R6, R193 ;  /* 0x000000c100067213 */ /* 0x000fe20000000000 */
[----:B------:R-:W-:Y:S01]  /*a670*/  IMAD.MOV R2, RZ, RZ, -R2 ;  /* 0x000000ffff027224 */ /* 0x000fe200078e0a02 */
[----:B---3--:R-:W-:Y:S01]  /*a680*/  IADD3 R193, R199, 0x196, RZ ;  /* 0x00000196c7c17810 */ /* 0x008fe20007ffe0ff */
[----:B------:R-:W-:Y:S01]  /*a690*/  IMAD.MOV R5, RZ, RZ, -R5 ;  /* 0x000000ffff057224 */ /* 0x000fe200078e0a05 */
[C---:B------:R-:W-:Y:S01]  /*a6a0*/  LOP3.LUT R197, R0.reuse, 0x3f, R195, 0xf8, !PT ;  /* 0x0000003f00c57812 */ /* 0x040fe200078ef8c3 */
[C---:B------:R-:W-:Y:S01]  /*a6b0*/  IMAD R15, R249.reuse, R4, R15 ;  /* 0x00000004f90f7224 */ /* 0x040fe200078e020f */
[----:B------:R-:W-:Y:S01]  /*a6c0*/  LOP3.LUT R196, R0, 0x40, R194, 0xfe, !PT ;  /* 0x0000004000c47812 */ /* 0x000fe200078efec2 */
[----:B------:R-:W-:Y:S01]  /*a6d0*/  IMAD.HI.U32 R4, R250, R10, RZ ;  /* 0x0000000afa047227 */ /* 0x000fe200078e00ff */
[----:B------:R-:W-:Y:S01]  /*a6e0*/  IABS R251, R197 ;  /* 0x000000c500fb7213 */ /* 0x000fe20000000000 */
[----:B------:R-:W-:Y:S01]  /*a6f0*/  STL [R1+0x1b20], R197 ;  /* 0x001b20c501007387 */ /* 0x000fe20000100800 */
[----:B------:R-:W-:Y:S01]  /*a700*/  IABS R252, R196 ;  /* 0x000000c400fc7213 */ /* 0x000fe20000000000 */
[C---:B------:R-:W-:Y:S01]  /*a710*/  IMAD R22, R249.reuse, R2, R22 ;  /* 0x00000002f9167224 */ /* 0x040fe200078e0216 */
[----:B------:R-:W-:Y:S01]  /*a720*/  IADD3 R4, -R4, RZ, RZ ;  /* 0x000000ff04047210 */ /* 0x000fe20007ffe1ff */
[----:B------:R-:W-:Y:S01]  /*a730*/  IMAD R21, R249, R3, R21 ;  /* 0x00000003f9157224 */ /* 0x000fe200078e0215 */
[C---:B------:R-:W-:Y:S01]  /*a740*/  IADD3 R195, R199.reuse, 0x194, RZ ;  /* 0x00000194c7c37810 */ /* 0x040fe20007ffe0ff */
[C---:B------:R-:W-:Y:S01]  /*a750*/  IMAD.HI.U32 R2, R250.reuse, R17, RZ ;  /* 0x00000011fa027227 */ /* 0x040fe200078e00ff */
[----:B------:R-:W-:Y:S01]  /*a760*/  IADD3 R194, R199, 0x195, RZ ;  /* 0x00000195c7c27810 */ /* 0x000fe20007ffe0ff */
[----:B------:R-:W-:Y:S02]  /*a770*/  STL [R1+0x1b24], R196 ;  /* 0x001b24c401007387 */ /* 0x000fe40000100800 */
[----:B------:R-:W-:-:S02]  /*a780*/  IMAD.HI.U32 R3, R250, R16, RZ ;  /* 0x00000010fa037227 */ /* 0x000fc400078e00ff */
[----:B------:R-:W-:Y:S02]  /*a790*/  STL [R1+0x5944], R200 ;  /* 0x005944c801007387 */ /* 0x000fe40000100800 */
[----:B------:R-:W-:Y:S02]  /*a7a0*/  IMAD R14, R249, R5, R14 ;  /* 0x00000005f90e7224 */ /* 0x000fe400078e020e */
[----:B------:R-:W-:Y:S01]  /*a7b0*/  IMAD.HI.U32 R5, R250, R9, RZ ;  /* 0x00000009fa057227 */ /* 0x000fe200078e00ff */
[----:B------:R1:W-:Y:S03]  /*a7c0*/  STL [R1+0x5964], R198 ;  /* 0x005964c601007387 */ /* 0x0003e60000100800 */
[----:B------:R-:W-:Y:S01]  /*a7d0*/  IMAD.MOV R2, RZ, RZ, -R2 ;  /* 0x000000ffff027224 */ /* 0x000fe200078e0a02 */
[----:B------:R-:W-:Y:S01]  /*a7e0*/  STL [R1+0x596c], R195 ;  /* 0x00596cc301007387 */ /* 0x000fe20000100800 */
[----:B------:R-:W-:-:S02]  /*a7f0*/  IMAD.MOV R3, RZ, RZ, -R3 ;  /* 0x000000ffff037224 */ /* 0x000fc400078e0a03 */
[----:B------:R-:W-:Y:S01]  /*a800*/  IMAD.MOV R5, RZ, RZ, -R5 ;  /* 0x000000ffff057224 */ /* 0x000fe200078e0a05 */
[----:B------:R2:W-:Y:S01]  /*a810*/  STL [R1+0x5998], R194 ;  /* 0x005998c201007387 */ /* 0x0005e20000100800 */
[C---:B------:R-:W-:Y:S02]  /*a820*/  IMAD R10, R249.reuse, R4, R10 ;  /* 0x00000004f90a7224 */ /* 0x040fe400078e020a */
[C---:B------:R-:W-:Y:S02]  /*a830*/  IMAD R17, R249.reuse, R2, R17 ;  /* 0x00000002f9117224 */ /* 0x040fe400078e0211 */
[----:B------:R-:W-:Y:S02]  /*a840*/  IMAD R16, R249, R3, R16 ;  /* 0x00000003f9107224 */ /* 0x000fe400078e0210 */
[----:B------:R-:W-:-:S04]  /*a850*/  IMAD.HI.U32 R4, R233, R251, RZ ;  /* 0x000000fbe9047227 */ /* 0x000fc800078e00ff */
[----:B------:R-:W-:Y:S01]  /*a860*/  IMAD.HI.U32 R2, R250, R12, RZ ;  /* 0x0000000cfa027227 */ /* 0x000fe200078e00ff */
[----:B------:R-:W-:-:S03]  /*a870*/  IADD3 R4, -R4, RZ, RZ ;  /* 0x000000ff04047210 */ /* 0x000fc60007ffe1ff */
[----:B------:R-:W-:-:S04]  /*a880*/  IMAD.HI.U32 R3, R250, R11, RZ ;  /* 0x0000000bfa037227 */ /* 0x000fc800078e00ff */
[----:B------:R-:W-:Y:S02]  /*a890*/  IMAD R9, R249, R5, R9 ;  /* 0x00000005f9097224 */ /* 0x000fe400078e0209 */
[----:B------:R-:W-:Y:S01]  /*a8a0*/  IMAD.HI.U32 R5, R233, R252, RZ ;  /* 0x000000fce9057227 */ /* 0x000fe200078e00ff */
[----:B------:R-:W-:-:S03]  /*a8b0*/  IABS R233, c[0x0][0x178] ;  /* 0x00005e0000e97a13 */ /* 0x000fc60000000000 */
[----:B------:R-:W-:Y:S02]  /*a8c0*/  IMAD.MOV R2, RZ, RZ, -R2 ;  /* 0x000000ffff027224 */ /* 0x000fe400078e0a02 */
[----:B------:R-:W-:Y:S02]  /*a8d0*/  IMAD.MOV R3, RZ, RZ, -R3 ;  /* 0x000000ffff037224 */ /* 0x000fe400078e0a03 */
[----:B------:R-:W-:Y:S02]  /*a8e0*/  IMAD.MOV R5, RZ, RZ, -R5 ;  /* 0x000000ffff057224 */ /* 0x000fe400078e0a05 */
[----:B------:R-:W-:-:S04]  /*a8f0*/  IMAD.HI.U32 R0, R250, R8, RZ ;  /* 0x00000008fa007227 */ /* 0x000fc800078e00ff */
[C---:B------:R-:W-:Y:S01]  /*a900*/  IMAD R12, R249.reuse, R2, R12 ;  /* 0x00000002f90c7224 */ /* 0x040fe200078e020c */
[----:B------:R-:W-:Y:S01]  /*a910*/  IADD3 R0, -R0, RZ, RZ ;  /* 0x000000ff00007210 */ /* 0x000fe20007ffe1ff */
[----:B------:R-:W-:Y:S02]  /*a920*/  IMAD R11, R249, R3, R11 ;  /* 0x00000003f90b7224 */ /* 0x000fe400078e020b */
[----:B------:R-:W-:-:S04]  /*a930*/  IMAD.HI.U32 R2, R250, R7, RZ ;  /* 0x00000007fa027227 */ /* 0x000fc800078e00ff */
[----:B------:R-:W-:-:S04]  /*a940*/  IMAD.HI.U32 R3, R250, R6, RZ ;  /* 0x00000006fa037227 */ /* 0x000fc800078e00ff */
[C---:B------:R-:W-:Y:S01]  /*a950*/  IMAD R251, R233.reuse, R4, R251 ;  /* 0x00000004e9fb7224 */ /* 0x040fe200078e02fb */
[----:B------:R-:W-:Y:S01]  /*a960*/  IABS R4, R198 ;  /* 0x000000c600047213 */ /* 0x000fe20000000000 */
[----:B------:R-:W-:Y:S01]  /*a970*/  IMAD R252, R233, R5, R252 ;  /* 0x00000005e9fc7224 */ /* 0x000fe200078e02fc */
[----:B------:R-:W-:Y:S01]  /*a980*/  IABS R5, R200 ;  /* 0x000000c800057213 */ /* 0x000fe20000000000 */
[----:B-1----:R-:W3:Y:S01]  /*a990*/  LDL.LU R198, [R1] ;  /* 0x0000000001c67983 */ /* 0x002ee20000300800 */
[----:B------:R-:W-:Y:S02]  /*a9a0*/  IMAD.MOV R2, RZ, RZ, -R2 ;  /* 0x000000ffff027224 */ /* 0x000fe400078e0a02 */
[----:B------:R-:W-:Y:S02]  /*a9b0*/  IMAD.MOV R3, RZ, RZ, -R3 ;  /* 0x000000ffff037224 */ /* 0x000fe400078e0a03 */
[----:B------:R-:W-:-:S04]  /*a9c0*/  IMAD.HI.U32 R201, R250, R5, RZ ;  /* 0x00000005fac97227 */ /* 0x000fc800078e00ff */
[C---:B------:R-:W-:Y:S01]  /*a9d0*/  IMAD R8, R249.reuse, R0, R8 ;  /* 0x00000000f9087224 */ /* 0x040fe200078e0208 */
[----:B------:R-:W-:Y:S01]  /*a9e0*/  IABS R0, R193 ;  /* 0x000000c100007213 */ /* 0x000fe20000000000 */
[C---:B------:R-:W-:Y:S01]  /*a9f0*/  IMAD R7, R249.reuse, R2, R7 ;  /* 0x00000002f9077224 */ /* 0x040fe200078e0207 */
[----:B------:R-:W-:Y:S01]  /*aa00*/  IABS R2, R194 ;  /* 0x000000c200027213 */ /* 0x000fe20000000000 */
[----:B------:R-:W-:Y:S01]  /*aa10*/  IMAD R6, R249, R3, R6 ;  /* 0x00000003f9067224 */ /* 0x000fe200078e0206 */
[----:B------:R-:W-:Y:S01]  /*aa20*/  IABS R3, R195 ;  /* 0x000000c300037213 */ /* 0x000fe20000000000 */
[----:B------:R-:W-:Y:S01]  /*aa30*/  IMAD.MOV R201, RZ, RZ, -R201 ;  /* 0x000000ffffc97224 */ /* 0x000fe200078e0ac9 */
[----:B------:R1:W-:Y:S01]  /*aa40*/  STL [R1+0x59a8], R193 ;  /* 0x0059a8c101007387 */ /* 0x0003e20000100800 */
[----:B--2---:R-:W-:-:S03]  /*aa50*/  IMAD.HI.U32 R194, R250, R2, RZ ;  /* 0x00000002fac27227 */ /* 0x004fc600078e00ff */
[----:B------:R-:W2:Y:S01]  /*aa60*/  LDL.LU R232, [R1+0x10] ;  /* 0x0000100001e87983 */ /* 0x000ea20000300800 */
[----:B------:R-:W-:-:S04]  /*aa70*/  IMAD.HI.U32 R195, R250, R3, RZ ;  /* 0x00000003fac37227 */ /* 0x000fc800078e00ff */
[----:B-1----:R-:W-:-:S04]  /*aa80*/  IMAD.HI.U32 R193, R250, R0, RZ ;  /* 0x00000000fac17227 */ /* 0x002fc800078e00ff */
[----:B------:R-:W-:Y:S02]  /*aa90*/  IMAD R5, R249, R201, R5 ;  /* 0x000000c9f9057224 */ /* 0x000fe400078e0205 */
[----:B------:R-:W-:Y:S01]  /*aaa0*/  IMAD.HI.U32 R200, R250, R4, RZ ;  /* 0x00000004fac87227 */ /* 0x000fe200078e00ff */
[----:B------:R-:W4:Y:S01]  /*aab0*/  LDL.LU R201, [R1+0xc] ;  /* 0x00000c0001c97983 */ /* 0x000f220000300800 */
[----:B------:R-:W-:Y:S02]  /*aac0*/  IADD3 R195, -R195, RZ, RZ ;  /* 0x000000ffc3c37210 */ /* 0x000fe40007ffe1ff */
[----:B------:R-:W-:Y:S02]  /*aad0*/  IMAD.MOV R193, RZ, RZ, -R193 ;  /* 0x000000ffffc17224 */ /* 0x000fe400078e0ac1 */
[----:B------:R-:W-:Y:S02]  /*aae0*/  IMAD.MOV R194, RZ, RZ, -R194 ;  /* 0x000000ffffc27224 */ /* 0x000fe400078e0ac2 */
[----:B------:R-:W-:-:S02]  /*aaf0*/  IMAD.MOV R200, RZ, RZ, -R200 ;  /* 0x000000ffffc87224 */ /* 0x000fc400078e0ac8 */
[----:B------:R-:W-:Y:S01]  /*ab00*/  IMAD R0, R249, R193, R0 ;  /* 0x000000c1f9007224 */ /* 0x000fe200078e0200 */
[----:B------:R-:W-:Y:S01]  /*ab10*/  IADD3 R193, R199, 0x197, RZ ;  /* 0x00000197c7c17810 */ /* 0x000fe20007ffe0ff */
[----:B------:R-:W-:Y:S01]  /*ab20*/  IMAD R2, R249, R194, R2 ;  /* 0x000000c2f9027224 */ /* 0x000fe200078e0202 */
[----:B------:R-:W-:Y:S01]  /*ab30*/  IADD3 R194, R199, 0x198, RZ ;  /* 0x00000198c7c27810 */ /* 0x000fe20007ffe0ff */
[C---:B------:R-:W-:Y:S01]  /*ab40*/  IMAD R3, R249.reuse, R195, R3 ;  /* 0x000000c3f9037224 */ /* 0x040fe200078e0203 */
[----:B------:R-:W-:Y:S01]  /*ab50*/  ISETP.GE.AND P3, PT, R196, RZ, PT ;  /* 0x000000ffc400720c */ /* 0x000fe20003f66270 */
[----:B------:R-:W-:Y:S01]  /*ab60*/  IMAD R4, R249, R200, R4 ;  /* 0x000000c8f9047224 */ /* 0x000fe200078e0204 */
[----:B------:R-:W-:Y:S01]  /*ab70*/  IADD3 R196, R199, 0x199, RZ ;  /* 0x00000199c7c47810 */ /* 0x000fe20007ffe0ff */
[----:B------:R-:W2:Y:S04]  /*ab80*/  LDL.LU R195, [R1+0x8] ;  /* 0x0000080001c37983 */ /* 0x000ea80000300800 */
[----:B------:R-:W2:Y:S04]  /*ab90*/  LDL.LU R200, [R1+0x4] ;  /* 0x0000040001c87983 */ /* 0x000ea80000300800 */
[----:B------:R1:W-:Y:S04]  /*aba0*/  STL [R1+0x5960], R193 ;  /* 0x005960c101007387 */ /* 0x0003e80000100800 */
[----:B------:R-:W-:Y:S04]  /*abb0*/  STL [R1+0x5980], R194 ;  /* 0x005980c201007387 */ /* 0x000fe80000100800 */
[----:B------:R1:W-:Y:S04]  /*abc0*/  STL [R1+0x5984], R196 ;  /* 0x005984c401007387 */ /* 0x0003e80000100800 */
[----:B------:R-:W2:Y:S01]  /*abd0*/  LDL R204, [R1+0x51bc] ;  /* 0x0051bc0001cc7983 */ /* 0x000ea20000100800 */
[----:B------:R-:W-:-:S02]  /*abe0*/  ISETP.GT.U32.AND P1, PT, R233, R251, PT ;  /* 0x000000fbe900720c */ /* 0x000fc40003f24070 */
[----:B------:R-:W-:-:S11]  /*abf0*/  ISETP.GT.U32.AND P2, PT, R233, R252, PT ;  /* 0x000000fce900720c */ /* 0x000fd60003f44070 */
[----:B------:R-:W-:-:S05]  /*ac00*/  @!P1 IMAD.IADD R251, R251, 0x1, -R233 ;  /* 0x00000001fbfb9824 */ /* 0x000fca00078e0ae9 */
[----:B------:R-:W-:Y:S02]  /*ac10*/  ISETP.GT.U32.AND P1, PT, R233, R251, PT ;  /* 0x000000fbe900720c */ /* 0x000fe40003f24070 */
[----:B------:R-:W-:-:S04]  /*ac20*/  @!P2 IADD3 R252, R252, -R233, RZ ;  /* 0x800000e9fcfca210 */ /* 0x000fc80007ffe0ff */
[----:B------:R-:W-:-:S07]  /*ac30*/  ISETP.GT.U32.AND P2, PT, R233, R252, PT ;  /* 0x000000fce900720c */ /* 0x000fce0003f44070 */
[----:B------:R-:W-:Y:S02]  /*ac40*/  @!P1 IADD3 R251, R251, -R233, RZ ;  /* 0x800000e9fbfb9210 */ /* 0x000fe40007ffe0ff */
[----:B------:R-:W-:-:S04]  /*ac50*/  ISETP.GE.AND P1, PT, R197, RZ, PT ;  /* 0x000000ffc500720c */ /* 0x000fc80003f26270 */
[----:B------:R-:W-:Y:S01]  /*ac60*/  @!P2 IMAD.IADD R252, R252, 0x1, -R233 ;  /* 0x00000001fcfca824 */ /* 0x000fe200078e0ae9 */
[----:B------:R-:W-:Y:S02]  /*ac70*/  ISETP.NE.AND P2, PT, RZ, c[0x0][0x178], PT ;  /* 0x00005e00ff007a0c */ /* 0x000fe40003f45270 */
[----:B------:R-:W-:Y:S01]  /*ac80*/  LOP3.LUT R202, RZ, c[0x0][0x178], RZ, 0x33, !PT ;  /* 0x00005e00ffca7a12 */ /* 0x000fe200078e33ff */
[----:B------:R-:W-:Y:S01]  /*ac90*/  @!P3 IMAD.MOV R252, RZ, RZ, -R252 ;  /* 0x000000fffffcb224 */ /* 0x000fe200078e0afc */
[----:B-1----:R-:W-:-:S04]  /*aca0*/  IABS R193, R193 ;  /* 0x000000c100c17213 */ /* 0x002fc80000000000 */
[----:B------:R-:W-:Y:S02]  /*acb0*/  @!P1 IADD3 R251, -R251, RZ, RZ ;  /* 0x000000fffbfb9210 */ /* 0x000fe40007ffe1ff */
[C---:B------:R-:W-:Y:S02]  /*acc0*/  SEL R203, R202.reuse, R252, !P2 ;  /* 0x000000fccacb7207 */ /* 0x040fe40005000000 */
[----:B------:R-:W-:Y:S02]  /*acd0*/  SEL R205, R202, R251, !P2 ;  /* 0x000000fbcacd7207 */ /* 0x000fe40005000000 */
[----:B------:R-:W-:Y:S01]  /*ace0*/  IABS R197, R196 ;  /* 0x000000c400c57213 */ /* 0x000fe20000000000 */
[----:B------:R-:W-:Y:S02]  /*acf0*/  IMAD.HI.U32 R196, R250, R193, RZ ;  /* 0x000000c1fac47227 */ /* 0x000fe400078e00ff */
[----:B------:R1:W-:Y:S02]  /*ad00*/  STL [R1+0xc40], R205 ;  /* 0x000c40cd01007387 */ /* 0x0003e40000100800 */
[----:B------:R-:W-:-:S02]  /*ad10*/  IMAD.MOV.U32 R202, RZ, RZ, R197 ;  /* 0x000000ffffca7224 */ /* 0x000fc400078e00c5 */
[----:B------:R1:W-:Y:S01]  /*ad20*/  STL [R1+0xc44], R203 ;  /* 0x000c44cb01007387 */ /* 0x0003e20000100800 */
[----:B------:R-:W-:-:S03]  /*ad30*/  IADD3 R251, -R196, RZ, RZ ;  /* 0x000000ffc4fb7210 */ /* 0x000fc60007ffe1ff */
[----:B------:R-:W2:Y:S04]  /*ad40*/  LDL.LU R226, [R1+0x20] ;  /* 0x0000200001e27983 */ /* 0x000ea80000300800 */
[----:B------:R-:W2:Y:S04]  /*ad50*/  LDL.LU R197, [R1+0x1c] ;  /* 0x00001c0001c57983 */ /* 0x000ea80000300800 */
[----:B------:R-:W2:Y:S04]  /*ad60*/  LDL.LU R196, [R1+0x18] ;  /* 0x0000180001c47983 */ /* 0x000ea80000300800 */
[----:B-1----:R-:W2:Y:S04]  /*ad70*/  LDL.LU R205, [R1+0x14] ;  /* 0x0000140001cd7983 */ /* 0x002ea80000300800 */
[----:B------:R-:W2:Y:S04]  /*ad80*/  LDL R233, [R1+0x51c4] ;  /* 0x0051c40001e97983 */ /* 0x000ea80000100800 */
[----:B------:R-:W2:Y:S01]  /*ad90*/  LDL R203, [R1+0x51c0] ;  /* 0x0051c00001cb7983 */ /* 0x000ea20000100800 */
[----:B---3--:R-:W-:-:S13]  /*ada0*/  ISETP.GT.U32.AND P4, PT, R249, R198, PT ;  /* 0x000000c6f900720c */ /* 0x008fda0003f84070 */
[----:B------:R-:W-:Y:S01]  /*adb0*/  @!P4 IMAD.IADD R198, R198, 0x1, -R249 ;  /* 0x00000001c6c6c824 */ /* 0x000fe200078e0af9 */
[----:B----4-:R-:W-:-:S13]  /*adc0*/  ISETP.GT.U32.AND P4, PT, R249, R201, PT ;  /* 0x000000c9f900720c */ /* 0x010fda0003f84070 */
[----:B------:R-:W-:Y:S01]  /*add0*/  @!P4 IMAD.IADD R201, R201, 0x1, -R249 ;  /* 0x00000001c9c9c824 */ /* 0x000fe200078e0af9 */
[----:B--2---:R-:W-:Y:S02]  /*ade0*/  ISETP.GE.AND P4, PT, R204, RZ, PT ;  /* 0x000000ffcc00720c */ /* 0x004fe40003f86270 */
[----:B------:R-:W2:Y:S01]  /*adf0*/  LDL R204, [R1+0x51c8] ;  /* 0x0051c80001cc7983 */ /* 0x000ea20000100800 */
[C---:B------:R-:W-:Y:S02]  /*ae00*/  ISETP.GT.U32.AND P1, PT, R249.reuse, R248, PT ;  /* 0x000000f8f900720c */ /* 0x040fe40003f24070 */
[C---:B------:R-:W-:Y:S02]  /*ae10*/  ISETP.GT.U32.AND P2, PT, R249.reuse, R232, PT ;  /* 0x000000e8f900720c */ /* 0x040fe40003f44070 */
[C---:B------:R-:W-:Y:S02]  /*ae20*/  ISETP.GT.U32.AND P6, PT, R249.reuse, R198, PT ;  /* 0x000000c6f900720c */ /* 0x040fe40003fc4070 */
[----:B------:R-:W-:-:S02]  /*ae30*/  ISETP.GT.U32.AND P5, PT, R249, R200, PT ;  /* 0x000000c8f900720c */ /* 0x000fc40003fa4070 */
[----:B------:R-:W-:-:S05]  /*ae40*/  ISETP.GT.U32.AND P3, PT, R249, R195, PT ;  /* 0x000000c3f900720c */ /* 0x000fca0003f64070 */
[----:B------:R-:W-:Y:S01]  /*ae50*/  @!P1 IMAD.IADD R248, R248, 0x1, -R249 ;  /* 0x00000001f8f89824 */ /* 0x000fe200078e0af9 */
[----:B------:R-:W-:-:S04]  /*ae60*/  IABS R194, R194 ;  /* 0x000000c200c27213 */ /* 0x000fc80000000000 */
[----:B------:R-:W-:Y:S01]  /*ae70*/  ISETP.GT.U32.AND P1, PT, R249, R248, PT ;  /* 0x000000f8f900720c */ /* 0x000fe20003f24070 */
[----:B------:R-:W-:-:S04]  /*ae80*/  IMAD.HI.U32 R252, R250, R194, RZ ;  /* 0x000000c2fafc7227 */ /* 0x000fc800078e00ff */
[--C-:B------:R-:W-:Y:S01]  /*ae90*/  @!P2 IMAD.IADD R232, R232, 0x1, -R249.reuse ;  /* 0x00000001e8e8a824 */ /* 0x100fe200078e0af9 */
[----:B------:R-:W-:Y:S01]  /*aea0*/  ISETP.GE.AND P2, PT, R199, RZ, PT ;  /* 0x000000ffc700720c */ /* 0x000fe20003f46270 */
[--C-:B------:R-:W-:Y:S01]  /*aeb0*/  @!P6 IMAD.IADD R198, R198, 0x1, -R249.reuse ;  /* 0x00000001c6c6e824 */ /* 0x100fe200078e0af9 */
[----:B------:R-:W-:Y:S01]  /*aec0*/  ISETP.GT.U32.AND P6, PT, R249, R247, PT ;  /* 0x000000f7f900720c */ /* 0x000fe20003fc4070 */
[--C-:B------:R-:W-:Y:S01]  /*aed0*/  @!P5 IMAD.IADD R200, R200, 0x1, -R249.reuse ;  /* 0x00000001c8c8d824 */ /* 0x100fe200078e0af9 */
[----:B------:R-:W-:Y:S01]  /*aee0*/  IADD3 R252, -R252, RZ, RZ ;  /* 0x000000fffcfc7210 */ /* 0x000fe20007ffe1ff */
[--C-:B------:R-:W-:Y:S01]  /*aef0*/  @!P3 IMAD.IADD R195, R195, 0x1, -R249.reuse ;  /* 0x00000001c3c3b824 */ /* 0x100fe200078e0af9 */
[C---:B------:R-:W-:Y:S01]  /*af00*/  ISETP.GT.U32.AND P5, PT, R249.reuse, R232, PT ;  /* 0x000000e8f900720c */ /* 0x040fe20003fa4070 */
[----:B------:R-:W-:Y:S01]  /*af10*/  @!P1 IMAD.IADD R248, R248, 0x1, -R249 ;  /* 0x00000001f8f89824 */ /* 0x000fe200078e0af9 */
[C---:B------:R-:W-:Y:S01]  /*af20*/  ISETP.GT.U32.AND P3, PT, R249.reuse, R201, PT ;  /* 0x000000c9f900720c */ /* 0x040fe20003f64070 */
[----:B------:R-:W-:-:S02]  /*af30*/  IMAD R252, R249, R252, R194 ;  /* 0x000000fcf9fc7224 */ /* 0x000fc400078e02c2 */
[----:B------:R-:W-:Y:S02]  /*af40*/  IMAD.MOV.U32 R194, RZ, RZ, R198 ;  /* 0x000000ffffc27224 */ /* 0x000fe400078e00c6 */
[----:B------:R-:W-:Y:S02]  /*af50*/  IMAD R251, R249, R251, R193 ;  /* 0x000000fbf9fb7224 */ /* 0x000fe400078e02c1 */
[----:B------:R-:W-:Y:S02]  /*af60*/  IMAD.MOV.U32 R198, RZ, RZ, R248 ;  /* 0x000000ffffc67224 */ /* 0x000fe400078e00f8 */
[----:B------:R-:W-:Y:S01]  /*af70*/  IMAD.HI.U32 R193, R250, R202, RZ ;  /* 0x000000cafac17227 */ /* 0x000fe200078e00ff */
[----:B------:R-:W-:Y:S02]  /*af80*/  @!P2 IADD3 R194, -R194, RZ, RZ ;  /* 0x000000ffc2c2a210 */ /* 0x000fe40007ffe1ff */
[----:B------:R-:W-:Y:S01]  /*af90*/  @!P6 IADD3 R247, R247, -R249, RZ ;  /* 0x800000f9f7f7e210 */ /* 0x000fe20007ffe0ff */
[----:B------:R-:W-:Y:S01]  /*afa0*/  @!P4 IMAD.MOV R198, RZ, RZ, -R198 ;  /* 0x000000ffffc6c224 */ /* 0x000fe200078e0ac6 */
[----:B------:R-:W-:-:S02]  /*afb0*/  ISETP.GT.U32.AND P2, PT, R249, R200, PT ;  /* 0x000000c8f900720c */ /* 0x000fc40003f44070 */
[----:B------:R-:W-:Y:S02]  /*afc0*/  IADD3 R193, -R193, RZ, RZ ;  /* 0x000000ffc1c17210 */ /* 0x000fe40007ffe1ff */
[----:B------:R-:W-:Y:S01]  /*afd0*/  @!P5 IADD3 R232, R232, -R249, RZ ;  /* 0x800000f9e8e8d210 */ /* 0x000fe20007ffe0ff */
[----:B------:R-:W-:Y:S01]  /*afe0*/  @!P3 IMAD.IADD R201, R201, 0x1, -R249 ;  /* 0x00000001c9c9b824 */ /* 0x000fe200078e0af9 */
[C---:B------:R-:W-:Y:S02]  /*aff0*/  ISETP.GT.U32.AND P1, PT, R249.reuse, R195, PT ;  /* 0x000000c3f900720c */ /* 0x040fe40003f24070 */
[C---:B------:R-:W-:Y:S01]  /*b000*/  ISETP.GT.U32.AND P6, PT, R249.reuse, R247, PT ;  /* 0x000000f7f900720c */ /* 0x040fe20003fc4070 */
[C---:B------:R-:W-:Y:S01]  /*b010*/  IMAD R248, R249.reuse, R193, R202 ;  /* 0x000000c1f9f87224 */ /* 0x040fe200078e02ca */
[C---:B------:R-:W-:Y:S02]  /*b020*/  ISETP.GT.U32.AND P4, PT, R249.reuse, R226, PT ;  /* 0x000000e2f900720c */ /* 0x040fe40003f84070 */
[----:B------:R-:W-:-:S02]  /*b030*/  ISETP.GT.U32.AND P5, PT, R249, R197, PT ;  /* 0x000000c5f900720c */ /* 0x000fc40003fa4070 */
[----:B------:R-:W-:Y:S02]  /*b040*/  ISETP.GT.U32.AND P3, PT, R249, R196, PT ;  /* 0x000000c4f900720c */ /* 0x000fe40003f64070 */
[----:B------:R-:W-:Y:S01]  /*b050*/  IADD3 R193, R199, 0x19a, RZ ;  /* 0x0000019ac7c17810 */ /* 0x000fe20007ffe0ff */
[----:B------:R1:W-:Y:S01]  /*b060*/  STL [R1+0x4d0], R194 ;  /* 0x0004d0c201007387 */ /* 0x0003e20000100800 */
[----:B------:R-:W-:-:S05]  /*b070*/  @!P2 IADD3 R200, R200, -R249, RZ ;  /* 0x800000f9c8c8a210 */ /* 0x000fca0007ffe0ff */
[----:B------:R-:W-:Y:S02]  /*b080*/  @!P4 IADD3 R226, R226, -R249, RZ ;  /* 0x800000f9e2e2c210 */ /* 0x000fe40007ffe0ff */
[----:B------:R-:W-:Y:S01]  /*b090*/  ISETP.GE.AND P2, PT, R233, RZ, PT ;  /* 0x000000ffe900720c */ /* 0x000fe20003f46270 */
[----:B------:R-:W-:Y:S01]  /*b0a0*/  @!P5 IMAD.IADD R197, R197, 0x1, -R249 ;  /* 0x00000001c5c5d824 */ /* 0x000fe200078e0af9 */
[----:B-1----:R-:W3:Y:S01]  /*b0b0*/  LDL R194, [R1+0x51d0] ;  /* 0x0051d00001c27983 */ /* 0x002ee20000100800 */
[----:B------:R-:W-:-:S03]  /*b0c0*/  ISETP.GE.AND P4, PT, R203, RZ, PT ;  /* 0x000000ffcb00720c */ /* 0x000fc60003f86270 */
[----:B------:R-:W-:Y:S01]  /*b0d0*/  STL [R1+0x594c], R193 ;  /* 0x00594cc101007387 */ /* 0x000fe20000100800 */
[----:B------:R-:W-:-:S03]  /*b0e0*/  @!P1 IMAD.IADD R195, R195, 0x1, -R249 ;  /* 0x00000001c3c39824 */ /* 0x000fc600078e0af9 */
[----:B------:R1:W-:Y:S01]  /*b0f0*/  STL [R1+0x4cc], R198 ;  /* 0x0004ccc601007387 */ /* 0x0003e20000100800 */
[----:B------:R-:W-:-:S03]  /*b100*/  @!P6 IMAD.IADD R247, R247, 0x1, -R249 ;  /* 0x00000001f7f7e824 */ /* 0x000fc600078e0af9 */
[----:B------:R-:W4:Y:S01]  /*b110*/  LDL.LU R233, [R1+0x30] ;  /* 0x0000300001e97983 */ /* 0x000f220000300800 */
[C---:B------:R-:W-:Y:S01]  /*b120*/  ISETP.GT.U32.AND P1, PT, R249.reuse, R205, PT ;  /* 0x000000cdf900720c */ /* 0x040fe20003f24070 */
[----:B------:R-:W-:Y:S02]  /*b130*/  @!P3 IMAD.IADD R196, R196, 0x1, -R249 ;  /* 0x00000001c4c4b824 */ /* 0x000fe400078e0af9 */
[----:B------:R-:W3:Y:S01]  /*b140*/  LDL.LU R203, [R1+0x2c] ;  /* 0x00002c0001cb7983 */ /* 0x000ee20000300800 */
[----:B------:R-:W-:-:S03]  /*b150*/  ISETP.GT.U32.AND P6, PT, R249, R246, PT ;  /* 0x000000f6f900720c */ /* 0x000fc60003fc4070 */
[----:B-1----:R-:W3:Y:S01]  /*b160*/  LDL.LU R198, [R1+0x28] ;  /* 0x0000280001c67983 */ /* 0x002ee20000300800 */
[----:B--2---:R-:W-:-:S03]  /*b170*/  ISETP.GE.AND P5, PT, R204, RZ, PT ;  /* 0x000000ffcc00720c */ /* 0x004fc60003fa6270 */
[----:B------:R-:W2:Y:S04]  /*b180*/  LDL.LU R204, [R1+0x24] ;  /* 0x0000240001cc7983 */ /* 0x000ea80000300800 */
[----:B------:R-:W2:Y:S02]  /*b190*/  LDL R249, [R1+0x51cc] ;  /* 0x0051cc0001f97983 */ /* 0x000ea40000100800 */
[----:B--2---:R-:W-:Y:S02]  /*b1a0*/  ISETP.GE.AND P3, PT, R249, RZ, PT ;  /* 0x000000fff900720c */ /* 0x004fe40003f66270 */
[----:B------:R-:W-:-:S04]  /*b1b0*/  IABS R249, c[0x0][0x17c] ;  /* 0x00005f0000f97a13 */ /* 0x000fc80000000000 */
[-C--:B------:R-:W-:Y:S02]  /*b1c0*/  @!P1 IADD3 R205, R205, -R249.reuse, RZ ;  /* 0x800000f9cdcd9210 */ /* 0x080fe40007ffe0ff */
[----:B---3--:R-:W-:Y:S01]  /*b1d0*/  ISETP.GE.AND P1, PT, R194, RZ, PT ;  /* 0x000000ffc200720c */ /* 0x008fe20003f26270 */
[----:B------:R-:W-:Y:S01]  /*b1e0*/  IMAD.MOV.U32 R194, RZ, RZ, R232 ;  /* 0x000000ffffc27224 */ /* 0x000fe200078e00e8 */
[----:B------:R-:W-:Y:S01]  /*b1f0*/  @!P6 IADD3 R246, R246, -R249, RZ ;  /* 0x800000f9f6f6e210 */ /* 0x000fe20007ffe0ff */
[----:B------:R-:W2:Y:S02]  /*b200*/  LDL R232, [R1+0x51d4] ;  /* 0x0051d40001e87983 */ /* 0x000ea40000100800 */
[----:B------:R-:W-:Y:S01]  /*b210*/  @!P2 IMAD.MOV R194, RZ, RZ, -R194 ;  /* 0x000000ffffc2a224 */ /* 0x000fe200078e0ac2 */
[----:B------:R-:W-:Y:S01]  /*b220*/  ISETP.GT.U32.AND P2, PT, R249, R226, PT ;  /* 0x000000e2f900720c */ /* 0x000fe20003f44070 */
[----:B------:R1:W-:Y:S04]  /*b230*/  STL [R1+0x4c4], R201 ;  /* 0x0004c4c901007387 */ /* 0x0003e80000100800 */
[----:B------:R-:W3:Y:S04]  /*b240*/  LDL R249, [R1+0x4c4] ;  /* 0x0004c40001f97983 */ /* 0x000ee80000100800 */
[----:B-1----:R-:W2:Y:S04]  /*b250*/  LDL R201, [R1+0x51d8] ;  /* 0x0051d80001c97983 */ /* 0x002ea80000100800 */
[----:B------:R1:W-:Y:S02]  /*b260*/  STL [R1+0x4c8], R194 ;  /* 0x0004c8c201007387 */ /* 0x0003e40000100800 */
[----:B-1----:R-:W-:-:S02]  /*b270*/  IMAD.MOV.U32 R194, RZ, RZ, R200 ;  /* 0x000000ffffc27224 */ /* 0x002fc400078e00c8 */
[----:B------:R-:W2:Y:S01]  /*b280*/  LDL R200, [R1+0x51dc] ;  /* 0x0051dc0001c87983 */ /* 0x000ea20000100800 */
[----:B------:R-:W-:Y:S02]  /*b290*/  @!P5 IMAD.MOV R195, RZ, RZ, -R195 ;  /* 0x000000ffffc3d224 */ /* 0x000fe400078e0ac3 */
[----:B------:R-:W-:Y:S01]  /*b2a0*/  @!P3 IMAD.MOV R194, RZ, RZ, -R194 ;  /* 0x000000ffffc2b224 */ /* 0x000fe200078e0ac2 */
[----:B------:R-:W-:-:S05]  /*b2b0*/  IABS R193, R193 ;  /* 0x000000c100c17213 */ /* 0x000fca0000000000 */
[----:B------:R-:W-:-:S04]  /*b2c0*/  IMAD.MOV.U32 R202, RZ, RZ, R193 ;  /* 0x000000ffffca7224 */ /* 0x000fc800078e00c1 */
[----:B------:R-:W-:-:S04]  /*b2d0*/  IMAD.HI.U32 R193, R250, R202, RZ ;  /* 0x000000cafac17227 */ /* 0x000fc800078e00ff */
[----:B------:R-:W-:Y:S01]  /*b2e0*/  IMAD.MOV R193, RZ, RZ, -R193 ;  /* 0x000000ffffc17224 */ /* 0x000fe200078e0ac1 */
[----:B---3--:R-:W-:-:S05]  /*b2f0*/  @!P4 IADD3 R249, -R249, RZ, RZ ;  /* 0x000000fff9f9c210 */ /* 0x008fca0007ffe1ff */
[----:B------:R1:W-:Y:S04]  /*b300*/  @!P4 STL [R1+0x4c4], R249 ;  /* 0x0004c4f90100c387 */ /* 0x0003e80000100800 */
[----:B------:R3:W-:Y:S01]  /*b310*/  STL [R1+0x4bc], R194 ;  /* 0x0004bcc201007387 */ /* 0x0007e20000100800 */
[----:B-1----:R-:W-:-:S03]  /*b320*/  IABS R249, c[0x0][0x17c] ;  /* 0x00005f0000f97a13 */ /* 0x002fc60000000000 */
[----:B------:R1:W-:Y:S01]  /*b330*/  STL [R1+0x4c0], R195 ;  /* 0x0004c0c301007387 */ /* 0x0003e20000100800 */
[C---:B------:R-:W-:Y:S01]  /*b340*/  ISETP.GT.U32.AND P4, PT, R249.reuse, R197, PT ;  /* 0x000000c5f900720c */ /* 0x040fe20003f84070 */
[----:B------:R-:W-:Y:S01]  /*b350*/  @!P2 IMAD.IADD R226, R226, 0x1, -R249 ;  /* 0x00000001e2e2a824 */ /* 0x000fe200078e0af9 */
[C---:B------:R-:W-:Y:S01]  /*b360*/  ISETP.GT.U32.AND P3, PT, R249.reuse, R205, PT ;  /* 0x000000cdf900720c */ /* 0x040fe20003f64070 */
[----:B---3--:R-:W3:Y:S01]  /*b370*/  LDL R194, [R1+0x51e4] ;  /* 0x0051e40001c27983 */ /* 0x008ee20000100800 */
[----:B-1----:R-:W-:Y:S02]  /*b380*/  MOV R195, R247 ;  /* 0x000000f700c37202 */ /* 0x002fe40000000f00 */
[----:B------:R-:W-:-:S03]  /*b390*/  ISETP.GT.U32.AND P2, PT, R249, R203, PT ;  /* 0x000000cbf900720c */ /* 0x000fc60003f44070 */
[----:B------:R-:W-:Y:S01]  /*b3a0*/  @!P1 IMAD.MOV R195, RZ, RZ, -R195 ;  /* 0x000000ffffc39224 */ /* 0x000fe200078e0ac3 */
[C---:B----4-:R-:W-:Y:S02]  /*b3b0*/  ISETP.GT.U32.AND P1, PT, R249.reuse, R233, PT ;  /* 0x000000e9f900720c */ /* 0x050fe40003f24070 */
[C---:B------:R-:W-:Y:S02]  /*b3c0*/  ISETP.GT.U32.AND P5, PT, R249.reuse, R196, PT ;  /* 0x000000c4f900720c */ /* 0x040fe40003fa4070 */
[----:B------:R-:W-:Y:S02]  /*b3d0*/  ISETP.GT.U32.AND P6, PT, R249, R246, PT ;  /* 0x000000f6f900720c */ /* 0x000fe40003fc4070 */
[----:B------:R-:W-:Y:S02]  /*b3e0*/  @!P4 IADD3 R197, R197, -R249, RZ ;  /* 0x800000f9c5c5c210 */ /* 0x000fe40007ffe0ff */
[C---:B------:R-:W-:Y:S01]  /*b3f0*/  ISETP.GT.U32.AND P4, PT, R249.reuse, R198, PT ;  /* 0x000000c6f900720c */ /* 0x040fe20003f84070 */
[----:B------:R-:W-:Y:S01]  /*b400*/  IMAD R247, R249, R193, R202 ;  /* 0x000000c1f9f77224 */ /* 0x000fe200078e02ca */
[----:B------:R-:W-:Y:S01]  /*b410*/  IADD3 R193, R199, 0x19b, RZ ;  /* 0x0000019bc7c17810 */ /* 0x000fe20007ffe0ff */
[--C-:B------:R-:W-:Y:S01]  /*b420*/  @!P3 IMAD.IADD R205, R205, 0x1, -R249.reuse ;  /* 0x00000001cdcdb824 */ /* 0x100fe200078e0af9 */
[----:B--2---:R-:W-:Y:S01]  /*b430*/  ISETP.GE.AND P3, PT, R232, RZ, PT ;  /* 0x000000ffe800720c */ /* 0x004fe20003f66270 */
[----:B------:R-:W-:-:S02]  /*b440*/  @!P1 IMAD.IADD R233, R233, 0x1, -R249 ;  /* 0x00000001e9e99824 */ /* 0x000fc400078e0af9 */
[----:B------:R-:W-:Y:S01]  /*b450*/  STL [R1+0x5930], R193 ;  /* 0x005930c101007387 */ /* 0x000fe20000100800 */
[----:B------:R-:W-:-:S03]  /*b460*/  ISETP.GE.AND P1, PT, R201, RZ, PT ;  /* 0x000000ffc900720c */ /* 0x000fc60003f26270 */
[----:B------:R1:W-:Y:S01]  /*b470*/  STL [R1+0x4b8], R195 ;  /* 0x0004b8c301007387 */ /* 0x0003e20000100800 */
[-C--:B------:R-:W-:Y:S01]  /*b480*/  @!P2 IADD3 R203, R203, -R249.reuse, RZ ;  /* 0x800000f9cbcba210 */ /* 0x080fe20007ffe0ff */
[--C-:B------:R-:W-:Y:S02]  /*b490*/  @!P5 IMAD.IADD R196, R196, 0x1, -R249.reuse ;  /* 0x00000001c4c4d824 */ /* 0x100fe400078e0af9 */
[----:B------:R-:W2:Y:S01]  /*b4a0*/  LDL.LU R232, [R1+0x40] ;  /* 0x0000400001e87983 */ /* 0x000ea20000300800 */
[----:B------:R-:W-:Y:S01]  /*b4b0*/  @!P6 IADD3 R246, R246, -R249, RZ ;  /* 0x800000f9f6f6e210 */ /* 0x000fe20007ffe0ff */
[----:B------:R-:W-:Y:S01]  /*b4c0*/  @!P4 IMAD.IADD R198, R198, 0x1, -R249 ;  /* 0x00000001c6c6c824 */ /* 0x000fe200078e0af9 */
[----:B------:R-:W-:Y:S01]  /*b4d0*/  ISETP.GE.AND P2, PT, R200, RZ, PT ;  /* 0x000000ffc800720c */ /* 0x000fe20003f46270 */
[----:B------:R-:W4:Y:S01]  /*b4e0*/  LDL.LU R201, [R1+0x3c] ;  /* 0x00003c0001c97983 */ /* 0x000f220000300800 */
[C---:B------:R-:W-:Y:S02]  /*b4f0*/  ISETP.GT.U32.AND P5, PT, R249.reuse, R204, PT ;  /* 0x000000ccf900720c */ /* 0x040fe40003fa4070 */
[----:B------:R-:W-:Y:S01]  /*b500*/  ISETP.GT.U32.AND P6, PT, R249, R245, PT ;  /* 0x000000f5f900720c */ /* 0x000fe20003fc4070 */
[----:B-1----:R-:W2:Y:S04]  /*b510*/  LDL.LU R195, [R1+0x38] ;  /* 0x0000380001c37983 */ /* 0x002ea80000300800 */
[----:B------:R-:W2:Y:S04]  /*b520*/  LDL.LU R200, [R1+0x34] ;  /* 0x0000340001c87983 */ /* 0x000ea80000300800 */
[----:B------:R-:W2:Y:S02]  /*b530*/  LDL R249, [R1+0x51e0] ;  /* 0x0051e00001f97983 */ /* 0x000ea40000100800 */
[----:B--2---:R-:W-:-:S02]  /*b540*/  ISETP.GE.AND P4, PT, R249, RZ, PT ;  /* 0x000000fff900720c */ /* 0x004fc40003f86270 */
[----:B------:R-:W-:-:S05]  /*b550*/  IABS R249, c[0x0][0x17c] ;  /* 0x00005f0000f97a13 */ /* 0x000fca0000000000 */
[--C-:B------:R-:W-:Y:S01]  /*b560*/  @!P5 IMAD.IADD R204, R204, 0x1, -R249.reuse ;  /* 0x00000001ccccd824 */ /* 0x100fe200078e0af9 */
[----:B---3--:R-:W-:Y:S02]  /*b570*/  ISETP.GE.AND P5, PT, R194, RZ, PT ;  /* 0x000000ffc200720c */ /* 0x008fe40003fa6270 */
[----:B------:R-:W-:Y:S01]  /*b580*/  MOV R194, R226 ;  /* 0x000000e200c27202 */ /* 0x000fe20000000f00 */
[----:B------:R-:W-:Y:S01]  /*b590*/  @!P6 IMAD.IADD R245, R245, 0x1, -R249 ;  /* 0x00000001f5f5e824 */ /* 0x000fe200078e0af9 */
[----:B------:R-:W2:Y:S02]  /*b5a0*/  LDL R226, [R1+0x51e8] ;  /* 0x0051e80001e27983 */ /* 0x000ea40000100800 */
[----:B------:R-:W-:Y:S02]  /*b5b0*/  @!P3 IADD3 R194, -R194, RZ, RZ ;  /* 0x000000ffc2c2b210 */ /* 0x000fe40007ffe1ff */
[----:B------:R1:W-:Y:S01]  /*b5c0*/  STL [R1+0x4b0], R197 ;  /* 0x0004b0c501007387 */ /* 0x0003e20000100800 */
[----:B------:R-:W-:-:S03]  /*b5d0*/  ISETP.GT.U32.AND P3, PT, R249, R233, PT ;  /* 0x000000e9f900720c */ /* 0x000fc60003f64070 */
[----:B------:R-:W3:Y:S04]  /*b5e0*/  LDL R249, [R1+0x4b0] ;  /* 0x0004b00001f97983 */ /* 0x000ee80000100800 */
[----:B-1----:R-:W2:Y:S04]  /*b5f0*/  LDL R197, [R1+0x51ec] ;  /* 0x0051ec0001c57983 */ /* 0x002ea80000100800 */
[----:B------:R1:W-:Y:S02]  /*b600*/  STL [R1+0x4b4], R194 ;  /* 0x0004b4c201007387 */ /* 0x0003e40000100800 */
[----:B-1----:R-:W-:-:S02]  /*b610*/  IMAD.MOV.U32 R194, RZ, RZ, R205 ;  /* 0x000000ffffc27224 */ /* 0x002fc400078e00cd */
[----:B------:R-:W2:Y:S01]  /*b620*/  LDL R205, [R1+0x51f0] ;  /* 0x0051f00001cd7983 */ /* 0x000ea20000100800 */
[----:B------:R-:W-:Y:S01]  /*b630*/  @!P2 IADD3 R196, -R196, RZ, RZ ;  /* 0x000000ffc4c4a210 */ /* 0x000fe20007ffe1ff */
[----:B------:R-:W-:Y:S01]  /*b640*/  @!P4 IMAD.MOV R194, RZ, RZ, -R194 ;  /* 0x000000ffffc2c224 */ /* 0x000fe200078e0ac2 */
[----:B------:R-:W-:-:S05]  /*b650*/  IABS R193, R193 ;  /* 0x000000c100c17213 */ /* 0x000fca0000000000 */
[----:B------:R-:W-:-:S04]  /*b660*/  IMAD.MOV.U32 R202, RZ, RZ, R193 ;  /* 0x000000ffffca7224 */ /* 0x000fc800078e00c1 */
[----:B------:R-:W-:-:S04]  /*b670*/  IMAD.HI.U32 R193, R250, R202, RZ ;  /* 0x000000cafac17227 */ /* 0x000fc800078e00ff */
[----:B------:R-:W-:Y:S02]  /*b680*/  IMAD.MOV R193, RZ, RZ, -R193 ;  /* 0x000000ffffc17224 */ /* 0x000fe400078e0ac1 */
[----:B---3--:R-:W-:-:S05]  /*b690*/  @!P1 IMAD.MOV R249, RZ, RZ, -R249 ;  /* 0x000000fffff99224 */ /* 0x008fca00078e0af9 */
[----:B------:R1:W-:Y:S04]  /*b6a0*/  @!P1 STL [R1+0x4b0], R249 ;  /* 0x0004b0f901009387 */ /* 0x0003e80000100800 */
[----:B------:R3:W-:Y:S01]  /*b6b0*/  STL [R1+0x4a8], R194 ;  /* 0x0004a8c201007387 */ /* 0x0007e20000100800 */
[----:B-1----:R-:W-:-:S03]  /*b6c0*/  IABS R249, c[0x0][0x17c] ;  /* 0x00005f0000f97a13 */ /* 0x002fc60000000000 */
[----:B------:R1:W-:Y:S01]  /*b6d0*/  STL [R1+0x4ac], R196 ;  /* 0x0004acc401007387 */ /* 0x0003e20000100800 */
[----:B------:R-:W-:Y:S01]  /*b6e0*/  ISETP.GT.U32.AND P1, PT, R249, R203, PT ;  /* 0x000000cbf900720c */ /* 0x000fe20003f24070 */
[----:B------:R-:W-:Y:S01]  /*b6f0*/  @!P3 IMAD.IADD R233, R233, 0x1, -R249 ;  /* 0x00000001e9e9b824 */ /* 0x000fe200078e0af9 */
[C---:B------:R-:W-:Y:S01]  /*b700*/  ISETP.GT.U32.AND P4, PT, R249.reuse, R204, PT ;  /* 0x000000ccf900720c */ /* 0x040fe20003f84070 */
[----:B---3--:R-:W3:Y:S01]  /*b710*/  LDL R194, [R1+0x51f8] ;  /* 0x0051f80001c27983 */ /* 0x008ee20000100800 */
[----:B-1----:R-:W-:Y:S01]  /*b720*/  IMAD.MOV.U32 R196, RZ, RZ, R246 ;  /* 0x000000ffffc47224 */ /* 0x002fe200078e00f6 */
[----:B----4-:R-:W-:-:S04]  /*b730*/  ISETP.GT.U32.AND P3, PT, R249, R201, PT ;  /* 0x000000c9f900720c */ /* 0x010fc80003f64070 */
[----:B------:R-:W-:Y:S02]  /*b740*/  @!P5 IADD3 R196, -R196, RZ, RZ ;  /* 0x000000ffc4c4d210 */ /* 0x000fe40007ffe1ff */
[----:B------:R-:W-:Y:S02]  /*b750*/  ISETP.GT.U32.AND P5, PT, R249, R232, PT ;  /* 0x000000e8f900720c */ /* 0x000fe40003fa4070 */
[--C-:B------:R-:W-:Y:S01]  /*b760*/  @!P1 IMAD.IADD R203, R203, 0x1, -R249.reuse ;  /* 0x00000001cbcb9824 */ /* 0x100fe200078e0af9 */
[C---:B------:R-:W-:Y:S02]  /*b770*/  ISETP.GT.U32.AND P2, PT, R249.reuse, R198, PT ;  /* 0x000000c6f900720c */ /* 0x040fe40003f44070 */
[C---:B------:R-:W-:Y:S02]  /*b780*/  ISETP.GT.U32.AND P6, PT, R249.reuse, R245, PT ;  /* 0x000000f5f900720c */ /* 0x040fe40003fc4070 */
[C---:B------:R-:W-:Y:S01]  /*b790*/  ISETP.GT.U32.AND P1, PT, R249.reuse, R195, PT ;  /* 0x000000c3f900720c */ /* 0x040fe20003f24070 */
[----:B------:R-:W-:Y:S01]  /*b7a0*/  IMAD R246, R249, R193, R202 ;  /* 0x000000c1f9f67224 */ /* 0x000fe200078e02ca */
[----:B------:R-:W-:Y:S01]  /*b7b0*/  IADD3 R193, R199, 0x19c, RZ ;  /* 0x0000019cc7c17810 */ /* 0x000fe20007ffe0ff */
[----:B------:R-:W-:Y:S01]  /*b7c0*/  @!P4 IMAD.IADD R204, R204, 0x1, -R249 ;  /* 0x00000001ccccc824 */ /* 0x000fe200078e0af9 */
[----:B--2---:R-:W-:-:S03]  /*b7d0*/  ISETP.GE.AND P4, PT, R226, RZ, PT ;  /* 0x000000ffe200720c */ /* 0x004fc60003f86270 */
[----:B------:R-:W-:Y:S01]  /*b7e0*/  STL [R1+0x5918], R193 ;  /* 0x005918c101007387 */ /* 0x000fe20000100800 */
[--C-:B------:R-:W-:Y:S01]  /*b7f0*/  @!P5 IMAD.IADD R232, R232, 0x1, -R249.reuse ;  /* 0x00000001e8e8d824 */ /* 0x100fe200078e0af9 */
[----:B------:R-:W-:Y:S02]  /*b800*/  ISETP.GE.AND P5, PT, R197, RZ, PT ;  /* 0x000000ffc500720c */ /* 0x000fe40003fa6270 */
[----:B------:R1:W-:Y:S01]  /*b810*/  STL [R1+0x4a4], R196 ;  /* 0x0004a4c401007387 */ /* 0x0003e20000100800 */
[--C-:B------:R-:W-:Y:S01]  /*b820*/  @!P3 IMAD.IADD R201, R201, 0x1, -R249.reuse ;  /* 0x00000001c9c9b824 */ /* 0x100fe200078e0af9 */
[----:B------:R-:W-:Y:S02]  /*b830*/  @!P2 IADD3 R198, R198, -R249, RZ ;  /* 0x800000f9c6c6a210 */ /* 0x000fe40007ffe0ff */
[----:B------:R-:W2:Y:S01]  /*b840*/  LDL.LU R226, [R1+0x50] ;  /* 0x0000500001e27983 */ /* 0x000ea20000300800 */
[----:B------:R-:W-:Y:S01]  /*b850*/  @!P6 IMAD.IADD R245, R245, 0x1, -R249 ;  /* 0x00000001f5f5e824 */ /* 0x000fe200078e0af9 */
[----:B------:R-:W-:-:S02]  /*b860*/  ISETP.GE.AND P3, PT, R205, RZ, PT ;  /* 0x000000ffcd00720c */ /* 0x000fc40003f66270 */
[----:B------:R-:W4:Y:S01]  /*b870*/  LDL.LU R197, [R1+0x4c] ;  /* 0x00004c0001c57983 */ /* 0x000f220000300800 */
[C---:B------:R-:W-:Y:S02]  /*b880*/  ISETP.GT.U32.AND P2, PT, R249.reuse, R200, PT ;  /* 0x000000c8f900720c */ /* 0x040fe40003f44070 */
[----:B------:R-:W-:Y:S01]  /*b890*/  ISETP.GT.U32.AND P6, PT, R249, R244, PT ;  /* 0x000000f4f900720c */ /* 0x000fe20003fc4070 */
[----:B-1----:R-:W2:Y:S01]  /*b8a0*/  LDL.LU R196, [R1+0x48] ;  /* 0x0000480001c47983 */ /* 0x002ea20000300800 */
[----:B------:R-:W-:-:S03]  /*b8b0*/  @!P1 IADD3 R195, R195, -R249, RZ ;  /* 0x800000f9c3c39210 */ /* 0x000fc60007ffe0ff */
[----:B------:R-:W2:Y:S04]  /*b8c0*/  LDL.LU R205, [R1+0x44] ;  /* 0x0000440001cd7983 */ /* 0x000ea80000300800 */
[----:B------:R-:W2:Y:S02]  /*b8d0*/  LDL R249, [R1+0x51f4] ;  /* 0x0051f40001f97983 */ /* 0x000ea40000100800 */
[----:B--2---:R-:W-:Y:S02]  /*b8e0*/  ISETP.GE.AND P1, PT, R249, RZ, PT ;  /* 0x000000fff900720c */ /* 0x004fe40003f26270 */
[----:B------:R-:W-:-:S05]  /*b8f0*/  IABS R249, c[0x0][0x17c] ;  /* 0x00005f0000f97a13 */ /* 0x000fca0000000000 */
[----:B------:R-:W-:Y:S01]  /*b900*/  @!P2 IMAD.IADD R200, R200, 0x1, -R249 ;  /* 0x00000001c8c8a824 */ /* 0x000fe200078e0af9 */
[----:B---3--:R-:W-:Y:S01]  /*b910*/  ISETP.GE.AND P2, PT, R194, RZ, PT ;  /* 0x000000ffc200720c */ /* 0x008fe20003f46270 */
[----:B------:R-:W-:Y:S02]  /*b920*/  IMAD.MOV.U32 R194, RZ, RZ, R233 ;  /* 0x000000ffffc27224 */ /* 0x000fe400078e00e9 */
[----:B------:R-:W2:Y:S01]  /*b930*/  LDL R233, [R1+0x51fc] ;  /* 0x0051fc0001e97983 */ /* 0x000ea20000100800 */
[----:B------:R-:W-:Y:S02]  /*b940*/  @!P6 IMAD.IADD R244, R244, 0x1, -R249 ;  /* 0x00000001f4f4e824 */ /* 0x000fe400078e0af9 */
[----:B------:R-:W-:Y:S01]  /*b950*/  @!P4 IMAD.MOV R194, RZ, RZ, -R194 ;  /* 0x000000ffffc2c224 */ /* 0x000fe200078e0ac2 */
[----:B------:R1:W-:Y:S01]  /*b960*/  STL [R1+0x49c], R203 ;  /* 0x00049ccb01007387 */ /* 0x0003e20000100800 */
[----:B------:R-:W-:-:S03]  /*b970*/  ISETP.GT.U32.AND P4, PT, R249, R232, PT ;  /* 0x000000e8f900720c */ /* 0x000fc60003f84070 */
[----:B------:R-:W3:Y:S04]  /*b980*/  LDL R249, [R1+0x49c] ;  /* 0x00049c0001f97983 */ /* 0x000ee80000100800 */
[----:B-1----:R-:W2:Y:S04]  /*b990*/  LDL R203, [R1+0x5200] ;  /* 0x0052000001cb7983 */ /* 0x002ea80000100800 */
[----:B------:R1:W-:Y:S02]  /*b9a0*/  STL [R1+0x4a0], R194 ;  /* 0x0004a0c201007387 */ /* 0x0003e40000100800 */
[----:B-1----:R-:W-:-:S02]  /*b9b0*/  MOV R194, R204 ;  /* 0x000000cc00c27202 */ /* 0x002fc40000000f00 */
[----:B------:R-:W2:Y:S01]  /*b9c0*/  LDL R204, [R1+0x5204] ;  /* 0x0052040001cc7983 */ /* 0x000ea20000100800 */
[----:B------:R-:W-:Y:S01]  /*b9d0*/  IABS R193, R193 ;  /* 0x000000c100c17213 */ /* 0x000fe20000000000 */
[----:B------:R-:W-:Y:S01]  /*b9e0*/  @!P3 IMAD.MOV R198, RZ, RZ, -R198 ;  /* 0x000000ffffc6b224 */ /* 0x000fe200078e0ac6 */
[----:B------:R-:W-:Y:S02]  /*b9f0*/  @!P1 IADD3 R194, -R194, RZ, RZ ;  /* 0x000000ffc2c29210 */ /* 0x000fe40007ffe1ff */
[----:B------:R-:W-:-:S05]  /*ba00*/  MOV R202, R193 ;  /* 0x000000c100ca7202 */ /* 0x000fca0000000f00 */
[----:B------:R-:W-:-:S05]  /*ba10*/  IMAD.HI.U32 R193, R250, R202, RZ ;  /* 0x000000cafac17227 */ /* 0x000fca00078e00ff */
[----:B------:R-:W-:Y:S01]  /*ba20*/  IADD3 R193, -R193, RZ, RZ ;  /* 0x000000ffc1c17210 */ /* 0x000fe20007ffe1ff */
[----:B---3--:R-:W-:-:S05]  /*ba30*/  @!P5 IMAD.MOV R249, RZ, RZ, -R249 ;  /* 0x000000fffff9d224 */ /* 0x008fca00078e0af9 */
[----:B------:R1:W-:Y:S02]  /*ba40*/  @!P5 STL [R1+0x49c], R249 ;  /* 0x00049cf90100d387 */ /* 0x0003e40000100800 */
[----:B-1----:R-:W-:Y:S02]  /*ba50*/  IABS R249, c[0x0][0x17c] ;  /* 0x00005f0000f97a13 */ /* 0x002fe40000000000 */
[----:B------:R-:W-:Y:S02]  /*ba60*/  STL [R1+0x494], R194 ;  /* 0x000494c201007387 */ /* 0x000fe40000100800 */
[C---:B------:R-:W-:Y:S02]  /*ba70*/  ISETP.GT.U32.AND P5, PT, R249.reuse, R201, PT ;  /* 0x000000c9f900720c */ /* 0x040fe40003fa4070 */
[----:B------:R1:W-:Y:S01]  /*ba80*/  STL [R1+0x498], R198 ;  /* 0x000498c601007387 */ /* 0x0003e20000100800 */
[C---:B------:R-:W-:Y:S02]  /*ba90*/  ISETP.GT.U32.AND P1, PT, R249.reuse, R200, PT ;  /* 0x000000c8f900720c */ /* 0x040fe40003f24070 */
[----:B------:R-:W-:Y:S01]  /*baa0*/  @!P4 IADD3 R232, R232, -R249, RZ ;  /* 0x800000f9e8e8c210 */ /* 0x000fe20007ffe0ff */
[----:B-1----:R-:W-:Y:S01]  /*bab0*/  IMAD.MOV.U32 R198, RZ, RZ, R245 ;  /* 0x000000ffffc67224 */ /* 0x002fe200078e00f5 */
[----:B----4-:R-:W-:-:S06]  /*bac0*/  ISETP.GT.U32.AND P4, PT, R249, R197, PT ;  /* 0x000000c5f900720c */ /* 0x010fcc0003f84070 */
[----:B------:R-:W-:Y:S01]  /*bad0*/  @!P5 IMAD.IADD R201, R201, 0x1, -R249 ;  /* 0x00000001c9c9d824 */ /* 0x000fe200078e0af9 */
[C---:B------:R-:W-:Y:S01]  /*bae0*/  ISETP.GT.U32.AND P3, PT, R249.reuse, R195, PT ;  /* 0x000000c3f900720c */ /* 0x040fe20003f64070 */
[----:B------:R-:W-:Y:S01]  /*baf0*/  @!P2 IMAD.MOV R198, RZ, RZ, -R198 ;  /* 0x000000ffffc6a224 */ /* 0x000fe200078e0ac6 */
[C---:B------:R-:W-:Y:S01]  /*bb00*/  ISETP.GT.U32.AND P2, PT, R249.reuse, R226, PT ;  /* 0x000000e2f900720c */ /* 0x040fe20003f44070 */
[----:B------:R-:W3:Y:S01]  /*bb10*/  LDL R194, [R1+0x520c] ;  /* 0x00520c0001c27983 */ /* 0x000ee20000100800 */
[C---:B------:R-:W-:Y:S02]  /*bb20*/  ISETP.GT.U32.AND P6, PT, R249.reuse, R244, PT ;  /* 0x000000f4f900720c */ /* 0x040fe40003fc4070 */
[C---:B------:R-:W-:Y:S01]  /*bb30*/  ISETP.GT.U32.AND P5, PT, R249.reuse, R196, PT ;  /* 0x000000c4f900720c */ /* 0x040fe20003fa4070 */
[----:B------:R-:W-:Y:S01]  /*bb40*/  IMAD R245, R249, R193, R202 ;  /* 0x000000c1f9f57224 */ /* 0x000fe200078e02ca */
[----:B------:R-:W-:Y:S02]  /*bb50*/  IADD3 R193, R199, 0x19d, RZ ;  /* 0x0000019dc7c17810 */ /* 0x000fe40007ffe0ff */
[----:B------:R-:W-:-:S02]  /*bb60*/  @!P1 IADD3 R200, R200, -R249, RZ ;  /* 0x800000f9c8c89210 */ /* 0x000fc40007ffe0ff */
[----:B--2---:R-:W-:Y:S01]  /*bb70*/  ISETP.GE.AND P1, PT, R233, RZ, PT ;  /* 0x000000ffe900720c */ /* 0x004fe20003f26270 */
[----:B------:R-:W-:Y:S02]  /*bb80*/  STL [R1+0x5910], R193 ;  /* 0x005910c101007387 */ /* 0x000fe40000100800 */
[----:B------:R-:W-:Y:S02]  /*bb90*/  @!P2 IADD3 R226, R226, -R249, RZ ;  /* 0x800000f9e2e2a210 */ /* 0x000fe40007ffe0ff */
[----:B------:R1:W-:Y:S01]  /*bba0*/  STL [R1+0x490], R198 ;  /* 0x000490c601007387 */ /* 0x0003e20000100800 */
[----:B------:R-:W-:Y:S01]  /*bbb0*/  ISETP.GE.AND P2, PT, R203, RZ, PT ;  /* 0x000000ffcb00720c */ /* 0x000fe20003f46270 */
[--C-:B------:R-:W-:Y:S02]  /*bbc0*/  @!P4 IMAD.IADD R197, R197, 0x1, -R249.reuse ;  /* 0x00000001c5c5c824 */ /* 0x100fe400078e0af9 */
[----:B------:R-:W2:Y:S01]  /*bbd0*/  LDL.LU R233, [R1+0x60] ;  /* 0x0000600001e97983 */ /* 0x000ea20000300800 */
[--C-:B------:R-:W-:Y:S01]  /*bbe0*/  @!P3 IMAD.IADD R195, R195, 0x1, -R249.reuse ;  /* 0x00000001c3c3b824 */ /* 0x100fe200078e0af9 */
[----:B------:R-:W-:Y:S01]  /*bbf0*/  ISETP.GE.AND P4, PT, R204, RZ, PT ;  /* 0x000000ffcc00720c */ /* 0x000fe20003f86270 */
[--C-:B------:R-:W-:Y:S01]  /*bc00*/  @!P6 IMAD.IADD R244, R244, 0x1, -R249.reuse ;  /* 0x00000001f4f4e824 */ /* 0x100fe200078e0af9 */
[----:B------:R-:W4:Y:S01]  /*bc10*/  LDL.LU R203, [R1+0x5c] ;  /* 0x00005c0001cb7983 */ /* 0x000f220000300800 */
[C---:B------:R-:W-:Y:S01]  /*bc20*/  ISETP.GT.U32.AND P3, PT, R249.reuse, R205, PT ;  /* 0x000000cdf900720c */ /* 0x040fe20003f64070 */
[----:B------:R-:W-:Y:S01]  /*bc30*/  @!P5 IMAD.IADD R196, R196, 0x1, -R249 ;  /* 0x00000001c4c4d824 */ /* 0x000fe200078e0af9 */
[----:B------:R-:W-:Y:S01]  /*bc40*/  ISETP.GT.U32.AND P6, PT, R249, R243, PT ;  /* 0x000000f3f900720c */ /* 0x000fe20003fc4070 */
[----:B-1----:R-:W2:Y:S04]  /*bc50*/  LDL.LU R198, [R1+0x58] ;  /* 0x0000580001c67983 */ /* 0x002ea80000300800 */
[----:B------:R-:W2:Y:S04]  /*bc60*/  LDL.LU R204, [R1+0x54] ;  /* 0x0000540001cc7983 */ /* 0x000ea80000300800 */
[----:B------:R-:W2:Y:S02]  /*bc70*/  LDL R249, [R1+0x5208] ;  /* 0x0052080001f97983 */ /* 0x000ea40000100800 */
[----:B--2---:R-:W-:-:S02]  /*bc80*/  ISETP.GE.AND P5, PT, R249, RZ, PT ;  /* 0x000000fff900720c */ /* 0x004fc40003fa6270 */
        /* <DEDUP_REMOVED lines=30> */
[----:B----4-:R-:W-:-:S03]  /*be70*/  ISETP.GT.U32.AND P1, PT, R249, R203, PT ;  /* 0x000000cbf900720c */ /* 0x010fc60003f24070 */
[----:B------:R-:W-:Y:S01]  /*be80*/  @!P3 IMAD.MOV R195, RZ, RZ, -R195 ;  /* 0x000000ffffc3b224 */ /* 0x000fe200078e0ac3 */
[C---:B------:R-:W-:Y:S02]  /*be90*/  ISETP.GT.U32.AND P3, PT, R249.reuse, R233, PT ;  /* 0x000000e9f900720c */ /* 0x040fe40003f64070 */
        /* <DEDUP_REMOVED lines=213> */
[----:B------:R-:W-:Y:S01]  /*cbf0*/  IABS R193, R193 ;  /* 0x000000c100c17213 */ /* 0x000fe20000000000 */
[----:B------:R-:W-:Y:S01]  /*cc00*/  @!P1 IMAD.MOV R194, RZ, RZ, -R194 ;  /* 0x000000ffffc29224 */ /* 0x000fe200078e0ac2 */
[----:B------:R-:W-:-:S03]  /*cc10*/  @!P3 IADD3 R196, -R196, RZ, RZ ;  /* 0x000000ffc4c4b210 */ /* 0x000fc60007ffe1ff */
[----:B------:R-:W-:-:S04]  /*cc20*/  IMAD.MOV.U32 R202, RZ, RZ, R193 ;  /* 0x000000ffffca7224 */ /* 0x000fc800078e00c1 */
[----:B------:R-:W-:-:S04]  /*cc30*/  IMAD.HI.U32 R193, R250, R202, RZ ;  /* 0x000000cafac17227 */ /* 0x000fc800078e00ff */
[----:B------:R-:W-:Y:S02]  /*cc40*/  IMAD.MOV R193, RZ, RZ, -R193 ;  /* 0x000000ffffc17224 */ /* 0x000fe400078e0ac1 */
[----:B---3--:R-:W-:-:S05]  /*cc50*/  @!P5 IMAD.MOV R249, RZ, RZ, -R249 ;  /* 0x000000fffff9d224 */ /* 0x008fca00078e0af9 */
[----:B------:R1:W-:Y:S02]  /*cc60*/  @!P5 STL [R1+0x438], R249 ;  /* 0x000438f90100d387 */ /* 0x0003e40000100800 */
[----:B-1----:R-:W-:Y:S02]  /*cc70*/  IABS R249, c[0x0][0x17c] ;  /* 0x00005f0000f97a13 */ /* 0x002fe40000000000 */
[----:B------:R1:W-:Y:S02]  /*cc80*/  STL [R1+0x430], R194 ;  /* 0x000430c201007387 */ /* 0x0003e40000100800 */
[C---:B------:R-:W-:Y:S02]  /*cc90*/  ISETP.GT.U32.AND P5, PT, R249.reuse, R203, PT ;  /* 0x000000cbf900720c */ /* 0x040fe40003fa4070 */
[----:B------:R3:W-:Y:S01]  /*cca0*/  STL [R1+0x434], R196 ;  /* 0x000434c401007387 */ /* 0x0007e20000100800 */
[----:B------:R-:W-:Y:S01]  /*ccb0*/  ISETP.GT.U32.AND P1, PT, R249, R204, PT ;  /* 0x000000ccf900720c */ /* 0x000fe20003f24070 */
[----:B------:R-:W-:Y:S01]  /*ccc0*/  @!P4 IMAD.IADD R233, R233, 0x1, -R249 ;  /* 0x00000001e9e9c824 */ /* 0x000fe200078e0af9 */
[----:B----4-:R-:W-:-:S02]  /*ccd0*/  ISETP.GT.U32.AND P4, PT, R249, R201, PT ;  /* 0x000000c9f900720c */ /* 0x010fc40003f84070 */
[C---:B------:R-:W-:Y:S01]  /*cce0*/  ISETP.GT.U32.AND P3, PT, R249.reuse, R198, PT ;  /* 0x000000c6f900720c */ /* 0x040fe20003f64070 */
[----:B-1----:R-:W4:Y:S01]  /*ccf0*/  LDL R194, [R1+0x5290] ;  /* 0x0052900001c27983 */ /* 0x002f220000100800 */
[----:B---3--:R-:W-:Y:S01]  /*cd00*/  IMAD.MOV.U32 R196, RZ, RZ, R240 ;  /* 0x000000ffffc47224 */ /* 0x008fe200078e00f0 */
[----:B------:R-:W-:-:S03]  /*cd10*/  ISETP.GT.U32.AND P6, PT, R249, R239, PT ;  /* 0x000000eff900720c */ /* 0x000fc60003fc4070 */
[--C-:B------:R-:W-:Y:S01]  /*cd20*/  @!P5 IMAD.IADD R203, R203, 0x1, -R249.reuse ;  /* 0x00000001cbcbd824 */ /* 0x100fe200078e0af9 */
[----:B------:R-:W-:Y:S02]  /*cd30*/  @!P2 IADD3 R196, -R196, RZ, RZ ;  /* 0x000000ffc4c4a210 */ /* 0x000fe40007ffe1ff */
[C---:B------:R-:W-:Y:S02]  /*cd40*/  ISETP.GT.U32.AND P2, PT, R249.reuse, R232, PT ;  /* 0x000000e8f900720c */ /* 0x040fe40003f44070 */
[C---:B------:R-:W-:Y:S01]  /*cd50*/  ISETP.GT.U32.AND P5, PT, R249.reuse, R195, PT ;  /* 0x000000c3f900720c */ /* 0x040fe20003fa4070 */
[----:B------:R-:W-:Y:S01]  /*cd60*/  IMAD R240, R249, R193, R202 ;  /* 0x000000c1f9f07224 */ /* 0x000fe200078e02ca */
[----:B------:R-:W-:Y:S01]  /*cd70*/  IADD3 R193, R199, 0x1a2, RZ ;  /* 0x000001a2c7c17810 */ /* 0x000fe20007ffe0ff */
[----:B------:R-:W-:Y:S01]  /*cd80*/  @!P1 IMAD.IADD R204, R204, 0x1, -R249 ;  /* 0x00000001cccc9824 */ /* 0x000fe200078e0af9 */
[----:B--2---:R-:W-:-:S03]  /*cd90*/  ISETP.GE.AND P1, PT, R226, RZ, PT ;  /* 0x000000ffe200720c */ /* 0x004fc60003f26270 */
[----:B------:R-:W-:Y:S01]  /*cda0*/  STL [R1+0x58ac], R193 ;  /* 0x0058acc101007387 */ /* 0x000fe20000100800 */
[----:B------:R-:W-:-:S03]  /*cdb0*/  @!P4 IMAD.IADD R201, R201, 0x1, -R249 ;  /* 0x00000001c9c9c824 */ /* 0x000fc600078e0af9 */
[----:B------:R1:W-:Y:S01]  /*cdc0*/  STL [R1+0x42c], R196 ;  /* 0x00042cc401007387 */ /* 0x0003e20000100800 */
[--C-:B------:R-:W-:Y:S01]  /*cdd0*/  @!P2 IMAD.IADD R232, R232, 0x1, -R249.reuse ;  /* 0x00000001e8e8a824 */ /* 0x100fe200078e0af9 */
[----:B------:R-:W-:Y:S02]  /*cde0*/  ISETP.GE.AND P2, PT, R197, RZ, PT ;  /* 0x000000ffc500720c */ /* 0x000fe40003f46270 */
[----:B------:R-:W2:Y:S01]  /*cdf0*/  LDL.LU R226, [R1+0xb0] ;  /* 0x0000b00001e27983 */ /* 0x000ea20000300800 */
[-C--:B------:R-:W-:Y:S01]  /*ce00*/  @!P3 IADD3 R198, R198, -R249.reuse, RZ ;  /* 0x800000f9c6c6b210 */ /* 0x080fe20007ffe0ff */
[----:B------:R-:W-:Y:S01]  /*ce10*/  @!P6 IMAD.IADD R239, R239, 0x1, -R249 ;  /* 0x00000001efefe824 */ /* 0x000fe200078e0af9 */
[----:B------:R-:W-:Y:S01]  /*ce20*/  ISETP.GE.AND P4, PT, R205, RZ, PT ;  /* 0x000000ffcd00720c */ /* 0x000fe20003f86270 */
[----:B-1----:R-:W3:Y:S01]  /*ce30*/  LDL.LU R196, [R1+0xac] ;  /* 0x0000ac0001c47983 */ /* 0x002ee20000300800 */
[C---:B------:R-:W-:Y:S02]  /*ce40*/  ISETP.GT.U32.AND P3, PT, R249.reuse, R200, PT ;  /* 0x000000c8f900720c */ /* 0x040fe40003f64070 */
[----:B------:R-:W-:Y:S01]  /*ce50*/  ISETP.GT.U32.AND P6, PT, R249, R238, PT ;  /* 0x000000eef900720c */ /* 0x000fe20003fc4070 */
[----:B------:R-:W2:Y:S01]  /*ce60*/  LDL.LU R197, [R1+0xa8] ;  /* 0x0000a80001c57983 */ /* 0x000ea20000300800 */
[----:B------:R-:W-:-:S03]  /*ce70*/  @!P5 IADD3 R195, R195, -R249, RZ ;  /* 0x800000f9c3c3d210 */ /* 0x000fc60007ffe0ff */
[----:B------:R-:W2:Y:S04]  /*ce80*/  LDL.LU R205, [R1+0xa4] ;  /* 0x0000a40001cd7983 */ /* 0x000ea80000300800 */
[----:B------:R-:W2:Y:S02]  /*ce90*/  LDL R249, [R1+0x5288] ;  /* 0x0052880001f97983 */ /* 0x000ea40000100800 */
[----:B--2---:R-:W-:Y:S02]  /*cea0*/  ISETP.GE.AND P5, PT, R249, RZ, PT ;  /* 0x000000fff900720c */ /* 0x004fe40003fa6270 */
[----:B------:R-:W-:-:S05]  /*ceb0*/  IABS R249, c[0x0][0x17c] ;  /* 0x00005f0000f97a13 */ /* 0x000fca0000000000 */
[----:B------:R-:W-:Y:S01]  /*cec0*/  @!P3 IMAD.IADD R200, R200, 0x1, -R249 ;  /* 0x00000001c8c8b824 */ /* 0x000fe200078e0af9 */
[----:B----4-:R-:W-:Y:S01]  /*ced0*/  ISETP.GE.AND P3, PT, R194, RZ, PT ;  /* 0x000000ffc200720c */ /* 0x010fe20003f66270 */
[----:B------:R-:W-:Y:S02]  /*cee0*/  IMAD.MOV.U32 R194, RZ, RZ, R233 ;  /* 0x000000ffffc27224 */ /* 0x000fe400078e00e9 */
[----:B------:R-:W2:Y:S01]  /*cef0*/  LDL R233, [R1+0x5298] ;  /* 0x0052980001e97983 */ /* 0x000ea20000100800 */
[----:B------:R-:W-:Y:S02]  /*cf00*/  @!P6 IMAD.IADD R238, R238, 0x1, -R249 ;  /* 0x00000001eeeee824 */ /* 0x000fe400078e0af9 */
[----:B------:R-:W-:Y:S01]  /*cf10*/  @!P1 IMAD.MOV R194, RZ, RZ, -R194 ;  /* 0x000000ffffc29224 */ /* 0x000fe200078e0ac2 */
[----:B------:R1:W-:Y:S01]  /*cf20*/  STL [R1+0x424], R203 ;  /* 0x000424cb01007387 */ /* 0x0003e20000100800 */
[----:B------:R-:W-:-:S03]  /*cf30*/  ISETP.GT.U32.AND P1, PT, R249, R232, PT ;  /* 0x000000e8f900720c */ /* 0x000fc60003f24070 */
[----:B------:R-:W4:Y:S04]  /*cf40*/  LDL R249, [R1+0x424] ;  /* 0x0004240001f97983 */ /* 0x000f280000100800 */
        /* <DEDUP_REMOVED lines=10> */
[----:B----4-:R-:W-:-:S05]  /*cff0*/  @!P2 IMAD.MOV R249, RZ, RZ, -R249 ;  /* 0x000000fffff9a224 */ /* 0x010fca00078e0af9 */
        /* <DEDUP_REMOVED lines=8> */
[----:B---3--:R-:W-:-:S06]  /*d080*/  ISETP.GT.U32.AND P1, PT, R249, R196, PT ;  /* 0x000000c4f900720c */ /* 0x008fcc0003f24070 */
        /* <DEDUP_REMOVED lines=21> */
[----:B------:R-:W-:Y:S01]  /*d1e0*/  ISETP.GT.U32.AND P4, PT, R249, R205, PT ;  /* 0x000000cdf900720c */ /* 0x000fe20003f84070 */
        /* <DEDUP_REMOVED lines=20> */
[----:B------:R-:W-:Y:S01]  /*d330*/  @!P1 IMAD.MOV R195, RZ, RZ, -R195 ;  /* 0x000000ffffc39224 */ /* 0x000fe200078e0ac3 */
[----:B------:R-:W-:Y:S01]  /*d340*/  IABS R193, R193 ;  /* 0x000000c100c17213 */ /* 0x000fe20000000000 */
[----:B------:R-:W-:-:S04]  /*d350*/  @!P2 IMAD.MOV R194, RZ, RZ, -R194 ;  /* 0x000000ffffc2a224 */ /* 0x000fc800078e0ac2 */
[----:B------:R-:W-:-:S04]  /*d360*/  IMAD.MOV.U32 R202, RZ, RZ, R193 ;  /* 0x000000ffffca7224 */ /* 0x000fc800078e00c1 */
[----:B------:R-:W-:-:S04]  /*d370*/  IMAD.HI.U32 R193, R250, R202, RZ ;  /* 0x000000cafac17227 */ /* 0x000fc800078e00ff */
[----:B------:R-:W-:Y:S01]  /*d380*/  IMAD.MOV R193, RZ, RZ, -R193 ;  /* 0x000000ffffc17224 */ /* 0x000fe200078e0ac1 */
[----:B---3--:R-:W-:-:S05]  /*d390*/  @!P3 IADD3 R249, -R249, RZ, RZ ;  /* 0x000000fff9f9b210 */ /* 0x008fca0007ffe1ff */
[----:B------:R1:W-:Y:S04]  /*d3a0*/  @!P3 STL [R1+0x410], R249 ;  /* 0x000410f90100b387 */ /* 0x0003e80000100800 */
[----:B------:R3:W-:Y:S01]  /*d3b0*/  STL [R1+0x40c], R195 ;  /* 0x00040cc301007387 */ /* 0x0007e20000100800 */
[----:B-1----:R-:W-:-:S04]  /*d3c0*/  IABS R249, c[0x0][0x17c] ;  /* 0x00005f0000f97a13 */ /* 0x002fc80000000000 */
[C---:B------:R-:W-:Y:S01]  /*d3d0*/  ISETP.GT.U32.AND P3, PT, R249.reuse, R196, PT ;  /* 0x000000c4f900720c */ /* 0x040fe20003f64070 */
[----:B---3--:R-:W3:Y:S04]  /*d3e0*/  LDL R195, [R1+0x52d4] ;  /* 0x0052d40001c37983 */ /* 0x008ee80000100800 */
[----:B------:R1:W-:Y:S01]  /*d3f0*/  STL [R1+0x408], R194 ;  /* 0x000408c201007387 */ /* 0x0003e20000100800 */
[C---:B------:R-:W-:Y:S01]  /*d400*/  ISETP.GT.U32.AND P2, PT, R249.reuse, R205, PT ;  /* 0x000000cdf900720c */ /* 0x040fe20003f44070 */
[----:B------:R-:W-:Y:S01]  /*d410*/  @!P5 IMAD.IADD R226, R226, 0x1, -R249 ;  /* 0x00000001e2e2d824 */ /* 0x000fe200078e0af9 */
[----:B----4-:R-:W-:Y:S02]  /*d420*/  ISETP.GT.U32.AND P5, PT, R249, R203, PT ;  /* 0x000000cbf900720c */ /* 0x010fe40003fa4070 */
[----:B-1----:R-:W-:-:S05]  /*d430*/  MOV R194, R238 ;  /* 0x000000ee00c27202 */ /* 0x002fca0000000f00 */
[----:B------:R-:W-:Y:S01]  /*d440*/  @!P4 IMAD.MOV R194, RZ, RZ, -R194 ;  /* 0x000000ffffc2c224 */ /* 0x000fe200078e0ac2 */
[C---:B------:R-:W-:Y:S02]  /*d450*/  ISETP.GT.U32.AND P4, PT, R249.reuse, R233, PT ;  /* 0x000000e9f900720c */ /* 0x040fe40003f84070 */
[C---:B------:R-:W-:Y:S02]  /*d460*/  ISETP.GT.U32.AND P1, PT, R249.reuse, R197, PT ;  /* 0x000000c5f900720c */ /* 0x040fe40003f24070 */
[C---:B------:R-:W-:Y:S02]  /*d470*/  ISETP.GT.U32.AND P6, PT, R249.reuse, R237, PT ;  /* 0x000000edf900720c */ /* 0x040fe40003fc4070 */
        /* <DEDUP_REMOVED lines=8> */
[----:B------:R-:W-:Y:S02]  /*d500*/  ISETP.GE.AND P4, PT, R201, RZ, PT ;  /* 0x000000ffc900720c */ /* 0x000fe40003f86270 */
[-C--:B------:R-:W-:Y:S01]  /*d510*/  @!P5 IADD3 R203, R203, -R249.reuse, RZ ;  /* 0x800000f9cbcbd210 */ /* 0x080fe20007ffe0ff */
[----:B------:R1:W-:Y:S01]  /*d520*/  STL [R1+0x404], R194 ;  /* 0x000404c201007387 */ /* 0x0003e20000100800 */
[----:B------:R-:W-:Y:S01]  /*d530*/  ISETP.GE.AND P5, PT, R200, RZ, PT ;  /* 0x000000ffc800720c */ /* 0x000fe20003fa6270 */
[--C-:B------:R-:W-:Y:S02]  /*d540*/  @!P1 IMAD.IADD R197, R197, 0x1, -R249.reuse ;  /* 0x00000001c5c59824 */ /* 0x100fe400078e0af9 */
[----:B------:R-:W2:Y:S01]  /*d550*/  LDL.LU R232, [R1+0xd0] ;  /* 0x0000d00001e87983 */ /* 0x000ea20000300800 */
[----:B------:R-:W-:Y:S01]  /*d560*/  @!P6 IADD3 R237, R237, -R249, RZ ;  /* 0x800000f9edede210 */ /* 0x000fe20007ffe0ff */
[----:B------:R-:W-:-:S02]  /*d570*/  @!P3 IMAD.IADD R198, R198, 0x1, -R249 ;  /* 0x00000001c6c6b824 */ /* 0x000fc400078e0af9 */
[----:B------:R-:W4:Y:S01]  /*d580*/  LDL.LU R201, [R1+0xcc] ;  /* 0x0000cc0001c97983 */ /* 0x000f220000300800 */
[C---:B------:R-:W-:Y:S02]  /*d590*/  ISETP.GT.U32.AND P1, PT, R249.reuse, R204, PT ;  /* 0x000000ccf900720c */ /* 0x040fe40003f24070 */
[----:B------:R-:W-:Y:S01]  /*d5a0*/  ISETP.GT.U32.AND P6, PT, R249, R236, PT ;  /* 0x000000ecf900720c */ /* 0x000fe20003fc4070 */
[----:B------:R-:W2:Y:S04]  /*d5b0*/  LDL.LU R200, [R1+0xc8] ;  /* 0x0000c80001c87983 */ /* 0x000ea80000300800 */
[----:B-1----:R-:W2:Y:S04]  /*d5c0*/  LDL.LU R194, [R1+0xc4] ;  /* 0x0000c40001c27983 */ /* 0x002ea80000300800 */
        /* <DEDUP_REMOVED lines=16> */
[----:B------:R-:W-:Y:S02]  /*d6d0*/  IABS R193, R193 ;  /* 0x000000c100c17213 */ /* 0x000fe40000000000 */
[----:B------:R-:W-:Y:S01]  /*d6e0*/  @!P5 IADD3 R197, -R197, RZ, RZ ;  /* 0x000000ffc5c5d210 */ /* 0x000fe20007ffe1ff */
[----:B------:R-:W-:Y:S02]  /*d6f0*/  @!P3 IMAD.MOV R195, RZ, RZ, -R195 ;  /* 0x000000ffffc3b224 */ /* 0x000fe400078e0ac3 */
[----:B------:R-:W-:-:S04]  /*d700*/  IMAD.MOV.U32 R202, RZ, RZ, R193 ;  /* 0x000000ffffca7224 */ /* 0x000fc800078e00c1 */
[----:B------:R-:W-:-:S04]  /*d710*/  IMAD.HI.U32 R193, R250, R202, RZ ;  /* 0x000000cafac17227 */ /* 0x000fc800078e00ff */
[----:B------:R-:W-:Y:S02]  /*d720*/  IMAD.MOV R193, RZ, RZ, -R193 ;  /* 0x000000ffffc17224 */ /* 0x000fe400078e0ac1 */
[----:B---3--:R-:W-:-:S05]  /*d730*/  @!P4 IMAD.MOV R249, RZ, RZ, -R249 ;  /* 0x000000fffff9c224 */ /* 0x008fca00078e0af9 */
[----:B------:R1:W-:Y:S02]  /*d740*/  @!P4 STL [R1+0x3fc], R249 ;  /* 0x0003fcf90100c387 */ /* 0x0003e40000100800 */
[----:B-1----:R-:W-:-:S04]  /*d750*/  IABS R249, c[0x0][0x17c] ;  /* 0x00005f0000f97a13 */ /* 0x002fc80000000000 */
[C---:B------:R-:W-:Y:S01]  /*d760*/  ISETP.GT.U32.AND P4, PT, R249.reuse, R203, PT ;  /* 0x000000cbf900720c */ /* 0x040fe20003f84070 */
[----:B------:R1:W-:Y:S01]  /*d770*/  STL [R1+0x3f8], R197 ;  /* 0x0003f8c501007387 */ /* 0x0003e20000100800 */
[----:B------:R-:W-:Y:S01]  /*d780*/  ISETP.GT.U32.AND P3, PT, R249, R204, PT ;  /* 0x000000ccf900720c */ /* 0x000fe20003f64070 */
[----:B------:R-:W-:Y:S01]  /*d790*/  @!P2 IMAD.IADD R233, R233, 0x1, -R249 ;  /* 0x00000001e9e9a824 */ /* 0x000fe200078e0af9 */
[C---:B----4-:R-:W-:Y:S01]  /*d7a0*/  ISETP.GT.U32.AND P2, PT, R249.reuse, R201, PT ;  /* 0x000000c9f900720c */ /* 0x050fe20003f44070 */
[----:B-1----:R-:W3:Y:S04]  /*d7b0*/  LDL R197, [R1+0x52f4] ;  /* 0x0052f40001c57983 */ /* 0x002ee80000100800 */
[----:B------:R1:W-:Y:S01]  /*d7c0*/  STL [R1+0x3f4], R195 ;  /* 0x0003f4c301007387 */ /* 0x0003e20000100800 */
[----:B------:R-:W-:-:S03]  /*d7d0*/  ISETP.GT.U32.AND P5, PT, R249, R198, PT ;  /* 0x000000c6f900720c */ /* 0x000fc60003fa4070 */
[----:B------:R-:W-:Y:S01]  /*d7e0*/  @!P4 IMAD.IADD R203, R203, 0x1, -R249 ;  /* 0x00000001cbcbc824 */ /* 0x000fe200078e0af9 */
[C---:B------:R-:W-:Y:S01]  /*d7f0*/  ISETP.GT.U32.AND P6, PT, R249.reuse, R236, PT ;  /* 0x000000ecf900720c */ /* 0x040fe20003fc4070 */
[----:B-1----:R-:W-:Y:S02]  /*d800*/  IMAD.MOV.U32 R195, RZ, RZ, R237 ;  /* 0x000000ffffc37224 */ /* 0x002fe400078e00ed */
[----:B------:R-:W-:Y:S01]  /*d810*/  IMAD R237, R249, R193, R202 ;  /* 0x000000c1f9ed7224 */ /* 0x000fe200078e02ca */
[----:B------:R-:W-:Y:S02]  /*d820*/  IADD3 R193, R199, 0x1a5, RZ ;  /* 0x000001a5c7c17810 */ /* 0x000fe40007ffe0ff */
[----:B------:R-:W-:Y:S02]  /*d830*/  @!P1 IADD3 R195, -R195, RZ, RZ ;  /* 0x000000ffc3c39210 */ /* 0x000fe40007ffe1ff */
[C---:B------:R-:W-:Y:S02]  /*d840*/  ISETP.GT.U32.AND P1, PT, R249.reuse, R232, PT ;  /* 0x000000e8f900720c */ /* 0x040fe40003f24070 */
[----:B------:R-:W-:Y:S01]  /*d850*/  ISETP.GT.U32.AND P4, PT, R249, R200, PT ;  /* 0x000000c8f900720c */ /* 0x000fe20003f84070 */
[----:B------:R1:W-:Y:S01]  /*d860*/  STL [R1+0x5868], R193 ;  /* 0x005868c101007387 */ /* 0x0003e20000100800 */
[----:B------:R-:W-:Y:S01]  /*d870*/  @!P3 IMAD.IADD R204, R204, 0x1, -R249 ;  /* 0x00000001ccccb824 */ /* 0x000fe200078e0af9 */
[----:B--2---:R-:W-:-:S02]  /*d880*/  ISETP.GE.AND P3, PT, R226, RZ, PT ;  /* 0x000000ffe200720c */ /* 0x004fc40003f66270 */
[----:B------:R2:W-:Y:S01]  /*d890*/  STL [R1+0x3f0], R195 ;  /* 0x0003f0c301007387 */ /* 0x0005e20000100800 */
[--C-:B------:R-:W-:Y:S01]  /*d8a0*/  @!P2 IMAD.IADD R201, R201, 0x1, -R249.reuse ;  /* 0x00000001c9c9a824 */ /* 0x100fe200078e0af9 */
[----:B-1----:R-:W-:Y:S02]  /*d8b0*/  IABS R193, R193 ;  /* 0x000000c100c17213 */ /* 0x002fe40000000000 */
[----:B------:R-:W4:Y:S01]  /*d8c0*/  LDL.LU R226, [R1+0xe0] ;  /* 0x0000e00001e27983 */ /* 0x000f220000300800 */
[----:B------:R-:W-:Y:S02]  /*d8d0*/  @!P5 IADD3 R198, R198, -R249, RZ ;  /* 0x800000f9c6c6d210 */ /* 0x000fe40007ffe0ff */
[----:B------:R-:W-:Y:S01]  /*d8e0*/  MOV R202, R193 ;  /* 0x000000c100ca7202 */ /* 0x000fe20000000f00 */
[--C-:B------:R-:W-:Y:S01]  /*d8f0*/  @!P6 IMAD.IADD R236, R236, 0x1, -R249.reuse ;  /* 0x00000001ecece824 */ /* 0x100fe200078e0af9 */
[----:B------:R-:W3:Y:S01]  /*d900*/  LDL.LU R193, [R1+0xdc] ;  /* 0x0000dc0001c17983 */ /* 0x000ee20000300800 */
[----:B------:R-:W-:Y:S01]  /*d910*/  ISETP.GE.AND P2, PT, R205, RZ, PT ;  /* 0x000000ffcd00720c */ /* 0x000fe20003f46270 */
[----:B------:R-:W-:Y:S01]  /*d920*/  @!P1 IMAD.IADD R232, R232, 0x1, -R249 ;  /* 0x00000001e8e89824 */ /* 0x000fe200078e0af9 */
[C---:B------:R-:W-:Y:S01]  /*d930*/  ISETP.GT.U32.AND P5, PT, R249.reuse, R194, PT ;  /* 0x000000c2f900720c */ /* 0x040fe20003fa4070 */
[----:B--2---:R-:W2:Y:S01]  /*d940*/  LDL.LU R195, [R1+0xd8] ;  /* 0x0000d80001c37983 */ /* 0x004ea20000300800 */
[----:B------:R-:W-:-:S02]  /*d950*/  ISETP.GT.U32.AND P6, PT, R249, R235, PT ;  /* 0x000000ebf900720c */ /* 0x000fc40003fc4070 */
[----:B------:R-:W-:Y:S01]  /*d960*/  @!P4 IADD3 R200, R200, -R249, RZ ;  /* 0x800000f9c8c8c210 */ /* 0x000fe20007ffe0ff */
        /* <DEDUP_REMOVED lines=17> */
[----:B------:R-:W-:Y:S01]  /*da80*/  ISETP.GE.AND P1, PT, R196, RZ, PT ;  /* 0x000000ffc400720c */ /* 0x000fe20003f26270 */
[----:B------:R-:W-:Y:S01]  /*da90*/  @!P2 IMAD.MOV R198, RZ, RZ, -R198 ;  /* 0x000000ffffc6a224 */ /* 0x000fe200078e0ac6 */
[----:B------:R-:W-:Y:S01]  /*daa0*/  @!P4 IADD3 R197, -R197, RZ, RZ ;  /* 0x000000ffc5c5c210 */ /* 0x000fe20007ffe1ff */
[----:B------:R-:W-:-:S05]  /*dab0*/  IMAD.HI.U32 R196, R250, R202, RZ ;  /* 0x000000cafac47227 */ /* 0x000fca00078e00ff */
[----:B------:R-:W-:-:S05]  /*dac0*/  IADD3 R196, -R196, RZ, RZ ;  /* 0x000000ffc4c47210 */ /* 0x000fca0007ffe1ff */
[----:B---3--:R-:W-:-:S05]  /*dad0*/  @!P1 IMAD.MOV R249, RZ, RZ, -R249 ;  /* 0x000000fffff99224 */ /* 0x008fca00078e0af9 */
[----:B------:R1:W-:Y:S02]  /*dae0*/  @!P1 STL [R1+0x3e8], R249 ;  /* 0x0003e8f901009387 */ /* 0x0003e40000100800 */
[----:B-1----:R-:W-:Y:S02]  /*daf0*/  IABS R249, c[0x0][0x17c] ;  /* 0x00005f0000f97a13 */ /* 0x002fe40000000000 */
[----:B------:R1:W-:Y:S02]  /*db00*/  STL [R1+0x3e4], R198 ;  /* 0x0003e4c601007387 */ /* 0x0003e40000100800 */
[C---:B------:R-:W-:Y:S02]  /*db10*/  ISETP.GT.U32.AND P1, PT, R249.reuse, R201, PT ;  /* 0x000000c9f900720c */ /* 0x040fe40003f24070 */
[----:B------:R-:W-:Y:S01]  /*db20*/  ISETP.GT.U32.AND P4, PT, R249, R194, PT ;  /* 0x000000c2f900720c */ /* 0x000fe20003f84070 */
[----:B-1----:R-:W3:Y:S04]  /*db30*/  LDL R198, [R1+0x5318] ;  /* 0x0053180001c67983 */ /* 0x002ee80000100800 */
[----:B------:R1:W-:Y:S01]  /*db40*/  STL [R1+0x3e0], R197 ;  /* 0x0003e0c501007387 */ /* 0x0003e20000100800 */
[----:B------:R-:W-:-:S05]  /*db50*/  @!P3 IADD3 R232, R232, -R249, RZ ;  /* 0x800000f9e8e8b210 */ /* 0x000fca0007ffe0ff */
[----:B------:R-:W-:Y:S01]  /*db60*/  @!P1 IMAD.IADD R201, R201, 0x1, -R249 ;  /* 0x00000001c9c99824 */ /* 0x000fe200078e0af9 */
[C---:B------:R-:W-:Y:S01]  /*db70*/  ISETP.GT.U32.AND P3, PT, R249.reuse, R193, PT ;  /* 0x000000c1f900720c */ /* 0x040fe20003f64070 */
[----:B-1----:R-:W-:Y:S01]  /*db80*/  IMAD.MOV.U32 R197, RZ, RZ, R236 ;  /* 0x000000ffffc57224 */ /* 0x002fe200078e00ec */
[C---:B------:R-:W-:Y:S01]  /*db90*/  ISETP.GT.U32.AND P2, PT, R249.reuse, R200, PT ;  /* 0x000000c8f900720c */ /* 0x040fe20003f44070 */
[C---:B------:R-:W-:Y:S02]  /*dba0*/  IMAD R236, R249.reuse, R196, R202 ;  /* 0x000000c4f9ec7224 */ /* 0x040fe400078e02ca */
[----:B------:R-:W-:Y:S01]  /*dbb0*/  @!P5 IMAD.MOV R197, RZ, RZ, -R197 ;  /* 0x000000ffffc5d224 */ /* 0x000fe200078e0ac5 */
[C---:B----4-:R-:W-:Y:S02]  /*dbc0*/  ISETP.GT.U32.AND P5, PT, R249.reuse, R226, PT ;  /* 0x000000e2f900720c */ /* 0x050fe40003fa4070 */
[----:B------:R-:W-:Y:S02]  /*dbd0*/  ISETP.GT.U32.AND P6, PT, R249, R235, PT ;  /* 0x000000ebf900720c */ /* 0x000fe40003fc4070 */
[----:B------:R-:W-:-:S02]  /*dbe0*/  IADD3 R196, R199, 0x1a6, RZ ;  /* 0x000001a6c7c47810 */ /* 0x000fc40007ffe0ff */
[----:B------:R-:W-:-:S03]  /*dbf0*/  ISETP.GT.U32.AND P1, PT, R249, R195, PT ;  /* 0x000000c3f900720c */ /* 0x000fc60003f24070 */
[----:B------:R1:W-:Y:S01]  /*dc00*/  STL [R1+0x5850], R196 ;  /* 0x005850c401007387 */ /* 0x0003e20000100800 */
[-C--:B------:R-:W-:Y:S02]  /*dc10*/  @!P4 IADD3 R194, R194, -R249.reuse, RZ ;  /* 0x800000f9c2c2c210 */ /* 0x080fe40007ffe0ff */
[----:B--2---:R-:W-:Y:S01]  /*dc20*/  ISETP.GE.AND P4, PT, R233, RZ, PT ;  /* 0x000000ffe900720c */ /* 0x004fe20003f86270 */
[----:B------:R2:W-:Y:S01]  /*dc30*/  STL [R1+0x3dc], R197 ;  /* 0x0003dcc501007387 */ /* 0x0005e20000100800 */
[----:B------:R-:W-:Y:S02]  /*dc40*/  @!P5 IADD3 R226, R226, -R249, RZ ;  /* 0x800000f9e2e2d210 */ /* 0x000fe40007ffe0ff */
[----:B-1----:R-:W-:Y:S01]  /*dc50*/  IABS R196, R196 ;  /* 0x000000c400c47213 */ /* 0x002fe20000000000 */
[----:B------:R-:W4:Y:S01]  /*dc60*/  LDL.LU R202, [R1+0xf0] ;  /* 0x0000f00001ca7983 */ /* 0x000f220000300800 */
[----:B------:R-:W-:Y:S01]  /*dc70*/  ISETP.GE.AND P5, PT, R203, RZ, PT ;  /* 0x000000ffcb00720c */ /* 0x000fe20003fa6270 */
[----:B------:R-:W-:-:S02]  /*dc80*/  @!P3 IMAD.IADD R193, R193, 0x1, -R249 ;  /* 0x00000001c1c1b824 */ /* 0x000fc400078e0af9 */
[----:B------:R-:W-:Y:S01]  /*dc90*/  IMAD.MOV.U32 R233, RZ, RZ, R196 ;  /* 0x000000ffffe97224 */ /* 0x000fe200078e00c4 */
[----:B------:R-:W-:Y:S01]  /*dca0*/  ISETP.GE.AND P3, PT, R204, RZ, PT ;  /* 0x000000ffcc00720c */ /* 0x000fe20003f66270 */
[----:B------:R-:W3:Y:S01]  /*dcb0*/  LDL.LU R196, [R1+0xec] ;  /* 0x0000ec0001c47983 */ /* 0x000ee20000300800 */
[--C-:B------:R-:W-:Y:S01]  /*dcc0*/  @!P2 IMAD.IADD R200, R200, 0x1, -R249.reuse ;  /* 0x00000001c8c8a824 */ /* 0x100fe200078e0af9 */
[----:B------:R-:W-:Y:S01]  /*dcd0*/  ISETP.GT.U32.AND P2, PT, R249, R205, PT ;  /* 0x000000cdf900720c */ /* 0x000fe20003f44070 */
[--C-:B------:R-:W-:Y:S01]  /*dce0*/  @!P6 IMAD.IADD R235, R235, 0x1, -R249.reuse ;  /* 0x00000001ebebe824 */ /* 0x100fe200078e0af9 */
[----:B------:R-:W3:Y:S01]  /*dcf0*/  LDL.LU R203, [R1+0xe8] ;  /* 0x0000e80001cb7983 */ /* 0x000ee20000300800 */
[----:B------:R-:W-:Y:S01]  /*dd00*/  ISETP.GT.U32.AND P6, PT, R249, R234, PT ;  /* 0x000000eaf900720c */ /* 0x000fe20003fc4070 */
[----:B------:R-:W-:Y:S02]  /*dd10*/  @!P1 IMAD.IADD R195, R195, 0x1, -R249 ;  /* 0x00000001c3c39824 */ /* 0x000fe400078e0af9 */
[----:B------:R-:W3:Y:S04]  /*dd20*/  LDL.LU R204, [R1+0xe4] ;  /* 0x0000e40001cc7983 */ /* 0x000ee80000300800 */
[----:B------:R-:W3:Y:S01]  /*dd30*/  LDL R249, [R1+0x530c] ;  /* 0x00530c0001f97983 */ /* 0x000ee20000100800 */
[----:B------:R-:W-:Y:S01]  /*dd40*/  @!P5 IADD3 R201, -R201, RZ, RZ ;  /* 0x000000ffc9c9d210 */ /* 0x000fe20007ffe1ff */
[----:B--2---:R-:W-:-:S04]  /*dd50*/  IMAD.HI.U32 R197, R250, R233, RZ ;  /* 0x000000e9fac57227 */ /* 0x004fc800078e00ff */
[----:B------:R-:W-:Y:S01]  /*dd60*/  IMAD.MOV R197, RZ, RZ, -R197 ;  /* 0x000000ffffc57224 */ /* 0x000fe200078e0ac5 */
[----:B---3--:R-:W-:Y:S02]  /*dd70*/  ISETP.GE.AND P1, PT, R249, RZ, PT ;  /* 0x000000fff900720c */ /* 0x008fe40003f26270 */
[----:B------:R-:W-:-:S04]  /*dd80*/  IABS R249, c[0x0][0x17c] ;  /* 0x00005f0000f97a13 */ /* 0x000fc80000000000 */
[----:B------:R-:W-:Y:S02]  /*dd90*/  @!P2 IADD3 R205, R205, -R249, RZ ;  /* 0x800000f9cdcda210 */ /* 0x000fe40007ffe0ff */
[----:B------:R-:W-:Y:S01]  /*dda0*/  ISETP.GE.AND P2, PT, R198, RZ, PT ;  /* 0x000000ffc600720c */ /* 0x000fe20003f46270 */
[----:B------:R-:W-:Y:S02]  /*ddb0*/  IMAD.MOV.U32 R198, RZ, RZ, R232 ;  /* 0x000000ffffc67224 */ /* 0x000fe400078e00e8 */
[----:B------:R-:W2:Y:S02]  /*ddc0*/  LDL R232, [R1+0x531c] ;  /* 0x00531c0001e87983 */ /* 0x000ea40000100800 */
[----:B------:R-:W-:-:S05]  /*ddd0*/  @!P4 IMAD.MOV R198, RZ, RZ, -R198 ;  /* 0x000000ffffc6c224 */ /* 0x000fca00078e0ac6 */
[----:B------:R1:W-:Y:S01]  /*dde0*/  STL [R1+0x3d8], R198 ;  /* 0x0003d8c601007387 */ /* 0x0003e20000100800 */
[----:B------:R-:W-:Y:S02]  /*ddf0*/  @!P1 IMAD.MOV R194, RZ, RZ, -R194 ;  /* 0x000000ffffc29224 */ /* 0x000fe400078e0ac2 */
[----:B-1----:R-:W-:Y:S02]  /*de00*/  IMAD.MOV.U32 R198, RZ, RZ, R200 ;  /* 0x000000ffffc67224 */ /* 0x002fe400078e00c8 */
[----:B------:R-:W3:Y:S02]  /*de10*/  LDL R200, [R1+0x5320] ;  /* 0x0053200001c87983 */ /* 0x000ee40000100800 */
[----:B------:R-:W-:Y:S02]  /*de20*/  @!P3 IMAD.MOV R198, RZ, RZ, -R198 ;  /* 0x000000ffffc6b224 */ /* 0x000fe400078e0ac6 */
[----:B------:R1:W-:Y:S04]  /*de30*/  STL [R1+0x3d4], R201 ;  /* 0x0003d4c901007387 */ /* 0x0003e80000100800 */
[----:B-1----:R-:W3:Y:S04]  /*de40*/  LDL R201, [R1+0x5328] ;  /* 0x0053280001c97983 */ /* 0x002ee80000100800 */
[----:B------:R1:W-:Y:S04]  /*de50*/  STL [R1+0x3cc], R194 ;  /* 0x0003ccc201007387 */ /* 0x0003e80000100800 */
[----:B------:R4:W-:Y:S04]  /*de60*/  STL [R1+0x3d0], R198 ;  /* 0x0003d0c601007387 */ /* 0x0009e80000100800 */
[----:B-1----:R-:W3:Y:S01]  /*de70*/  LDL R194, [R1+0x5338] ;  /* 0x0053380001c27983 */ /* 0x002ee20000100800 */
[----:B----4-:R-:W-:Y:S01]  /*de80*/  MOV R198, R235 ;  /* 0x000000eb00c67202 */ /* 0x010fe20000000f00 */
[----:B------:R-:W-:-:S02]  /*de90*/  IMAD R235, R249, R197, R233 ;  /* 0x000000c5f9eb7224 */ /* 0x000fc400078e02e9 */
[----:B------:R-:W4:Y:S01]  /*dea0*/  LDL.LU R233, [R1+0x612c] ;  /* 0x00612c0001e97983 */ /* 0x000f220000300800 */
[C---:B------:R-:W-:Y:S02]  /*deb0*/  ISETP.GT.U32.AND P4, PT, R249.reuse, R226, PT ;  /* 0x000000e2f900720c */ /* 0x040fe40003f84070 */
[C---:B------:R-:W-:Y:S02]  /*dec0*/  ISETP.GT.U32.AND P5, PT, R249.reuse, R193, PT ;  /* 0x000000c1f900720c */ /* 0x040fe40003fa4070 */
[----:B------:R-:W-:Y:S01]  /*ded0*/  @!P6 IADD3 R234, R234, -R249, RZ ;  /* 0x800000f9eaeae210 */ /* 0x000fe20007ffe0ff */
[----:B------:R-:W-:Y:S01]  /*dee0*/  @!P2 IMAD.MOV R198, RZ, RZ, -R198 ;  /* 0x000000ffffc6a224 */ /* 0x000fe200078e0ac6 */
[C---:B------:R-:W-:Y:S02]  /*def0*/  ISETP.GT.U32.AND P1, PT, R249.reuse, R205, PT ;  /* 0x000000cdf900720c */ /* 0x040fe40003f24070 */
[C---:B------:R-:W-:Y:S02]  /*df00*/  ISETP.GT.U32.AND P2, PT, R249.reuse, R202, PT ;  /* 0x000000caf900720c */ /* 0x040fe40003f44070 */
[----:B------:R-:W-:-:S02]  /*df10*/  ISETP.GT.U32.AND P3, PT, R249, R195, PT ;  /* 0x000000c3f900720c */ /* 0x000fc40003f64070 */
[----:B------:R-:W-:Y:S01]  /*df20*/  ISETP.GT.U32.AND P6, PT, R249, R234, PT ;  /* 0x000000eaf900720c */ /* 0x000fe20003fc4070 */
[--C-:B------:R-:W-:Y:S01]  /*df30*/  @!P4 IMAD.IADD R226, R226, 0x1, -R249.reuse ;  /* 0x00000001e2e2c824 */ /* 0x100fe200078e0af9 */
[----:B------:R-:W-:Y:S02]  /*df40*/  IADD3 R197, R199, 0x1a7, RZ ;  /* 0x000001a7c7c57810 */ /* 0x000fe40007ffe0ff */
[----:B------:R-:W-:Y:S02]  /*df50*/  @!P5 IADD3 R193, R193, -R249, RZ ;  /* 0x800000f9c1c1d210 */ /* 0x000fe40007ffe0ff */
[C---:B------:R-:W-:Y:S02]  /*df60*/  ISETP.GT.U32.AND P4, PT, R249.reuse, R196, PT ;  /* 0x000000c4f900720c */ /* 0x040fe40003f84070 */
[----:B------:R-:W-:Y:S01]  /*df70*/  ISETP.GT.U32.AND P5, PT, R249, R203, PT ;  /* 0x000000cbf900720c */ /* 0x000fe20003fa4070 */
[----:B------:R1:W-:Y:S01]  /*df80*/  STL [R1+0x5848], R197 ;  /* 0x005848c501007387 */ /* 0x0003e20000100800 */
[----:B------:R-:W-:-:S02]  /*df90*/  @!P1 IMAD.IADD R205, R205, 0x1, -R249 ;  /* 0x00000001cdcd9824 */ /* 0x000fc400078e0af9 */
[--C-:B------:R-:W-:Y:S01]  /*dfa0*/  @!P2 IMAD.IADD R202, R202, 0x1, -R249.reuse ;  /* 0x00000001cacaa824 */ /* 0x100fe200078e0af9 */
[----:B------:R1:W-:Y:S02]  /*dfb0*/  STL [R1+0x3c8], R198 ;  /* 0x0003c8c601007387 */ /* 0x0003e40000100800 */
[----:B-1----:R-:W-:Y:S01]  /*dfc0*/  IABS R197, R197 ;  /* 0x000000c500c57213 */ /* 0x002fe20000000000 */
[--C-:B------:R-:W-:Y:S01]  /*dfd0*/  @!P3 IMAD.IADD R195, R195, 0x1, -R249.reuse ;  /* 0x00000001c3c3b824 */ /* 0x100fe200078e0af9 */
[-C--:B------:R-:W-:Y:S01]  /*dfe0*/  @!P6 IADD3 R234, R234, -R249.reuse, RZ ;  /* 0x800000f9eaeae210 */ /* 0x080fe20007ffe0ff */
[----:B------:R-:W4:Y:S01]  /*dff0*/  LDL.LU R198, [R1+0xfc] ;  /* 0x0000fc0001c67983 */ /* 0x000f220000300800 */
[----:B------:R-:W-:Y:S02]  /*e000*/  ISETP.GT.U32.AND P3, PT, R249, R204, PT ;  /* 0x000000ccf900720c */ /* 0x000fe40003f64070 */
[----:B------:R-:W-:Y:S01]  /*e010*/  @!P5 IMAD.IADD R203, R203, 0x1, -R249 ;  /* 0x00000001cbcbd824 */ /* 0x000fe200078e0af9 */
[----:B------:R-:W-:-:S02]  /*e020*/  @!P4 IADD3 R196, R196, -R249, RZ ;  /* 0x800000f9c4c4c210 */ /* 0x000fc40007ffe0ff */
[----:B--2---:R-:W-:Y:S01]  /*e030*/  ISETP.GE.AND P1, PT, R232, RZ, PT ;  /* 0x000000ffe800720c */ /* 0x004fe20003f26270 */
[----:B------:R-:W-:Y:S02]  /*e040*/  IMAD.MOV.U32 R232, RZ, RZ, R197 ;  /* 0x000000ffffe87224 */ /* 0x000fe400078e00c5 */
[----:B------:R-:W2:Y:S01]  /*e050*/  LDL.LU R197, [R1+0xf8] ;  /* 0x0000f80001c57983 */ /* 0x000ea20000300800 */
[----:B---3--:R-:W-:-:S03]  /*e060*/  ISETP.GE.AND P2, PT, R200, RZ, PT ;  /* 0x000000ffc800720c */ /* 0x008fc60003f46270 */
[----:B------:R-:W3:Y:S01]  /*e070*/  LDL.LU R200, [R1+0xf4] ;  /* 0x0000f40001c87983 */ /* 0x000ee20000300800 */
[----:B----4-:R-:W-:-:S03]  /*e080*/  ISETP.GT.U32.AND P6, PT, R249, R233, PT ;  /* 0x000000e9f900720c */ /* 0x010fc60003fc4070 */
[----:B------:R-:W4:Y:S01]  /*e090*/  LDL R249, [R1+0x532c] ;  /* 0x00532c0001f97983 */ /* 0x000f220000100800 */
[----:B------:R-:W-:-:S05]  /*e0a0*/  ISETP.GE.AND P4, PT, R201, RZ, PT ;  /* 0x000000ffc900720c */ /* 0x000fca0003f86270 */
[----:B------:R-:W-:Y:S02]  /*e0b0*/  @!P2 IMAD.MOV R193, RZ, RZ, -R193 ;  /* 0x000000ffffc1a224 */ /* 0x000fe400078e0ac1 */
[----:B------:R-:W-:-:S04]  /*e0c0*/  IMAD.HI.U32 R201, R250, R232, RZ ;  /* 0x000000e8fac97227 */ /* 0x000fc800078e00ff */
[----:B------:R-:W-:Y:S01]  /*e0d0*/  IMAD.MOV R201, RZ, RZ, -R201 ;  /* 0x000000ffffc97224 */ /* 0x000fe200078e0ac9 */
[----:B----4-:R-:W-:Y:S02]  /*e0e0*/  ISETP.GE.AND P5, PT, R249, RZ, PT ;  /* 0x000000fff900720c */ /* 0x010fe40003fa6270 */
[----:B------:R-:W-:-:S05]  /*e0f0*/  IABS R249, c[0x0][0x17c] ;  /* 0x00005f0000f97a13 */ /* 0x000fca0000000000 */
[----:B------:R-:W-:Y:S01]  /*e100*/  @!P3 IMAD.IADD R204, R204, 0x1, -R249 ;  /* 0x00000001ccccb824 */ /* 0x000fe200078e0af9 */
[----:B------:R-:W-:Y:S02]  /*e110*/  ISETP.GE.AND P3, PT, R194, RZ, PT ;  /* 0x000000ffc200720c */ /* 0x000fe40003f66270 */
[----:B------:R-:W-:Y:S02]  /*e120*/  MOV R194, R226 ;  /* 0x000000e200c27202 */ /* 0x000fe40000000f00 */
[----:B------:R-:W4:Y:S02]  /*e130*/  LDL R226, [R1+0x533c] ;  /* 0x00533c0001e27983 */ /* 0x000f240000100800 */
[----:B------:R-:W-:-:S05]  /*e140*/  @!P1 IADD3 R194, -R194, RZ, RZ ;  /* 0x000000ffc2c29210 */ /* 0x000fca0007ffe1ff */
[----:B------:R1:W-:Y:S01]  /*e150*/  STL [R1+0x3c4], R194 ;  /* 0x0003c4c201007387 */ /* 0x0003e20000100800 */
[----:B------:R-:W-:Y:S02]  /*e160*/  @!P5 IMAD.MOV R205, RZ, RZ, -R205 ;  /* 0x000000ffffcdd224 */ /* 0x000fe400078e0acd */
[----:B-1----:R-:W-:Y:S01]  /*e170*/  IMAD.MOV.U32 R194, RZ, RZ, R195 ;  /* 0x000000ffffc27224 */ /* 0x002fe200078e00c3 */
[----:B------:R1:W-:Y:S04]  /*e180*/  STL [R1+0x3c0], R193 ;  /* 0x0003c0c101007387 */ /* 0x0003e80000100800 */
[----:B------:R-:W-:Y:S01]  /*e190*/  @!P4 IADD3 R194, -R194, RZ, RZ ;  /* 0x000000ffc2c2c210 */ /* 0x000fe20007ffe1ff */
[----:B-1----:R-:W4:Y:S04]  /*e1a0*/  LDL R193, [R1+0x5348] ;  /* 0x0053480001c17983 */ /* 0x002f280000100800 */
[----:B------:R1:W-:Y:S04]  /*e1b0*/  STL [R1+0x3bc], R194 ;  /* 0x0003bcc201007387 */ /* 0x0003e80000100800 */
[----:B------:R-:W4:Y:S04]  /*e1c0*/  LDL R195, [R1+0x5358] ;  /* 0x0053580001c37983 */ /* 0x000f280000100800 */
[----:B-1----:R-:W4:Y:S04]  /*e1d0*/  LDL R194, [R1+0x5350] ;  /* 0x0053500001c27983 */ /* 0x002f280000100800 */
[----:B------:R1:W-:Y:S02]  /*e1e0*/  STL [R1+0x3b8], R205 ;  /* 0x0003b8cd01007387 */ /* 0x0003e40000100800 */
[----:B-1----:R-:W-:-:S02]  /*e1f0*/  IMAD.MOV.U32 R205, RZ, RZ, R234 ;  /* 0x000000ffffcd7224 */ /* 0x002fc400078e00ea */
[----:B------:R-:W-:Y:S02]  /*e200*/  IMAD R234, R249, R201, R232 ;  /* 0x000000c9f9ea7224 */ /* 0x000fe400078e02e8 */
[----:B------:R-:W4:Y:S01]  /*e210*/  LDL.LU R232, [R1+0x6128] ;  /* 0x0061280001e87983 */ /* 0x000f220000300800 */
[----:B------:R-:W-:Y:S01]  /*e220*/  @!P6 IMAD.IADD R233, R233, 0x1, -R249 ;  /* 0x00000001e9e9e824 */ /* 0x000fe200078e0af9 */
[C---:B------:R-:W-:Y:S02]  /*e230*/  ISETP.GT.U32.AND P5, PT, R249.reuse, R204, PT ;  /* 0x000000ccf900720c */ /* 0x040fe40003fa4070 */
[C---:B------:R-:W-:Y:S02]  /*e240*/  ISETP.GT.U32.AND P1, PT, R249.reuse, R202, PT ;  /* 0x000000caf900720c */ /* 0x040fe40003f24070 */
[C---:B------:R-:W-:Y:S02]  /*e250*/  ISETP.GT.U32.AND P2, PT, R249.reuse, R196, PT ;  /* 0x000000c4f900720c */ /* 0x040fe40003f44070 */
[----:B------:R-:W-:-:S02]  /*e260*/  ISETP.GT.U32.AND P4, PT, R249, R203, PT ;  /* 0x000000cbf900720c */ /* 0x000fc40003f84070 */
[----:B------:R-:W-:Y:S02]  /*e270*/  ISETP.GT.U32.AND P6, PT, R249, R233, PT ;  /* 0x000000e9f900720c */ /* 0x000fe40003fc4070 */
[----:B------:R-:W-:Y:S02]  /*e280*/  @!P3 IADD3 R205, -R205, RZ, RZ ;  /* 0x000000ffcdcdb210 */ /* 0x000fe40007ffe1ff */
[----:B------:R-:W-:Y:S02]  /*e290*/  ISETP.GT.U32.AND P3, PT, R249, R198, PT ;  /* 0x000000c6f900720c */ /* 0x000fe40003f64070 */
[----:B------:R-:W-:Y:S01]  /*e2a0*/  IADD3 R201, R199, 0x1a8, RZ ;  /* 0x000001a8c7c97810 */ /* 0x000fe20007ffe0ff */
[--C-:B------:R-:W-:Y:S02]  /*e2b0*/  @!P5 IMAD.IADD R204, R204, 0x1, -R249.reuse ;  /* 0x00000001ccccd824 */ /* 0x100fe400078e0af9 */
[--C-:B------:R-:W-:Y:S02]  /*e2c0*/  @!P1 IMAD.IADD R202, R202, 0x1, -R249.reuse ;  /* 0x00000001caca9824 */ /* 0x100fe400078e0af9 */
[----:B------:R-:W-:Y:S01]  /*e2d0*/  STL [R1+0x5820], R201 ;  /* 0x005820c901007387 */ /* 0x000fe20000100800 */
[--C-:B------:R-:W-:Y:S01]  /*e2e0*/  @!P2 IMAD.IADD R196, R196, 0x1, -R249.reuse ;  /* 0x00000001c4c4a824 */ /* 0x100fe200078e0af9 */
[----:B------:R-:W-:Y:S01]  /*e2f0*/  @!P4 IADD3 R203, R203, -R249, RZ ;  /* 0x800000f9cbcbc210 */ /* 0x000fe20007ffe0ff */
[----:B------:R-:W-:Y:S01]  /*e300*/  @!P6 IMAD.IADD R233, R233, 0x1, -R249 ;  /* 0x00000001e9e9e824 */ /* 0x000fe200078e0af9 */
[----:B------:R1:W-:Y:S01]  /*e310*/  STL [R1+0x3b4], R205 ;  /* 0x0003b4cd01007387 */ /* 0x0003e20000100800 */
[----:B--2---:R-:W-:-:S02]  /*e320*/  ISETP.GT.U32.AND P1, PT, R249, R197, PT ;  /* 0x000000c5f900720c */ /* 0x004fc40003f24070 */
[C---:B---3--:R-:W-:Y:S02]  /*e330*/  ISETP.GT.U32.AND P2, PT, R249.reuse, R200, PT ;  /* 0x000000c8f900720c */ /* 0x048fe40003f44070 */
[----:B------:R-:W-:Y:S02]  /*e340*/  ISETP.GT.U32.AND P6, PT, R249, R231, PT ;  /* 0x000000e7f900720c */ /* 0x000fe40003fc4070 */
[----:B------:R-:W-:Y:S01]  /*e350*/  @!P3 IADD3 R198, R198, -R249, RZ ;  /* 0x800000f9c6c6b210 */ /* 0x000fe20007ffe0ff */
[----:B-1----:R-:W2:Y:S01]  /*e360*/  LDL.LU R205, [R1+0x104] ;  /* 0x0001040001cd7983 */ /* 0x002ea20000300800 */
[----:B----4-:R-:W-:-:S03]  /*e370*/  ISETP.GE.AND P5, PT, R226, RZ, PT ;  /* 0x000000ffe200720c */ /* 0x010fc60003fa6270 */
[----:B------:R-:W3:Y:S01]  /*e380*/  LDL.LU R226, [R1+0x100] ;  /* 0x0001000001e27983 */ /* 0x000ee20000300800 */
[----:B------:R-:W-:-:S03]  /*e390*/  ISETP.GT.U32.AND P4, PT, R249, R232, PT ;  /* 0x000000e8f900720c */ /* 0x000fc60003f84070 */
[----:B------:R-:W4:Y:S02]  /*e3a0*/  LDL R249, [R1+0x5344] ;  /* 0x0053440001f97983 */ /* 0x000f240000100800 */
[----:B----4-:R-:W-:Y:S02]  /*e3b0*/  ISETP.GE.AND P3, PT, R249, RZ, PT ;  /* 0x000000fff900720c */ /* 0x010fe40003f66270 */
[----:B------:R-:W-:-:S05]  /*e3c0*/  IABS R249, c[0x0][0x17c] ;  /* 0x00005f0000f97a13 */ /* 0x000fca0000000000 */
[--C-:B------:R-:W-:Y:S01]  /*e3d0*/  @!P2 IMAD.IADD R200, R200, 0x1, -R249.reuse ;  /* 0x00000001c8c8a824 */ /* 0x100fe200078e0af9 */
[----:B------:R-:W-:Y:S01]  /*e3e0*/  ISETP.GE.AND P2, PT, R194, RZ, PT ;  /* 0x000000ffc200720c */ /* 0x000fe20003f46270 */
[----:B------:R-:W-:Y:S02]  /*e3f0*/  IMAD.MOV.U32 R194, RZ, RZ, R202 ;  /* 0x000000ffffc27224 */ /* 0x000fe400078e00ca */
[----:B------:R-:W-:Y:S01]  /*e400*/  @!P1 IMAD.IADD R197, R197, 0x1, -R249 ;  /* 0x00000001c5c59824 */ /* 0x000fe200078e0af9 */
[----:B------:R-:W-:Y:S01]  /*e410*/  ISETP.GE.AND P1, PT, R193, RZ, PT ;  /* 0x000000ffc100720c */ /* 0x000fe20003f26270 */
[----:B------:R-:W-:Y:S01]  /*e420*/  @!P5 IMAD.MOV R194, RZ, RZ, -R194 ;  /* 0x000000ffffc2d224 */ /* 0x000fe200078e0ac2 */
[----:B------:R-:W-:Y:S01]  /*e430*/  @!P4 IADD3 R232, R232, -R249, RZ ;  /* 0x800000f9e8e8c210 */ /* 0x000fe20007ffe0ff */
[----:B------:R-:W4:Y:S01]  /*e440*/  LDL R202, [R1+0x5360] ;  /* 0x0053600001ca7983 */ /* 0x000f220000100800 */
[----:B------:R-:W-:Y:S01]  /*e450*/  ISETP.GE.AND P4, PT, R195, RZ, PT ;  /* 0x000000ffc300720c */ /* 0x000fe20003f86270 */
[----:B------:R-:W-:-:S02]  /*e460*/  IMAD.MOV.U32 R195, RZ, RZ, R203 ;  /* 0x000000ffffc37224 */ /* 0x000fc400078e00cb */
[----:B------:R-:W4:Y:S04]  /*e470*/  LDL R203, [R1+0x5364] ;  /* 0x0053640001cb7983 */ /* 0x000f280000100800 */
[----:B------:R1:W-:Y:S01]  /*e480*/  STL [R1+0x3b0], R194 ;  /* 0x0003b0c201007387 */ /* 0x0003e20000100800 */
[----:B------:R-:W-:Y:S02]  /*e490*/  @!P3 IMAD.MOV R196, RZ, RZ, -R196 ;  /* 0x000000ffffc4b224 */ /* 0x000fe400078e0ac4 */
[----:B------:R-:W-:Y:S01]  /*e4a0*/  @!P1 IMAD.MOV R195, RZ, RZ, -R195 ;  /* 0x000000ffffc39224 */ /* 0x000fe200078e0ac3 */
[----:B-1----:R-:W-:Y:S02]  /*e4b0*/  MOV R194, R204 ;  /* 0x000000cc00c27202 */ /* 0x002fe40000000f00 */
[----:B------:R-:W4:Y:S02]  /*e4c0*/  LDL R204, [R1+0x536c] ;  /* 0x00536c0001cc7983 */ /* 0x000f240000100800 */
[----:B------:R-:W-:-:S02]  /*e4d0*/  @!P2 IADD3 R194, -R194, RZ, RZ ;  /* 0x000000ffc2c2a210 */ /* 0x000fc40007ffe1ff */
[----:B------:R-:W-:Y:S04]  /*e4e0*/  STL [R1+0x3ac], R196 ;  /* 0x0003acc401007387 */ /* 0x000fe80000100800 */
[----:B------:R1:W-:Y:S04]  /*e4f0*/  STL [R1+0x3a4], R194 ;  /* 0x0003a4c201007387 */ /* 0x0003e80000100800 */
[----:B------:R2:W-:Y:S04]  /*e500*/  STL [R1+0x3a8], R195 ;  /* 0x0003a8c301007387 */ /* 0x0005e80000100800 */
[----:B-1----:R-:W4:Y:S04]  /*e510*/  LDL R194, [R1+0x5370] ;  /* 0x0053700001c27983 */ /* 0x002f280000100800 */
[----:B--2---:R-:W2:Y:S01]  /*e520*/  LDL R195, [R1+0x537c] ;  /* 0x00537c0001c37983 */ /* 0x004ea20000100800 */
[----:B------:R-:W-:-:S02]  /*e530*/  ISETP.GT.U32.AND P3, PT, R249, R197, PT ;  /* 0x000000c5f900720c */ /* 0x000fc40003f64070 */
[----:B------:R-:W-:Y:S02]  /*e540*/  IABS R201, R201 ;  /* 0x000000c900c97213 */ /* 0x000fe40000000000 */
[C---:B------:R-:W-:Y:S02]  /*e550*/  ISETP.GT.U32.AND P5, PT, R249.reuse, R198, PT ;  /* 0x000000c6f900720c */ /* 0x040fe40003fa4070 */
[C---:B------:R-:W-:Y:S01]  /*e560*/  ISETP.GT.U32.AND P2, PT, R249.reuse, R232, PT ;  /* 0x000000e8f900720c */ /* 0x040fe20003f44070 */
[----:B------:R-:W-:Y:S01]  /*e570*/  IMAD.HI.U32 R193, R250, R201, RZ ;  /* 0x000000c9fac17227 */ /* 0x000fe200078e00ff */
[----:B------:R-:W-:-:S03]  /*e580*/  ISETP.GT.U32.AND P1, PT, R249, R200, PT ;  /* 0x000000c8f900720c */ /* 0x000fc60003f24070 */
[----:B------:R-:W-:Y:S02]  /*e590*/  IMAD.MOV R193, RZ, RZ, -R193 ;  /* 0x000000ffffc17224 */ /* 0x000fe400078e0ac1 */
[----:B------:R-:W-:Y:S02]  /*e5a0*/  IMAD.MOV.U32 R196, RZ, RZ, R233 ;  /* 0x000000ffffc47224 */ /* 0x000fe400078e00e9 */
[----:B------:R-:W-:Y:S01]  /*e5b0*/  @!P3 IMAD.IADD R197, R197, 0x1, -R249 ;  /* 0x00000001c5c5b824 */ /* 0x000fe200078e0af9 */
[C---:B------:R-:W-:Y:S01]  /*e5c0*/  ISETP.GT.U32.AND P3, PT, R249.reuse, R230, PT ;  /* 0x000000e6f900720c */ /* 0x040fe20003f64070 */
[----:B------:R-:W-:Y:S01]  /*e5d0*/  IMAD R233, R249, R193, R201 ;  /* 0x000000c1f9e97224 */ /* 0x000fe200078e02c9 */
[----:B------:R-:W-:Y:S01]  /*e5e0*/  IADD3 R193, R199, 0x1a9, RZ ;  /* 0x000001a9c7c17810 */ /* 0x000fe20007ffe0ff */
[----:B------:R-:W-:Y:S01]  /*e5f0*/  @!P4 IMAD.MOV R196, RZ, RZ, -R196 ;  /* 0x000000ffffc4c224 */ /* 0x000fe200078e0ac4 */
[----:B------:R-:W-:Y:S02]  /*e600*/  ISETP.GT.U32.AND P4, PT, R249, R205, PT ;  /* 0x000000cdf900720c */ /* 0x000fe40003f84070 */
[----:B------:R-:W-:-:S02]  /*e610*/  @!P5 IADD3 R198, R198, -R249, RZ ;  /* 0x800000f9c6c6d210 */ /* 0x000fc40007ffe0ff */
[C---:B---3--:R-:W-:Y:S01]  /*e620*/  ISETP.GT.U32.AND P5, PT, R249.reuse, R226, PT ;  /* 0x000000e2f900720c */ /* 0x048fe20003fa4070 */
[----:B------:R-:W-:Y:S01]  /*e630*/  @!P1 IMAD.IADD R200, R200, 0x1, -R249 ;  /* 0x00000001c8c89824 */ /* 0x000fe200078e0af9 */
[----:B------:R-:W-:Y:S01]  /*e640*/  @!P2 IADD3 R232, R232, -R249, RZ ;  /* 0x800000f9e8e8a210 */ /* 0x000fe20007ffe0ff */
[----:B------:R1:W-:Y:S01]  /*e650*/  STL [R1+0x581c], R193 ;  /* 0x00581cc101007387 */ /* 0x0003e20000100800 */
[----:B------:R-:W-:-:S03]  /*e660*/  ISETP.GT.U32.AND P1, PT, R249, R229, PT ;  /* 0x000000e5f900720c */ /* 0x000fc60003f24070 */
[----:B------:R3:W-:Y:S01]  /*e670*/  STL [R1+0x3a0], R196 ;  /* 0x0003a0c401007387 */ /* 0x0007e20000100800 */
[----:B------:R-:W-:Y:S01]  /*e680*/  @!P3 IMAD.IADD R230, R230, 0x1, -R249 ;  /* 0x00000001e6e6b824 */ /* 0x000fe200078e0af9 */
[----:B------:R-:W-:-:S04]  /*e690*/  @!P4 IADD3 R205, R205, -R249, RZ ;  /* 0x800000f9cdcdc210 */ /* 0x000fc80007ffe0ff */
[----:B------:R-:W-:Y:S01]  /*e6a0*/  @!P5 IMAD.IADD R226, R226, 0x1, -R249 ;  /* 0x00000001e2e2d824 */ /* 0x000fe200078e0af9 */
[----:B-1----:R-:W-:-:S03]  /*e6b0*/  IABS R193, R193 ;  /* 0x000000c100c17213 */ /* 0x002fc60000000000 */
[----:B------:R-:W-:Y:S02]  /*e6c0*/  @!P1 IADD3 R229, R229, -R249, RZ ;  /* 0x800000f9e5e59210 */ /* 0x000fe40007ffe0ff */
[----:B------:R-:W-:-:S04]  /*e6d0*/  IMAD.MOV.U32 R201, RZ, RZ, R193 ;  /* 0x000000ffffc97224 */ /* 0x000fc800078e00c1 */
[----:B------:R-:W-:Y:S01]  /*e6e0*/  IMAD.HI.U32 R193, R250, R201, RZ ;  /* 0x000000c9fac17227 */ /* 0x000fe200078e00ff */
[----:B----4-:R-:W-:Y:S02]  /*e6f0*/  ISETP.GE.AND P2, PT, R202, RZ, PT ;  /* 0x000000ffca00720c */ /* 0x010fe40003f46270 */
[----:B------:R-:W4:Y:S01]  /*e700*/  LDL.LU R202, [R1+0x114] ;  /* 0x0001140001ca7983 */ /* 0x000f220000300800 */
[----:B------:R-:W-:-:S03]  /*e710*/  ISETP.GE.AND P4, PT, R203, RZ, PT ;  /* 0x000000ffcb00720c */ /* 0x000fc60003f86270 */
[----:B------:R-:W4:Y:S04]  /*e720*/  LDL.LU R203, [R1+0x110] ;  /* 0x0001100001cb7983 */ /* 0x000f280000300800 */
[----:B---3--:R-:W3:Y:S01]  /*e730*/  LDL.LU R196, [R1+0x10c] ;  /* 0x00010c0001c47983 */ /* 0x008ee20000300800 */
[----:B------:R-:W-:-:S03]  /*e740*/  ISETP.GE.AND P5, PT, R204, RZ, PT ;  /* 0x000000ffcc00720c */ /* 0x000fc60003fa6270 */
[----:B------:R-:W3:Y:S02]  /*e750*/  LDL.LU R204, [R1+0x108] ;  /* 0x0001080001cc7983 */ /* 0x000ee40000300800 */
[----:B------:R-:W-:Y:S01]  /*e760*/  @!P4 IMAD.MOV R197, RZ, RZ, -R197 ;  /* 0x000000ffffc5c224 */ /* 0x000fe200078e0ac5 */
[----:B------:R-:W-:Y:S01]  /*e770*/  ISETP.GE.AND P3, PT, R194, RZ, PT ;  /* 0x000000ffc200720c */ /* 0x000fe20003f66270 */
[----:B------:R-:W-:Y:S02]  /*e780*/  IMAD.MOV.U32 R194, RZ, RZ, R198 ;  /* 0x000000ffffc27224 */ /* 0x000fe400078e00c6 */
[----:B------:R-:W3:Y:S02]  /*e790*/  LDL R198, [R1+0x5380] ;  /* 0x0053800001c67983 */ /* 0x000ee40000100800 */
[----:B------:R-:W-:Y:S01]  /*e7a0*/  @!P2 IMAD.MOV R194, RZ, RZ, -R194 ;  /* 0x000000ffffc2a224 */ /* 0x000fe200078e0ac2 */
[----:B--2---:R-:W-:Y:S01]  /*e7b0*/  ISETP.GE.AND P1, PT, R195, RZ, PT ;  /* 0x000000ffc300720c */ /* 0x004fe20003f26270 */
[----:B------:R-:W-:-:S02]  /*e7c0*/  IMAD.MOV.U32 R195, RZ, RZ, R200 ;  /* 0x000000ffffc37224 */ /* 0x000fc400078e00c8 */
[----:B------:R-:W2:Y:S04]  /*e7d0*/  LDL R200, [R1+0x5384] ;  /* 0x0053840001c87983 */ /* 0x000ea80000100800 */
[----:B------:R1:W-:Y:S01]  /*e7e0*/  STL [R1+0x39c], R194 ;  /* 0x00039cc201007387 */ /* 0x0003e20000100800 */
[----:B------:R-:W-:Y:S02]  /*e7f0*/  @!P5 IADD3 R195, -R195, RZ, RZ ;  /* 0x000000ffc3c3d210 */ /* 0x000fe40007ffe1ff */
[----:B-1----:R-:W-:Y:S01]  /*e800*/  MOV R194, R232 ;  /* 0x000000e800c27202 */ /* 0x002fe20000000f00 */
[----:B------:R-:W-:Y:S02]  /*e810*/  IMAD.MOV.U32 R232, RZ, RZ, R201 ;  /* 0x000000ffffe87224 */ /* 0x000fe400078e00c9 */
[----:B------:R-:W2:Y:S02]  /*e820*/  LDL R201, [R1+0x538c] ;  /* 0x00538c0001c97983 */ /* 0x000ea40000100800 */
[----:B------:R-:W-:-:S02]  /*e830*/  @!P3 IMAD.MOV R194, RZ, RZ, -R194 ;  /* 0x000000ffffc2b224 */ /* 0x000fc400078e0ac2 */
[----:B------:R-:W-:Y:S04]  /*e840*/  STL [R1+0x398], R197 ;  /* 0x000398c501007387 */ /* 0x000fe80000100800 */
[----:B------:R-:W-:Y:S04]  /*e850*/  STL [R1+0x390], R194 ;  /* 0x000390c201007387 */ /* 0x000fe80000100800 */
[----:B------:R1:W-:Y:S01]  /*e860*/  STL [R1+0x394], R195 ;  /* 0x000394c301007387 */ /* 0x0003e20000100800 */
[----:B------:R-:W-:-:S03]  /*e870*/  @!P6 IADD3 R231, R231, -R249, RZ ;  /* 0x800000f9e7e7e210 */ /* 0x000fc60007ffe0ff */
[----:B-1----:R-:W2:Y:S01]  /*e880*/  LDL R195, [R1+0x539c] ;  /* 0x00539c0001c37983 */ /* 0x002ea20000100800 */
[C---:B------:R-:W-:Y:S02]  /*e890*/  ISETP.GT.U32.AND P6, PT, R249.reuse, R231, PT ;  /* 0x000000e7f900720c */ /* 0x040fe40003fc4070 */
[C---:B------:R-:W-:Y:S01]  /*e8a0*/  ISETP.GT.U32.AND P3, PT, R249.reuse, R229, PT ;  /* 0x000000e5f900720c */ /* 0x040fe20003f64070 */
[----:B------:R-:W2:Y:S01]  /*e8b0*/  LDL R194, [R1+0x5390] ;  /* 0x0053900001c27983 */ /* 0x000ea20000100800 */
[----:B------:R-:W-:-:S09]  /*e8c0*/  ISETP.GT.U32.AND P2, PT, R249, R205, PT ;  /* 0x000000cdf900720c */ /* 0x000fd20003f44070 */
[----:B------:R-:W-:-:S04]  /*e8d0*/  @!P6 IMAD.IADD R231, R231, 0x1, -R249 ;  /* 0x00000001e7e7e824 */ /* 0x000fc800078e0af9 */
[----:B------:R-:W-:Y:S01]  /*e8e0*/  IMAD.MOV.U32 R197, RZ, RZ, R231 ;  /* 0x000000ffffc57224 */ /* 0x000fe200078e00e7 */
[----:B------:R-:W-:-:S04]  /*e8f0*/  ISETP.GT.U32.AND P5, PT, R249, R230, PT ;  /* 0x000000e6f900720c */ /* 0x000fc80003fa4070 */
[----:B------:R-:W-:Y:S01]  /*e900*/  @!P1 IADD3 R197, -R197, RZ, RZ ;  /* 0x000000ffc5c59210 */ /* 0x000fe20007ffe1ff */
[----:B------:R-:W-:Y:S01]  /*e910*/  IMAD.MOV R193, RZ, RZ, -R193 ;  /* 0x000000ffffc17224 */ /* 0x000fe200078e0ac1 */
[----:B------:R-:W-:Y:S01]  /*e920*/  ISETP.GT.U32.AND P4, PT, R249, R226, PT ;  /* 0x000000e2f900720c */ /* 0x000fe20003f84070 */
[--C-:B------:R-:W-:Y:S02]  /*e930*/  @!P3 IMAD.IADD R229, R229, 0x1, -R249.reuse ;  /* 0x00000001e5e5b824 */ /* 0x100fe400078e0af9 */
[----:B------:R-:W-:Y:S01]  /*e940*/  IMAD R231, R249, R193, R232 ;  /* 0x000000c1f9e77224 */ /* 0x000fe200078e02e8 */
[----:B------:R-:W-:Y:S01]  /*e950*/  IADD3 R193, R199, 0x1aa, RZ ;  /* 0x000001aac7c17810 */ /* 0x000fe20007ffe0ff */
[----:B------:R-:W-:Y:S02]  /*e960*/  @!P2 IMAD.IADD R205, R205, 0x1, -R249 ;  /* 0x00000001cdcda824 */ /* 0x000fe400078e0af9 */
[----:B------:R-:W-:Y:S02]  /*e970*/  @!P5 IADD3 R230, R230, -R249, RZ ;  /* 0x800000f9e6e6d210 */ /* 0x000fe40007ffe0ff */
[----:B------:R1:W-:Y:S01]  /*e980*/  STL [R1+0x5804], R193 ;  /* 0x005804c101007387 */ /* 0x0003e20000100800 */
[----:B------:R-:W-:-:S03]  /*e990*/  IABS R232, R193 ;  /* 0x000000c100e87213 */ /* 0x000fc60000000000 */
[----:B------:R2:W-:Y:S01]  /*e9a0*/  STL [R1+0x38c], R197 ;  /* 0x00038cc501007387 */ /* 0x0005e20000100800 */
[----:B------:R-:W-:Y:S02]  /*e9b0*/  @!P4 IMAD.IADD R226, R226, 0x1, -R249 ;  /* 0x00000001e2e2c824 */ /* 0x000fe400078e0af9 */
[----:B-1----:R-:W-:Y:S01]  /*e9c0*/  IMAD.MOV.U32 R193, RZ, RZ, R205 ;  /* 0x000000ffffc17224 */ /* 0x002fe200078e00cd */
[C---:B----4-:R-:W-:Y:S02]  /*e9d0*/  ISETP.GT.U32.AND P1, PT, R249.reuse, R202, PT ;  /* 0x000000caf900720c */ /* 0x050fe40003f24070 */
[----:B------:R-:W-:-:S11]  /*e9e0*/  ISETP.GT.U32.AND P2, PT, R249, R203, PT ;  /* 0x000000cbf900720c */ /* 0x000fd60003f44070 */
[----:B------:R-:W-:Y:S02]  /*e9f0*/  @!P1 IADD3 R202, R202, -R249, RZ ;  /* 0x800000f9caca9210 */ /* 0x000fe40007ffe0ff */
[----:B---3--:R-:W-:Y:S01]  /*ea00*/  ISETP.GT.U32.AND P5, PT, R249, R204, PT ;  /* 0x000000ccf900720c */ /* 0x008fe20003fa4070 */
[----:B------:R-:W-:Y:S01]  /*ea10*/  @!P2 IMAD.IADD R203, R203, 0x1, -R249 ;  /* 0x00000001cbcba824 */ /* 0x000fe200078e0af9 */
[----:B------:R-:W-:Y:S02]  /*ea20*/  ISETP.GE.AND P3, PT, R198, RZ, PT ;  /* 0x000000ffc600720c */ /* 0x000fe40003f66270 */
[----:B------:R-:W3:Y:S01]  /*ea30*/  LDL.LU R198, [R1+0x124] ;  /* 0x0001240001c67983 */ /* 0x000ee20000300800 */
[----:B--2---:R-:W-:-:S03]  /*ea40*/  ISETP.GE.AND P1, PT, R200, RZ, PT ;  /* 0x000000ffc800720c */ /* 0x004fc60003f26270 */
[----:B------:R-:W2:Y:S04]  /*ea50*/  LDL.LU R200, [R1+0x120] ;  /* 0x0001200001c87983 */ /* 0x000ea80000300800 */
[----:B------:R-:W4:Y:S03]  /*ea60*/  LDL.LU R197, [R1+0x11c] ;  /* 0x00011c0001c57983 */ /* 0x000f260000300800 */
[----:B------:R-:W-:Y:S02]  /*ea70*/  @!P3 IADD3 R193, -R193, RZ, RZ ;  /* 0x000000ffc1c1b210 */ /* 0x000fe40007ffe1ff */
[----:B------:R-:W-:Y:S01]  /*ea80*/  @!P5 IADD3 R204, R204, -R249, RZ ;  /* 0x800000f9ccccd210 */ /* 0x000fe20007ffe0ff */
[----:B------:R-:W-:Y:S01]  /*ea90*/  @!P1 IMAD.MOV R226, RZ, RZ, -R226 ;  /* 0x000000ffffe29224 */ /* 0x000fe200078e0ae2 */
[----:B------:R-:W-:-:S02]  /*eaa0*/  ISETP.GE.AND P2, PT, R201, RZ, PT ;  /* 0x000000ffc900720c */ /* 0x000fc40003f46270 */
[----:B------:R-:W4:Y:S01]  /*eab0*/  LDL.LU R201, [R1+0x118] ;  /* 0x0001180001c97983 */ /* 0x000f220000300800 */
[----:B------:R-:W-:-:S03]  /*eac0*/  ISETP.GE.AND P5, PT, R195, RZ, PT ;  /* 0x000000ffc300720c */ /* 0x000fc60003fa6270 */
[----:B------:R-:W4:Y:S04]  /*ead0*/  LDL R195, [R1+0x53a0] ;  /* 0x0053a00001c37983 */ /* 0x000f280000100800 */
[----:B------:R1:W-:Y:S04]  /*eae0*/  STL [R1+0x388], R193 ;  /* 0x000388c101007387 */ /* 0x0003e80000100800 */
[----:B------:R-:W4:Y:S04]  /*eaf0*/  LDL R205, [R1+0x53ac] ;  /* 0x0053ac0001cd7983 */ /* 0x000f280000100800 */
[----:B-1----:R-:W4:Y:S04]  /*eb00*/  LDL R193, [R1+0x53a8] ;  /* 0x0053a80001c17983 */ /* 0x002f280000100800 */
[----:B------:R1:W-:Y:S04]  /*eb10*/  STL [R1+0x384], R226 ;  /* 0x000384e201007387 */ /* 0x0003e80000100800 */
[----:B-1----:R-:W4:Y:S01]  /*eb20*/  LDL.LU R226, [R1+0x6124] ;  /* 0x0061240001e27983 */ /* 0x002f220000300800 */
[----:B------:R-:W-:-:S02]  /*eb30*/  ISETP.GT.U32.AND P6, PT, R249, R228, PT ;  /* 0x000000e4f900720c */ /* 0x000fc40003fc4070 */
[----:B------:R-:W-:-:S11]  /*eb40*/  ISETP.GT.U32.AND P4, PT, R249, R196, PT ;  /* 0x000000c4f900720c */ /* 0x000fd60003f84070 */
[----:B------:R-:W-:-:S04]  /*eb50*/  @!P6 IADD3 R228, R228, -R249, RZ ;  /* 0x800000f9e4e4e210 */ /* 0x000fc80007ffe0ff */
[C---:B------:R-:W-:Y:S01]  /*eb60*/  ISETP.GT.U32.AND P6, PT, R249.reuse, R228, PT ;  /* 0x000000e4f900720c */ /* 0x040fe20003fc4070 */
[----:B------:R-:W-:Y:S01]  /*eb70*/  @!P4 IMAD.IADD R196, R196, 0x1, -R249 ;  /* 0x00000001c4c4c824 */ /* 0x000fe200078e0af9 */
[----:B------:R-:W-:Y:S02]  /*eb80*/  ISETP.GE.AND P4, PT, R194, RZ, PT ;  /* 0x000000ffc200720c */ /* 0x000fe40003f86270 */
[----:B------:R-:W-:Y:S02]  /*eb90*/  ISETP.GT.U32.AND P3, PT, R249, R202, PT ;  /* 0x000000caf900720c */ /* 0x000fe40003f64070 */
[----:B------:R-:W-:-:S07]  /*eba0*/  @!P2 IADD3 R230, -R230, RZ, RZ ;  /* 0x000000ffe6e6a210 */ /* 0x000fce0007ffe1ff */
[----:B------:R-:W-:Y:S01]  /*ebb0*/  @!P6 IMAD.IADD R228, R228, 0x1, -R249 ;  /* 0x00000001e4e4e824 */ /* 0x000fe200078e0af9 */
[C---:B------:R-:W-:Y:S02]  /*ebc0*/  ISETP.GT.U32.AND P6, PT, R249.reuse, R227, PT ;  /* 0x000000e3f900720c */ /* 0x040fe40003fc4070 */
[----:B------:R-:W-:Y:S01]  /*ebd0*/  ISETP.GT.U32.AND P1, PT, R249, R203, PT ;  /* 0x000000cbf900720c */ /* 0x000fe20003f24070 */
[----:B------:R-:W-:Y:S01]  /*ebe0*/  IMAD.MOV.U32 R194, RZ, RZ, R229 ;  /* 0x000000ffffc27224 */ /* 0x000fe200078e00e5 */
[----:B------:R1:W-:Y:S01]  /*ebf0*/  STL [R1+0x380], R230 ;  /* 0x000380e601007387 */ /* 0x0003e20000100800 */
[----:B------:R-:W-:-:S04]  /*ec00*/  IMAD.HI.U32 R229, R250, R232, RZ ;  /* 0x000000e8fae57227 */ /* 0x000fc800078e00ff */
[----:B------:R-:W-:Y:S01]  /*ec10*/  @!P4 IMAD.MOV R194, RZ, RZ, -R194 ;  /* 0x000000ffffc2c224 */ /* 0x000fe200078e0ac2 */
[----:B------:R-:W-:Y:S02]  /*ec20*/  ISETP.GT.U32.AND P4, PT, R249, R204, PT ;  /* 0x000000ccf900720c */ /* 0x000fe40003f84070 */
[----:B-1----:R-:W-:Y:S01]  /*ec30*/  MOV R230, R228 ;  /* 0x000000e400e67202 */ /* 0x002fe20000000f00 */
[--C-:B------:R-:W-:Y:S02]  /*ec40*/  @!P6 IMAD.IADD R227, R227, 0x1, -R249.reuse ;  /* 0x00000001e3e3e824 */ /* 0x100fe400078e0af9 */
[----:B------:R-:W-:Y:S02]  /*ec50*/  @!P3 IMAD.IADD R202, R202, 0x1, -R249 ;  /* 0x00000001cacab824 */ /* 0x000fe400078e0af9 */
[----:B------:R-:W-:Y:S01]  /*ec60*/  @!P5 IMAD.MOV R230, RZ, RZ, -R230 ;  /* 0x000000ffffe6d224 */ /* 0x000fe200078e0ae6 */
[C---:B------:R-:W-:Y:S01]  /*ec70*/  ISETP.GT.U32.AND P2, PT, R249.reuse, R196, PT ;  /* 0x000000c4f900720c */ /* 0x040fe20003f44070 */
[----:B------:R-:W-:Y:S01]  /*ec80*/  IMAD.MOV R229, RZ, RZ, -R229 ;  /* 0x000000ffffe57224 */ /* 0x000fe200078e0ae5 */
[----:B------:R-:W-:-:S02]  /*ec90*/  ISETP.GT.U32.AND P6, PT, R249, R227, PT ;  /* 0x000000e3f900720c */ /* 0x000fc40003fc4070 */
[----:B------:R-:W-:Y:S01]  /*eca0*/  @!P1 IADD3 R203, R203, -R249, RZ ;  /* 0x800000f9cbcb9210 */ /* 0x000fe20007ffe0ff */
[----:B------:R-:W-:Y:S01]  /*ecb0*/  IMAD R228, R249, R229, R232 ;  /* 0x000000e5f9e47224 */ /* 0x000fe200078e02e8 */
[----:B------:R-:W-:Y:S01]  /*ecc0*/  IADD3 R229, R199, 0x1ab, RZ ;  /* 0x000001abc7e57810 */ /* 0x000fe20007ffe0ff */
[----:B------:R1:W-:Y:S01]  /*ecd0*/  STL [R1+0x37c], R194 ;  /* 0x00037cc201007387 */ /* 0x0003e20000100800 */
[----:B------:R-:W-:-:S03]  /*ece0*/  @!P4 IMAD.IADD R204, R204, 0x1, -R249 ;  /* 0x00000001ccccc824 */ /* 0x000fc600078e0af9 */
[----:B-1----:R-:W4:Y:S04]  /*ecf0*/  LDL R194, [R1+0x53bc] ;  /* 0x0053bc0001c27983 */ /* 0x002f280000100800 */
[----:B------:R-:W-:Y:S01]  /*ed00*/  STL [R1+0x57ec], R229 ;  /* 0x0057ece501007387 */ /* 0x000fe20000100800 */
[----:B------:R-:W-:-:S03]  /*ed10*/  @!P2 IMAD.IADD R196, R196, 0x1, -R249 ;  /* 0x00000001c4c4a824 */ /* 0x000fc600078e0af9 */
[----:B------:R-:W-:Y:S01]  /*ed20*/  STL [R1+0x378], R230 ;  /* 0x000378e601007387 */ /* 0x000fe20000100800 */
[----:B------:R-:W-:Y:S02]  /*ed30*/  @!P6 IADD3 R227, R227, -R249, RZ ;  /* 0x800000f9e3e3e210 */ /* 0x000fe40007ffe0ff */
[C---:B---3--:R-:W-:Y:S02]  /*ed40*/  ISETP.GT.U32.AND P5, PT, R249.reuse, R198, PT ;  /* 0x000000c6f900720c */ /* 0x048fe40003fa4070 */
[C---:B--2---:R-:W-:Y:S02]  /*ed50*/  ISETP.GT.U32.AND P3, PT, R249.reuse, R200, PT ;  /* 0x000000c8f900720c */ /* 0x044fe40003f64070 */
[----:B----4-:R-:W-:-:S09]  /*ed60*/  ISETP.GT.U32.AND P1, PT, R249, R197, PT ;  /* 0x000000c5f900720c */ /* 0x010fd20003f24070 */
[--C-:B------:R-:W-:Y:S02]  /*ed70*/  @!P5 IMAD.IADD R198, R198, 0x1, -R249.reuse ;  /* 0x00000001c6c6d824 */ /* 0x100fe400078e0af9 */
[----:B------:R-:W-:Y:S01]  /*ed80*/  @!P3 IMAD.IADD R200, R200, 0x1, -R249 ;  /* 0x00000001c8c8b824 */ /* 0x000fe200078e0af9 */
[----:B------:R-:W-:Y:S02]  /*ed90*/  ISETP.GT.U32.AND P2, PT, R249, R201, PT ;  /* 0x000000c9f900720c */ /* 0x000fe40003f44070 */
[----:B------:R-:W-:Y:S02]  /*eda0*/  @!P1 IADD3 R197, R197, -R249, RZ ;  /* 0x800000f9c5c59210 */ /* 0x000fe40007ffe0ff */
[----:B------:R-:W-:Y:S02]  /*edb0*/  ISETP.GE.AND P4, PT, R195, RZ, PT ;  /* 0x000000ffc300720c */ /* 0x000fe40003f86270 */
[----:B------:R-:W2:Y:S04]  /*edc0*/  LDL.LU R195, [R1+0x134] ;  /* 0x0001340001c37983 */ /* 0x000ea80000300800 */
[----:B------:R-:W3:Y:S01]  /*edd0*/  LDL.LU R232, [R1+0x130] ;  /* 0x0001300001e87983 */ /* 0x000ee20000300800 */
[----:B------:R-:W-:-:S02]  /*ede0*/  ISETP.GE.AND P3, PT, R205, RZ, PT ;  /* 0x000000ffcd00720c */ /* 0x000fc40003f66270 */
[----:B------:R-:W-:Y:S02]  /*edf0*/  ISETP.GE.AND P5, PT, R193, RZ, PT ;  /* 0x000000ffc100720c */ /* 0x000fe40003fa6270 */
[----:B------:R-:W4:Y:S04]  /*ee00*/  LDL.LU R193, [R1+0x12c] ;  /* 0x00012c0001c17983 */ /* 0x000f280000300800 */
[----:B------:R-:W2:Y:S01]  /*ee10*/  LDL.LU R205, [R1+0x128] ;  /* 0x0001280001cd7983 */ /* 0x000ea20000300800 */
[----:B------:R-:W-:-:S03]  /*ee20*/  ISETP.GT.U32.AND P6, PT, R249, R226, PT ;  /* 0x000000e2f900720c */ /* 0x000fc60003fc4070 */
[----:B------:R-:W2:Y:S02]  /*ee30*/  LDL R249, [R1+0x53b4] ;  /* 0x0053b40001f97983 */ /* 0x000ea40000100800 */
[----:B--2---:R-:W-:Y:S02]  /*ee40*/  ISETP.GE.AND P1, PT, R249, RZ, PT ;  /* 0x000000fff900720c */ /* 0x004fe40003f26270 */
[----:B------:R-:W-:-:S05]  /*ee50*/  IABS R249, c[0x0][0x17c] ;  /* 0x00005f0000f97a13 */ /* 0x000fca0000000000 */
[--C-:B------:R-:W-:Y:S01]  /*ee60*/  @!P2 IMAD.IADD R201, R201, 0x1, -R249.reuse ;  /* 0x00000001c9c9a824 */ /* 0x100fe200078e0af9 */
[----:B------:R-:W-:Y:S01]  /*ee70*/  ISETP.GE.AND P2, PT, R194, RZ, PT ;  /* 0x000000ffc200720c */ /* 0x000fe20003f46270 */
[----:B------:R-:W-:Y:S02]  /*ee80*/  IMAD.MOV.U32 R194, RZ, RZ, R202 ;  /* 0x000000ffffc27224 */ /* 0x000fe400078e00ca */
[----:B------:R-:W2:Y:S01]  /*ee90*/  LDL R202, [R1+0x53c4] ;  /* 0x0053c40001ca7983 */ /* 0x000ea20000100800 */
[----:B------:R-:W-:Y:S02]  /*eea0*/  @!P6 IMAD.IADD R226, R226, 0x1, -R249 ;  /* 0x00000001e2e2e824 */ /* 0x000fe400078e0af9 */
[----:B------:R-:W-:Y:S01]  /*eeb0*/  @!P4 IMAD.MOV R194, RZ, RZ, -R194 ;  /* 0x000000ffffc2c224 */ /* 0x000fe200078e0ac2 */
[----:B------:R1:W-:Y:S01]  /*eec0*/  STL [R1+0x370], R203 ;  /* 0x000370cb01007387 */ /* 0x0003e20000100800 */
[----:B------:R-:W-:-:S03]  /*eed0*/  ISETP.GT.U32.AND P4, PT, R249, R198, PT ;  /* 0x000000c6f900720c */ /* 0x000fc60003f84070 */
[----:B------:R-:W2:Y:S04]  /*eee0*/  LDL R249, [R1+0x370] ;  /* 0x0003700001f97983 */ /* 0x000ea80000100800 */
[----:B-1----:R-:W3:Y:S04]  /*eef0*/  LDL R203, [R1+0x53c8] ;  /* 0x0053c80001cb7983 */ /* 0x002ee80000100800 */
[----:B------:R1:W-:Y:S02]  /*ef00*/  STL [R1+0x374], R194 ;  /* 0x000374c201007387 */ /* 0x0003e40000100800 */
[----:B-1----:R-:W-:-:S02]  /*ef10*/  MOV R194, R204 ;  /* 0x000000cc00c27202 */ /* 0x002fc40000000f00 */
[----:B------:R-:W3:Y:S01]  /*ef20*/  LDL R204, [R1+0x53d0] ;  /* 0x0053d00001cc7983 */ /* 0x000ee20000100800 */
[----:B------:R-:W-:Y:S01]  /*ef30*/  IABS R229, R229 ;  /* 0x000000e500e57213 */ /* 0x000fe20000000000 */
[----:B------:R-:W-:Y:S01]  /*ef40*/  @!P3 IMAD.MOV R196, RZ, RZ, -R196 ;  /* 0x000000ffffc4b224 */ /* 0x000fe200078e0ac4 */
[----:B------:R-:W-:-:S03]  /*ef50*/  @!P1 IADD3 R194, -R194, RZ, RZ ;  /* 0x000000ffc2c29210 */ /* 0x000fc60007ffe1ff */
[----:B------:R-:W-:-:S05]  /*ef60*/  IMAD.HI.U32 R230, R250, R229, RZ ;  /* 0x000000e5fae67227 */ /* 0x000fca00078e00ff */
[----:B------:R-:W-:Y:S01]  /*ef70*/  IADD3 R230, -R230, RZ, RZ ;  /* 0x000000ffe6e67210 */ /* 0x000fe20007ffe1ff */
[----:B--2---:R-:W-:-:S05]  /*ef80*/  @!P5 IMAD.MOV R249, RZ, RZ, -R249 ;  /* 0x000000fffff9d224 */ /* 0x004fca00078e0af9 */
[----:B------:R1:W-:Y:S04]  /*ef90*/  @!P5 STL [R1+0x370], R249 ;  /* 0x000370f90100d387 */ /* 0x0003e80000100800 */
[----:B------:R-:W-:Y:S04]  /*efa0*/  STL [R1+0x368], R194 ;  /* 0x000368c201007387 */ /* 0x000fe80000100800 */
[----:B------:R2:W-:Y:S01]  /*efb0*/  STL [R1+0x36c], R196 ;  /* 0x00036cc401007387 */ /* 0x0005e20000100800 */
[----:B-1----:R-:W-:Y:S01]  /*efc0*/  IABS R249, c[0x0][0x17c] ;  /* 0x00005f0000f97a13 */ /* 0x002fe20000000000 */
[----:B--2---:R-:W-:-:S02]  /*efd0*/  IMAD.MOV.U32 R196, RZ, RZ, R227 ;  /* 0x000000ffffc47224 */ /* 0x004fc400078e00e3 */
[----:B------:R-:W2:Y:S02]  /*efe0*/  LDL R194, [R1+0x53e0] ;  /* 0x0053e00001c27983 */ /* 0x000ea40000100800 */
[C---:B------:R-:W-:Y:S01]  /*eff0*/  IMAD R227, R249.reuse, R230, R229 ;  /* 0x000000e6f9e37224 */ /* 0x040fe200078e02e5 */
[----:B------:R-:W-:Y:S01]  /*f000*/  ISETP.GT.U32.AND P5, PT, R249, R200, PT ;  /* 0x000000c8f900720c */ /* 0x000fe20003fa4070 */
[----:B------:R-:W-:Y:S01]  /*f010*/  IMAD.MOV.U32 R229, RZ, RZ, R196 ;  /* 0x000000ffffe57224 */ /* 0x000fe200078e00c4 */
[----:B------:R1:W-:Y:S04]  /*f020*/  STL [R1+0x364], R196 ;  /* 0x000364c401007387 */ /* 0x0003e80000100800 */
[----:B------:R-:W-:Y:S02]  /*f030*/  @!P2 IADD3 R229, -R229, RZ, RZ ;  /* 0x000000ffe5e5a210 */ /* 0x000fe40007ffe1ff */
[----:B------:R-:W-:Y:S01]  /*f040*/  ISETP.GT.U32.AND P1, PT, R249, R201, PT ;  /* 0x000000c9f900720c */ /* 0x000fe20003f24070 */
[----:B------:R-:W-:-:S02]  /*f050*/  @!P4 IMAD.IADD R198, R198, 0x1, -R249 ;  /* 0x00000001c6c6c824 */ /* 0x000fc400078e0af9 */
[----:B------:R1:W-:Y:S01]  /*f060*/  @!P2 STL [R1+0x364], R229 ;  /* 0x000364e50100a387 */ /* 0x0003e20000100800 */
[C---:B------:R-:W-:Y:S01]  /*f070*/  ISETP.GT.U32.AND P2, PT, R249.reuse, R195, PT ;  /* 0x000000c3f900720c */ /* 0x040fe20003f44070 */
[--C-:B------:R-:W-:Y:S01]  /*f080*/  @!P5 IMAD.IADD R200, R200, 0x1, -R249.reuse ;  /* 0x00000001c8c8d824 */ /* 0x100fe200078e0af9 */
[C---:B---3--:R-:W-:Y:S02]  /*f090*/  ISETP.GT.U32.AND P4, PT, R249.reuse, R232, PT ;  /* 0x000000e8f900720c */ /* 0x048fe40003f84070 */
[C---:B------:R-:W-:Y:S02]  /*f0a0*/  ISETP.GT.U32.AND P3, PT, R249.reuse, R197, PT ;  /* 0x000000c5f900720c */ /* 0x040fe40003f64070 */
[C---:B------:R-:W-:Y:S02]  /*f0b0*/  ISETP.GT.U32.AND P6, PT, R249.reuse, R226, PT ;  /* 0x000000e2f900720c */ /* 0x040fe40003fc4070 */
[----:B----4-:R-:W-:Y:S02]  /*f0c0*/  ISETP.GT.U32.AND P5, PT, R249, R193, PT ;  /* 0x000000c1f900720c */ /* 0x010fe40003fa4070 */
[----:B-1----:R-:W-:Y:S01]  /*f0d0*/  IADD3 R196, R199, 0x1ac, RZ ;  /* 0x000001acc7c47810 */ /* 0x002fe20007ffe0ff */
[----:B------:R-:W-:Y:S01]  /*f0e0*/  @!P1 IMAD.IADD R201, R201, 0x1, -R249 ;  /* 0x00000001c9c99824 */ /* 0x000fe200078e0af9 */
[----:B------:R-:W-:-:S02]  /*f0f0*/  ISETP.GE.AND P1, PT, R202, RZ, PT ;  /* 0x000000ffca00720c */ /* 0x000fc40003f26270 */
[-C--:B------:R-:W-:Y:S01]  /*f100*/  @!P2 IADD3 R195, R195, -R249.reuse, RZ ;  /* 0x800000f9c3c3a210 */ /* 0x080fe20007ffe0ff */
[----:B------:R1:W-:Y:S01]  /*f110*/  STL [R1+0x57d0], R196 ;  /* 0x0057d0c401007387 */ /* 0x0003e20000100800 */
[----:B------:R-:W-:Y:S01]  /*f120*/  ISETP.GE.AND P2, PT, R203, RZ, PT ;  /* 0x000000ffcb00720c */ /* 0x000fe20003f46270 */
[--C-:B------:R-:W-:Y:S01]  /*f130*/  @!P4 IMAD.IADD R232, R232, 0x1, -R249.reuse ;  /* 0x00000001e8e8c824 */ /* 0x100fe200078e0af9 */
[----:B------:R-:W-:Y:S01]  /*f140*/  IABS R229, R196 ;  /* 0x000000c400e57213 */ /* 0x000fe20000000000 */
[----:B------:R-:W3:Y:S01]  /*f150*/  LDL.LU R202, [R1+0x144] ;  /* 0x0001440001ca7983 */ /* 0x000ee20000300800 */
[----:B------:R-:W-:Y:S01]  /*f160*/  @!P3 IADD3 R197, R197, -R249, RZ ;  /* 0x800000f9c5c5b210 */ /* 0x000fe20007ffe0ff */
[--C-:B------:R-:W-:Y:S01]  /*f170*/  @!P6 IMAD.IADD R226, R226, 0x1, -R249.reuse ;  /* 0x00000001e2e2e824 */ /* 0x100fe200078e0af9 */
[----:B------:R-:W-:Y:S01]  /*f180*/  ISETP.GE.AND P4, PT, R204, RZ, PT ;  /* 0x000000ffcc00720c */ /* 0x000fe20003f86270 */
        /* <DEDUP_REMOVED lines=10> */
[----:B------:R-:W-:Y:S01]  /*f230*/  ISETP.GE.AND P3, PT, R194, RZ, PT ;  /* 0x000000ffc200720c */ /* 0x000fe20003f66270 */
[----:B------:R-:W-:Y:S01]  /*f240*/  IMAD.MOV.U32 R194, RZ, RZ, R198 ;  /* 0x000000ffffc27224 */ /* 0x000fe200078e00c6 */
[----:B------:R-:W-:Y:S01]  /*f250*/  @!P6 IADD3 R225, R225, -R249, RZ ;  /* 0x800000f9e1e1e210 */ /* 0x000fe20007ffe0ff */
[----:B------:R-:W2:Y:S02]  /*f260*/  LDL R198, [R1+0x53e4] ;  /* 0x0053e40001c67983 */ /* 0x000ea40000100800 */
[----:B------:R-:W-:Y:S01]  /*f270*/  @!P1 IMAD.MOV R194, RZ, RZ, -R194 ;  /* 0x000000ffffc29224 */ /* 0x000fe200078e0ac2 */
[----:B------:R-:W-:Y:S01]  /*f280*/  ISETP.GT.U32.AND P1, PT, R249, R195, PT ;  /* 0x000000c3f900720c */ /* 0x000fe20003f24070 */
[----:B------:R1:W-:Y:S04]  /*f290*/  STL [R1+0x35c], R200 ;  /* 0x00035cc801007387 */ /* 0x0003e80000100800 */
[----:B------:R-:W2:Y:S04]  /*f2a0*/  LDL R249, [R1+0x35c] ;  /* 0x00035c0001f97983 */ /* 0x000ea80000100800 */
[----:B-1----:R-:W3:Y:S04]  /*f2b0*/  LDL R200, [R1+0x53e8] ;  /* 0x0053e80001c87983 */ /* 0x002ee80000100800 */
[----:B------:R1:W-:Y:S02]  /*f2c0*/  STL [R1+0x360], R194 ;  /* 0x000360c201007387 */ /* 0x0003e40000100800 */
[----:B-1----:R-:W-:-:S02]  /*f2d0*/  IMAD.MOV.U32 R194, RZ, RZ, R201 ;  /* 0x000000ffffc27224 */ /* 0x002fc400078e00c9 */
[----:B------:R-:W3:Y:S01]  /*f2e0*/  LDL R201, [R1+0x53f0] ;  /* 0x0053f00001c97983 */ /* 0x000ee20000100800 */
[----:B------:R-:W-:Y:S02]  /*f2f0*/  @!P4 IMAD.MOV R197, RZ, RZ, -R197 ;  /* 0x000000ffffc5c224 */ /* 0x000fe400078e0ac5 */
[----:B------:R-:W-:Y:S02]  /*f300*/  @!P5 IMAD.MOV R194, RZ, RZ, -R194 ;  /* 0x000000ffffc2d224 */ /* 0x000fe400078e0ac2 */
[----:B------:R-:W-:-:S04]  /*f310*/  IMAD.HI.U32 R230, R250, R229, RZ ;  /* 0x000000e5fae67227 */ /* 0x000fc800078e00ff */
[----:B------:R-:W-:Y:S01]  /*f320*/  IMAD.MOV R230, RZ, RZ, -R230 ;  /* 0x000000ffffe67224 */ /* 0x000fe200078e0ae6 */
[----:B--2---:R-:W-:-:S05]  /*f330*/  @!P2 IADD3 R249, -R249, RZ, RZ ;  /* 0x000000fff9f9a210 */ /* 0x004fca0007ffe1ff */
[----:B------:R1:W-:Y:S04]  /*f340*/  @!P2 STL [R1+0x35c], R249 ;  /* 0x00035cf90100a387 */ /* 0x0003e80000100800 */
[----:B------:R-:W-:Y:S04]  /*f350*/  STL [R1+0x354], R194 ;  /* 0x000354c201007387 */ /* 0x000fe80000100800 */
[----:B------:R2:W-:Y:S01]  /*f360*/  STL [R1+0x358], R197 ;  /* 0x000358c501007387 */ /* 0x0005e20000100800 */
[----:B-1----:R-:W-:Y:S02]  /*f370*/  IABS R249, c[0x0][0x17c] ;  /* 0x00005f0000f97a13 */ /* 0x002fe40000000000 */
[----:B--2---:R-:W-:-:S03]  /*f380*/  MOV R197, R226 ;  /* 0x000000e200c57202 */ /* 0x004fc60000000f00 */
[C---:B------:R-:W-:Y:S01]  /*f390*/  IMAD R226, R249.reuse, R230, R229 ;  /* 0x000000e6f9e27224 */ /* 0x040fe200078e02e5 */
[----:B------:R-:W-:Y:S01]  /*f3a0*/  ISETP.GT.U32.AND P2, PT, R249, R232, PT ;  /* 0x000000e8f900720c */ /* 0x000fe20003f44070 */
[----:B------:R-:W2:Y:S01]  /*f3b0*/  LDL R194, [R1+0x5400] ;  /* 0x0054000001c27983 */ /* 0x000ea20000100800 */
[----:B------:R-:W-:-:S04]  /*f3c0*/  IMAD.MOV.U32 R229, RZ, RZ, R197 ;  /* 0x000000ffffe57224 */ /* 0x000fc800078e00c5 */
[----:B------:R-:W-:Y:S01]  /*f3d0*/  @!P3 IMAD.MOV R229, RZ, RZ, -R229 ;  /* 0x000000ffffe5b224 */ /* 0x000fe200078e0ae5 */
[----:B------:R1:W-:Y:S01]  /*f3e0*/  STL [R1+0x350], R197 ;  /* 0x000350c501007387 */ /* 0x0003e20000100800 */
[----:B------:R-:W-:-:S03]  /*f3f0*/  ISETP.GT.U32.AND P5, PT, R249, R205, PT ;  /* 0x000000cdf900720c */ /* 0x000fc60003fa4070 */
[----:B------:R1:W-:Y:S01]  /*f400*/  @!P3 STL [R1+0x350], R229 ;  /* 0x000350e50100b387 */ /* 0x0003e20000100800 */
[----:B---3--:R-:W-:Y:S02]  /*f410*/  ISETP.GT.U32.AND P3, PT, R249, R202, PT ;  /* 0x000000caf900720c */ /* 0x008fe40003f64070 */
[----:B------:R-:W-:Y:S01]  /*f420*/  @!P1 IADD3 R195, R195, -R249, RZ ;  /* 0x800000f9c3c39210 */ /* 0x000fe20007ffe0ff */
[----:B------:R-:W-:Y:S01]  /*f430*/  @!P2 IMAD.IADD R232, R232, 0x1, -R249 ;  /* 0x00000001e8e8a824 */ /* 0x000fe200078e0af9 */
[C---:B----4-:R-:W-:Y:S02]  /*f440*/  ISETP.GT.U32.AND P1, PT, R249.reuse, R203, PT ;  /* 0x000000cbf900720c */ /* 0x050fe40003f24070 */
[C---:B------:R-:W-:Y:S02]  /*f450*/  ISETP.GT.U32.AND P4, PT, R249.reuse, R193, PT ;  /* 0x000000c1f900720c */ /* 0x040fe40003f84070 */
[C---:B------:R-:W-:Y:S02]  /*f460*/  ISETP.GT.U32.AND P6, PT, R249.reuse, R225, PT ;  /* 0x000000e1f900720c */ /* 0x040fe40003fc4070 */
[----:B------:R-:W-:-:S02]  /*f470*/  ISETP.GT.U32.AND P2, PT, R249, R196, PT ;  /* 0x000000c4f900720c */ /* 0x000fc40003f44070 */
[----:B-1----:R-:W-:Y:S01]  /*f480*/  IADD3 R197, R199, 0x1ad, RZ ;  /* 0x000001adc7c57810 */ /* 0x002fe20007ffe0ff */
[--C-:B------:R-:W-:Y:S01]  /*f490*/  @!P3 IMAD.IADD R202, R202, 0x1, -R249.reuse ;  /* 0x00000001cacab824 */ /* 0x100fe200078e0af9 */
[----:B------:R-:W-:Y:S02]  /*f4a0*/  @!P5 IADD3 R205, R205, -R249, RZ ;  /* 0x800000f9cdcdd210 */ /* 0x000fe40007ffe0ff */
[----:B------:R-:W-:Y:S01]  /*f4b0*/  ISETP.GE.AND P5, PT, R198, RZ, PT ;  /* 0x000000ffc600720c */ /* 0x000fe20003fa6270 */
        /* <DEDUP_REMOVED lines=16> */
[----:B------:R-:W-:-:S05]  /*f5c0*/  IABS R249, c[0x0][0x17c] ;  /* 0x00005f0000f97a13 */ /* 0x000fca0000000000 */
[--C-:B------:R-:W-:Y:S01]  /*f5d0*/  @!P4 IMAD.IADD R204, R204, 0x1, -R249.reuse ;  /* 0x00000001ccccc824 */ /* 0x100fe200078e0af9 */
[----:B------:R-:W-:Y:S02]  /*f5e0*/  ISETP.GE.AND P4, PT, R194, RZ, PT ;  /* 0x000000ffc200720c */ /* 0x000fe40003f86270 */
[----:B------:R-:W-:Y:S02]  /*f5f0*/  MOV R194, R195 ;  /* 0x000000c300c27202 */ /* 0x000fe40000000f00 */
[----:B------:R-:W2:Y:S02]  /*f600*/  LDL R195, [R1+0x5404] ;  /* 0x0054040001c37983 */ /* 0x000ea40000100800 */
[----:B------:R-:W-:Y:S01]  /*f610*/  @!P5 IADD3 R194, -R194, RZ, RZ ;  /* 0x000000ffc2c2d210 */ /* 0x000fe20007ffe1ff */
[----:B------:R-:W-:Y:S01]  /*f620*/  @!P6 IMAD.IADD R224, R224, 0x1, -R249 ;  /* 0x00000001e0e0e824 */ /* 0x000fe200078e0af9 */
[----:B------:R-:W-:-:S03]  /*f630*/  ISETP.GT.U32.AND P5, PT, R249, R202, PT ;  /* 0x000000caf900720c */ /* 0x000fc60003fa4070 */
[----:B------:R1:W-:Y:S04]  /*f640*/  STL [R1+0x34c], R194 ;  /* 0x00034cc201007387 */ /* 0x0003e80000100800 */
[----:B------:R3:W-:Y:S04]  /*f650*/  STL [R1+0x348], R232 ;  /* 0x000348e801007387 */ /* 0x0007e80000100800 */
[----:B------:R-:W2:Y:S04]  /*f660*/  LDL R249, [R1+0x348] ;  /* 0x0003480001f97983 */ /* 0x000ea80000100800 */
[----:B-1----:R-:W4:Y:S01]  /*f670*/  LDL R194, [R1+0x540c] ;  /* 0x00540c0001c27983 */ /* 0x002f220000100800 */
[----:B---3--:R-:W-:-:S02]  /*f680*/  IMAD.MOV.U32 R232, RZ, RZ, R193 ;  /* 0x000000ffffe87224 */ /* 0x008fc400078e00c1 */
[----:B------:R-:W-:Y:S02]  /*f690*/  IMAD.MOV.U32 R193, RZ, RZ, R205 ;  /* 0x000000ffffc17224 */ /* 0x000fe400078e00cd */
[----:B------:R-:W3:Y:S01]  /*f6a0*/  LDL R205, [R1+0x5410] ;  /* 0x0054100001cd7983 */ /* 0x000ee20000100800 */
[----:B------:R-:W-:Y:S02]  /*f6b0*/  @!P1 IMAD.MOV R232, RZ, RZ, -R232 ;  /* 0x000000ffffe89224 */ /* 0x000fe400078e0ae8 */
[----:B------:R-:W-:Y:S02]  /*f6c0*/  @!P2 IMAD.MOV R193, RZ, RZ, -R193 ;  /* 0x000000ffffc1a224 */ /* 0x000fe400078e0ac1 */
[----:B------:R-:W-:-:S04]  /*f6d0*/  IMAD.HI.U32 R230, R250, R229, RZ ;  /* 0x000000e5fae67227 */ /* 0x000fc800078e00ff */
[----:B------:R-:W-:Y:S01]  /*f6e0*/  IMAD.MOV R230, RZ, RZ, -R230 ;  /* 0x000000ffffe67224 */ /* 0x000fe200078e0ae6 */
[----:B--2---:R-:W-:-:S05]  /*f6f0*/  @!P3 IADD3 R249, -R249, RZ, RZ ;  /* 0x000000fff9f9b210 */ /* 0x004fca0007ffe1ff */
[----:B------:R1:W-:Y:S04]  /*f700*/  @!P3 STL [R1+0x348], R249 ;  /* 0x000348f90100b387 */ /* 0x0003e80000100800 */
[----:B------:R2:W-:Y:S04]  /*f710*/  STL [R1+0x340], R193 ;  /* 0x000340c101007387 */ /* 0x0005e80000100800 */
[----:B------:R3:W-:Y:S01]  /*f720*/  STL [R1+0x344], R232 ;  /* 0x000344e801007387 */ /* 0x0007e20000100800 */
[----:B-1----:R-:W-:-:S04]  /*f730*/  IABS R249, c[0x0][0x17c] ;  /* 0x00005f0000f97a13 */ /* 0x002fc80000000000 */
[C---:B------:R-:W-:Y:S01]  /*f740*/  ISETP.GT.U32.AND P3, PT, R249.reuse, R203, PT ;  /* 0x000000cbf900720c */ /* 0x040fe20003f64070 */
[----:B--2---:R-:W2:Y:S01]  /*f750*/  LDL R193, [R1+0x5420] ;  /* 0x0054200001c17983 */ /* 0x004ea20000100800 */
[----:B---3--:R-:W-:Y:S01]  /*f760*/  MOV R232, R225 ;  /* 0x000000e100e87202 */ /* 0x008fe20000000f00 */
[----:B------:R-:W-:-:S04]  /*f770*/  IMAD R225, R249, R230, R229 ;  /* 0x000000e6f9e17224 */ /* 0x000fc800078e02e5 */
[----:B------:R-:W-:-:S04]  /*f780*/  IMAD.MOV.U32 R229, RZ, RZ, R232 ;  /* 0x000000ffffe57224 */ /* 0x000fc800078e00e8 */
[----:B------:R-:W-:Y:S01]  /*f790*/  @!P4 IMAD.MOV R229, RZ, RZ, -R229 ;  /* 0x000000ffffe5c224 */ /* 0x000fe200078e0ae5 */
[----:B------:R-:W-:Y:S01]  /*f7a0*/  ISETP.GT.U32.AND P2, PT, R249, R204, PT ;  /* 0x000000ccf900720c */ /* 0x000fe20003f44070 */
[----:B------:R1:W-:Y:S01]  /*f7b0*/  STL [R1+0x33c], R232 ;  /* 0x00033ce801007387 */ /* 0x0003e20000100800 */
[----:B------:R-:W-:-:S03]  /*f7c0*/  @!P5 IADD3 R202, R202, -R249, RZ ;  /* 0x800000f9cacad210 */ /* 0x000fc60007ffe0ff */
[----:B------:R3:W-:Y:S01]  /*f7d0*/  @!P4 STL [R1+0x33c], R229 ;  /* 0x00033ce50100c387 */ /* 0x0007e20000100800 */
[----:B------:R-:W-:Y:S01]  /*f7e0*/  ISETP.GT.U32.AND P4, PT, R249, R198, PT ;  /* 0x000000c6f900720c */ /* 0x000fe20003f84070 */
[----:B------:R-:W-:Y:S01]  /*f7f0*/  @!P3 IMAD.IADD R203, R203, 0x1, -R249 ;  /* 0x00000001cbcbb824 */ /* 0x000fe200078e0af9 */
[C---:B----4-:R-:W-:Y:S02]  /*f800*/  ISETP.GT.U32.AND P5, PT, R249.reuse, R200, PT ;  /* 0x000000c8f900720c */ /* 0x050fe40003fa4070 */
[C---:B------:R-:W-:Y:S02]  /*f810*/  ISETP.GT.U32.AND P1, PT, R249.reuse, R196, PT ;  /* 0x000000c4f900720c */ /* 0x040fe40003f24070 */
[C---:B------:R-:W-:Y:S02]  /*f820*/  ISETP.GT.U32.AND P6, PT, R249.reuse, R224, PT ;  /* 0x000000e0f900720c */ /* 0x040fe40003fc4070 */
[----:B------:R-:W-:Y:S02]  /*f830*/  ISETP.GT.U32.AND P3, PT, R249, R197, PT ;  /* 0x000000c5f900720c */ /* 0x000fe40003f64070 */
[----:B-1----:R-:W-:-:S02]  /*f840*/  IADD3 R232, R199, 0x1ae, RZ ;  /* 0x000001aec7e87810 */ /* 0x002fc40007ffe0ff */
[-C--:B------:R-:W-:Y:S01]  /*f850*/  @!P2 IADD3 R204, R204, -R249.reuse, RZ ;  /* 0x800000f9cccca210 */ /* 0x080fe20007ffe0ff */
[--C-:B------:R-:W-:Y:S01]  /*f860*/  @!P4 IMAD.IADD R198, R198, 0x1, -R249.reuse ;  /* 0x00000001c6c6c824 */ /* 0x100fe200078e0af9 */
[----:B------:R-:W-:Y:S01]  /*f870*/  ISETP.GE.AND P2, PT, R195, RZ, PT ;  /* 0x000000ffc300720c */ /* 0x000fe20003f46270 */
[----:B------:R1:W-:Y:S01]  /*f880*/  STL [R1+0x57a0], R232 ;  /* 0x0057a0e801007387 */ /* 0x0003e20000100800 */
[----:B---3--:R-:W-:Y:S01]  /*f890*/  IABS R229, R232 ;  /* 0x000000e800e57213 */ /* 0x008fe20000000000 */
[--C-:B------:R-:W-:Y:S01]  /*f8a0*/  @!P1 IMAD.IADD R196, R196, 0x1, -R249.reuse ;  /* 0x00000001c4c49824 */ /* 0x100fe200078e0af9 */
[----:B------:R-:W-:Y:S01]  /*f8b0*/  ISETP.GE.AND P4, PT, R194, RZ, PT ;  /* 0x000000ffc200720c */ /* 0x000fe20003f86270 */
[----:B------:R-:W3:Y:S01]  /*f8c0*/  LDL.LU R195, [R1+0x164] ;  /* 0x0001640001c37983 */ /* 0x000ee20000300800 */
[----:B------:R-:W-:Y:S01]  /*f8d0*/  @!P5 IADD3 R200, R200, -R249, RZ ;  /* 0x800000f9c8c8d210 */ /* 0x000fe20007ffe0ff */
[--C-:B------:R-:W-:Y:S01]  /*f8e0*/  @!P6 IMAD.IADD R224, R224, 0x1, -R249.reuse ;  /* 0x00000001e0e0e824 */ /* 0x100fe200078e0af9 */
[----:B------:R-:W-:Y:S01]  /*f8f0*/  ISETP.GE.AND P5, PT, R205, RZ, PT ;  /* 0x000000ffcd00720c */ /* 0x000fe20003fa6270 */
[----:B------:R-:W-:Y:S01]  /*f900*/  @!P3 IMAD.IADD R197, R197, 0x1, -R249 ;  /* 0x00000001c5c5b824 */ /* 0x000fe200078e0af9 */
[----:B-1----:R-:W4:Y:S01]  /*f910*/  LDL.LU R232, [R1+0x160] ;  /* 0x0001600001e87983 */ /* 0x002f220000300800 */
[----:B------:R-:W-:-:S02]  /*f920*/  ISETP.GT.U32.AND P1, PT, R249, R201, PT ;  /* 0x000000c9f900720c */ /* 0x000fc40003f24070 */
[----:B------:R-:W-:Y:S01]  /*f930*/  ISETP.GT.U32.AND P6, PT, R249, R223, PT ;  /* 0x000000dff900720c */ /* 0x000fe20003fc4070 */
[----:B------:R-:W2:Y:S04]  /*f940*/  LDL.LU R194, [R1+0x15c] ;  /* 0x00015c0001c27983 */ /* 0x000ea80000300800 */
[----:B------:R-:W2:Y:S04]  /*f950*/  LDL.LU R205, [R1+0x158] ;  /* 0x0001580001cd7983 */ /* 0x000ea80000300800 */
[----:B------:R-:W2:Y:S02]  /*f960*/  LDL R249, [R1+0x5418] ;  /* 0x0054180001f97983 */ /* 0x000ea40000100800 */
[----:B--2---:R-:W-:-:S02]  /*f970*/  ISETP.GE.AND P3, PT, R249, RZ, PT ;  /* 0x000000fff900720c */ /* 0x004fc40003f66270 */
[----:B------:R-:W-:-:S05]  /*f980*/  IABS R249, c[0x0][0x17c] ;  /* 0x00005f0000f97a13 */ /* 0x000fca0000000000 */
[--C-:B------:R-:W-:Y:S01]  /*f990*/  @!P1 IMAD.IADD R201, R201, 0x1, -R249.reuse ;  /* 0x00000001c9c99824 */ /* 0x100fe200078e0af9 */
[----:B------:R-:W-:Y:S02]  /*f9a0*/  ISETP.GE.AND P1, PT, R193, RZ, PT ;  /* 0x000000ffc100720c */ /* 0x000fe40003f26270 */
[----:B------:R-:W-:Y:S01]  /*f9b0*/  MOV R193, R202 ;  /* 0x000000ca00c17202 */ /* 0x000fe20000000f00 */
[----:B------:R-:W-:Y:S01]  /*f9c0*/  @!P6 IMAD.IADD R223, R223, 0x1, -R249 ;  /* 0x00000001dfdfe824 */ /* 0x000fe200078e0af9 */
[----:B------:R-:W2:Y:S02]  /*f9d0*/  LDL R202, [R1+0x5428] ;  /* 0x0054280001ca7983 */ /* 0x000ea40000100800 */
[----:B------:R-:W-:Y:S02]  /*f9e0*/  @!P2 IADD3 R193, -R193, RZ, RZ ;  /* 0x000000ffc1c1a210 */ /* 0x000fe40007ffe1ff */
[----:B------:R1:W-:Y:S01]  /*f9f0*/  STL [R1+0x334], R203 ;  /* 0x000334cb01007387 */ /* 0x0003e20000100800 */
[----:B------:R-:W-:-:S03]  /*fa00*/  ISETP.GT.U32.AND P2, PT, R249, R198, PT ;  /* 0x000000c6f900720c */ /* 0x000fc60003f44070 */
[----:B------:R-:W2:Y:S04]  /*fa10*/  LDL R249, [R1+0x334] ;  /* 0x0003340001f97983 */ /* 0x000ea80000100800 */
[----:B-1----:R-:W3:Y:S04]  /*fa20*/  LDL R203, [R1+0x542c] ;  /* 0x00542c0001cb7983 */ /* 0x002ee80000100800 */
[----:B------:R1:W-:Y:S02]  /*fa30*/  STL [R1+0x338], R193 ;  /* 0x000338c101007387 */ /* 0x0003e40000100800 */
[----:B-1----:R-:W-:-:S02]  /*fa40*/  IMAD.MOV.U32 R193, RZ, RZ, R204 ;  /* 0x000000ffffc17224 */ /* 0x002fc400078e00cc */
[----:B------:R-:W3:Y:S01]  /*fa50*/  LDL R204, [R1+0x5434] ;  /* 0x0054340001cc7983 */ /* 0x000ee20000100800 */
[----:B------:R-:W-:Y:S01]  /*fa60*/  @!P5 IADD3 R196, -R196, RZ, RZ ;  /* 0x000000ffc4c4d210 */ /* 0x000fe20007ffe1ff */
[----:B------:R-:W-:Y:S02]  /*fa70*/  @!P3 IMAD.MOV R193, RZ, RZ, -R193 ;  /* 0x000000ffffc1b224 */ /* 0x000fe400078e0ac1 */
[----:B------:R-:W-:-:S04]  /*fa80*/  IMAD.HI.U32 R230, R250, R229, RZ ;  /* 0x000000e5fae67227 */ /* 0x000fc800078e00ff */
[----:B------:R-:W-:Y:S02]  /*fa90*/  IMAD.MOV R230, RZ, RZ, -R230 ;  /* 0x000000ffffe67224 */ /* 0x000fe400078e0ae6 */
        /* <DEDUP_REMOVED lines=8> */
[C---:B------:R-:W-:Y:S02]  /*fb20*/  ISETP.GT.U32.AND P4, PT, R249.reuse, R200, PT ;  /* 0x000000c8f900720c */ /* 0x040fe40003f84070 */
[----:B------:R-:W-:Y:S01]  /*fb30*/  MOV R229, R196 ;  /* 0x000000c400e57202 */ /* 0x000fe20000000f00 */
[----:B------:R1:W-:Y:S04]  /*fb40*/  STL [R1+0x328], R196 ;  /* 0x000328c401007387 */ /* 0x0003e80000100800 */
[----:B------:R-:W-:Y:S01]  /*fb50*/  @!P1 IMAD.MOV R229, RZ, RZ, -R229 ;  /* 0x000000ffffe59224 */ /* 0x000fe200078e0ae5 */
[----:B------:R-:W-:Y:S01]  /*fb60*/  ISETP.GT.U32.AND P3, PT, R249, R201, PT ;  /* 0x000000c9f900720c */ /* 0x000fe20003f64070 */
[----:B------:R-:W-:-:S03]  /*fb70*/  @!P2 IMAD.IADD R198, R198, 0x1, -R249 ;  /* 0x00000001c6c6a824 */ /* 0x000fc600078e0af9 */
[----:B------:R1:W-:Y:S01]  /*fb80*/  @!P1 STL [R1+0x328], R229 ;  /* 0x000328e501009387 */ /* 0x0003e20000100800 */
[C---:B---3--:R-:W-:Y:S02]  /*fb90*/  ISETP.GT.U32.AND P1, PT, R249.reuse, R195, PT ;  /* 0x000000c3f900720c */ /* 0x048fe40003f24070 */
[C---:B----4-:R-:W-:Y:S02]  /*fba0*/  ISETP.GT.U32.AND P2, PT, R249.reuse, R232, PT ;  /* 0x000000e8f900720c */ /* 0x050fe40003f44070 */
[C---:B------:R-:W-:Y:S02]  /*fbb0*/  ISETP.GT.U32.AND P5, PT, R249.reuse, R197, PT ;  /* 0x000000c5f900720c */ /* 0x040fe40003fa4070 */
[C---:B------:R-:W-:Y:S02]  /*fbc0*/  ISETP.GT.U32.AND P6, PT, R249.reuse, R223, PT ;  /* 0x000000dff900720c */ /* 0x040fe40003fc4070 */
[----:B------:R-:W-:Y:S02]  /*fbd0*/  @!P4 IADD3 R200, R200, -R249, RZ ;  /* 0x800000f9c8c8c210 */ /* 0x000fe40007ffe0ff */
[----:B------:R-:W-:-:S02]  /*fbe0*/  ISETP.GT.U32.AND P4, PT, R249, R194, PT ;  /* 0x000000c2f900720c */ /* 0x000fc40003f84070 */
[----:B-1----:R-:W-:Y:S01]  /*fbf0*/  IADD3 R196, R199, 0x1af, RZ ;  /* 0x000001afc7c47810 */ /* 0x002fe20007ffe0ff */
[--C-:B------:R-:W-:Y:S01]  /*fc00*/  @!P3 IMAD.IADD R201, R201, 0x1, -R249.reuse ;  /* 0x00000001c9c9b824 */ /* 0x100fe200078e0af9 */
[----:B------:R-:W-:Y:S01]  /*fc10*/  ISETP.GE.AND P3, PT, R202, RZ, PT ;  /* 0x000000ffca00720c */ /* 0x000fe20003f66270 */
[--C-:B------:R-:W-:Y:S01]  /*fc20*/  @!P1 IMAD.IADD R195, R195, 0x1, -R249.reuse ;  /* 0x00000001c3c39824 */ /* 0x100fe200078e0af9 */
[----:B------:R-:W-:Y:S01]  /*fc30*/  ISETP.GE.AND P1, PT, R203, RZ, PT ;  /* 0x000000ffcb00720c */ /* 0x000fe20003f26270 */
[----:B------:R1:W-:Y:S01]  /*fc40*/  STL [R1+0x5778], R196 ;  /* 0x005778c401007387 */ /* 0x0003e20000100800 */
[----:B------:R-:W-:Y:S01]  /*fc50*/  IABS R229, R196 ;  /* 0x000000c400e57213 */ /* 0x000fe20000000000 */
[--C-:B------:R-:W-:Y:S02]  /*fc60*/  @!P2 IMAD.IADD R232, R232, 0x1, -R249.reuse ;  /* 0x00000001e8e8a824 */ /* 0x100fe400078e0af9 */
[----:B------:R-:W3:Y:S01]  /*fc70*/  LDL.LU R202, [R1+0x174] ;  /* 0x0001740001ca7983 */ /* 0x000ee20000300800 */
[----:B------:R-:W-:Y:S01]  /*fc80*/  @!P5 IMAD.IADD R197, R197, 0x1, -R249 ;  /* 0x00000001c5c5d824 */ /* 0x000fe200078e0af9 */
[----:B------:R-:W-:-:S02]  /*fc90*/  @!P6 IADD3 R223, R223, -R249, RZ ;  /* 0x800000f9dfdfe210 */ /* 0x000fc40007ffe0ff */
[----:B------:R-:W4:Y:S01]  /*fca0*/  LDL.LU R203, [R1+0x170] ;  /* 0x0001700001cb7983 */ /* 0x000f220000300800 */
[----:B------:R-:W-:Y:S02]  /*fcb0*/  ISETP.GE.AND P2, PT, R204, RZ, PT ;  /* 0x000000ffcc00720c */ /* 0x000fe40003f46270 */
[C---:B------:R-:W-:Y:S01]  /*fcc0*/  ISETP.GT.U32.AND P5, PT, R249.reuse, R205, PT ;  /* 0x000000cdf900720c */ /* 0x040fe20003fa4070 */
[----:B-1----:R-:W2:Y:S01]  /*fcd0*/  LDL.LU R196, [R1+0x16c] ;  /* 0x00016c0001c47983 */ /* 0x002ea20000300800 */
[----:B------:R-:W-:Y:S02]  /*fce0*/  ISETP.GT.U32.AND P6, PT, R249, R222, PT ;  /* 0x000000def900720c */ /* 0x000fe40003fc4070 */
[----:B------:R-:W-:Y:S01]  /*fcf0*/  @!P4 IADD3 R194, R194, -R249, RZ ;  /* 0x800000f9c2c2c210 */ /* 0x000fe20007ffe0ff */
[----:B------:R-:W2:Y:S04]  /*fd00*/  LDL.LU R204, [R1+0x168] ;  /* 0x0001680001cc7983 */ /* 0x000ea80000300800 */
[----:B------:R-:W2:Y:S02]  /*fd10*/  LDL R249, [R1+0x5438] ;  /* 0x0054380001f97983 */ /* 0x000ea40000100800 */
[----:B--2---:R-:W-:-:S02]  /*fd20*/  ISETP.GE.AND P4, PT, R249, RZ, PT ;  /* 0x000000fff900720c */ /* 0x004fc40003f86270 */
        /* <DEDUP_REMOVED lines=14> */
[----:B------:R-:W-:Y:S01]  /*fe10*/  IMAD.HI.U32 R230, R250, R229, RZ ;  /* 0x000000e5fae67227 */ /* 0x000fe200078e00ff */
[----:B------:R-:W-:-:S03]  /*fe20*/  @!P4 IADD3 R193, -R193, RZ, RZ ;  /* 0x000000ffc1c1c210 */ /* 0x000fc60007ffe1ff */
[----:B------:R-:W-:Y:S01]  /*fe30*/  @!P2 IMAD.MOV R197, RZ, RZ, -R197 ;  /* 0x000000ffffc5a224 */ /* 0x000fe200078e0ac5 */
        /* <DEDUP_REMOVED lines=16> */
[C---:B---3--:R-:W-:Y:S01]  /*ff40*/  ISETP.GT.U32.AND P5, PT, R249.reuse, R202, PT ;  /* 0x000000caf900720c */ /* 0x048fe20003fa4070 */
[--C-:B------:R-:W-:Y:S01]  /*ff50*/  @!P1 IMAD.IADD R232, R232, 0x1, -R249.reuse ;  /* 0x00000001e8e89824 */ /* 0x100fe200078e0af9 */
[C---:B----4-:R-:W-:Y:S02]  /*ff60*/  ISETP.GT.U32.AND P3, PT, R249.reuse, R203, PT ;  /* 0x000000cbf900720c */ /* 0x050fe40003f64070 */
[C---:B------:R-:W-:Y:S02]  /*ff70*/  ISETP.GT.U32.AND P2, PT, R249.reuse, R194, PT ;  /* 0x000000c2f900720c */ /* 0x040fe40003f44070 */
[C---:B------:R-:W-:Y:S02]  /*ff80*/  ISETP.GT.U32.AND P6, PT, R249.reuse, R222, PT ;  /* 0x000000def900720c */ /* 0x040fe40003fc4070 */
[----:B------:R-:W-:Y:S02]  /*ff90*/  ISETP.GT.U32.AND P1, PT, R249, R196, PT ;  /* 0x000000c4f900720c */ /* 0x000fe40003f24070 */
[----:B-1----:R-:W-:Y:S01]  /*ffa0*/  IADD3 R197, R199, 0x1b0, RZ ;  /* 0x000001b0c7c57810 */ /* 0x002fe20007ffe0ff */
[----:B------:R-:W-:Y:S01]  /*ffb0*/  @!P4 IMAD.IADD R205, R205, 0x1, -R249 ;  /* 0x00000001cdcdc824 */ /* 0x000fe200078e0af9 */
[----:B------:R-:W-:-:S02]  /*ffc0*/  ISETP.GE.AND P4, PT, R198, RZ, PT ;  /* 0x000000ffc600720c */ /* 0x000fc40003f86270 */
[----:B------:R-:W-:Y:S01]  /*ffd0*/  @!P5 IADD3 R202, R202, -R249, RZ ;  /* 0x800000f9cacad210 */ /* 0x000fe20007ffe0ff */
        /* <DEDUP_REMOVED lines=19> */
[----:B------:R-:W-:Y:S02]  /*10110*/  IMAD.MOV.U32 R193, RZ, RZ, R195 ;  /* 0x000000ffffc17224 */ /* 0x000fe400078e00c3 */
[----:B------:R-:W2:Y:S02]  /*10120*/  LDL R195, [R1+0x5470] ;  /* 0x0054700001c37983 */ /* 0x000ea40000100800 */
[----:B------:R-:W-:Y:S01]  /*10130*/  @!P4 IMAD.MOV R193, RZ, RZ, -R193 ;  /* 0x000000ffffc1c224 */ /* 0x000fe200078e0ac1 */
[----:B------:R-:W-:Y:S02]  /*10140*/  @!P6 IADD3 R221, R221, -R249, RZ ;  /* 0x800000f9dddde210 */ /* 0x000fe40007ffe0ff */
[----:B------:R-:W-:-:S02]  /*10150*/  ISETP.GT.U32.AND P4, PT, R249, R202, PT ;  /* 0x000000caf900720c */ /* 0x000fc40003f84070 */
[----:B------:R1:W-:Y:S04]  /*10160*/  STL [R1+0x310], R193 ;  /* 0x000310c101007387 */ /* 0x0003e80000100800 */
[----:B------:R3:W-:Y:S04]  /*10170*/  STL [R1+0x30c], R232 ;  /* 0x00030ce801007387 */ /* 0x0007e80000100800 */
[----:B------:R-:W2:Y:S04]  /*10180*/  LDL R249, [R1+0x30c] ;  /* 0x00030c0001f97983 */ /* 0x000ea80000100800 */
[----:B-1----:R-:W4:Y:S01]  /*10190*/  LDL R193, [R1+0x5468] ;  /* 0x0054680001c17983 */ /* 0x002f220000100800 */
[----:B---3--:R-:W-:Y:S01]  /*101a0*/  IMAD.MOV.U32 R232, RZ, RZ, R194 ;  /* 0x000000ffffe87224 */ /* 0x008fe200078e00c2 */
[----:B------:R-:W-:-:S02]  /*101b0*/  MOV R194, R205 ;  /* 0x000000cd00c27202 */ /* 0x000fc40000000f00 */
[----:B------:R-:W3:Y:S01]  /*101c0*/  LDL R205, [R1+0x5474] ;  /* 0x0054740001cd7983 */ /* 0x000ee20000100800 */
[----:B------:R-:W-:Y:S01]  /*101d0*/  @!P3 IMAD.MOV R232, RZ, RZ, -R232 ;  /* 0x000000ffffe8b224 */ /* 0x000fe200078e0ae8 */
[----:B------:R-:W-:Y:S01]  /*101e0*/  @!P1 IADD3 R194, -R194, RZ, RZ ;  /* 0x000000ffc2c29210 */ /* 0x000fe20007ffe1ff */
[----:B------:R-:W-:-:S04]  /*101f0*/  IMAD.HI.U32 R230, R250, R229, RZ ;  /* 0x000000e5fae67227 */ /* 0x000fc800078e00ff */
[----:B------:R-:W-:Y:S02]  /*10200*/  IMAD.MOV R230, RZ, RZ, -R230 ;  /* 0x000000ffffe67224 */ /* 0x000fe400078e0ae6 */
[----:B--2---:R-:W-:-:S05]  /*10210*/  @!P5 IMAD.MOV R249, RZ, RZ, -R249 ;  /* 0x000000fffff9d224 */ /* 0x004fca00078e0af9 */
[----:B------:R1:W-:Y:S04]  /*10220*/  @!P5 STL [R1+0x30c], R249 ;  /* 0x00030cf90100d387 */ /* 0x0003e80000100800 */
[----:B------:R2:W-:Y:S04]  /*10230*/  STL [R1+0x304], R194 ;  /* 0x000304c201007387 */ /* 0x0005e80000100800 */
[----:B------:R3:W-:Y:S01]  /*10240*/  STL [R1+0x308], R232 ;  /* 0x000308e801007387 */ /* 0x0007e20000100800 */
[----:B-1----:R-:W-:-:S04]  /*10250*/  IABS R249, c[0x0][0x17c] ;  /* 0x00005f0000f97a13 */ /* 0x002fc80000000000 */
[C---:B------:R-:W-:Y:S01]  /*10260*/  ISETP.GT.U32.AND P5, PT, R249.reuse, R203, PT ;  /* 0x000000cbf900720c */ /* 0x040fe20003fa4070 */
[----:B--2---:R-:W2:Y:S01]  /*10270*/  LDL R194, [R1+0x5494] ;  /* 0x0054940001c27983 */ /* 0x004ea20000100800 */
[----:B---3--:R-:W-:Y:S02]  /*10280*/  IMAD.MOV.U32 R232, RZ, RZ, R222 ;  /* 0x000000ffffe87224 */ /* 0x008fe400078e00de */
[C---:B------:R-:W-:Y:S02]  /*10290*/  IMAD R222, R249.reuse, R230, R229 ;  /* 0x000000e6f9de7224 */ /* 0x040fe400078e02e5 */
[----:B------:R-:W-:Y:S01]  /*102a0*/  IMAD.MOV.U32 R229, RZ, RZ, R232 ;  /* 0x000000ffffe57224 */ /* 0x000fe200078e00e8 */
[----:B------:R-:W-:-:S04]  /*102b0*/  ISETP.GT.U32.AND P1, PT, R249, R204, PT ;  /* 0x000000ccf900720c */ /* 0x000fc80003f24070 */
[----:B------:R-:W-:Y:S01]  /*102c0*/  @!P2 IADD3 R229, -R229, RZ, RZ ;  /* 0x000000ffe5e5a210 */ /* 0x000fe20007ffe1ff */
[----:B------:R1:W-:Y:S01]  /*102d0*/  STL [R1+0x300], R232 ;  /* 0x000300e801007387 */ /* 0x0003e20000100800 */
[--C-:B------:R-:W-:Y:S01]  /*102e0*/  @!P4 IMAD.IADD R202, R202, 0x1, -R249.reuse ;  /* 0x00000001cacac824 */ /* 0x100fe200078e0af9 */
[C---:B----4-:R-:W-:Y:S02]  /*102f0*/  ISETP.GT.U32.AND P4, PT, R249.reuse, R200, PT ;  /* 0x000000c8f900720c */ /* 0x050fe40003f84070 */
[----:B------:R3:W-:Y:S01]  /*10300*/  @!P2 STL [R1+0x300], R229 ;  /* 0x000300e50100a387 */ /* 0x0007e20000100800 */
[----:B------:R-:W-:Y:S01]  /*10310*/  ISETP.GT.U32.AND P2, PT, R249, R198, PT ;  /* 0x000000c6f900720c */ /* 0x000fe20003f44070 */
[----:B------:R-:W-:Y:S01]  /*10320*/  @!P5 IMAD.IADD R203, R203, 0x1, -R249 ;  /* 0x00000001cbcbd824 */ /* 0x000fe200078e0af9 */
[C---:B------:R-:W-:Y:S02]  /*10330*/  ISETP.GT.U32.AND P3, PT, R249.reuse, R196, PT ;  /* 0x000000c4f900720c */ /* 0x040fe40003f64070 */
[----:B------:R-:W-:-:S02]  /*10340*/  ISETP.GT.U32.AND P6, PT, R249, R221, PT ;  /* 0x000000ddf900720c */ /* 0x000fc40003fc4070 */
[----:B------:R-:W-:Y:S02]  /*10350*/  ISETP.GT.U32.AND P5, PT, R249, R197, PT ;  /* 0x000000c5f900720c */ /* 0x000fe40003fa4070 */
[----:B-1----:R-:W-:Y:S01]  /*10360*/  IADD3 R232, R199, 0x1b1, RZ ;  /* 0x000001b1c7e87810 */ /* 0x002fe20007ffe0ff */
[--C-:B------:R-:W-:Y:S01]  /*10370*/  @!P1 IMAD.IADD R204, R204, 0x1, -R249.reuse ;  /* 0x00000001cccc9824 */ /* 0x100fe200078e0af9 */
[----:B------:R-:W-:Y:S01]  /*10380*/  ISETP.GE.AND P1, PT, R195, RZ, PT ;  /* 0x000000ffc300720c */ /* 0x000fe20003f26270 */
[--C-:B------:R-:W-:Y:S01]  /*10390*/  @!P4 IMAD.IADD R200, R200, 0x1, -R249.reuse ;  /* 0x00000001c8c8c824 */ /* 0x100fe200078e0af9 */
[----:B---3--:R-:W-:Y:S01]  /*103a0*/  IABS R229, R232 ;  /* 0x000000e800e57213 */ /* 0x008fe20000000000 */
[----:B------:R1:W-:Y:S01]  /*103b0*/  STL [R1+0x5748], R232 ;  /* 0x005748e801007387 */ /* 0x0003e20000100800 */
[-C--:B------:R-:W-:Y:S02]  /*103c0*/  @!P2 IADD3 R198, R198, -R249.reuse, RZ ;  /* 0x800000f9c6c6a210 */ /* 0x080fe40007ffe0ff */
        /* <DEDUP_REMOVED lines=45> */
[C---:B---3--:R-:W-:Y:S02]  /*106a0*/  ISETP.GT.U32.AND P3, PT, R249.reuse, R195, PT ;  /* 0x000000c3f900720c */ /* 0x048fe40003f64070 */
        /* <DEDUP_REMOVED lines=8> */
[-C--:B------:R-:W-:Y:S02]  /*10730*/  @!P5 IADD3 R201, R201, -R249.reuse, RZ ;  /* 0x800000f9c9c9d210 */ /* 0x080fe40007ffe0ff */
        /* <DEDUP_REMOVED lines=77> */
[----:B------:R-:W-:Y:S01]  /*10c10*/  @!P1 IMAD.IADD R204, R204, 0x1, -R249 ;  /* 0x00000001cccc9824 */ /* 0x000fe200078e0af9 */
[----:B------:R-:W-:Y:S01]  /*10c20*/  ISETP.GE.AND P1, PT, R194, RZ, PT ;  /* 0x000000ffc200720c */ /* 0x000fe20003f26270 */
[----:B------:R-:W-:Y:S02]  /*10c30*/  IMAD.MOV.U32 R194, RZ, RZ, R195 ;  /* 0x000000ffffc27224 */ /* 0x000fe400078e00c3 */
[----:B------:R-:W2:Y:S02]  /*10c40*/  LDL R195, [R1+0x54bc] ;  /* 0x0054bc0001c37983 */ /* 0x000ea40000100800 */
[----:B------:R-:W-:Y:S01]  /*10c50*/  @!P2 IMAD.MOV R194, RZ, RZ, -R194 ;  /* 0x000000ffffc2a224 */ /* 0x000fe200078e0ac2 */
[----:B------:R-:W-:Y:S01]  /*10c60*/  ISETP.GT.U32.AND P2, PT, R249, R202, PT ;  /* 0x000000caf900720c */ /* 0x000fe20003f44070 */
[----:B------:R-:W-:-:S03]  /*10c70*/  @!P6 IMAD.IADD R218, R218, 0x1, -R249 ;  /* 0x00000001dadae824 */ /* 0x000fc600078e0af9 */
[----:B------:R1:W-:Y:S04]  /*10c80*/  STL [R1+0x2d4], R194 ;  /* 0x0002d4c201007387 */ /* 0x0003e80000100800 */
[----:B------:R3:W-:Y:S04]  /*10c90*/  STL [R1+0x2d0], R232 ;  /* 0x0002d0e801007387 */ /* 0x0007e80000100800 */
[----:B------:R-:W2:Y:S04]  /*10ca0*/  LDL R249, [R1+0x2d0] ;  /* 0x0002d00001f97983 */ /* 0x000ea80000100800 */
[----:B-1----:R-:W4:Y:S01]  /*10cb0*/  LDL R194, [R1+0x54a0] ;  /* 0x0054a00001c27983 */ /* 0x002f220000100800 */
[----:B---3--:R-:W-:Y:S01]  /*10cc0*/  MOV R232, R193 ;  /* 0x000000c100e87202 */ /* 0x008fe20000000f00 */
[----:B------:R-:W-:-:S02]  /*10cd0*/  IMAD.MOV.U32 R193, RZ, RZ, R205 ;  /* 0x000000ffffc17224 */ /* 0x000fc400078e00cd */
        /* <DEDUP_REMOVED lines=10> */
[----:B--2---:R-:W-:-:S03]  /*10d80*/  IMAD.MOV.U32 R232, RZ, RZ, R219 ;  /* 0x000000ffffe87224 */ /* 0x004fc600078e00db */
[C---:B------:R-:W-:Y:S01]  /*10d90*/  ISETP.GT.U32.AND P4, PT, R249.reuse, R203, PT ;  /* 0x000000cbf900720c */ /* 0x040fe20003f84070 */
[----:B------:R-:W-:Y:S01]  /*10da0*/  IMAD R219, R249, R230, R229 ;  /* 0x000000e6f9db7224 */ /* 0x000fe200078e02e5 */
[----:B------:R-:W2:Y:S01]  /*10db0*/  LDL R193, [R1+0x54cc] ;  /* 0x0054cc0001c17983 */ /* 0x000ea20000100800 */
[----:B------:R-:W-:-:S05]  /*10dc0*/  MOV R229, R232 ;  /* 0x000000e800e57202 */ /* 0x000fca0000000f00 */
[----:B------:R-:W-:Y:S01]  /*10dd0*/  @!P1 IMAD.MOV R229, RZ, RZ, -R229 ;  /* 0x000000ffffe59224 */ /* 0x000fe200078e0ae5 */
[C---:B------:R-:W-:Y:S01]  /*10de0*/  ISETP.GT.U32.AND P3, PT, R249.reuse, R204, PT ;  /* 0x000000ccf900720c */ /* 0x040fe20003f64070 */
[----:B------:R1:W-:Y:S01]  /*10df0*/  STL [R1+0x2c4], R232 ;  /* 0x0002c4e801007387 */ /* 0x0003e20000100800 */
[----:B------:R-:W-:Y:S01]  /*10e00*/  @!P2 IMAD.IADD R202, R202, 0x1, -R249 ;  /* 0x00000001cacaa824 */ /* 0x000fe200078e0af9 */
[C---:B----4-:R-:W-:Y:S02]  /*10e10*/  ISETP.GT.U32.AND P2, PT, R249.reuse, R200, PT ;  /* 0x000000c8f900720c */ /* 0x050fe40003f44070 */
[----:B------:R4:W-:Y:S01]  /*10e20*/  @!P1 STL [R1+0x2c4], R229 ;  /* 0x0002c4e501009387 */ /* 0x0009e20000100800 */
[C---:B------:R-:W-:Y:S02]  /*10e30*/  ISETP.GT.U32.AND P1, PT, R249.reuse, R198, PT ;  /* 0x000000c6f900720c */ /* 0x040fe40003f24070 */
[C---:B------:R-:W-:Y:S02]  /*10e40*/  ISETP.GT.U32.AND P5, PT, R249.reuse, R196, PT ;  /* 0x000000c4f900720c */ /* 0x040fe40003fa4070 */
[----:B------:R-:W-:-:S02]  /*10e50*/  ISETP.GT.U32.AND P6, PT, R249, R218, PT ;  /* 0x000000daf900720c */ /* 0x000fc40003fc4070 */
[----:B------:R-:W-:Y:S02]  /*10e60*/  @!P4 IADD3 R203, R203, -R249, RZ ;  /* 0x800000f9cbcbc210 */ /* 0x000fe40007ffe0ff */
[----:B------:R-:W-:Y:S02]  /*10e70*/  ISETP.GT.U32.AND P4, PT, R249, R197, PT ;  /* 0x000000c5f900720c */ /* 0x000fe40003f84070 */
[----:B-1----:R-:W-:Y:S01]  /*10e80*/  IADD3 R232, R199, 0x1b4, RZ ;  /* 0x000001b4c7e87810 */ /* 0x002fe20007ffe0ff */
[--C-:B------:R-:W-:Y:S01]  /*10e90*/  @!P3 IMAD.IADD R204, R204, 0x1, -R249.reuse ;  /* 0x00000001ccccb824 */ /* 0x100fe200078e0af9 */
[----:B------:R-:W-:Y:S01]  /*10ea0*/  ISETP.GE.AND P3, PT, R195, RZ, PT ;  /* 0x000000ffc300720c */ /* 0x000fe20003f66270 */
[--C-:B------:R-:W-:Y:S01]  /*10eb0*/  @!P1 IMAD.IADD R198, R198, 0x1, -R249.reuse ;  /* 0x00000001c6c69824 */ /* 0x100fe200078e0af9 */
[----:B----4-:R-:W-:Y:S01]  /*10ec0*/  IABS R229, R232 ;  /* 0x000000e800e57213 */ /* 0x010fe20000000000 */
[----:B------:R1:W-:Y:S01]  /*10ed0*/  STL [R1+0x56ec], R232 ;  /* 0x0056ece801007387 */ /* 0x0003e20000100800 */
[----:B------:R-:W-:Y:S01]  /*10ee0*/  ISETP.GE.AND P1, PT, R194, RZ, PT ;  /* 0x000000ffc200720c */ /* 0x000fe20003f26270 */
[----:B------:R-:W-:-:S02]  /*10ef0*/  @!P2 IMAD.IADD R200, R200, 0x1, -R249 ;  /* 0x00000001c8c8a824 */ /* 0x000fc400078e0af9 */
[----:B------:R-:W4:Y:S01]  /*10f00*/  LDL.LU R195, [R1+0x1c4] ;  /* 0x0001c40001c37983 */ /* 0x000f220000300800 */
[----:B------:R-:W-:Y:S01]  /*10f10*/  @!P5 IMAD.IADD R196, R196, 0x1, -R249 ;  /* 0x00000001c4c4d824 */ /* 0x000fe200078e0af9 */
[----:B------:R-:W-:Y:S02]  /*10f20*/  @!P6 IADD3 R218, R218, -R249, RZ ;  /* 0x800000f9dadae210 */ /* 0x000fe40007ffe0ff */
[----:B---3--:R-:W-:Y:S01]  /*10f30*/  ISETP.GE.AND P2, PT, R205, RZ, PT ;  /* 0x000000ffcd00720c */ /* 0x008fe20003f46270 */
        /* <DEDUP_REMOVED lines=41> */
[C---:B----4-:R-:W-:Y:S01]  /*111d0*/  ISETP.GT.U32.AND P5, PT, R249.reuse, R195, PT ;  /* 0x000000c3f900720c */ /* 0x050fe20003fa4070 */
[--C-:B------:R-:W-:Y:S01]  /*111e0*/  @!P1 IMAD.IADD R200, R200, 0x1, -R249.reuse ;  /* 0x00000001c8c89824 */ /* 0x100fe200078e0af9 */
[C---:B---3--:R-:W-:Y:S02]  /*111f0*/  ISETP.GT.U32.AND P3, PT, R249.reuse, R232, PT ;  /* 0x000000e8f900720c */ /* 0x048fe40003f64070 */
[C---:B------:R-:W-:Y:S02]  /*11200*/  ISETP.GT.U32.AND P2, PT, R249.reuse, R197, PT ;  /* 0x000000c5f900720c */ /* 0x040fe40003f44070 */
[C---:B------:R-:W-:Y:S02]  /*11210*/  ISETP.GT.U32.AND P6, PT, R249.reuse, R217, PT ;  /* 0x000000d9f900720c */ /* 0x040fe40003fc4070 */
[----:B------:R-:W-:Y:S02]  /*11220*/  ISETP.GT.U32.AND P1, PT, R249, R194, PT ;  /* 0x000000c2f900720c */ /* 0x000fe40003f24070 */
        /* <DEDUP_REMOVED lines=255> */
[----:B------:R-:W2:Y:S01]  /*12220*/  LDL R249, [R1+0x5504] ;  /* 0x0055040001f97983 */ /* 0x000ea20000100800 */
[----:B------:R-:W-:-:S02]  /*12230*/  @!P3 IADD3 R195, -R195, RZ, RZ ;  /* 0x000000ffc3c3b210 */ /* 0x000fc40007ffe1ff */
[----:B--2---:R-:W-:Y:S02]  /*12240*/  ISETP.GE.AND P4, PT, R249, RZ, PT ;  /* 0x000000fff900720c */ /* 0x004fe40003f86270 */
[----:B------:R-:W-:-:S04]  /*12250*/  IABS R249, c[0x0][0x17c] ;  /* 0x00005f0000f97a13 */ /* 0x000fc80000000000 */
[----:B------:R-:W-:Y:S02]  /*12260*/  @!P5 IADD3 R204, R204, -R249, RZ ;  /* 0x800000f9ccccd210 */ /* 0x000fe40007ffe0ff */
[----:B------:R-:W-:Y:S02]  /*12270*/  ISETP.GE.AND P5, PT, R194, RZ, PT ;  /* 0x000000ffc200720c */ /* 0x000fe40003fa6270 */
[----:B------:R-:W2:Y:S01]  /*12280*/  LDL R194, [R1+0x5540] ;  /* 0x0055400001c27983 */ /* 0x000ea20000100800 */
[----:B------:R-:W-:Y:S01]  /*12290*/  @!P6 IMAD.IADD R212, R212, 0x1, -R249 ;  /* 0x00000001d4d4e824 */ /* 0x000fe200078e0af9 */
[----:B------:R-:W-:Y:S02]  /*122a0*/  ISETP.GT.U32.AND P3, PT, R249, R202, PT ;  /* 0x000000caf900720c */ /* 0x000fe40003f64070 */
        /* <DEDUP_REMOVED lines=200> */
[C---:B------:R-:W-:Y:S02]  /*12f30*/  ISETP.GT.U32.AND P2, PT, R249.reuse, R204, PT ;  /* 0x000000ccf900720c */ /* 0x040fe40003f44070 */
[----:B------:R-:W-:Y:S01]  /*12f40*/  @!P5 IADD3 R202, R202, -R249, RZ ;  /* 0x800000f9cacad210 */ /* 0x000fe20007ffe0ff */
[----:B------:R1:W-:Y:S01]  /*12f50*/  @!P4 STL [R1+0x168], R229 ;  /* 0x000168e50100c387 */ /* 0x0003e20000100800 */
[C---:B------:R-:W-:Y:S02]  /*12f60*/  ISETP.GT.U32.AND P4, PT, R249.reuse, R198, PT ;  /* 0x000000c6f900720c */ /* 0x040fe40003f84070 */
[----:B----4-:R-:W-:Y:S01]  /*12f70*/  ISETP.GT.U32.AND P5, PT, R249, R200, PT ;  /* 0x000000c8f900720c */ /* 0x010fe20003fa4070 */
[----:B------:R-:W-:Y:S01]  /*12f80*/  @!P3 IMAD.IADD R203, R203, 0x1, -R249 ;  /* 0x00000001cbcbb824 */ /* 0x000fe200078e0af9 */
[----:B------:R-:W-:-:S02]  /*12f90*/  ISETP.GT.U32.AND P1, PT, R249, R196, PT ;  /* 0x000000c4f900720c */ /* 0x000fc40003f24070 */
[C---:B------:R-:W-:Y:S02]  /*12fa0*/  ISETP.GT.U32.AND P6, PT, R249.reuse, R209, PT ;  /* 0x000000d1f900720c */ /* 0x040fe40003fc4070 */
[----:B------:R-:W-:Y:S02]  /*12fb0*/  ISETP.GT.U32.AND P3, PT, R249, R197, PT ;  /* 0x000000c5f900720c */ /* 0x000fe40003f64070 */
[----:B-1----:R-:W-:Y:S02]  /*12fc0*/  IADD3 R232, R199, 0x1bd, RZ ;  /* 0x000001bdc7e87810 */ /* 0x002fe40007ffe0ff */
[----:B------:R-:W-:Y:S01]  /*12fd0*/  @!P2 IADD3 R204, R204, -R249, RZ ;  /* 0x800000f9cccca210 */ /* 0x000fe20007ffe0ff */
[----:B------:R-:W-:Y:S01]  /*12fe0*/  @!P4 IMAD.IADD R198, R198, 0x1, -R249 ;  /* 0x00000001c6c6c824 */ /* 0x000fe200078e0af9 */
[----:B------:R-:W-:Y:S01]  /*12ff0*/  ISETP.GE.AND P2, PT, R193, RZ, PT ;  /* 0x000000ffc100720c */ /* 0x000fe20003f46270 */
[----:B------:R1:W-:Y:S01]  /*13000*/  STL [R1+0x55f4], R232 ;  /* 0x0055f4e801007387 */ /* 0x0003e20000100800 */
[----:B------:R-:W-:-:S02]  /*13010*/  ISETP.GE.AND P4, PT, R194, RZ, PT ;  /* 0x000000ffc200720c */ /* 0x000fc40003f86270 */
[----:B------:R-:W-:Y:S01]  /*13020*/  @!P5 IADD3 R200, R200, -R249, RZ ;  /* 0x800000f9c8c8d210 */ /* 0x000fe20007ffe0ff */
[----:B------:R-:W4:Y:S01]  /*13030*/  LDL.LU R193, [R1+0x254] ;  /* 0x0002540001c17983 */ /* 0x000f220000300800 */
[----:B---3--:R-:W-:Y:S01]  /*13040*/  ISETP.GE.AND P5, PT, R205, RZ, PT ;  /* 0x000000ffcd00720c */ /* 0x008fe20003fa6270 */
[--C-:B------:R-:W-:Y:S01]  /*13050*/  @!P1 IMAD.IADD R196, R196, 0x1, -R249.reuse ;  /* 0x00000001c4c49824 */ /* 0x100fe200078e0af9 */
[----:B------:R-:W-:Y:S01]  /*13060*/  IABS R229, R232 ;  /* 0x000000e800e57213 */ /* 0x000fe20000000000 */
[----:B------:R-:W3:Y:S01]  /*13070*/  LDL.LU R194, [R1+0x250] ;  /* 0x0002500001c27983 */ /* 0x000ee20000300800 */
[--C-:B------:R-:W-:Y:S01]  /*13080*/  @!P6 IMAD.IADD R209, R209, 0x1, -R249.reuse ;  /* 0x00000001d1d1e824 */ /* 0x100fe200078e0af9 */
[----:B------:R-:W-:Y:S01]  /*13090*/  ISETP.GT.U32.AND P1, PT, R249, R201, PT ;  /* 0x000000c9f900720c */ /* 0x000fe20003f24070 */
[----:B------:R-:W-:Y:S01]  /*130a0*/  @!P3 IMAD.IADD R197, R197, 0x1, -R249 ;  /* 0x00000001c5c5b824 */ /* 0x000fe200078e0af9 */
[----:B------:R-:W2:Y:S01]  /*130b0*/  LDL.LU R205, [R1+0x24c] ;  /* 0x00024c0001cd7983 */ /* 0x000ea20000300800 */
[----:B------:R-:W-:-:S03]  /*130c0*/  ISETP.GT.U32.AND P6, PT, R249, R208, PT ;  /* 0x000000d0f900720c */ /* 0x000fc60003fc4070 */
[----:B-1----:R-:W2:Y:S04]  /*130d0*/  LDL.LU R232, [R1+0x248] ;  /* 0x0002480001e87983 */ /* 0x002ea80000300800 */
[----:B------:R-:W2:Y:S02]  /*130e0*/  LDL R249, [R1+0x5558] ;  /* 0x0055580001f97983 */ /* 0x000ea40000100800 */
[----:B--2---:R-:W-:Y:S02]  /*130f0*/  ISETP.GE.AND P3, PT, R249, RZ, PT ;  /* 0x000000fff900720c */ /* 0x004fe40003f66270 */
        /* <DEDUP_REMOVED lines=20> */
[----:B------:R2:W-:Y:S01]  /*13240*/  STL [R1+0x15c], R196 ;  /* 0x00015cc401007387 */ /* 0x0005e20000100800 */
[----:B-1----:R-:W-:-:S03]  /*13250*/  IABS R249, c[0x0][0x17c] ;  /* 0x00005f0000f97a13 */ /* 0x002fc60000000000 */
[----:B--2---:R-:W2:Y:S04]  /*13260*/  LDL R196, [R1+0x55a4] ;  /* 0x0055a40001c47983 */ /* 0x004ea80000100800 */
[----:B------:R1:W-:Y:S01]  /*13270*/  STL [R1+0x158], R195 ;  /* 0x000158c301007387 */ /* 0x0003e20000100800 */
[C---:B------:R-:W-:Y:S01]  /*13280*/  ISETP.GT.U32.AND P4, PT, R249.reuse, R200, PT ;  /* 0x000000c8f900720c */ /* 0x040fe20003f84070 */
[----:B-1----:R-:W-:Y:S02]  /*13290*/  IMAD.MOV.U32 R195, RZ, RZ, R209 ;  /* 0x000000ffffc37224 */ /* 0x002fe400078e00d1 */
[----:B------:R-:W-:-:S03]  /*132a0*/  IMAD R209, R249, R230, R229 ;  /* 0x000000e6f9d17224 */ /* 0x000fc600078e02e5 */
[----:B------:R-:W-:Y:S01]  /*132b0*/  MOV R229, R195 ;  /* 0x000000c300e57202 */ /* 0x000fe20000000f00 */
[----:B------:R1:W-:Y:S04]  /*132c0*/  STL [R1+0x154], R195 ;  /* 0x000154c301007387 */ /* 0x0003e80000100800 */
[----:B------:R-:W-:Y:S01]  /*132d0*/  @!P1 IMAD.MOV R229, RZ, RZ, -R229 ;  /* 0x000000ffffe59224 */ /* 0x000fe200078e0ae5 */
[C---:B------:R-:W-:Y:S01]  /*132e0*/  ISETP.GT.U32.AND P3, PT, R249.reuse, R201, PT ;  /* 0x000000c9f900720c */ /* 0x040fe20003f64070 */
[----:B------:R-:W-:Y:S01]  /*132f0*/  @!P2 IMAD.IADD R198, R198, 0x1, -R249 ;  /* 0x00000001c6c6a824 */ /* 0x000fe200078e0af9 */
[C---:B---3--:R-:W-:Y:S02]  /*13300*/  ISETP.GT.U32.AND P2, PT, R249.reuse, R194, PT ;  /* 0x000000c2f900720c */ /* 0x048fe40003f44070 */
[----:B------:R3:W-:Y:S01]  /*13310*/  @!P1 STL [R1+0x154], R229 ;  /* 0x000154e501009387 */ /* 0x0007e20000100800 */
[----:B----4-:R-:W-:-:S02]  /*13320*/  ISETP.GT.U32.AND P1, PT, R249, R193, PT ;  /* 0x000000c1f900720c */ /* 0x010fc40003f24070 */
[C---:B------:R-:W-:Y:S02]  /*13330*/  ISETP.GT.U32.AND P5, PT, R249.reuse, R197, PT ;  /* 0x000000c5f900720c */ /* 0x040fe40003fa4070 */
[C---:B------:R-:W-:Y:S02]  /*13340*/  ISETP.GT.U32.AND P6, PT, R249.reuse, R208, PT ;  /* 0x000000d0f900720c */ /* 0x040fe40003fc4070 */
[----:B------:R-:W-:Y:S02]  /*13350*/  @!P4 IADD3 R200, R200, -R249, RZ ;  /* 0x800000f9c8c8c210 */ /* 0x000fe40007ffe0ff */
[----:B------:R-:W-:Y:S02]  /*13360*/  ISETP.GT.U32.AND P4, PT, R249, R205, PT ;  /* 0x000000cdf900720c */ /* 0x000fe40003f84070 */
[----:B-1----:R-:W-:Y:S01]  /*13370*/  IADD3 R195, R199, 0x1be, RZ ;  /* 0x000001bec7c37810 */ /* 0x002fe20007ffe0ff */
[--C-:B------:R-:W-:Y:S01]  /*13380*/  @!P3 IMAD.IADD R201, R201, 0x1, -R249.reuse ;  /* 0x00000001c9c9b824 */ /* 0x100fe200078e0af9 */
[----:B------:R-:W-:Y:S01]  /*13390*/  ISETP.GE.AND P3, PT, R202, RZ, PT ;  /* 0x000000ffca00720c */ /* 0x000fe20003f66270 */
[--C-:B------:R-:W-:Y:S01]  /*133a0*/  @!P1 IMAD.IADD R193, R193, 0x1, -R249.reuse ;  /* 0x00000001c1c19824 */ /* 0x100fe200078e0af9 */
[----:B---3--:R-:W-:Y:S01]  /*133b0*/  IABS R229, R195 ;  /* 0x000000c300e57213 */ /* 0x008fe20000000000 */
[----:B------:R1:W-:Y:S01]  /*133c0*/  STL [R1+0x55dc], R195 ;  /* 0x0055dcc301007387 */ /* 0x0003e20000100800 */
[----:B------:R-:W-:Y:S01]  /*133d0*/  ISETP.GE.AND P1, PT, R203, RZ, PT ;  /* 0x000000ffcb00720c */ /* 0x000fe20003f26270 */
[--C-:B------:R-:W-:Y:S01]  /*133e0*/  @!P2 IMAD.IADD R194, R194, 0x1, -R249.reuse ;  /* 0x00000001c2c2a824 */ /* 0x100fe200078e0af9 */
[----:B------:R-:W-:Y:S01]  /*133f0*/  @!P6 IADD3 R208, R208, -R249, RZ ;  /* 0x800000f9d0d0e210 */ /* 0x000fe20007ffe0ff */
[----:B------:R-:W-:Y:S01]  /*13400*/  @!P5 IMAD.IADD R197, R197, 0x1, -R249 ;  /* 0x00000001c5c5d824 */ /* 0x000fe200078e0af9 */
[----:B------:R-:W-:-:S02]  /*13410*/  ISETP.GE.AND P2, PT, R204, RZ, PT ;  /* 0x000000ffcc00720c */ /* 0x000fc40003f46270 */
[C---:B------:R-:W-:Y:S01]  /*13420*/  ISETP.GT.U32.AND P5, PT, R249.reuse, R232, PT ;  /* 0x000000e8f900720c */ /* 0x040fe20003fa4070 */
[----:B-1----:R-:W3:Y:S01]  /*13430*/  LDL.LU R195, [R1+0x264] ;  /* 0x0002640001c37983 */ /* 0x002ee20000300800 */
[----:B------:R-:W-:-:S03]  /*13440*/  ISETP.GT.U32.AND P6, PT, R249, R207, PT ;  /* 0x000000cff900720c */ /* 0x000fc60003fc4070 */
[----:B------:R-:W4:Y:S01]  /*13450*/  LDL.LU R202, [R1+0x260] ;  /* 0x0002600001ca7983 */ /* 0x000f220000300800 */
[----:B------:R-:W-:-:S03]  /*13460*/  @!P4 IADD3 R205, R205, -R249, RZ ;  /* 0x800000f9cdcdc210 */ /* 0x000fc60007ffe0ff */
[----:B------:R-:W2:Y:S04]  /*13470*/  LDL.LU R203, [R1+0x25c] ;  /* 0x00025c0001cb7983 */ /* 0x000ea80000300800 */
        /* <DEDUP_REMOVED lines=15> */
[----:B-1----:R-:W-:Y:S01]  /*13570*/  MOV R196, R197 ;  /* 0x000000c500c47202 */ /* 0x002fe20000000f00 */
[----:B------:R-:W-:-:S02]  /*13580*/  IMAD.MOV.U32 R197, RZ, RZ, R201 ;  /* 0x000000ffffc57224 */ /* 0x000fc400078e00c9 */
[----:B------:R-:W3:Y:S01]  /*13590*/  LDL R201, [R1+0x55d4] ;  /* 0x0055d40001c97983 */ /* 0x000ee20000100800 */
[----:B------:R-:W-:Y:S01]  /*135a0*/  @!P2 IADD3 R196, -R196, RZ, RZ ;  /* 0x000000ffc4c4a210 */ /* 0x000fe20007ffe1ff */
[----:B------:R-:W-:-:S04]  /*135b0*/  IMAD.HI.U32 R230, R250, R229, RZ ;  /* 0x000000e5fae67227 */ /* 0x000fc800078e00ff */
[----:B------:R-:W-:Y:S01]  /*135c0*/  @!P4 IMAD.MOV R197, RZ, RZ, -R197 ;  /* 0x000000ffffc5c224 */ /* 0x000fe200078e0ac5 */
[----:B------:R-:W-:Y:S01]  /*135d0*/  IADD3 R230, -R230, RZ, RZ ;  /* 0x000000ffe6e67210 */ /* 0x000fe20007ffe1ff */
[----:B--2---:R-:W-:-:S05]  /*135e0*/  @!P1 IMAD.MOV R249, RZ, RZ, -R249 ;  /* 0x000000fffff99224 */ /* 0x004fca00078e0af9 */
[----:B------:R1:W-:Y:S04]  /*135f0*/  @!P1 STL [R1+0x14c], R249 ;  /* 0x00014cf901009387 */ /* 0x0003e80000100800 */
[----:B------:R2:W-:Y:S01]  /*13600*/  STL [R1+0x148], R196 ;  /* 0x000148c401007387 */ /* 0x0005e20000100800 */
[----:B-1----:R-:W-:-:S03]  /*13610*/  IABS R249, c[0x0][0x17c] ;  /* 0x00005f0000f97a13 */ /* 0x002fc60000000000 */
[----:B--2---:R-:W2:Y:S04]  /*13620*/  LDL R196, [R1+0x5584] ;  /* 0x0055840001c47983 */ /* 0x004ea80000100800 */
[----:B------:R1:W-:Y:S01]  /*13630*/  STL [R1+0x144], R197 ;  /* 0x000144c501007387 */ /* 0x0003e20000100800 */
[C---:B------:R-:W-:Y:S02]  /*13640*/  ISETP.GT.U32.AND P1, PT, R249.reuse, R194, PT ;  /* 0x000000c2f900720c */ /* 0x040fe40003f24070 */
[C---:B------:R-:W-:Y:S01]  /*13650*/  ISETP.GT.U32.AND P2, PT, R249.reuse, R205, PT ;  /* 0x000000cdf900720c */ /* 0x040fe20003f44070 */
[----:B-1----:R-:W-:Y:S02]  /*13660*/  IMAD.MOV.U32 R197, RZ, RZ, R208 ;  /* 0x000000ffffc57224 */ /* 0x002fe400078e00d0 */
[----:B------:R-:W-:-:S03]  /*13670*/  IMAD R208, R249, R230, R229 ;  /* 0x000000e6f9d07224 */ /* 0x000fc600078e02e5 */
[----:B------:R-:W-:Y:S01]  /*13680*/  MOV R229, R197 ;  /* 0x000000c500e57202 */ /* 0x000fe20000000f00 */
[----:B------:R1:W-:Y:S04]  /*13690*/  STL [R1+0x140], R197 ;  /* 0x000140c501007387 */ /* 0x0003e80000100800 */
[----:B------:R-:W-:Y:S01]  /*136a0*/  @!P5 IMAD.MOV R229, RZ, RZ, -R229 ;  /* 0x000000ffffe5d224 */ /* 0x000fe200078e0ae5 */
[----:B------:R-:W-:Y:S01]  /*136b0*/  ISETP.GT.U32.AND P4, PT, R249, R232, PT ;  /* 0x000000e8f900720c */ /* 0x000fe20003f84070 */
[--C-:B------:R-:W-:Y:S01]  /*136c0*/  @!P3 IMAD.IADD R193, R193, 0x1, -R249.reuse ;  /* 0x00000001c1c1b824 */ /* 0x100fe200078e0af9 */
[C---:B----4-:R-:W-:Y:S02]  /*136d0*/  ISETP.GT.U32.AND P3, PT, R249.reuse, R202, PT ;  /* 0x000000caf900720c */ /* 0x050fe40003f64070 */
[----:B------:R4:W-:Y:S01]  /*136e0*/  @!P5 STL [R1+0x140], R229 ;  /* 0x000140e50100d387 */ /* 0x0009e20000100800 */
[----:B---3--:R-:W-:Y:S01]  /*136f0*/  ISETP.GT.U32.AND P5, PT, R249, R195, PT ;  /* 0x000000c3f900720c */ /* 0x008fe20003fa4070 */
[----:B------:R-:W-:Y:S01]  /*13700*/  @!P2 IMAD.IADD R205, R205, 0x1, -R249 ;  /* 0x00000001cdcda824 */ /* 0x000fe200078e0af9 */
[----:B------:R-:W-:-:S02]  /*13710*/  ISETP.GT.U32.AND P6, PT, R249, R207, PT ;  /* 0x000000cff900720c */ /* 0x000fc40003fc4070 */
[----:B------:R-:W-:Y:S02]  /*13720*/  @!P1 IADD3 R194, R194, -R249, RZ ;  /* 0x800000f9c2c29210 */ /* 0x000fe40007ffe0ff */
[C---:B------:R-:W-:Y:S02]  /*13730*/  ISETP.GT.U32.AND P1, PT, R249.reuse, R203, PT ;  /* 0x000000cbf900720c */ /* 0x040fe40003f24070 */
        /* <DEDUP_REMOVED lines=8> */
[----:B------:R-:W-:Y:S01]  /*137c0*/  @!P3 IMAD.IADD R202, R202, 0x1, -R249 ;  /* 0x00000001cacab824 */ /* 0x000fe200078e0af9 */
[----:B------:R-:W-:-:S02]  /*137d0*/  @!P6 IADD3 R207, R207, -R249, RZ ;  /* 0x800000f9cfcfe210 */ /* 0x000fc40007ffe0ff */
[----:B------:R-:W-:Y:S01]  /*137e0*/  ISETP.GE.AND P3, PT, R201, RZ, PT ;  /* 0x000000ffc900720c */ /* 0x000fe20003f66270 */
[----:B------:R-:W-:Y:S01]  /*137f0*/  @!P2 IMAD.IADD R204, R204, 0x1, -R249 ;  /* 0x00000001cccca824 */ /* 0x000fe200078e0af9 */
[----:B------:R-:W-:Y:S01]  /*13800*/  ISETP.GT.U32.AND P6, PT, R249, R206, PT ;  /* 0x000000cef900720c */ /* 0x000fe20003fc4070 */
[----:B-1----:R-:W3:Y:S01]  /*13810*/  LDL.LU R197, [R1+0x274] ;  /* 0x0002740001c57983 */ /* 0x002ee20000300800 */
[----:B------:R-:W-:-:S03]  /*13820*/  @!P1 IADD3 R203, R203, -R249, RZ ;  /* 0x800000f9cbcb9210 */ /* 0x000fc60007ffe0ff */
[----:B------:R-:W4:Y:S04]  /*13830*/  LDL.LU R198, [R1+0x270] ;  /* 0x0002700001c67983 */ /* 0x000f280000300800 */
[----:B------:R-:W3:Y:S04]  /*13840*/  LDL.LU R200, [R1+0x26c] ;  /* 0x00026c0001c87983 */ /* 0x000ee80000300800 */
[----:B------:R-:W3:Y:S04]  /*13850*/  LDL.LU R201, [R1+0x268] ;  /* 0x0002680001c97983 */ /* 0x000ee80000300800 */
[----:B------:R-:W3:Y:S01]  /*13860*/  LDL R249, [R1+0x55b8] ;  /* 0x0055b80001f97983 */ /* 0x000ee20000100800 */
[----:B--2---:R-:W-:-:S03]  /*13870*/  ISETP.GE.AND P1, PT, R196, RZ, PT ;  /* 0x000000ffc400720c */ /* 0x004fc60003f26270 */
[----:B------:R-:W2:Y:S01]  /*13880*/  LDL R196, [R1+0x55c0] ;  /* 0x0055c00001c47983 */ /* 0x000ea20000100800 */
[----:B---3--:R-:W-:Y:S01]  /*13890*/  ISETP.GE.AND P2, PT, R249, RZ, PT ;  /* 0x000000fff900720c */ /* 0x008fe20003f46270 */
[----:B------:R-:W-:Y:S02]  /*138a0*/  IMAD.MOV.U32 R249, RZ, RZ, R193 ;  /* 0x000000fffff97224 */ /* 0x000fe400078e00c1 */
[----:B------:R-:W3:Y:S04]  /*138b0*/  LDL.LU R193, [R1+0x6120] ;  /* 0x0061200001c17983 */ /* 0x000ee80000300800 */
[----:B------:R1:W-:Y:S02]  /*138c0*/  STL [R1+0x13c], R249 ;  /* 0x00013cf901007387 */ /* 0x0003e40000100800 */
[----:B-1----:R-:W-:-:S05]  /*138d0*/  IABS R249, c[0x0][0x17c] ;  /* 0x00005f0000f97a13 */ /* 0x002fca0000000000 */
[----:B------:R-:W-:Y:S02]  /*138e0*/  @!P6 IMAD.IADD R206, R206, 0x1, -R249 ;  /* 0x00000001cecee824 */ /* 0x000fe400078e0af9 */
[----:B------:R-:W2:Y:S04]  /*138f0*/  LDL R249, [R1+0x13c] ;  /* 0x00013c0001f97983 */ /* 0x000ea80000100800 */
[----:B------:R1:W-:Y:S04]  /*13900*/  STL [R1+0x138], R194 ;  /* 0x000138c201007387 */ /* 0x0003e80000100800 */
[----:B-1----:R-:W3:Y:S01]  /*13910*/  LDL.LU R194, [R1+0x611c] ;  /* 0x00611c0001c27983 */ /* 0x002ee20000300800 */
[----:B--2---:R-:W-:-:S05]  /*13920*/  @!P4 IMAD.MOV R249, RZ, RZ, -R249 ;  /* 0x000000fffff9c224 */ /* 0x004fca00078e0af9 */
[----:B------:R1:W-:Y:S02]  /*13930*/  @!P4 STL [R1+0x13c], R249 ;  /* 0x00013cf90100c387 */ /* 0x0003e40000100800 */
[----:B-1----:R-:W-:-:S04]  /*13940*/  IABS R249, c[0x0][0x17c] ;  /* 0x00005f0000f97a13 */ /* 0x002fc80000000000 */
[----:B------:R-:W-:Y:S02]  /*13950*/  ISETP.GT.U32.AND P4, PT, R249, R195, PT ;  /* 0x000000c3f900720c */ /* 0x000fe40003f84070 */
[----:B------:R-:W2:Y:S04]  /*13960*/  LDL R249, [R1+0x138] ;  /* 0x0001380001f97983 */ /* 0x000ea80000100800 */
[----:B------:R1:W-:Y:S04]  /*13970*/  STL [R1+0x134], R205 ;  /* 0x000134cd01007387 */ /* 0x0003e80000100800 */
[----:B-1----:R-:W3:Y:S01]  /*13980*/  LDL.LU R205, [R1+0x6118] ;  /* 0x0061180001cd7983 */ /* 0x002ee20000300800 */
[----:B--2---:R-:W-:-:S05]  /*13990*/  @!P5 IADD3 R249, -R249, RZ, RZ ;  /* 0x000000fff9f9d210 */ /* 0x004fca0007ffe1ff */
[----:B------:R1:W-:Y:S02]  /*139a0*/  @!P5 STL [R1+0x138], R249 ;  /* 0x000138f90100d387 */ /* 0x0003e40000100800 */
[----:B-1----:R-:W-:-:S04]  /*139b0*/  IABS R249, c[0x0][0x17c] ;  /* 0x00005f0000f97a13 */ /* 0x002fc80000000000 */
[----:B------:R-:W-:Y:S02]  /*139c0*/  ISETP.GT.U32.AND P5, PT, R249, R202, PT ;  /* 0x000000caf900720c */ /* 0x000fe40003fa4070 */
[----:B------:R-:W2:Y:S01]  /*139d0*/  LDL R249, [R1+0x134] ;  /* 0x0001340001f97983 */ /* 0x000ea20000100800 */
[----:B------:R-:W-:-:S04]  /*139e0*/  IMAD.HI.U32 R230, R250, R229, RZ ;  /* 0x000000e5fae67227 */ /* 0x000fc800078e00ff */
[----:B------:R-:W-:Y:S01]  /*139f0*/  @!P1 IMAD.MOV R232, RZ, RZ, -R232 ;  /* 0x000000ffffe89224 */ /* 0x000fe200078e0ae8 */
[----:B------:R-:W-:Y:S01]  /*13a00*/  IADD3 R230, -R230, RZ, RZ ;  /* 0x000000ffe6e67210 */ /* 0x000fe20007ffe1ff */
[----:B--2---:R-:W-:-:S05]  /*13a10*/  @!P3 IMAD.MOV R249, RZ, RZ, -R249 ;  /* 0x000000fffff9b224 */ /* 0x004fca00078e0af9 */
[----:B------:R1:W-:Y:S04]  /*13a20*/  @!P3 STL [R1+0x134], R249 ;  /* 0x000134f90100b387 */ /* 0x0003e80000100800 */
[----:B------:R2:W-:Y:S01]  /*13a30*/  STL [R1+0x130], R232 ;  /* 0x000130e801007387 */ /* 0x0005e20000100800 */
[----:B-1----:R-:W-:Y:S02]  /*13a40*/  IABS R249, c[0x0][0x17c] ;  /* 0x00005f0000f97a13 */ /* 0x002fe40000000000 */
[----:B--2---:R-:W-:-:S03]  /*13a50*/  MOV R232, R207 ;  /* 0x000000cf00e87202 */ /* 0x004fc60000000f00 */
[C---:B------:R-:W-:Y:S02]  /*13a60*/  IMAD R207, R249.reuse, R230, R229 ;  /* 0x000000e6f9cf7224 */ /* 0x040fe400078e02e5 */
[----:B------:R-:W-:Y:S01]  /*13a70*/  IMAD.MOV.U32 R229, RZ, RZ, R232 ;  /* 0x000000ffffe57224 */ /* 0x000fe200078e00e8 */
[----:B------:R-:W-:-:S03]  /*13a80*/  ISETP.GT.U32.AND P1, PT, R249, R204, PT ;  /* 0x000000ccf900720c */ /* 0x000fc60003f24070 */
[----:B------:R-:W-:Y:S01]  /*13a90*/  @!P2 IMAD.MOV R229, RZ, RZ, -R229 ;  /* 0x000000ffffe5a224 */ /* 0x000fe200078e0ae5 */
[----:B------:R1:W-:Y:S01]  /*13aa0*/  STL [R1+0x12c], R232 ;  /* 0x00012ce801007387 */ /* 0x0003e20000100800 */
[C---:B------:R-:W-:Y:S02]  /*13ab0*/  ISETP.GT.U32.AND P3, PT, R249.reuse, R203, PT ;  /* 0x000000cbf900720c */ /* 0x040fe40003f64070 */
[C---:B------:R-:W-:Y:S01]  /*13ac0*/  ISETP.GT.U32.AND P6, PT, R249.reuse, R206, PT ;  /* 0x000000cef900720c */ /* 0x040fe20003fc4070 */
[----:B------:R-:W2:Y:S04]  /*13ad0*/  LDL R230, [R1+0x55ec] ;  /* 0x0055ec0001e67983 */ /* 0x000ea80000100800 */
[----:B------:R3:W-:Y:S01]  /*13ae0*/  @!P2 STL [R1+0x12c], R229 ;  /* 0x00012ce50100a387 */ /* 0x0007e20000100800 */
[----:B------:R-:W-:-:S02]  /*13af0*/  ISETP.GT.U32.AND P2, PT, R249, R197, PT ;  /* 0x000000c5f900720c */ /* 0x000fc40003f44070 */
[----:B-1----:R-:W-:Y:S02]  /*13b00*/  IADD3 R232, R199, 0x1c0, RZ ;  /* 0x000001c0c7e87810 */ /* 0x002fe40007ffe0ff */
[-C--:B------:R-:W-:Y:S01]  /*13b10*/  @!P1 IADD3 R204, R204, -R249.reuse, RZ ;  /* 0x800000f9cccc9210 */ /* 0x080fe20007ffe0ff */
[--C-:B------:R-:W-:Y:S01]  /*13b20*/  @!P5 IMAD.IADD R202, R202, 0x1, -R249.reuse ;  /* 0x00000001cacad824 */ /* 0x100fe200078e0af9 */
[----:B------:R-:W-:Y:S01]  /*13b30*/  ISETP.GE.AND P1, PT, R196, RZ, PT ;  /* 0x000000ffc400720c */ /* 0x000fe20003f26270 */
[----:B------:R1:W-:Y:S01]  /*13b40*/  STL [R1+0x5598], R232 ;  /* 0x005598e801007387 */ /* 0x0003e20000100800 */
[----:B------:R-:W-:Y:S01]  /*13b50*/  @!P4 IADD3 R195, R195, -R249, RZ ;  /* 0x800000f9c3c3c210 */ /* 0x000fe20007ffe0ff */
[--C-:B------:R-:W-:Y:S01]  /*13b60*/  @!P3 IMAD.IADD R203, R203, 0x1, -R249.reuse ;  /* 0x00000001cbcbb824 */ /* 0x100fe200078e0af9 */
[----:B---3--:R-:W-:Y:S01]  /*13b70*/  IABS R229, R232 ;  /* 0x000000e800e57213 */ /* 0x008fe20000000000 */
[----:B------:R-:W3:Y:S01]  /*13b80*/  LDL.LU R196, [R1+0x27c] ;  /* 0x00027c0001c47983 */ /* 0x000ee20000300800 */
[--C-:B------:R-:W-:Y:S01]  /*13b90*/  @!P6 IMAD.IADD R206, R206, 0x1, -R249.reuse ;  /* 0x00000001cecee824 */ /* 0x100fe200078e0af9 */
[----:B----4-:R-:W-:Y:S01]  /*13ba0*/  ISETP.GT.U32.AND P4, PT, R249, R198, PT ;  /* 0x000000c6f900720c */ /* 0x010fe20003f84070 */
[----:B------:R-:W-:Y:S01]  /*13bb0*/  @!P2 IMAD.IADD R197, R197, 0x1, -R249 ;  /* 0x00000001c5c5a824 */ /* 0x000fe200078e0af9 */
[----:B------:R-:W-:-:S02]  /*13bc0*/  ISETP.GT.U32.AND P5, PT, R249, R200, PT ;  /* 0x000000c8f900720c */ /* 0x000fc40003fa4070 */
[C---:B------:R-:W-:Y:S01]  /*13bd0*/  ISETP.GT.U32.AND P3, PT, R249.reuse, R201, PT ;  /* 0x000000c9f900720c */ /* 0x040fe20003f64070 */
[----:B-1----:R-:W4:Y:S01]  /*13be0*/  LDL.LU R232, [R1+0x278] ;  /* 0x0002780001e87983 */ /* 0x002f220000300800 */
[----:B------:R-:W-:-:S03]  /*13bf0*/  ISETP.GT.U32.AND P6, PT, R249, R205, PT ;  /* 0x000000cdf900720c */ /* 0x000fc60003fc4070 */
[----:B------:R-:W2:Y:S02]  /*13c00*/  LDL R249, [R1+0x55a0] ;  /* 0x0055a00001f97983 */ /* 0x000ea40000100800 */
[----:B--2---:R-:W-:Y:S02]  /*13c10*/  ISETP.GE.AND P2, PT, R249, RZ, PT ;  /* 0x000000fff900720c */ /* 0x004fe40003f46270 */
[----:B------:R-:W-:-:S04]  /*13c20*/  IABS R249, c[0x0][0x17c] ;  /* 0x00005f0000f97a13 */ /* 0x000fc80000000000 */
[----:B------:R-:W-:Y:S01]  /*13c30*/  @!P4 IADD3 R198, R198, -R249, RZ ;  /* 0x800000f9c6c6c210 */ /* 0x000fe20007ffe0ff */
[----:B------:R-:W-:Y:S02]  /*13c40*/  @!P5 IMAD.IADD R200, R200, 0x1, -R249 ;  /* 0x00000001c8c8d824 */ /* 0x000fe400078e0af9 */
[----:B------:R-:W2:Y:S02]  /*13c50*/  LDL R249, [R1+0x559c] ;  /* 0x00559c0001f97983 */ /* 0x000ea40000100800 */
[----:B--2---:R-:W-:Y:S02]  /*13c60*/  ISETP.GE.AND P5, PT, R249, RZ, PT ;  /* 0x000000fff900720c */ /* 0x004fe40003fa6270 */
[----:B------:R-:W-:-:S05]  /*13c70*/  IABS R249, c[0x0][0x17c] ;  /* 0x00005f0000f97a13 */ /* 0x000fca0000000000 */
[----:B------:R-:W-:Y:S02]  /*13c80*/  @!P3 IMAD.IADD R201, R201, 0x1, -R249 ;  /* 0x00000001c9c9b824 */ /* 0x000fe400078e0af9 */
[----:B------:R-:W2:Y:S02]  /*13c90*/  LDL R249, [R1+0x55d0] ;  /* 0x0055d00001f97983 */ /* 0x000ea40000100800 */
[----:B--2---:R-:W-:Y:S02]  /*13ca0*/  ISETP.GE.AND P3, PT, R249, RZ, PT ;  /* 0x000000fff900720c */ /* 0x004fe40003f66270 */
[----:B------:R-:W-:Y:S02]  /*13cb0*/  MOV R249, R195 ;  /* 0x000000c300f97202 */ /* 0x000fe40000000f00 */
[----:B------:R-:W2:Y:S04]  /*13cc0*/  LDL.LU R195, [R1+0x6114] ;  /* 0x0061140001c37983 */ /* 0x000ea80000300800 */
[----:B------:R1:W-:Y:S02]  /*13cd0*/  STL [R1+0x128], R249 ;  /* 0x000128f901007387 */ /* 0x0003e40000100800 */
[----:B-1----:R-:W-:-:S05]  /*13ce0*/  IABS R249, c[0x0][0x17c] ;  /* 0x00005f0000f97a13 */ /* 0x002fca0000000000 */
[----:B------:R-:W-:Y:S02]  /*13cf0*/  @!P6 IMAD.IADD R205, R205, 0x1, -R249 ;  /* 0x00000001cdcde824 */ /* 0x000fe400078e0af9 */
[----:B------:R-:W2:Y:S04]  /*13d00*/  LDL R249, [R1+0x128] ;  /* 0x0001280001f97983 */ /* 0x000ea80000100800 */
[----:B------:R1:W-:Y:S04]  /*13d10*/  STL [R1+0x124], R202 ;  /* 0x000124ca01007387 */ /* 0x0003e80000100800 */
[----:B-1----:R-:W3:Y:S01]  /*13d20*/  LDL.LU R202, [R1+0x6110] ;  /* 0x0061100001ca7983 */ /* 0x002ee20000300800 */
[----:B--2---:R-:W-:-:S05]  /*13d30*/  @!P1 IADD3 R249, -R249, RZ, RZ ;  /* 0x000000fff9f99210 */ /* 0x004fca0007ffe1ff */
[----:B------:R1:W-:Y:S02]  /*13d40*/  @!P1 STL [R1+0x128], R249 ;  /* 0x000128f901009387 */ /* 0x0003e40000100800 */
[----:B-1----:R-:W-:-:S04]  /*13d50*/  IABS R249, c[0x0][0x17c] ;  /* 0x00005f0000f97a13 */ /* 0x002fc80000000000 */
[----:B------:R-:W-:Y:S02]  /*13d60*/  ISETP.GT.U32.AND P1, PT, R249, R197, PT ;  /* 0x000000c5f900720c */ /* 0x000fe40003f24070 */
[----:B------:R-:W2:Y:S04]  /*13d70*/  LDL R249, [R1+0x124] ;  /* 0x0001240001f97983 */ /* 0x000ea80000100800 */
[----:B------:R1:W-:Y:S04]  /*13d80*/  STL [R1+0x120], R203 ;  /* 0x000120cb01007387 */ /* 0x0003e80000100800 */
[----:B-1----:R-:W3:Y:S04]  /*13d90*/  LDL.LU R203, [R1+0x610c] ;  /* 0x00610c0001cb7983 */ /* 0x002ee80000300800 */
[----:B------:R1:W-:Y:S04]  /*13da0*/  STL [R1+0x11c], R204 ;  /* 0x00011ccc01007387 */ /* 0x0003e80000100800 */
[----:B-1----:R-:W3:Y:S01]  /*13db0*/  LDL.LU R204, [R1+0x6108] ;  /* 0x0061080001cc7983 */ /* 0x002ee20000300800 */
[----:B--2---:R-:W-:-:S05]  /*13dc0*/  @!P2 IMAD.MOV R249, RZ, RZ, -R249 ;  /* 0x000000fffff9a224 */ /* 0x004fca00078e0af9 */
[----:B------:R1:W-:Y:S02]  /*13dd0*/  @!P2 STL [R1+0x124], R249 ;  /* 0x000124f90100a387 */ /* 0x0003e40000100800 */
[----:B-1----:R-:W-:-:S04]  /*13de0*/  IABS R249, c[0x0][0x17c] ;  /* 0x00005f0000f97a13 */ /* 0x002fc80000000000 */
[----:B------:R-:W-:Y:S02]  /*13df0*/  ISETP.GT.U32.AND P2, PT, R249, R198, PT ;  /* 0x000000c6f900720c */ /* 0x000fe40003f44070 */
[----:B------:R-:W2:Y:S01]  /*13e00*/  LDL R249, [R1+0x120] ;  /* 0x0001200001f97983 */ /* 0x000ea20000100800 */
[----:B------:R-:W-:-:S13]  /*13e10*/  ISETP.GE.AND P4, PT, R230, RZ, PT ;  /* 0x000000ffe600720c */ /* 0x000fda0003f86270 */
[----:B--2---:R-:W-:-:S05]  /*13e20*/  @!P4 IMAD.MOV R249, RZ, RZ, -R249 ;  /* 0x000000fffff9c224 */ /* 0x004fca00078e0af9 */
[----:B------:R1:W-:Y:S02]  /*13e30*/  @!P4 STL [R1+0x120], R249 ;  /* 0x000120f90100c387 */ /* 0x0003e40000100800 */
[----:B-1----:R-:W-:-:S04]  /*13e40*/  IABS R249, c[0x0][0x17c] ;  /* 0x00005f0000f97a13 */ /* 0x002fc80000000000 */
[----:B------:R-:W-:Y:S02]  /*13e50*/  ISETP.GT.U32.AND P4, PT, R249, R200, PT ;  /* 0x000000c8f900720c */ /* 0x000fe40003f84070 */
[----:B------:R-:W2:Y:S01]  /*13e60*/  LDL R249, [R1+0x11c] ;  /* 0x00011c0001f97983 */ /* 0x000ea20000100800 */
[----:B------:R-:W-:-:S04]  /*13e70*/  IMAD.HI.U32 R230, R250, R229, RZ ;  /* 0x000000e5fae67227 */ /* 0x000fc800078e00ff */
[----:B------:R-:W-:Y:S01]  /*13e80*/  IMAD.MOV R230, RZ, RZ, -R230 ;  /* 0x000000ffffe67224 */ /* 0x000fe200078e0ae6 */
[----:B--2---:R-:W-:-:S05]  /*13e90*/  @!P5 IADD3 R249, -R249, RZ, RZ ;  /* 0x000000fff9f9d210 */ /* 0x004fca0007ffe1ff */
[----:B------:R1:W-:Y:S04]  /*13ea0*/  @!P5 STL [R1+0x11c], R249 ;  /* 0x00011cf90100d387 */ /* 0x0003e80000100800 */
[----:B------:R2:W-:Y:S01]  /*13eb0*/  STL [R1+0x118], R206 ;  /* 0x000118ce01007387 */ /* 0x0005e20000100800 */
[----:B-1----:R-:W-:-:S04]  /*13ec0*/  IABS R249, c[0x0][0x17c] ;  /* 0x00005f0000f97a13 */ /* 0x002fc80000000000 */
[C---:B------:R-:W-:Y:S01]  /*13ed0*/  ISETP.GT.U32.AND P5, PT, R249.reuse, R201, PT ;  /* 0x000000c9f900720c */ /* 0x040fe20003fa4070 */
[C---:B--2---:R-:W-:Y:S01]  /*13ee0*/  IMAD R206, R249.reuse, R230, R229 ;  /* 0x000000e6f9ce7224 */ /* 0x044fe200078e02e5 */
[----:B------:R-:W-:Y:S01]  /*13ef0*/  ISETP.GT.U32.AND P6, PT, R249, R205, PT ;  /* 0x000000cdf900720c */ /* 0x000fe20003fc4070 */
[----:B------:R-:W2:Y:S04]  /*13f00*/  LDL R230, [R1+0x5604] ;  /* 0x0056040001e67983 */ /* 0x000ea80000100800 */
[----:B------:R-:W2:Y:S01]  /*13f10*/  LDL R249, [R1+0x118] ;  /* 0x0001180001f97983 */ /* 0x000ea20000100800 */
[----:B------:R-:W-:Y:S01]  /*13f20*/  IADD3 R229, R199, 0x1c1, RZ ;  /* 0x000001c1c7e57810 */ /* 0x000fe20007ffe0ff */
[----:B--2---:R-:W-:-:S05]  /*13f30*/  @!P3 IMAD.MOV R249, RZ, RZ, -R249 ;  /* 0x000000fffff9b224 */ /* 0x004fca00078e0af9 */
[----:B------:R1:W-:Y:S04]  /*13f40*/  @!P3 STL [R1+0x118], R249 ;  /* 0x000118f90100b387 */ /* 0x0003e80000100800 */
[----:B------:R-:W-:Y:S01]  /*13f50*/  STL [R1+0x556c], R229 ;  /* 0x00556ce501007387 */ /* 0x000fe20000100800 */
[----:B-1----:R-:W-:-:S04]  /*13f60*/  IABS R249, c[0x0][0x17c] ;  /* 0x00005f0000f97a13 */ /* 0x002fc80000000000 */
[----:B------:R-:W-:Y:S01]  /*13f70*/  @!P2 IADD3 R198, R198, -R249, RZ ;  /* 0x800000f9c6c6a210 */ /* 0x000fe20007ffe0ff */
[--C-:B------:R-:W-:Y:S01]  /*13f80*/  @!P1 IMAD.IADD R197, R197, 0x1, -R249.reuse ;  /* 0x00000001c5c59824 */ /* 0x100fe200078e0af9 */
[C---:B---3--:R-:W-:Y:S01]  /*13f90*/  ISETP.GT.U32.AND P3, PT, R249.reuse, R196, PT ;  /* 0x000000c4f900720c */ /* 0x048fe20003f64070 */
[--C-:B------:R-:W-:Y:S01]  /*13fa0*/  @!P4 IMAD.IADD R200, R200, 0x1, -R249.reuse ;  /* 0x00000001c8c8c824 */ /* 0x100fe200078e0af9 */
[----:B----4-:R-:W-:Y:S01]  /*13fb0*/  ISETP.GT.U32.AND P1, PT, R249, R232, PT ;  /* 0x000000e8f900720c */ /* 0x010fe20003f24070 */
[----:B------:R-:W-:Y:S01]  /*13fc0*/  @!P5 IMAD.IADD R201, R201, 0x1, -R249 ;  /* 0x00000001c9c9d824 */ /* 0x000fe200078e0af9 */
[C---:B------:R-:W-:Y:S02]  /*13fd0*/  ISETP.GT.U32.AND P2, PT, R249.reuse, R204, PT ;  /* 0x000000ccf900720c */ /* 0x040fe40003f44070 */
[----:B------:R-:W-:Y:S02]  /*13fe0*/  ISETP.GT.U32.AND P4, PT, R249, R203, PT ;  /* 0x000000cbf900720c */ /* 0x000fe40003f84070 */
[----:B------:R-:W2:Y:S02]  /*13ff0*/  LDL R249, [R1+0x55d8] ;  /* 0x0055d80001f97983 */ /* 0x000ea40000100800 */
[----:B--2---:R-:W-:-:S02]  /*14000*/  ISETP.GE.AND P5, PT, R249, RZ, PT ;  /* 0x000000fff900720c */ /* 0x004fc40003fa6270 */
[----:B------:R-:W-:-:S04]  /*14010*/  IABS R249, c[0x0][0x17c] ;  /* 0x00005f0000f97a13 */ /* 0x000fc80000000000 */
[----:B------:R-:W-:Y:S01]  /*14020*/  @!P6 IADD3 R205, R205, -R249, RZ ;  /* 0x800000f9cdcde210 */ /* 0x000fe20007ffe0ff */
[----:B------:R-:W-:Y:S01]  /*14030*/  @!P3 IMAD.IADD R196, R196, 0x1, -R249 ;  /* 0x00000001c4c4b824 */ /* 0x000fe200078e0af9 */
[----:B------:R-:W-:Y:S02]  /*14040*/  ISETP.GT.U32.AND P6, PT, R249, R202, PT ;  /* 0x000000caf900720c */ /* 0x000fe40003fc4070 */
        /* <DEDUP_REMOVED lines=10> */
[----:B--2---:R-:W-:Y:S01]  /*140f0*/  ISETP.GE.AND P4, PT, R249, RZ, PT ;  /* 0x000000fff900720c */ /* 0x004fe20003f86270 */
[----:B------:R-:W-:Y:S02]  /*14100*/  IMAD.MOV.U32 R249, RZ, RZ, R197 ;  /* 0x000000fffff97224 */ /* 0x000fe400078e00c5 */
[----:B------:R-:W2:Y:S04]  /*14110*/  LDL.LU R197, [R1+0x6104] ;  /* 0x0061040001c57983 */ /* 0x000ea80000300800 */
[----:B------:R1:W-:Y:S02]  /*14120*/  STL [R1+0x114], R249 ;  /* 0x000114f901007387 */ /* 0x0003e40000100800 */
[----:B-1----:R-:W-:-:S05]  /*14130*/  IABS R249, c[0x0][0x17c] ;  /* 0x00005f0000f97a13 */ /* 0x002fca0000000000 */
[----:B------:R-:W-:Y:S02]  /*14140*/  @!P6 IMAD.IADD R202, R202, 0x1, -R249 ;  /* 0x00000001cacae824 */ /* 0x000fe400078e0af9 */
[----:B------:R-:W3:Y:S04]  /*14150*/  LDL R249, [R1+0x114] ;  /* 0x0001140001f97983 */ /* 0x000ee80000100800 */
[----:B------:R1:W-:Y:S04]  /*14160*/  STL [R1+0x110], R198 ;  /* 0x000110c601007387 */ /* 0x0003e80000100800 */
[----:B-1----:R-:W4:Y:S01]  /*14170*/  LDL.LU R198, [R1+0x6100] ;  /* 0x0061000001c67983 */ /* 0x002f220000300800 */
[----:B---3--:R-:W-:-:S05]  /*14180*/  @!P5 IMAD.MOV R249, RZ, RZ, -R249 ;  /* 0x000000fffff9d224 */ /* 0x008fca00078e0af9 */
[----:B------:R1:W-:Y:S02]  /*14190*/  @!P5 STL [R1+0x114], R249 ;  /* 0x000114f90100d387 */ /* 0x0003e40000100800 */
[----:B-1----:R-:W-:-:S04]  /*141a0*/  IABS R249, c[0x0][0x17c] ;  /* 0x00005f0000f97a13 */ /* 0x002fc80000000000 */
[----:B------:R-:W-:Y:S02]  /*141b0*/  ISETP.GT.U32.AND P5, PT, R249, R196, PT ;  /* 0x000000c4f900720c */ /* 0x000fe40003fa4070 */
[----:B------:R-:W3:Y:S04]  /*141c0*/  LDL R249, [R1+0x110] ;  /* 0x0001100001f97983 */ /* 0x000ee80000100800 */
[----:B------:R1:W-:Y:S04]  /*141d0*/  STL [R1+0x10c], R200 ;  /* 0x00010cc801007387 */ /* 0x0003e80000100800 */
[----:B-1----:R-:W2:Y:S04]  /*141e0*/  LDL.LU R200, [R1+0x60fc] ;  /* 0x0060fc0001c87983 */ /* 0x002ea80000300800 */
[----:B------:R1:W-:Y:S04]  /*141f0*/  STL [R1+0x108], R201 ;  /* 0x000108c901007387 */ /* 0x0003e80000100800 */
[----:B-1----:R-:W2:Y:S01]  /*14200*/  LDL.LU R201, [R1+0x60f8] ;  /* 0x0060f80001c97983 */ /* 0x002ea20000300800 */
[----:B---3--:R-:W-:-:S05]  /*14210*/  @!P3 IADD3 R249, -R249, RZ, RZ ;  /* 0x000000fff9f9b210 */ /* 0x008fca0007ffe1ff */
[----:B------:R1:W-:Y:S02]  /*14220*/  @!P3 STL [R1+0x110], R249 ;  /* 0x000110f90100b387 */ /* 0x0003e40000100800 */
[----:B-1----:R-:W-:-:S04]  /*14230*/  IABS R249, c[0x0][0x17c] ;  /* 0x00005f0000f97a13 */ /* 0x002fc80000000000 */
[----:B------:R-:W-:Y:S02]  /*14240*/  ISETP.GT.U32.AND P3, PT, R249, R232, PT ;  /* 0x000000e8f900720c */ /* 0x000fe40003f64070 */
[----:B------:R-:W3:Y:S01]  /*14250*/  LDL R249, [R1+0x10c] ;  /* 0x00010c0001f97983 */ /* 0x000ee20000100800 */
[----:B------:R-:W-:-:S13]  /*14260*/  ISETP.GE.AND P1, PT, R230, RZ, PT ;  /* 0x000000ffe600720c */ /* 0x000fda0003f26270 */
[----:B---3--:R-:W-:-:S05]  /*14270*/  @!P1 IMAD.MOV R249, RZ, RZ, -R249 ;  /* 0x000000fffff99224 */ /* 0x008fca00078e0af9 */
[----:B------:R1:W-:Y:S02]  /*14280*/  @!P1 STL [R1+0x10c], R249 ;  /* 0x00010cf901009387 */ /* 0x0003e40000100800 */
[----:B-1----:R-:W-:-:S04]  /*14290*/  IABS R249, c[0x0][0x17c] ;  /* 0x00005f0000f97a13 */ /* 0x002fc80000000000 */
[----:B------:R-:W-:Y:S02]  /*142a0*/  ISETP.GT.U32.AND P1, PT, R249, R204, PT ;  /* 0x000000ccf900720c */ /* 0x000fe40003f24070 */
[----:B------:R-:W3:Y:S01]  /*142b0*/  LDL R249, [R1+0x108] ;  /* 0x0001080001f97983 */ /* 0x000ee20000100800 */
[----:B------:R-:W-:-:S05]  /*142c0*/  IABS R229, R229 ;  /* 0x000000e500e57213 */ /* 0x000fca0000000000 */
[----:B------:R-:W-:-:S05]  /*142d0*/  IMAD.HI.U32 R230, R250, R229, RZ ;  /* 0x000000e5fae67227 */ /* 0x000fca00078e00ff */
[----:B------:R-:W-:Y:S01]  /*142e0*/  IADD3 R230, -R230, RZ, RZ ;  /* 0x000000ffe6e67210 */ /* 0x000fe20007ffe1ff */
[----:B---3--:R-:W-:-:S05]  /*142f0*/  @!P2 IMAD.MOV R249, RZ, RZ, -R249 ;  /* 0x000000fffff9a224 */ /* 0x008fca00078e0af9 */
[----:B------:R1:W-:Y:S04]  /*14300*/  @!P2 STL [R1+0x108], R249 ;  /* 0x000108f90100a387 */ /* 0x0003e80000100800 */
[----:B------:R3:W-:Y:S01]  /*14310*/  STL [R1+0x104], R205 ;  /* 0x000104cd01007387 */ /* 0x0007e20000100800 */
[----:B-1----:R-:W-:-:S04]  /*14320*/  IABS R249, c[0x0][0x17c] ;  /* 0x00005f0000f97a13 */ /* 0x002fc80000000000 */
[C---:B------:R-:W-:Y:S01]  /*14330*/  ISETP.GT.U32.AND P2, PT, R249.reuse, R203, PT ;  /* 0x000000cbf900720c */ /* 0x040fe20003f44070 */
[C---:B---3--:R-:W-:Y:S01]  /*14340*/  IMAD R205, R249.reuse, R230, R229 ;  /* 0x000000e6f9cd7224 */ /* 0x048fe200078e02e5 */
[----:B------:R-:W-:Y:S01]  /*14350*/  ISETP.GT.U32.AND P6, PT, R249, R202, PT ;  /* 0x000000caf900720c */ /* 0x000fe20003fc4070 */
[----:B------:R-:W3:Y:S04]  /*14360*/  LDL R230, [R1+0x561c] ;  /* 0x00561c0001e67983 */ /* 0x000ee80000100800 */
[----:B------:R-:W2:Y:S01]  /*14370*/  LDL R249, [R1+0x104] ;  /* 0x0001040001f97983 */ /* 0x000ea20000100800 */
[----:B------:R-:W-:-:S03]  /*14380*/  IADD3 R229, R199, 0x1c2, RZ ;  /* 0x000001c2c7e57810 */ /* 0x000fc60007ffe0ff */
[----:B------:R-:W3:Y:S01]  /*14390*/  LDL.LU R199, [R1+0x60f4] ;  /* 0x0060f40001c77983 */ /* 0x000ee20000300800 */
[----:B--2---:R-:W-:-:S05]  /*143a0*/  @!P4 IADD3 R249, -R249, RZ, RZ ;  /* 0x000000fff9f9c210 */ /* 0x004fca0007ffe1ff */
[----:B------:R1:W-:Y:S04]  /*143b0*/  @!P4 STL [R1+0x104], R249 ;  /* 0x000104f90100c387 */ /* 0x0003e80000100800 */
[----:B------:R-:W-:Y:S01]  /*143c0*/  STL [R1+0x5528], R229 ;  /* 0x005528e501007387 */ /* 0x000fe20000100800 */
[----:B-1----:R-:W-:-:S04]  /*143d0*/  IABS R249, c[0x0][0x17c] ;  /* 0x00005f0000f97a13 */ /* 0x002fc80000000000 */
[----:B------:R-:W-:Y:S01]  /*143e0*/  @!P1 IADD3 R204, R204, -R249, RZ ;  /* 0x800000f9cccc9210 */ /* 0x000fe20007ffe0ff */
[--C-:B------:R-:W-:Y:S01]  /*143f0*/  @!P5 IMAD.IADD R196, R196, 0x1, -R249.reuse ;  /* 0x00000001c4c4d824 */ /* 0x100fe200078e0af9 */
[C---:B------:R-:W-:Y:S01]  /*14400*/  ISETP.GT.U32.AND P4, PT, R249.reuse, R201, PT ;  /* 0x000000c9f900720c */ /* 0x040fe20003f84070 */
[--C-:B------:R-:W-:Y:S01]  /*14410*/  @!P3 IMAD.IADD R232, R232, 0x1, -R249.reuse ;  /* 0x00000001e8e8b824 */ /* 0x100fe200078e0af9 */
[----:B------:R-:W-:Y:S01]  /*14420*/  ISETP.GT.U32.AND P5, PT, R249, R200, PT ;  /* 0x000000c8f900720c */ /* 0x000fe20003fa4070 */
[----:B------:R-:W-:Y:S01]  /*14430*/  @!P2 IMAD.IADD R203, R203, 0x1, -R249 ;  /* 0x00000001cbcba824 */ /* 0x000fe200078e0af9 */
[C---:B---3--:R-:W-:Y:S02]  /*14440*/  ISETP.GT.U32.AND P3, PT, R249.reuse, R199, PT ;  /* 0x000000c7f900720c */ /* 0x048fe40003f64070 */
[----:B----4-:R-:W-:Y:S02]  /*14450*/  ISETP.GT.U32.AND P1, PT, R249, R198, PT ;  /* 0x000000c6f900720c */ /* 0x010fe40003f24070 */
        /* <DEDUP_REMOVED lines=8> */
[----:B------:R-:W-:-:S05]  /*144e0*/  IABS R249, c[0x0][0x17c] ;  /* 0x00005f0000f97a13 */ /* 0x000fca0000000000 */
[--C-:B------:R-:W-:Y:S02]  /*144f0*/  @!P5 IMAD.IADD R200, R200, 0x1, -R249.reuse ;  /* 0x00000001c8c8d824 */ /* 0x100fe400078e0af9 */
[----:B------:R-:W-:Y:S02]  /*14500*/  @!P3 IMAD.IADD R199, R199, 0x1, -R249 ;  /* 0x00000001c7c7b824 */ /* 0x000fe400078e0af9 */
[----:B------:R-:W2:Y:S02]  /*14510*/  LDL R249, [R1+0x55c8] ;  /* 0x0055c80001f97983 */ /* 0x000ea40000100800 */
[----:B--2---:R-:W-:Y:S02]  /*14520*/  ISETP.GE.AND P3, PT, R249, RZ, PT ;  /* 0x000000fff900720c */ /* 0x004fe40003f66270 */
[----:B------:R-:W-:-:S04]  /*14530*/  IABS R249, c[0x0][0x17c] ;  /* 0x00005f0000f97a13 */ /* 0x000fc80000000000 */
[----:B------:R-:W-:Y:S02]  /*14540*/  @!P1 IADD3 R198, R198, -R249, RZ ;  /* 0x800000f9c6c69210 */ /* 0x000fe40007ffe0ff */
[----:B------:R-:W2:Y:S02]  /*14550*/  LDL R249, [R1+0x5600] ;  /* 0x0056000001f97983 */ /* 0x000ea40000100800 */
[----:B--2---:R-:W-:Y:S01]  /*14560*/  ISETP.GE.AND P1, PT, R249, RZ, PT ;  /* 0x000000fff900720c */ /* 0x004fe20003f26270 */
[----:B------:R-:W-:Y:S02]  /*14570*/  IMAD.MOV.U32 R249, RZ, RZ, R196 ;  /* 0x000000fffff97224 */ /* 0x000fe400078e00c4 */
[----:B------:R-:W2:Y:S04]  /*14580*/  LDL.LU R196, [R1+0x60f0] ;  /* 0x0060f00001c47983 */ /* 0x000ea80000300800 */
[----:B------:R1:W-:Y:S02]  /*14590*/  STL [R1+0x100], R249 ;  /* 0x000100f901007387 */ /* 0x0003e40000100800 */
[----:B-1----:R-:W-:-:S04]  /*145a0*/  IABS R249, c[0x0][0x17c] ;  /* 0x00005f0000f97a13 */ /* 0x002fc80000000000 */
[----:B------:R-:W-:Y:S02]  /*145b0*/  @!P6 IADD3 R197, R197, -R249, RZ ;  /* 0x800000f9c5c5e210 */ /* 0x000fe40007ffe0ff */
[----:B------:R-:W3:Y:S01]  /*145c0*/  LDL R249, [R1+0x100] ;  /* 0x0001000001f97983 */ /* 0x000ee20000100800 */
[----:B------:R-:W-:Y:S02]  /*145d0*/  @!P4 IMAD.MOV R232, RZ, RZ, -R232 ;  /* 0x000000ffffe8c224 */ /* 0x000fe400078e0ae8 */
[----:B---3--:R-:W-:-:S05]  /*145e0*/  @!P2 IMAD.MOV R249, RZ, RZ, -R249 ;  /* 0x000000fffff9a224 */ /* 0x008fca00078e0af9 */
[----:B------:R1:W-:Y:S04]  /*145f0*/  @!P2 STL [R1+0x100], R249 ;  /* 0x000100f90100a387 */ /* 0x0003e80000100800 */
[----:B------:R3:W-:Y:S01]  /*14600*/  STL [R1+0xf8], R204 ;  /* 0x0000f8cc01007387 */ /* 0x0007e20000100800 */
[----:B-1----:R-:W-:-:S03]  /*14610*/  IABS R249, c[0x0][0x17c] ;  /* 0x00005f0000f97a13 */ /* 0x002fc60000000000 */
[----:B---3--:R-:W3:Y:S01]  /*14620*/  LDL R204, [R1+0x1b1c] ;  /* 0x001b1c0001cc7983 */ /* 0x008ee20000100800 */
[----:B------:R-:W-:-:S03]  /*14630*/  ISETP.GT.U32.AND P2, PT, R249, R201, PT ;  /* 0x000000c9f900720c */ /* 0x000fc60003f44070 */
[----:B------:R1:W-:Y:S01]  /*14640*/  STL [R1+0xf4], R203 ;  /* 0x0000f4cb01007387 */ /* 0x0003e20000100800 */
[----:B------:R-:W-:-:S03]  /*14650*/  ISETP.GT.U32.AND P4, PT, R249, R200, PT ;  /* 0x000000c8f900720c */ /* 0x000fc60003f84070 */
[----:B-1----:R-:W4:Y:S04]  /*14660*/  LDL R203, [R1+0x5634] ;  /* 0x0056340001cb7983 */ /* 0x002f280000100800 */
[----:B------:R1:W-:Y:S04]  /*14670*/  STL [R1+0xfc], R232 ;  /* 0x0000fce801007387 */ /* 0x0003e80000100800 */
[----:B------:R-:W2:Y:S01]  /*14680*/  LDL R249, [R1+0xf8] ;  /* 0x0000f80001f97983 */ /* 0x000ea20000100800 */
[----:B------:R-:W-:-:S03]  /*14690*/  ISETP.GE.AND P5, PT, R230, RZ, PT ;  /* 0x000000ffe600720c */ /* 0x000fc60003fa6270 */
[----:B-1----:R-:W3:Y:S10]  /*146a0*/  LDL R232, [R1+0x5618] ;  /* 0x0056180001e87983 */ /* 0x002ef40000100800 */
[----:B--2---:R-:W-:-:S05]  /*146b0*/  @!P5 IADD3 R249, -R249, RZ, RZ ;  /* 0x000000fff9f9d210 */ /* 0x004fca0007ffe1ff */
[----:B------:R1:W-:Y:S02]  /*146c0*/  @!P5 STL [R1+0xf8], R249 ;  /* 0x0000f8f90100d387 */ /* 0x0003e40000100800 */
[----:B-1----:R-:W-:-:S04]  /*146d0*/  IABS R249, c[0x0][0x17c] ;  /* 0x00005f0000f97a13 */ /* 0x002fc80000000000 */
[----:B------:R-:W-:Y:S02]  /*146e0*/  ISETP.GT.U32.AND P5, PT, R249, R199, PT ;  /* 0x000000c7f900720c */ /* 0x000fe40003fa4070 */
[----:B------:R-:W2:Y:S01]  /*146f0*/  LDL R249, [R1+0xf4] ;  /* 0x0000f40001f97983 */ /* 0x000ea20000100800 */
[----:B------:R-:W-:-:S05]  /*14700*/  IABS R229, R229 ;  /* 0x000000e500e57213 */ /* 0x000fca0000000000 */
[----:B------:R-:W-:-:S04]  /*14710*/  IMAD.HI.U32 R230, R250, R229, RZ ;  /* 0x000000e5fae67227 */ /* 0x000fc800078e00ff */
[----:B------:R-:W-:Y:S02]  /*14720*/  IMAD.MOV R230, RZ, RZ, -R230 ;  /* 0x000000ffffe67224 */ /* 0x000fe400078e0ae6 */
[----:B--2---:R-:W-:-:S05]  /*14730*/  @!P3 IMAD.MOV R249, RZ, RZ, -R249 ;  /* 0x000000fffff9b224 */ /* 0x004fca00078e0af9 */
[----:B------:R1:W-:Y:S04]  /*14740*/  @!P3 STL [R1+0xf4], R249 ;  /* 0x0000f4f90100b387 */ /* 0x0003e80000100800 */
[----:B------:R3:W-:Y:S01]  /*14750*/  STL [R1+0xf0], R202 ;  /* 0x0000f0ca01007387 */ /* 0x0007e20000100800 */
[----:B-1----:R-:W-:-:S04]  /*14760*/  IABS R249, c[0x0][0x17c] ;  /* 0x00005f0000f97a13 */ /* 0x002fc80000000000 */
[C---:B------:R-:W-:Y:S01]  /*14770*/  ISETP.GT.U32.AND P3, PT, R249.reuse, R198, PT ;  /* 0x000000c6f900720c */ /* 0x040fe20003f64070 */
[C---:B------:R-:W-:Y:S01]  /*14780*/  IMAD R229, R249.reuse, R230, R229 ;  /* 0x000000e6f9e57224 */ /* 0x040fe200078e02e5 */
[----:B------:R-:W-:Y:S01]  /*14790*/  ISETP.GT.U32.AND P6, PT, R249, R197, PT ;  /* 0x000000c5f900720c */ /* 0x000fe20003fc4070 */
[----:B------:R-:W2:Y:S04]  /*147a0*/  LDL R230, [R1+0x55e0] ;  /* 0x0055e00001e67983 */ /* 0x000ea80000100800 */
[----:B------:R-:W2:Y:S01]  /*147b0*/  LDL R249, [R1+0xf0] ;  /* 0x0000f00001f97983 */ /* 0x000ea20000100800 */
[----:B---3--:R-:W-:Y:S01]  /*147c0*/  IADD3 R202, R204, 0x1c3, RZ ;  /* 0x000001c3ccca7810 */ /* 0x008fe20007ffe0ff */
[----:B--2---:R-:W-:-:S05]  /*147d0*/  @!P1 IMAD.MOV R249, RZ, RZ, -R249 ;  /* 0x000000fffff99224 */ /* 0x004fca00078e0af9 */
[----:B------:R1:W-:Y:S04]  /*147e0*/  @!P1 STL [R1+0xf0], R249 ;  /* 0x0000f0f901009387 */ /* 0x0003e80000100800 */
[----:B------:R2:W-:Y:S01]  /*147f0*/  STL [R1+0x54ec], R202 ;  /* 0x0054ecca01007387 */ /* 0x0005e20000100800 */
[----:B-1----:R-:W-:-:S04]  /*14800*/  IABS R249, c[0x0][0x17c] ;  /* 0x00005f0000f97a13 */ /* 0x002fc80000000000 */
[----:B------:R-:W-:Y:S01]  /*14810*/  @!P2 IADD3 R201, R201, -R249, RZ ;  /* 0x800000f9c9c9a210 */ /* 0x000fe20007ffe0ff */
[--C-:B------:R-:W-:Y:S01]  /*14820*/  @!P4 IMAD.IADD R200, R200, 0x1, -R249.reuse ;  /* 0x00000001c8c8c824 */ /* 0x100fe200078e0af9 */
[----:B------:R-:W-:Y:S01]  /*14830*/  ISETP.GT.U32.AND P1, PT, R249, R196, PT ;  /* 0x000000c4f900720c */ /* 0x000fe20003f24070 */
[----:B------:R-:W-:Y:S01]  /*14840*/  @!P5 IMAD.IADD R199, R199, 0x1, -R249 ;  /* 0x00000001c7c7d824 */ /* 0x000fe200078e0af9 */
[C---:B------:R-:W-:Y:S02]  /*14850*/  ISETP.GT.U32.AND P2, PT, R249.reuse, R195, PT ;  /* 0x000000c3f900720c */ /* 0x040fe40003f44070 */
[C---:B------:R-:W-:Y:S02]  /*14860*/  ISETP.GT.U32.AND P4, PT, R249.reuse, R194, PT ;  /* 0x000000c2f900720c */ /* 0x040fe40003f84070 */
[----:B------:R-:W-:Y:S02]  /*14870*/  ISETP.GT.U32.AND P5, PT, R249, R193, PT ;  /* 0x000000c1f900720c */ /* 0x000fe40003fa4070 */
[----:B------:R-:W-:-:S02]  /*14880*/  @!P3 IADD3 R198, R198, -R249, RZ ;  /* 0x800000f9c6c6b210 */ /* 0x000fc40007ffe0ff */
[----:B------:R-:W3:Y:S02]  /*14890*/  LDL R249, [R1+0x5608] ;  /* 0x0056080001f97983 */ /* 0x000ee40000100800 */
[----:B---3--:R-:W-:Y:S02]  /*148a0*/  ISETP.GE.AND P3, PT, R249, RZ, PT ;  /* 0x000000fff900720c */ /* 0x008fe40003f66270 */
[----:B------:R-:W-:-:S05]  /*148b0*/  IABS R249, c[0x0][0x17c] ;  /* 0x00005f0000f97a13 */ /* 0x000fca0000000000 */
[--C-:B------:R-:W-:Y:S01]  /*148c0*/  @!P6 IMAD.IADD R197, R197, 0x1, -R249.reuse ;  /* 0x00000001c5c5e824 */ /* 0x100fe200078e0af9 */
[----:B------:R-:W-:Y:S01]  /*148d0*/  ISETP.GT.U32.AND P6, PT, R249, R192, PT ;  /* 0x000000c0f900720c */ /* 0x000fe20003fc4070 */
[----:B------:R-:W-:Y:S02]  /*148e0*/  @!P1 IMAD.IADD R196, R196, 0x1, -R249 ;  /* 0x00000001c4c49824 */ /* 0x000fe400078e0af9 */
[----:B------:R-:W3:Y:S01]  /*148f0*/  LDL R249, [R1+0x55e4] ;  /* 0x0055e40001f97983 */ /* 0x000ee20000100800 */
[----:B--2---:R-:W-:Y:S02]  /*14900*/  IABS R202, R202 ;  /* 0x000000ca00ca7213 */ /* 0x004fe40000000000 */
[----:B---3--:R-:W-:Y:S02]  /*14910*/  ISETP.GE.AND P1, PT, R249, RZ, PT ;  /* 0x000000fff900720c */ /* 0x008fe40003f26270 */
[----:B------:R-:W-:-:S05]  /*14920*/  IABS R249, c[0x0][0x17c] ;  /* 0x00005f0000f97a13 */ /* 0x000fca0000000000 */
[--C-:B------:R-:W-:Y:S01]  /*14930*/  @!P5 IMAD.IADD R193, R193, 0x1, -R249.reuse ;  /* 0x00000001c1c1d824 */ /* 0x100fe200078e0af9 */
[----:B------:R-:W-:Y:S01]  /*14940*/  ISETP.GE.AND P5, PT, R232, RZ, PT ;  /* 0x000000ffe800720c */ /* 0x000fe20003fa6270 */
[----:B------:R-:W-:Y:S01]  /*14950*/  @!P4 IMAD.IADD R194, R194, 0x1, -R249 ;  /* 0x00000001c2c2c824 */ /* 0x000fe200078e0af9 */
[----:B------:R-:W-:Y:S02]  /*14960*/  MOV R232, R201 ;  /* 0x000000c900e87202 */ /* 0x000fe40000000f00 */
[----:B------:R-:W-:Y:S02]  /*14970*/  @!P2 IADD3 R195, R195, -R249, RZ ;  /* 0x800000f9c3c3a210 */ /* 0x000fe40007ffe0ff */
[----:B----4-:R-:W-:Y:S01]  /*14980*/  ISETP.GE.AND P2, PT, R203, RZ, PT ;  /* 0x000000ffcb00720c */ /* 0x010fe20003f46270 */
[----:B------:R-:W-:Y:S01]  /*14990*/  IMAD.HI.U32 R203, R250, R202, RZ ;  /* 0x000000cafacb7227 */ /* 0x000fe200078e00ff */
[----:B------:R-:W-:Y:S02]  /*149a0*/  ISETP.GE.AND P4, PT, R230, RZ, PT ;  /* 0x000000ffe600720c */ /* 0x000fe40003f86270 */
[----:B------:R-:W-:Y:S01]  /*149b0*/  MOV R230, R200 ;  /* 0x000000c800e67202 */ /* 0x000fe20000000f00 */
[----:B------:R-:W-:Y:S01]  /*149c0*/  @!P3 IMAD.MOV R232, RZ, RZ, -R232 ;  /* 0x000000ffffe8b224 */ /* 0x000fe200078e0ae8 */
[----:B------:R-:W2:Y:S01]  /*149d0*/  LDL R200, [R1+0x55fc] ;  /* 0x0055fc0001c87983 */ /* 0x000ea20000100800 */
[----:B------:R-:W-:-:S02]  /*149e0*/  IMAD.MOV R201, RZ, RZ, -R203 ;  /* 0x000000ffffc97224 */ /* 0x000fc400078e0acb */
[----:B------:R-:W-:Y:S01]  /*149f0*/  @!P1 IMAD.MOV R230, RZ, RZ, -R230 ;  /* 0x000000ffffe69224 */ /* 0x000fe200078e0ae6 */
[----:B------:R-:W3:Y:S01]  /*14a00*/  LDL R203, [R1+0x564c] ;  /* 0x00564c0001cb7983 */ /* 0x000ee20000100800 */
[----:B------:R-:W-:-:S03]  /*14a10*/  @!P6 IMAD.IADD R192, R192, 0x1, -R249 ;  /* 0x00000001c0c0e824 */ /* 0x000fc600078e0af9 */
[----:B------:R-:W-:Y:S01]  /*14a20*/  STL [R1+0xec], R232 ;  /* 0x0000ece801007387 */ /* 0x000fe20000100800 */
[----:B------:R-:W-:-:S03]  /*14a30*/  ISETP.GT.U32.AND P3, PT, R249, R196, PT ;  /* 0x000000c4f900720c */ /* 0x000fc60003f64070 */
[----:B------:R1:W-:Y:S01]  /*14a40*/  STL [R1+0xe4], R199 ;  /* 0x0000e4c701007387 */ /* 0x0003e20000100800 */
[----:B------:R-:W-:-:S03]  /*14a50*/  ISETP.GT.U32.AND P1, PT, R249, R195, PT ;  /* 0x000000c3f900720c */ /* 0x000fc60003f24070 */
[----:B-1----:R-:W4:Y:S04]  /*14a60*/  LDL R199, [R1+0x5620] ;  /* 0x0056200001c77983 */ /* 0x002f280000100800 */
[----:B------:R1:W-:Y:S04]  /*14a70*/  STL [R1+0xe8], R230 ;  /* 0x0000e8e601007387 */ /* 0x0003e80000100800 */
[----:B------:R-:W2:Y:S01]  /*14a80*/  LDL R249, [R1+0xe4] ;  /* 0x0000e40001f97983 */ /* 0x000ea20000100800 */
[----:B------:R-:W-:-:S03]  /*14a90*/  @!P4 IMAD.MOV R198, RZ, RZ, -R198 ;  /* 0x000000ffffc6c224 */ /* 0x000fc600078e0ac6 */
[----:B------:R-:W3:Y:S04]  /*14aa0*/  LDL R232, [R1+0x5630] ;  /* 0x0056300001e87983 */ /* 0x000ee80000100800 */
[----:B-1----:R-:W3:Y:S01]  /*14ab0*/  LDL R230, [R1+0x55f8] ;  /* 0x0055f80001e67983 */ /* 0x002ee20000100800 */
[----:B--2---:R-:W-:-:S05]  /*14ac0*/  @!P2 IADD3 R249, -R249, RZ, RZ ;  /* 0x000000fff9f9a210 */ /* 0x004fca0007ffe1ff */
[----:B------:R1:W-:Y:S04]  /*14ad0*/  @!P2 STL [R1+0xe4], R249 ;  /* 0x0000e4f90100a387 */ /* 0x0003e80000100800 */
[----:B------:R2:W-:Y:S01]  /*14ae0*/  STL [R1+0xe0], R198 ;  /* 0x0000e0c601007387 */ /* 0x0005e20000100800 */
[----:B-1----:R-:W-:Y:S01]  /*14af0*/  IABS R249, c[0x0][0x17c] ;  /* 0x00005f0000f97a13 */ /* 0x002fe20000000000 */
[----:B--2---:R-:W-:-:S04]  /*14b00*/  IMAD.MOV.U32 R198, RZ, RZ, R197 ;  /* 0x000000ffffc67224 */ /* 0x004fc800078e00c5 */
[C---:B------:R-:W-:Y:S01]  /*14b10*/  IMAD R197, R249.reuse, R201, R202 ;  /* 0x000000c9f9c57224 */ /* 0x040fe200078e02ca */
[----:B------:R-:W-:Y:S02]  /*14b20*/  MOV R202, R198 ;  /* 0x000000c600ca7202 */ /* 0x000fe40000000f00 */
[----:B------:R-:W-:-:S03]  /*14b30*/  ISETP.GT.U32.AND P4, PT, R249, R193, PT ;  /* 0x000000c1f900720c */ /* 0x000fc60003f84070 */
[----:B------:R-:W-:Y:S01]  /*14b40*/  @!P5 IMAD.MOV R202, RZ, RZ, -R202 ;  /* 0x000000ffffcad224 */ /* 0x000fe200078e0aca */
[----:B------:R1:W-:Y:S04]  /*14b50*/  STL [R1+0xdc], R198 ;  /* 0x0000dcc601007387 */ /* 0x0003e80000100800 */
[----:B------:R2:W-:Y:S01]  /*14b60*/  @!P5 STL [R1+0xdc], R202 ;  /* 0x0000dcca0100d387 */ /* 0x0005e20000100800 */
[----:B------:R-:W-:-:S04]  /*14b70*/  ISETP.GT.U32.AND P5, PT, R249, R191, PT ;  /* 0x000000bff900720c */ /* 0x000fc80003fa4070 */
[--C-:B------:R-:W-:Y:S01]  /*14b80*/  @!P4 IMAD.IADD R193, R193, 0x1, -R249.reuse ;  /* 0x00000001c1c1c824 */ /* 0x100fe200078e0af9 */
[----:B----4-:R-:W-:Y:S01]  /*14b90*/  ISETP.GE.AND P4, PT, R199, RZ, PT ;  /* 0x000000ffc700720c */ /* 0x010fe20003f86270 */
[----:B------:R-:W-:Y:S01]  /*14ba0*/  @!P3 IMAD.IADD R196, R196, 0x1, -R249 ;  /* 0x00000001c4c4b824 */ /* 0x000fe200078e0af9 */
[----:B-1----:R-:W-:-:S06]  /*14bb0*/  IADD3 R198, R204, 0x1c4, RZ ;  /* 0x000001c4ccc67810 */ /* 0x002fcc0007ffe0ff */
[----:B------:R-:W-:Y:S01]  /*14bc0*/  @!P5 IMAD.IADD R191, R191, 0x1, -R249 ;  /* 0x00000001bfbfd824 */ /* 0x000fe200078e0af9 */
[----:B------:R-:W-:Y:S01]  /*14bd0*/  ISETP.GE.AND P5, PT, R200, RZ, PT ;  /* 0x000000ffc800720c */ /* 0x000fe20003fa6270 */
[----:B------:R-:W-:Y:S01]  /*14be0*/  IMAD.MOV.U32 R200, RZ, RZ, R196 ;  /* 0x000000ffffc87224 */ /* 0x000fe200078e00c4 */
[----:B------:R-:W-:Y:S03]  /*14bf0*/  STL [R1+0x54c0], R198 ;  /* 0x0054c0c601007387 */ /* 0x000fe60000100800 */
[----:B------:R-:W-:Y:S01]  /*14c00*/  @!P4 IMAD.MOV R200, RZ, RZ, -R200 ;  /* 0x000000ffffc8c224 */ /* 0x000fe200078e0ac8 */
[----:B--2---:R-:W2:Y:S04]  /*14c10*/  LDL R202, [R1+0x5638] ;  /* 0x0056380001ca7983 */ /* 0x004ea80000100800 */
[----:B------:R1:W-:Y:S04]  /*14c20*/  STL [R1+0xd8], R200 ;  /* 0x0000d8c801007387 */ /* 0x0003e80000100800 */
[----:B-1----:R-:W4:Y:S01]  /*14c30*/  LDL R200, [R1+0x5614] ;  /* 0x0056140001c87983 */ /* 0x002f220000100800 */
[----:B------:R-:W-:-:S02]  /*14c40*/  ISETP.GT.U32.AND P2, PT, R249, R194, PT ;  /* 0x000000c2f900720c */ /* 0x000fc40003f44070 */
[----:B------:R-:W-:Y:S02]  /*14c50*/  ISETP.GT.U32.AND P3, PT, R249, R190, PT ;  /* 0x000000bef900720c */ /* 0x000fe40003f64070 */
[----:B------:R-:W-:Y:S02]  /*14c60*/  @!P1 IADD3 R195, R195, -R249, RZ ;  /* 0x800000f9c3c39210 */ /* 0x000fe40007ffe0ff */
[----:B------:R-:W-:-:S07]  /*14c70*/  ISETP.GT.U32.AND P1, PT, R249, R189, PT ;  /* 0x000000bdf900720c */ /* 0x000fce0003f24070 */
[--C-:B------:R-:W-:Y:S01]  /*14c80*/  @!P2 IMAD.IADD R194, R194, 0x1, -R249.reuse ;  /* 0x00000001c2c2a824 */ /* 0x100fe200078e0af9 */
[----:B------:R-:W-:Y:S01]  /*14c90*/  ISETP.GT.U32.AND P2, PT, R249, R188, PT ;  /* 0x000000bcf900720c */ /* 0x000fe20003f44070 */
[----:B------:R-:W-:Y:S01]  /*14ca0*/  @!P3 IMAD.IADD R190, R190, 0x1, -R249 ;  /* 0x00000001bebeb824 */ /* 0x000fe200078e0af9 */
[----:B---3--:R-:W-:Y:S02]  /*14cb0*/  ISETP.GE.AND P3, PT, R203, RZ, PT ;  /* 0x000000ffcb00720c */ /* 0x008fe40003f66270 */
[----:B------:R-:W3:Y:S01]  /*14cc0*/  LDL R203, [R1+0x5664] ;  /* 0x0056640001cb7983 */ /* 0x000ee20000100800 */
[----:B------:R-:W-:Y:S02]  /*14cd0*/  @!P1 IADD3 R189, R189, -R249, RZ ;  /* 0x800000f9bdbd9210 */ /* 0x000fe40007ffe0ff */
[----:B------:R-:W-:Y:S02]  /*14ce0*/  ISETP.GE.AND P1, PT, R230, RZ, PT ;  /* 0x000000ffe600720c */ /* 0x000fe40003f26270 */
[----:B------:R-:W3:Y:S01]  /*14cf0*/  LDL R230, [R1+0x5610] ;  /* 0x0056100001e67983 */ /* 0x000ee20000100800 */
[----:B------:R-:W-:-:S03]  /*14d00*/  ISETP.GT.U32.AND P6, PT, R249, R192, PT ;  /* 0x000000c0f900720c */ /* 0x000fc60003fc4070 */
[----:B------:R-:W-:Y:S01]  /*14d10*/  @!P2 IMAD.IADD R188, R188, 0x1, -R249 ;  /* 0x00000001bcbca824 */ /* 0x000fe200078e0af9 */
[----:B------:R-:W-:Y:S02]  /*14d20*/  ISETP.GE.AND P2, PT, R232, RZ, PT ;  /* 0x000000ffe800720c */ /* 0x000fe40003f46270 */
[----:B------:R-:W3:Y:S01]  /*14d30*/  LDL R232, [R1+0x5648] ;  /* 0x0056480001e87983 */ /* 0x000ee20000100800 */
[----:B------:R-:W-:Y:S01]  /*14d40*/  @!P5 IADD3 R195, -R195, RZ, RZ ;  /* 0x000000ffc3c3d210 */ /* 0x000fe20007ffe1ff */
[----:B------:R-:W-:-:S05]  /*14d50*/  @!P3 IMAD.MOV R194, RZ, RZ, -R194 ;  /* 0x000000ffffc2b224 */ /* 0x000fca00078e0ac2 */
[----:B------:R-:W-:Y:S01]  /*14d60*/  @!P6 IADD3 R192, R192, -R249, RZ ;  /* 0x800000f9c0c0e210 */ /* 0x000fe20007ffe0ff */
[----:B------:R-:W-:Y:S04]  /*14d70*/  STL [R1+0xd4], R195 ;  /* 0x0000d4c301007387 */ /* 0x000fe80000100800 */
[----:B------:R1:W-:Y:S01]  /*14d80*/  STL [R1+0xd0], R194 ;  /* 0x0000d0c201007387 */ /* 0x0003e20000100800 */
[----:B------:R-:W-:Y:S01]  /*14d90*/  @!P1 IMAD.MOV R193, RZ, RZ, -R193 ;  /* 0x000000ffffc19224 */ /* 0x000fe200078e0ac1 */
[----:B------:R-:W-:Y:S02]  /*14da0*/  ISETP.GT.U32.AND P1, PT, R249, R188, PT ;  /* 0x000000bcf900720c */ /* 0x000fe40003f24070 */
[----:B-1----:R-:W-:-:S05]  /*14db0*/  MOV R194, R192 ;  /* 0x000000c000c27202 */ /* 0x002fca0000000f00 */
[----:B------:R-:W-:Y:S01]  /*14dc0*/  @!P2 IMAD.MOV R194, RZ, RZ, -R194 ;  /* 0x000000ffffc2a224 */ /* 0x000fe200078e0ac2 */
[----:B------:R-:W-:Y:S01]  /*14dd0*/  ISETP.GT.U32.AND P2, PT, R249, R186, PT ;  /* 0x000000baf900720c */ /* 0x000fe20003f44070 */
[----:B------:R1:W-:Y:S04]  /*14de0*/  STL [R1+0xcc], R193 ;  /* 0x0000ccc101007387 */ /* 0x0003e80000100800 */
[----:B------:R-:W-:Y:S01]  /*14df0*/  @!P1 IMAD.IADD R188, R188, 0x1, -R249 ;  /* 0x00000001bcbc9824 */ /* 0x000fe200078e0af9 */
[----:B-1----:R-:W-:-:S07]  /*14e00*/  IADD3 R193, R204, 0x1c5, RZ ;  /* 0x000001c5ccc17810 */ /* 0x002fce0007ffe0ff */
[----:B------:R-:W-:Y:S01]  /*14e10*/  @!P2 IMAD.IADD R186, R186, 0x1, -R249 ;  /* 0x00000001babaa824 */ /* 0x000fe200078e0af9 */
[----:B------:R-:W-:Y:S04]  /*14e20*/  STL [R1+0x5488], R193 ;  /* 0x005488c101007387 */ /* 0x000fe80000100800 */
[----:B------:R-:W-:Y:S01]  /*14e30*/  STL [R1+0xc8], R194 ;  /* 0x0000c8c201007387 */ /* 0x000fe20000100800 */
[----:B--2---:R-:W-:-:S03]  /*14e40*/  ISETP.GE.AND P1, PT, R202, RZ, PT ;  /* 0x000000ffca00720c */ /* 0x004fc60003f26270 */
[----:B------:R-:W2:Y:S01]  /*14e50*/  LDL R202, [R1+0x5650] ;  /* 0x0056500001ca7983 */ /* 0x000ea20000100800 */
[----:B----4-:R-:W-:-:S03]  /*14e60*/  ISETP.GE.AND P2, PT, R200, RZ, PT ;  /* 0x000000ffc800720c */ /* 0x010fc60003f46270 */
[----:B------:R-:W4:Y:S01]  /*14e70*/  LDL R200, [R1+0x562c] ;  /* 0x00562c0001c87983 */ /* 0x000f220000100800 */
[C---:B------:R-:W-:Y:S02]  /*14e80*/  ISETP.GT.U32.AND P4, PT, R249.reuse, R191, PT ;  /* 0x000000bff900720c */ /* 0x040fe40003f84070 */
[C---:B------:R-:W-:Y:S02]  /*14e90*/  ISETP.GT.U32.AND P5, PT, R249.reuse, R190, PT ;  /* 0x000000bef900720c */ /* 0x040fe40003fa4070 */
[C---:B------:R-:W-:Y:S02]  /*14ea0*/  ISETP.GT.U32.AND P3, PT, R249.reuse, R189, PT ;  /* 0x000000bdf900720c */ /* 0x040fe40003f64070 */
[----:B------:R-:W-:-:S07]  /*14eb0*/  ISETP.GT.U32.AND P6, PT, R249, R187, PT ;  /* 0x000000bbf900720c */ /* 0x000fce0003fc4070 */
[--C-:B------:R-:W-:Y:S01]  /*14ec0*/  @!P4 IMAD.IADD R191, R191, 0x1, -R249.reuse ;  /* 0x00000001bfbfc824 */ /* 0x100fe200078e0af9 */
[C---:B------:R-:W-:Y:S02]  /*14ed0*/  ISETP.GT.U32.AND P4, PT, R249.reuse, R185, PT ;  /* 0x000000b9f900720c */ /* 0x040fe40003f84070 */
[----:B------:R-:W-:Y:S02]  /*14ee0*/  @!P5 IADD3 R190, R190, -R249, RZ ;  /* 0x800000f9bebed210 */ /* 0x000fe40007ffe0ff */
[----:B------:R-:W-:Y:S01]  /*14ef0*/  ISETP.GT.U32.AND P5, PT, R249, R184, PT ;  /* 0x000000b8f900720c */ /* 0x000fe20003fa4070 */
[----:B------:R-:W-:Y:S01]  /*14f00*/  @!P3 IMAD.IADD R189, R189, 0x1, -R249 ;  /* 0x00000001bdbdb824 */ /* 0x000fe200078e0af9 */
[----:B------:R-:W-:Y:S01]  /*14f10*/  ISETP.GT.U32.AND P3, PT, R249, R183, PT ;  /* 0x000000b7f900720c */ /* 0x000fe20003f64070 */
[----:B------:R-:W-:Y:S02]  /*14f20*/  IMAD.MOV.U32 R195, RZ, RZ, R191 ;  /* 0x000000ffffc37224 */ /* 0x000fe400078e00bf */
[----:B------:R-:W-:-:S02]  /*14f30*/  @!P6 IMAD.IADD R187, R187, 0x1, -R249 ;  /* 0x00000001bbbbe824 */ /* 0x000fc400078e0af9 */
[----:B------:R-:W-:Y:S02]  /*14f40*/  @!P1 IMAD.MOV R195, RZ, RZ, -R195 ;  /* 0x000000ffffc39224 */ /* 0x000fe400078e0ac3 */
[--C-:B------:R-:W-:Y:S01]  /*14f50*/  @!P4 IMAD.IADD R185, R185, 0x1, -R249.reuse ;  /* 0x00000001b9b9c824 */ /* 0x100fe200078e0af9 */
[----:B---3--:R-:W-:Y:S02]  /*14f60*/  ISETP.GE.AND P4, PT, R203, RZ, PT ;  /* 0x000000ffcb00720c */ /* 0x008fe40003f86270 */
[----:B------:R-:W3:Y:S01]  /*14f70*/  LDL R203, [R1+0x5678] ;  /* 0x0056780001cb7983 */ /* 0x000ee20000100800 */
[----:B------:R-:W-:Y:S02]  /*14f80*/  @!P5 IADD3 R184, R184, -R249, RZ ;  /* 0x800000f9b8b8d210 */ /* 0x000fe40007ffe0ff */
[----:B------:R-:W-:Y:S01]  /*14f90*/  @!P2 IADD3 R190, -R190, RZ, RZ ;  /* 0x000000ffbebea210 */ /* 0x000fe20007ffe1ff */
[----:B------:R-:W-:Y:S01]  /*14fa0*/  STL [R1+0xc4], R195 ;  /* 0x0000c4c301007387 */ /* 0x000fe20000100800 */
[----:B------:R-:W-:Y:S01]  /*14fb0*/  ISETP.GE.AND P5, PT, R230, RZ, PT ;  /* 0x000000ffe600720c */ /* 0x000fe20003fa6270 */
[----:B------:R-:W-:Y:S01]  /*14fc0*/  @!P3 IMAD.IADD R183, R183, 0x1, -R249 ;  /* 0x00000001b7b7b824 */ /* 0x000fe200078e0af9 */
[----:B------:R-:W-:Y:S01]  /*14fd0*/  ISETP.GT.U32.AND P6, PT, R249, R187, PT ;  /* 0x000000bbf900720c */ /* 0x000fe20003fc4070 */
[----:B------:R-:W3:Y:S01]  /*14fe0*/  LDL R230, [R1+0x5628] ;  /* 0x0056280001e67983 */ /* 0x000ee20000100800 */
[----:B------:R-:W-:-:S03]  /*14ff0*/  ISETP.GE.AND P3, PT, R232, RZ, PT ;  /* 0x000000ffe800720c */ /* 0x000fc60003f66270 */
[----:B------:R-:W-:Y:S04]  /*15000*/  STL [R1+0xc0], R190 ;  /* 0x0000c0be01007387 */ /* 0x000fe80000100800 */
[----:B------:R-:W3:Y:S01]  /*15010*/  LDL R232, [R1+0x5660] ;  /* 0x0056600001e87983 */ /* 0x000ee20000100800 */
[----:B------:R-:W-:Y:S02]  /*15020*/  @!P4 IMAD.MOV R189, RZ, RZ, -R189 ;  /* 0x000000ffffbdc224 */ /* 0x000fe400078e0abd */
[----:B------:R-:W-:Y:S01]  /*15030*/  @!P5 IMAD.MOV R188, RZ, RZ, -R188 ;  /* 0x000000ffffbcd224 */ /* 0x000fe200078e0abc */
[----:B------:R-:W-:Y:S02]  /*15040*/  @!P6 IADD3 R187, R187, -R249, RZ ;  /* 0x800000f9bbbbe210 */ /* 0x000fe40007ffe0ff */
[----:B------:R-:W-:Y:S04]  /*15050*/  STL [R1+0xbc], R189 ;  /* 0x0000bcbd01007387 */ /* 0x000fe80000100800 */
[----:B------:R1:W-:Y:S01]  /*15060*/  STL [R1+0xb8], R188 ;  /* 0x0000b8bc01007387 */ /* 0x0003e20000100800 */
[----:B------:R-:W-:-:S02]  /*15070*/  ISETP.GT.U32.AND P5, PT, R249, R183, PT ;  /* 0x000000b7f900720c */ /* 0x000fc40003fa4070 */
[----:B-1----:R-:W-:-:S05]  /*15080*/  MOV R188, R187 ;  /* 0x000000bb00bc7202 */ /* 0x002fca0000000f00 */
[----:B------:R-:W-:Y:S01]  /*15090*/  @!P3 IMAD.MOV R188, RZ, RZ, -R188 ;  /* 0x000000ffffbcb224 */ /* 0x000fe200078e0abc */
[----:B------:R-:W-:Y:S02]  /*150a0*/  ISETP.GT.U32.AND P3, PT, R249, R181, PT ;  /* 0x000000b5f900720c */ /* 0x000fe40003f64070 */
[----:B------:R-:W-:-:S03]  /*150b0*/  IADD3 R190, R204, 0x1c6, RZ ;  /* 0x000001c6ccbe7810 */ /* 0x000fc60007ffe0ff */
[--C-:B------:R-:W-:Y:S02]  /*150c0*/  @!P5 IMAD.IADD R183, R183, 0x1, -R249.reuse ;  /* 0x00000001b7b7d824 */ /* 0x100fe400078e0af9 */
[----:B------:R-:W-:Y:S04]  /*150d0*/  STL [R1+0x5478], R190 ;  /* 0x005478be01007387 */ /* 0x000fe80000100800 */
[----:B------:R-:W-:Y:S02]  /*150e0*/  STL [R1+0xb4], R188 ;  /* 0x0000b4bc01007387 */ /* 0x000fe40000100800 */
[----:B------:R-:W-:Y:S01]  /*150f0*/  @!P3 IMAD.IADD R181, R181, 0x1, -R249 ;  /* 0x00000001b5b5b824 */ /* 0x000fe200078e0af9 */
[----:B--2---:R-:W-:Y:S02]  /*15100*/  ISETP.GE.AND P5, PT, R202, RZ, PT ;  /* 0x000000ffca00720c */ /* 0x004fe40003fa6270 */
[----:B------:R-:W2:Y:S01]  /*15110*/  LDL R202, [R1+0x5668] ;  /* 0x0056680001ca7983 */ /* 0x000ea20000100800 */
[----:B----4-:R-:W-:-:S03]  /*15120*/  ISETP.GE.AND P3, PT, R200, RZ, PT ;  /* 0x000000ffc800720c */ /* 0x010fc60003f66270 */
[----:B------:R-:W4:Y:S01]  /*15130*/  LDL R200, [R1+0x5644] ;  /* 0x0056440001c87983 */ /* 0x000f220000100800 */
[C---:B------:R-:W-:Y:S02]  /*15140*/  ISETP.GT.U32.AND P1, PT, R249.reuse, R186, PT ;  /* 0x000000baf900720c */ /* 0x040fe40003f24070 */
[C---:B------:R-:W-:Y:S02]  /*15150*/  ISETP.GT.U32.AND P2, PT, R249.reuse, R185, PT ;  /* 0x000000b9f900720c */ /* 0x040fe40003f44070 */
[----:B------:R-:W-:Y:S02]  /*15160*/  IABS R193, R193 ;  /* 0x000000c100c17213 */ /* 0x000fe40000000000 */
[----:B------:R-:W-:-:S03]  /*15170*/  ISETP.GT.U32.AND P4, PT, R249, R184, PT ;  /* 0x000000b8f900720c */ /* 0x000fc60003f84070 */
[----:B------:R-:W-:Y:S01]  /*15180*/  IMAD.HI.U32 R194, R250, R193, RZ ;  /* 0x000000c1fac27227 */ /* 0x000fe200078e00ff */
[----:B------:R-:W-:-:S03]  /*15190*/  ISETP.GT.U32.AND P6, PT, R249, R182, PT ;  /* 0x000000b6f900720c */ /* 0x000fc60003fc4070 */
[--C-:B------:R-:W-:Y:S01]  /*151a0*/  @!P1 IMAD.IADD R186, R186, 0x1, -R249.reuse ;  /* 0x00000001baba9824 */ /* 0x100fe200078e0af9 */
[----:B------:R-:W-:Y:S02]  /*151b0*/  ISETP.GT.U32.AND P1, PT, R249, R180, PT ;  /* 0x000000b4f900720c */ /* 0x000fe40003f24070 */
[----:B------:R-:W-:Y:S02]  /*151c0*/  IADD3 R191, -R194, RZ, RZ ;  /* 0x000000ffc2bf7210 */ /* 0x000fe40007ffe1ff */
[----:B------:R-:W-:Y:S02]  /*151d0*/  @!P2 IADD3 R185, R185, -R249, RZ ;  /* 0x800000f9b9b9a210 */ /* 0x000fe40007ffe0ff */
[C---:B------:R-:W-:Y:S01]  /*151e0*/  ISETP.GT.U32.AND P2, PT, R249.reuse, R179, PT ;  /* 0x000000b3f900720c */ /* 0x040fe20003f44070 */
[----:B------:R-:W-:Y:S01]  /*151f0*/  @!P4 IMAD.IADD R184, R184, 0x1, -R249 ;  /* 0x00000001b8b8c824 */ /* 0x000fe200078e0af9 */
[C---:B------:R-:W-:Y:S01]  /*15200*/  ISETP.GT.U32.AND P4, PT, R249.reuse, R178, PT ;  /* 0x000000b2f900720c */ /* 0x040fe20003f84070 */
[----:B------:R-:W-:-:S02]  /*15210*/  IMAD R187, R249, R191, R193 ;  /* 0x000000bff9bb7224 */ /* 0x000fc400078e02c1 */
[----:B------:R-:W-:Y:S02]  /*15220*/  IMAD.MOV.U32 R191, RZ, RZ, R186 ;  /* 0x000000ffffbf7224 */ /* 0x000fe400078e00ba */
[----:B------:R-:W-:Y:S02]  /*15230*/  @!P6 IMAD.IADD R182, R182, 0x1, -R249 ;  /* 0x00000001b6b6e824 */ /* 0x000fe400078e0af9 */
[----:B------:R-:W-:Y:S02]  /*15240*/  @!P5 IMAD.MOV R191, RZ, RZ, -R191 ;  /* 0x000000ffffbfd224 */ /* 0x000fe400078e0abf */
[----:B------:R-:W-:Y:S01]  /*15250*/  @!P1 IMAD.IADD R180, R180, 0x1, -R249 ;  /* 0x00000001b4b49824 */ /* 0x000fe200078e0af9 */
[----:B---3--:R-:W-:Y:S02]  /*15260*/  ISETP.GE.AND P1, PT, R203, RZ, PT ;  /* 0x000000ffcb00720c */ /* 0x008fe40003f26270 */
[----:B------:R-:W-:Y:S01]  /*15270*/  @!P2 IADD3 R179, R179, -R249, RZ ;  /* 0x800000f9b3b3a210 */ /* 0x000fe20007ffe0ff */
[----:B------:R-:W3:Y:S01]  /*15280*/  LDL R203, [R1+0x5694] ;  /* 0x0056940001cb7983 */ /* 0x000ee20000100800 */
[----:B------:R-:W-:-:S03]  /*15290*/  ISETP.GE.AND P2, PT, R230, RZ, PT ;  /* 0x000000ffe600720c */ /* 0x000fc60003f46270 */
[----:B------:R-:W-:Y:S01]  /*152a0*/  STL [R1+0xb0], R191 ;  /* 0x0000b0bf01007387 */ /* 0x000fe20000100800 */
[----:B------:R-:W-:Y:S01]  /*152b0*/  ISETP.GT.U32.AND P6, PT, R249, R182, PT ;  /* 0x000000b6f900720c */ /* 0x000fe20003fc4070 */
[----:B------:R-:W-:Y:S02]  /*152c0*/  @!P4 IMAD.IADD R178, R178, 0x1, -R249 ;  /* 0x00000001b2b2c824 */ /* 0x000fe400078e0af9 */
[----:B------:R-:W3:Y:S01]  /*152d0*/  LDL R230, [R1+0x5640] ;  /* 0x0056400001e67983 */ /* 0x000ee20000100800 */
[----:B------:R-:W-:-:S03]  /*152e0*/  ISETP.GE.AND P4, PT, R232, RZ, PT ;  /* 0x000000ffe800720c */ /* 0x000fc60003f86270 */
[----:B------:R-:W3:Y:S01]  /*152f0*/  LDL R232, [R1+0x5674] ;  /* 0x0056740001e87983 */ /* 0x000ee20000100800 */
[----:B------:R-:W-:Y:S01]  /*15300*/  @!P3 IADD3 R185, -R185, RZ, RZ ;  /* 0x000000ffb9b9b210 */ /* 0x000fe20007ffe1ff */
[----:B------:R-:W-:-:S04]  /*15310*/  @!P1 IMAD.MOV R184, RZ, RZ, -R184 ;  /* 0x000000ffffb89224 */ /* 0x000fc800078e0ab8 */
        /* <DEDUP_REMOVED lines=31> */
[----:B------:R-:W-:Y:S01]  /*15510*/  @!P5 IMAD.IADD R175, R175, 0x1, -R249 ;  /* 0x00000001afafd824 */ /* 0x000fe200078e0af9 */
[----:B------:R-:W-:-:S03]  /*15520*/  ISETP.GT.U32.AND P6, PT, R249, R177, PT ;  /* 0x000000b1f900720c */ /* 0x000fc60003fc4070 */
[----:B------:R-:W-:Y:S02]  /*15530*/  @!P3 IADD3 R174, R174, -R249, RZ ;  /* 0x800000f9aeaeb210 */ /* 0x000fe40007ffe0ff */
[----:B---3--:R-:W-:Y:S02]  /*15540*/  ISETP.GE.AND P5, PT, R203, RZ, PT ;  /* 0x000000ffcb00720c */ /* 0x008fe40003fa6270 */
[----:B------:R-:W3:Y:S01]  /*15550*/  LDL R203, [R1+0x56a8] ;  /* 0x0056a80001cb7983 */ /* 0x000ee20000100800 */
[----:B------:R-:W-:-:S03]  /*15560*/  @!P1 IMAD.IADD R173, R173, 0x1, -R249 ;  /* 0x00000001adad9824 */ /* 0x000fc600078e0af9 */
[----:B------:R-:W-:Y:S01]  /*15570*/  STL [R1+0x9c], R185 ;  /* 0x00009cb901007387 */ /* 0x000fe20000100800 */
[----:B------:R-:W-:-:S03]  /*15580*/  ISETP.GE.AND P3, PT, R230, RZ, PT ;  /* 0x000000ffe600720c */ /* 0x000fc60003f66270 */
[----:B------:R-:W3:Y:S01]  /*15590*/  LDL R230, [R1+0x5658] ;  /* 0x0056580001e67983 */ /* 0x000ee20000100800 */
[----:B------:R-:W-:-:S03]  /*155a0*/  ISETP.GE.AND P1, PT, R232, RZ, PT ;  /* 0x000000ffe800720c */ /* 0x000fc60003f26270 */
[----:B------:R-:W3:Y:S01]  /*155b0*/  LDL R232, [R1+0x5690] ;  /* 0x0056900001e87983 */ /* 0x000ee20000100800 */
[----:B------:R-:W-:Y:S01]  /*155c0*/  @!P4 IADD3 R180, -R180, RZ, RZ ;  /* 0x000000ffb4b4c210 */ /* 0x000fe20007ffe1ff */
[----:B------:R-:W-:Y:S01]  /*155d0*/  @!P5 IMAD.MOV R179, RZ, RZ, -R179 ;  /* 0x000000ffffb3d224 */ /* 0x000fe200078e0ab3 */
[----:B------:R-:W-:-:S03]  /*155e0*/  @!P6 IADD3 R177, R177, -R249, RZ ;  /* 0x800000f9b1b1e210 */ /* 0x000fc60007ffe0ff */
        /* <DEDUP_REMOVED lines=22> */
[----:B------:R-:W-:Y:S02]  /*15750*/  ISETP.GT.U32.AND P2, PT, R249, R170, PT ;  /* 0x000000aaf900720c */ /* 0x000fe40003f44070 */
[----:B------:R-:W-:Y:S02]  /*15760*/  @!P4 IADD3 R175, R175, -R249, RZ ;  /* 0x800000f9afafc210 */ /* 0x000fe40007ffe0ff */
[C---:B------:R-:W-:Y:S01]  /*15770*/  ISETP.GT.U32.AND P4, PT, R249.reuse, R169, PT ;  /* 0x000000a9f900720c */ /* 0x040fe20003f84070 */
[--C-:B------:R-:W-:Y:S01]  /*15780*/  @!P5 IMAD.IADD R174, R174, 0x1, -R249.reuse ;  /* 0x00000001aeaed824 */ /* 0x100fe200078e0af9 */
        /* <DEDUP_REMOVED lines=181> */
[----:B------:R-:W-:-:S03]  /*162e0*/  @!P4 IADD3 R155, -R155, RZ, RZ ;  /* 0x000000ff9b9bc210 */ /* 0x000fc60007ffe1ff */
[----:B------:R-:W-:Y:S02]  /*162f0*/  @!P3 IADD3 R149, R149, -R249, RZ ;  /* 0x800000f99595b210 */ /* 0x000fe40007ffe0ff */
[----:B---3--:R-:W-:Y:S02]  /*16300*/  ISETP.GE.AND P5, PT, R203, RZ, PT ;  /* 0x000000ffcb00720c */ /* 0x008fe40003fa6270 */
[----:B------:R-:W3:Y:S01]  /*16310*/  LDL R203, [R1+0x5740] ;  /* 0x0057400001cb7983 */ /* 0x000ee20000100800 */
[----:B------:R-:W-:-:S03]  /*16320*/  ISETP.GT.U32.AND P6, PT, R249, R152, PT ;  /* 0x00000098f900720c */ /* 0x000fc60003fc4070 */
[----:B------:R-:W-:Y:S01]  /*16330*/  STL [R1+0x38], R160 ;  /* 0x000038a001007387 */ /* 0x000fe20000100800 */
[----:B------:R-:W-:-:S03]  /*16340*/  ISETP.GE.AND P3, PT, R230, RZ, PT ;  /* 0x000000ffe600720c */ /* 0x000fc60003f66270 */
[----:B------:R-:W3:Y:S01]  /*16350*/  LDL R230, [R1+0x56d4] ;  /* 0x0056d40001e67983 */ /* 0x000ee20000100800 */
[----:B------:R-:W-:Y:S01]  /*16360*/  @!P1 IMAD.IADD R148, R148, 0x1, -R249 ;  /* 0x0000000194949824 */ /* 0x000fe200078e0af9 */
[----:B------:R-:W-:Y:S02]  /*16370*/  ISETP.GE.AND P1, PT, R232, RZ, PT ;  /* 0x000000ffe800720c */ /* 0x000fe40003f26270 */
[----:B------:R-:W-:Y:S04]  /*16380*/  STL [R1+0x34], R155 ;  /* 0x0000349b01007387 */ /* 0x000fe80000100800 */
[----:B------:R-:W3:Y:S01]  /*16390*/  LDL R232, [R1+0x51b8] ;  /* 0x0051b80001e87983 */ /* 0x000ee20000100800 */
[----:B------:R-:W-:Y:S02]  /*163a0*/  @!P5 IMAD.MOV R154, RZ, RZ, -R154 ;  /* 0x000000ffff9ad224 */ /* 0x000fe400078e0a9a */
[----:B------:R-:W-:Y:S01]  /*163b0*/  @!P3 IMAD.MOV R153, RZ, RZ, -R153 ;  /* 0x000000ffff99b224 */ /* 0x000fe200078e0a99 */
[----:B------:R-:W-:-:S02]  /*163c0*/  @!P6 IADD3 R152, R152, -R249, RZ ;  /* 0x800000f99898e210 */ /* 0x000fc40007ffe0ff */
[----:B------:R-:W-:Y:S04]  /*163d0*/  STL [R1+0x30], R154 ;  /* 0x0000309a01007387 */ /* 0x000fe80000100800 */
[----:B------:R1:W-:Y:S01]  /*163e0*/  STL [R1+0x2c], R153 ;  /* 0x00002c9901007387 */ /* 0x0003e20000100800 */
[----:B------:R-:W-:Y:S02]  /*163f0*/  ISETP.GT.U32.AND P3, PT, R249, R148, PT ;  /* 0x00000094f900720c */ /* 0x000fe40003f64070 */
        /* <DEDUP_REMOVED lines=24> */
[----:B------:R-:W-:Y:S01]  /*16580*/  @!P3 IMAD.MOV R155, RZ, RZ, -R155 ;  /* 0x000000ffff9bb224 */ /* 0x000fe200078e0a9b */
[----:B------:R-:W-:Y:S01]  /*16590*/  @!P1 IADD3 R150, -R150, RZ, RZ ;  /* 0x000000ff96969210 */ /* 0x000fe20007ffe1ff */
        /* <DEDUP_REMOVED lines=8> */
[----:B------:R-:W3:Y:S04]  /*16620*/  LDL R230, [R1+0x59b0] ;  /* 0x0059b00001e67983 */ /* 0x000ee80000100800 */
[----:B------:R-:W-:Y:S01]  /*16630*/  STL [R1+0x20], R150 ;  /* 0x0000209601007387 */ /* 0x000fe20000100800 */
[----:B------:R-:W-:-:S03]  /*16640*/  ISETP.GE.AND P5, PT, R232, RZ, PT ;  /* 0x000000ffe800720c */ /* 0x000fc60003fa6270 */
        /* <DEDUP_REMOVED lines=24> */
[C---:B------:R-:W-:Y:S01]  /*167d0*/  ISETP.GT.U32.AND P3, PT, R249.reuse, R140, PT ;  /* 0x0000008cf900720c */ /* 0x040fe20003f64070 */
[--C-:B------:R-:W-:Y:S01]  /*167e0*/  @!P2 IMAD.IADD R144, R144, 0x1, -R249.reuse ;  /* 0x000000019090a824 */ /* 0x100fe200078e0af9 */
[----:B------:R-:W-:Y:S02]  /*167f0*/  ISETP.GT.U32.AND P2, PT, R249, R138, PT ;  /* 0x0000008af900720c */ /* 0x000fe40003f44070 */
[----:B------:R-:W-:Y:S02]  /*16800*/  @!P1 IADD3 R145, R145, -R249, RZ ;  /* 0x800000f991919210 */ /* 0x000fe40007ffe0ff */
[----:B------:R-:W-:Y:S01]  /*16810*/  ISETP.GT.U32.AND P1, PT, R249, R139, PT ;  /* 0x0000008bf900720c */ /* 0x000fe20003f24070 */
[----:B------:R-:W-:Y:S02]  /*16820*/  IMAD.MOV.U32 R150, RZ, RZ, R146 ;  /* 0x000000ffff967224 */ /* 0x000fe400078e0092 */
[----:B------:R-:W-:-:S02]  /*16830*/  @!P6 IMAD.IADD R142, R142, 0x1, -R249 ;  /* 0x000000018e8ee824 */ /* 0x000fc400078e0af9 */
[----:B------:R-:W-:Y:S02]  /*16840*/  @!P4 IMAD.MOV R150, RZ, RZ, -R150 ;  /* 0x000000ffff96c224 */ /* 0x000fe400078e0a96 */
[--C-:B------:R-:W-:Y:S01]  /*16850*/  @!P3 IMAD.IADD R140, R140, 0x1, -R249.reuse ;  /* 0x000000018c8cb824 */ /* 0x100fe200078e0af9 */
[----:B------:R-:W-:Y:S01]  /*16860*/  ISETP.GT.U32.AND P6, PT, R249, R142, PT ;  /* 0x0000008ef900720c */ /* 0x000fe20003fc4070 */
[----:B------:R-:W-:Y:S01]  /*16870*/  @!P2 IMAD.IADD R138, R138, 0x1, -R249 ;  /* 0x000000018a8aa824 */ /* 0x000fe200078e0af9 */
[----:B---3--:R-:W-:Y:S02]  /*16880*/  ISETP.GE.AND P3, PT, R203, RZ, PT ;  /* 0x000000ffcb00720c */ /* 0x008fe40003f66270 */
[----:B------:R-:W3:Y:S01]  /*16890*/  LDL R203, [R1+0x573c] ;  /* 0x00573c0001cb7983 */ /* 0x000ee20000100800 */
[----:B------:R-:W-:-:S03]  /*168a0*/  @!P1 IADD3 R139, R139, -R249, RZ ;  /* 0x800000f98b8b9210 */ /* 0x000fc60007ffe0ff */
        /* <DEDUP_REMOVED lines=20> */
[----:B------:R-:W-:Y:S01]  /*169f0*/  STL [R1], R144 ;  /* 0x0000009001007387 */ /* 0x000fe20000100800 */
[----:B------:R-:W-:-:S03]  /*16a00*/  IABS R198, R198 ;  /* 0x000000c600c67213 */ /* 0x000fc60000000000 */
[----:B------:R-:W3:Y:S02]  /*16a10*/  LDL R201, [R1+0x5738] ;  /* 0x0057380001c97983 */ /* 0x000ee40000100800 */
[----:B------:R-:W-:-:S05]  /*16a20*/  IMAD.HI.U32 R199, R250, R198, RZ ;  /* 0x000000c6fac77227 */ /* 0x000fca00078e00ff */
[----:B------:R-:W-:Y:S02]  /*16a30*/  IADD3 R196, -R199, RZ, RZ ;  /* 0x000000ffc7c47210 */ /* 0x000fe40007ffe1ff */
[----:B------:R-:W3:Y:S01]  /*16a40*/  LDL R199, [R1+0x5714] ;  /* 0x0057140001c77983 */ /* 0x000ee20000100800 */
[----:B--2---:R-:W-:-:S03]  /*16a50*/  ISETP.GE.AND P1, PT, R202, RZ, PT ;  /* 0x000000ffca00720c */ /* 0x004fc60003f26270 */
[----:B------:R-:W2:Y:S01]  /*16a60*/  LDL R202, [R1+0x5758] ;  /* 0x0057580001ca7983 */ /* 0x000ea20000100800 */
[----:B----4-:R-:W-:-:S03]  /*16a70*/  ISETP.GE.AND P2, PT, R200, RZ, PT ;  /* 0x000000ffc800720c */ /* 0x010fc60003f46270 */
[----:B------:R-:W4:Y:S01]  /*16a80*/  LDL R200, [R1+0x56e4] ;  /* 0x0056e40001c87983 */ /* 0x000f220000100800 */
[C---:B------:R-:W-:Y:S02]  /*16a90*/  ISETP.GT.U32.AND P3, PT, R249.reuse, R139, PT ;  /* 0x0000008bf900720c */ /* 0x040fe40003f64070 */
[C---:B------:R-:W-:Y:S02]  /*16aa0*/  ISETP.GT.U32.AND P5, PT, R249.reuse, R140, PT ;  /* 0x0000008cf900720c */ /* 0x040fe40003fa4070 */
[----:B------:R-:W-:-:S09]  /*16ab0*/  ISETP.GT.U32.AND P4, PT, R249, R141, PT ;  /* 0x0000008df900720c */ /* 0x000fd20003f84070 */
[--C-:B------:R-:W-:Y:S01]  /*16ac0*/  @!P3 IMAD.IADD R139, R139, 0x1, -R249.reuse ;  /* 0x000000018b8bb824 */ /* 0x100fe200078e0af9 */
[----:B------:R-:W-:Y:S02]  /*16ad0*/  ISETP.GT.U32.AND P3, PT, R249, R133, PT ;  /* 0x00000085f900720c */ /* 0x000fe40003f64070 */
[----:B------:R-:W-:Y:S01]  /*16ae0*/  @!P5 IADD3 R140, R140, -R249, RZ ;  /* 0x800000f98c8cd210 */ /* 0x000fe20007ffe0ff */
[----:B------:R-:W-:Y:S01]  /*16af0*/  @!P4 IMAD.IADD R141, R141, 0x1, -R249 ;  /* 0x000000018d8dc824 */ /* 0x000fe200078e0af9 */
[C---:B------:R-:W-:Y:S02]  /*16b00*/  ISETP.GT.U32.AND P5, PT, R249.reuse, R134, PT ;  /* 0x00000086f900720c */ /* 0x040fe40003fa4070 */
[C---:B------:R-:W-:Y:S02]  /*16b10*/  ISETP.GT.U32.AND P4, PT, R249.reuse, R135, PT ;  /* 0x00000087f900720c */ /* 0x040fe40003f84070 */
[----:B------:R-:W-:-:S05]  /*16b20*/  ISETP.GT.U32.AND P6, PT, R249, R137, PT ;  /* 0x00000089f900720c */ /* 0x000fca0003fc4070 */
[----:B------:R-:W-:-:S04]  /*16b30*/  @!P3 IMAD.IADD R133, R133, 0x1, -R249 ;  /* 0x000000018585b824 */ /* 0x000fc800078e0af9 */
[----:B------:R-:W-:Y:S02]  /*16b40*/  @!P5 IADD3 R134, R134, -R249, RZ ;  /* 0x800000f98686d210 */ /* 0x000fe40007ffe0ff */
[--C-:B------:R-:W-:Y:S02]  /*16b50*/  @!P4 IMAD.IADD R135, R135, 0x1, -R249.reuse ;  /* 0x000000018787c824 */ /* 0x100fe400078e0af9 */
[----:B------:R-:W-:Y:S01]  /*16b60*/  @!P6 IMAD.IADD R137, R137, 0x1, -R249 ;  /* 0x000000018989e824 */ /* 0x000fe200078e0af9 */
[----:B---3--:R-:W-:Y:S01]  /*16b70*/  ISETP.GE.AND P5, PT, R230, RZ, PT ;  /* 0x000000ffe600720c */ /* 0x008fe20003fa6270 */
[----:B------:R-:W-:Y:S01]  /*16b80*/  IMAD.MOV.U32 R230, RZ, RZ, R140 ;  /* 0x000000ffffe67224 */ /* 0x000fe200078e008c */
[----:B------:R-:W-:Y:S01]  /*16b90*/  ISETP.GE.AND P3, PT, R232, RZ, PT ;  /* 0x000000ffe800720c */ /* 0x000fe20003f66270 */
[----:B------:R-:W-:Y:S02]  /*16ba0*/  IMAD.MOV.U32 R232, RZ, RZ, R141 ;  /* 0x000000ffffe87224 */ /* 0x000fe400078e008d */
[----:B------:R-:W-:Y:S01]  /*16bb0*/  @!P2 IMAD.MOV R230, RZ, RZ, -R230 ;  /* 0x000000ffffe6a224 */ /* 0x000fe200078e0ae6 */
[----:B------:R-:W-:-:S02]  /*16bc0*/  ISETP.GT.U32.AND P2, PT, R249, R135, PT ;  /* 0x00000087f900720c */ /* 0x000fc40003f44070 */
[----:B------:R-:W-:Y:S02]  /*16bd0*/  @!P1 IADD3 R232, -R232, RZ, RZ ;  /* 0x000000ffe8e89210 */ /* 0x000fe40007ffe1ff */
[C---:B------:R-:W-:Y:S02]  /*16be0*/  ISETP.GT.U32.AND P1, PT, R249.reuse, R136, PT ;  /* 0x00000088f900720c */ /* 0x040fe40003f24070 */
[----:B------:R-:W-:Y:S02]  /*16bf0*/  ISETP.GT.U32.AND P6, PT, R249, R137, PT ;  /* 0x00000089f900720c */ /* 0x000fe40003fc4070 */
[----:B------:R-:W-:Y:S02]  /*16c00*/  ISETP.GE.AND P4, PT, R203, RZ, PT ;  /* 0x000000ffcb00720c */ /* 0x000fe40003f86270 */
[----:B------:R-:W3:Y:S03]  /*16c10*/  LDL R203, [R1+0x5710] ;  /* 0x0057100001cb7983 */ /* 0x000ee60000100800 */
[----:B------:R-:W-:-:S02]  /*16c20*/  @!P2 IADD3 R135, R135, -R249, RZ ;  /* 0x800000f98787a210 */ /* 0x000fc40007ffe0ff */
[C---:B------:R-:W-:Y:S02]  /*16c30*/  ISETP.GT.U32.AND P2, PT, R249.reuse, R129, PT ;  /* 0x00000081f900720c */ /* 0x040fe40003f44070 */
[----:B------:R-:W-:Y:S01]  /*16c40*/  @!P1 IMAD.IADD R136, R136, 0x1, -R249 ;  /* 0x0000000188889824 */ /* 0x000fe200078e0af9 */
[----:B------:R-:W-:Y:S02]  /*16c50*/  ISETP.GT.U32.AND P1, PT, R249, R130, PT ;  /* 0x00000082f900720c */ /* 0x000fe40003f24070 */
[----:B------:R-:W-:Y:S01]  /*16c60*/  @!P6 IADD3 R137, R137, -R249, RZ ;  /* 0x800000f98989e210 */ /* 0x000fe20007ffe0ff */
[----:B------:R-:W-:Y:S01]  /*16c70*/  @!P4 IMAD.MOV R139, RZ, RZ, -R139 ;  /* 0x000000ffff8bc224 */ /* 0x000fe200078e0a8b */
[----:B------:R-:W-:Y:S01]  /*16c80*/  @!P5 IADD3 R138, -R138, RZ, RZ ;  /* 0x000000ff8a8ad210 */ /* 0x000fe20007ffe1ff */
[----:B------:R-:W-:Y:S01]  /*16c90*/  STL [R1+0x6084], R232 ;  /* 0x006084e801007387 */ /* 0x000fe20000100800 */
[----:B------:R-:W-:Y:S01]  /*16ca0*/  IADD3 R145, R204, 0x1d0, RZ ;  /* 0x000001d0cc917810 */ /* 0x000fe20007ffe0ff */
[----:B------:R-:W-:-:S02]  /*16cb0*/  @!P3 IMAD.MOV R137, RZ, RZ, -R137 ;  /* 0x000000ffff89b224 */ /* 0x000fc400078e0a89 */
[----:B------:R-:W-:Y:S01]  /*16cc0*/  STL [R1+0x6088], R230 ;  /* 0x006088e601007387 */ /* 0x000fe20000100800 */
[----:B------:R-:W-:-:S03]  /*16cd0*/  @!P2 IADD3 R129, R129, -R249, RZ ;  /* 0x800000f98181a210 */ /* 0x000fc60007ffe0ff */
[----:B------:R-:W-:Y:S01]  /*16ce0*/  STL [R1+0x608c], R139 ;  /* 0x00608c8b01007387 */ /* 0x000fe20000100800 */
[----:B------:R-:W-:-:S03]  /*16cf0*/  @!P1 IMAD.IADD R130, R130, 0x1, -R249 ;  /* 0x0000000182829824 */ /* 0x000fc600078e0af9 */
[----:B------:R-:W-:Y:S04]  /*16d00*/  STL [R1+0x6090], R138 ;  /* 0x0060908a01007387 */ /* 0x000fe80000100800 */
[----:B------:R1:W-:Y:S04]  /*16d10*/  STL [R1+0x6094], R137 ;  /* 0x0060948901007387 */ /* 0x0003e80000100800 */
[----:B------:R-:W-:Y:S01]  /*16d20*/  STL [R1+0x5414], R145 ;  /* 0x0054149101007387 */ /* 0x000fe20000100800 */
[C---:B------:R-:W-:Y:S02]  /*16d30*/  ISETP.GT.U32.AND P5, PT, R249.reuse, R133, PT ;  /* 0x00000085f900720c */ /* 0x040fe40003fa4070 */
[----:B------:R-:W-:-:S11]  /*16d40*/  ISETP.GT.U32.AND P3, PT, R249, R131, PT ;  /* 0x00000083f900720c */ /* 0x000fd60003f64070 */
[--C-:B------:R-:W-:Y:S01]  /*16d50*/  @!P5 IMAD.IADD R133, R133, 0x1, -R249.reuse ;  /* 0x000000018585d824 */ /* 0x100fe200078e0af9 */
[----:B------:R-:W-:Y:S01]  /*16d60*/  ISETP.GE.AND P5, PT, R199, RZ, PT ;  /* 0x000000ffc700720c */ /* 0x000fe20003fa6270 */
[----:B------:R-:W-:Y:S01]  /*16d70*/  @!P3 IMAD.IADD R131, R131, 0x1, -R249 ;  /* 0x000000018383b824 */ /* 0x000fe200078e0af9 */
[----:B------:R-:W-:Y:S01]  /*16d80*/  ISETP.GE.AND P3, PT, R201, RZ, PT ;  /* 0x000000ffc900720c */ /* 0x000fe20003f66270 */
[----:B------:R-:W3:Y:S04]  /*16d90*/  LDL R199, [R1+0x5734] ;  /* 0x0057340001c77983 */ /* 0x000ee80000100800 */
[----:B------:R-:W3:Y:S01]  /*16da0*/  LDL R201, [R1+0x5754] ;  /* 0x0057540001c97983 */ /* 0x000ee20000100800 */
[----:B--2---:R-:W-:-:S03]  /*16db0*/  ISETP.GE.AND P1, PT, R202, RZ, PT ;  /* 0x000000ffca00720c */ /* 0x004fc60003f26270 */
[----:B------:R-:W2:Y:S01]  /*16dc0*/  LDL R202, [R1+0x5770] ;  /* 0x0057700001ca7983 */ /* 0x000ea20000100800 */
[----:B----4-:R-:W-:-:S03]  /*16dd0*/  ISETP.GE.AND P2, PT, R200, RZ, PT ;  /* 0x000000ffc800720c */ /* 0x010fc60003f46270 */
[----:B------:R-:W4:Y:S01]  /*16de0*/  LDL R200, [R1+0x5704] ;  /* 0x0057040001c87983 */ /* 0x000f220000100800 */
[C---:B------:R-:W-:Y:S02]  /*16df0*/  ISETP.GT.U32.AND P4, PT, R249.reuse, R134, PT ;  /* 0x00000086f900720c */ /* 0x040fe40003f84070 */
[C---:B------:R-:W-:Y:S01]  /*16e00*/  ISETP.GT.U32.AND P6, PT, R249.reuse, R132, PT ;  /* 0x00000084f900720c */ /* 0x040fe20003fc4070 */
[----:B------:R-:W-:Y:S01]  /*16e10*/  @!P5 IMAD.MOV R136, RZ, RZ, -R136 ;  /* 0x000000ffff88d224 */ /* 0x000fe200078e0a88 */
[C---:B------:R-:W-:Y:S01]  /*16e20*/  ISETP.GT.U32.AND P5, PT, R249.reuse, R131, PT ;  /* 0x00000083f900720c */ /* 0x040fe20003fa4070 */
[----:B------:R-:W-:Y:S01]  /*16e30*/  @!P3 IMAD.MOV R135, RZ, RZ, -R135 ;  /* 0x000000ffff87b224 */ /* 0x000fe200078e0a87 */
[----:B------:R-:W-:-:S07]  /*16e40*/  ISETP.GT.U32.AND P3, PT, R249, R130, PT ;  /* 0x00000082f900720c */ /* 0x000fce0003f64070 */
[--C-:B------:R-:W-:Y:S01]  /*16e50*/  @!P4 IMAD.IADD R134, R134, 0x1, -R249.reuse ;  /* 0x000000018686c824 */ /* 0x100fe200078e0af9 */
[----:B------:R-:W-:Y:S01]  /*16e60*/  ISETP.GT.U32.AND P4, PT, R249, R128, PT ;  /* 0x00000080f900720c */ /* 0x000fe20003f84070 */
[----:B------:R-:W-:-:S05]  /*16e70*/  @!P6 IMAD.IADD R132, R132, 0x1, -R249 ;  /* 0x000000018484e824 */ /* 0x000fca00078e0af9 */
[----:B------:R-:W-:Y:S01]  /*16e80*/  ISETP.GT.U32.AND P6, PT, R249, R132, PT ;  /* 0x00000084f900720c */ /* 0x000fe20003fc4070 */
[----:B------:R-:W-:Y:S01]  /*16e90*/  @!P3 IMAD.IADD R130, R130, 0x1, -R249 ;  /* 0x000000018282b824 */ /* 0x000fe200078e0af9 */
[----:B------:R-:W-:-:S05]  /*16ea0*/  @!P5 IADD3 R131, R131, -R249, RZ ;  /* 0x800000f98383d210 */ /* 0x000fca0007ffe0ff */
[----:B------:R-:W-:Y:S01]  /*16eb0*/  @!P4 IMAD.IADD R128, R128, 0x1, -R249 ;  /* 0x000000018080c824 */ /* 0x000fe200078e0af9 */
[C---:B------:R-:W-:Y:S02]  /*16ec0*/  ISETP.GT.U32.AND P5, PT, R249.reuse, R125, PT ;  /* 0x0000007df900720c */ /* 0x040fe40003fa4070 */
[----:B------:R-:W-:-:S03]  /*16ed0*/  ISETP.GT.U32.AND P3, PT, R249, R124, PT ;  /* 0x0000007cf900720c */ /* 0x000fc60003f64070 */
[----:B------:R-:W-:Y:S01]  /*16ee0*/  @!P6 IADD3 R132, R132, -R249, RZ ;  /* 0x800000f98484e210 */ /* 0x000fe20007ffe0ff */
[----:B------:R-:W-:Y:S01]  /*16ef0*/  @!P2 IMAD.MOV R133, RZ, RZ, -R133 ;  /* 0x000000ffff85a224 */ /* 0x000fe200078e0a85 */
[----:B------:R-:W-:Y:S02]  /*16f00*/  @!P1 IADD3 R134, -R134, RZ, RZ ;  /* 0x000000ff86869210 */ /* 0x000fe40007ffe1ff */
[----:B-1----:R-:W-:-:S04]  /*16f10*/  IADD3 R137, R204, 0x1d1, RZ ;  /* 0x000001d1cc897810 */ /* 0x002fc80007ffe0ff */
[----:B------:R-:W-:Y:S02]  /*16f20*/  @!P5 IADD3 R125, R125, -R249, RZ ;  /* 0x800000f97d7dd210 */ /* 0x000fe40007ffe0ff */
[----:B------:R-:W-:Y:S01]  /*16f30*/  @!P3 IMAD.IADD R124, R124, 0x1, -R249 ;  /* 0x000000017c7cb824 */ /* 0x000fe200078e0af9 */
[----:B---3--:R-:W-:Y:S02]  /*16f40*/  ISETP.GE.AND P4, PT, R203, RZ, PT ;  /* 0x000000ffcb00720c */ /* 0x008fe40003f86270 */
[----:B------:R-:W3:Y:S04]  /*16f50*/  LDL R203, [R1+0x5730] ;  /* 0x0057300001cb7983 */ /* 0x000ee80000100800 */
[----:B------:R-:W-:Y:S04]  /*16f60*/  STL [R1+0x6098], R136 ;  /* 0x0060988801007387 */ /* 0x000fe80000100800 */
[----:B------:R-:W-:Y:S03]  /*16f70*/  STL [R1+0x609c], R135 ;  /* 0x00609c8701007387 */ /* 0x000fe60000100800 */
[----:B------:R-:W-:Y:S01]  /*16f80*/  @!P4 IMAD.MOV R132, RZ, RZ, -R132 ;  /* 0x000000ffff84c224 */ /* 0x000fe200078e0a84 */
[----:B------:R-:W-:Y:S04]  /*16f90*/  STL [R1+0x60a0], R134 ;  /* 0x0060a08601007387 */ /* 0x000fe80000100800 */
[----:B------:R-:W-:Y:S04]  /*16fa0*/  STL [R1+0x60a4], R133 ;  /* 0x0060a48501007387 */ /* 0x000fe80000100800 */
[----:B------:R1:W-:Y:S04]  /*16fb0*/  STL [R1+0x60a8], R132 ;  /* 0x0060a88401007387 */ /* 0x0003e80000100800 */
[----:B------:R-:W-:Y:S01]  /*16fc0*/  STL [R1+0x5408], R137 ;  /* 0x0054088901007387 */ /* 0x000fe20000100800 */
[----:B------:R-:W-:-:S02]  /*16fd0*/  ISETP.GT.U32.AND P2, PT, R249, R128, PT ;  /* 0x00000080f900720c */ /* 0x000fc40003f44070 */
[----:B------:R-:W-:-:S11]  /*16fe0*/  ISETP.GT.U32.AND P4, PT, R249, R126, PT ;  /* 0x0000007ef900720c */ /* 0x000fd60003f84070 */
[----:B------:R-:W-:Y:S02]  /*16ff0*/  @!P2 IADD3 R128, R128, -R249, RZ ;  /* 0x800000f98080a210 */ /* 0x000fe40007ffe0ff */
[----:B------:R-:W-:Y:S01]  /*17000*/  @!P4 IMAD.IADD R126, R126, 0x1, -R249 ;  /* 0x000000017e7ec824 */ /* 0x000fe200078e0af9 */
[----:B------:R-:W-:Y:S02]  /*17010*/  ISETP.GE.AND P2, PT, R199, RZ, PT ;  /* 0x000000ffc700720c */ /* 0x000fe40003f46270 */
[----:B------:R-:W3:Y:S01]  /*17020*/  LDL R199, [R1+0x5750] ;  /* 0x0057500001c77983 */ /* 0x000ee20000100800 */
[----:B------:R-:W-:-:S03]  /*17030*/  ISETP.GE.AND P4, PT, R201, RZ, PT ;  /* 0x000000ffc900720c */ /* 0x000fc60003f86270 */
        /* <DEDUP_REMOVED lines=8> */
[----:B------:R-:W-:Y:S02]  /*170c0*/  @!P4 IADD3 R130, -R130, RZ, RZ ;  /* 0x000000ff8282c210 */ /* 0x000fe40007ffe1ff */
[----:B------:R-:W-:-:S07]  /*170d0*/  ISETP.GT.U32.AND P2, PT, R249, R126, PT ;  /* 0x0000007ef900720c */ /* 0x000fce0003f44070 */
[--C-:B------:R-:W-:Y:S01]  /*170e0*/  @!P1 IMAD.IADD R129, R129, 0x1, -R249.reuse ;  /* 0x0000000181819824 */ /* 0x100fe200078e0af9 */
[----:B------:R-:W-:Y:S02]  /*170f0*/  ISETP.GT.U32.AND P1, PT, R249, R123, PT ;  /* 0x0000007bf900720c */ /* 0x000fe40003f24070 */
[----:B------:R-:W-:Y:S02]  /*17100*/  @!P6 IADD3 R127, R127, -R249, RZ ;  /* 0x800000f97f7fe210 */ /* 0x000fe40007ffe0ff */
[C---:B------:R-:W-:Y:S02]  /*17110*/  ISETP.GT.U32.AND P4, PT, R249.reuse, R125, PT ;  /* 0x0000007df900720c */ /* 0x040fe40003f84070 */
[----:B------:R-:W-:Y:S01]  /*17120*/  ISETP.GT.U32.AND P6, PT, R249, R127, PT ;  /* 0x0000007ff900720c */ /* 0x000fe20003fc4070 */
[----:B------:R-:W-:-:S06]  /*17130*/  @!P2 IMAD.IADD R126, R126, 0x1, -R249 ;  /* 0x000000017e7ea824 */ /* 0x000fcc00078e0af9 */
[----:B------:R-:W-:Y:S01]  /*17140*/  @!P1 IMAD.IADD R123, R123, 0x1, -R249 ;  /* 0x000000017b7b9824 */ /* 0x000fe200078e0af9 */
[----:B------:R-:W-:-:S03]  /*17150*/  ISETP.GT.U32.AND P2, PT, R249, R120, PT ;  /* 0x00000078f900720c */ /* 0x000fc60003f44070 */
[--C-:B------:R-:W-:Y:S01]  /*17160*/  @!P4 IMAD.IADD R125, R125, 0x1, -R249.reuse ;  /* 0x000000017d7dc824 */ /* 0x100fe200078e0af9 */
[----:B------:R-:W-:Y:S01]  /*17170*/  ISETP.GT.U32.AND P4, PT, R249, R119, PT ;  /* 0x00000077f900720c */ /* 0x000fe20003f84070 */
[----:B------:R-:W-:Y:S02]  /*17180*/  @!P6 IMAD.IADD R127, R127, 0x1, -R249 ;  /* 0x000000017f7fe824 */ /* 0x000fe400078e0af9 */
[----:B------:R-:W-:Y:S02]  /*17190*/  @!P5 IMAD.MOV R129, RZ, RZ, -R129 ;  /* 0x000000ffff81d224 */ /* 0x000fe400078e0a81 */
[----:B------:R-:W-:Y:S01]  /*171a0*/  @!P3 IMAD.MOV R128, RZ, RZ, -R128 ;  /* 0x000000ffff80b224 */ /* 0x000fe200078e0a80 */
[----:B-1----:R-:W-:-:S03]  /*171b0*/  IADD3 R132, R204, 0x1d2, RZ ;  /* 0x000001d2cc847810 */ /* 0x002fc60007ffe0ff */
[--C-:B------:R-:W-:Y:S01]  /*171c0*/  @!P2 IMAD.IADD R120, R120, 0x1, -R249.reuse ;  /* 0x000000017878a824 */ /* 0x100fe200078e0af9 */
[----:B---3--:R-:W-:Y:S02]  /*171d0*/  ISETP.GE.AND P1, PT, R203, RZ, PT ;  /* 0x000000ffcb00720c */ /* 0x008fe40003f26270 */
[----:B------:R-:W3:Y:S04]  /*171e0*/  LDL R203, [R1+0x574c] ;  /* 0x00574c0001cb7983 */ /* 0x000ee80000100800 */
[----:B------:R-:W-:Y:S01]  /*171f0*/  STL [R1+0x60ac], R131 ;  /* 0x0060ac8301007387 */ /* 0x000fe20000100800 */
[----:B------:R-:W-:-:S03]  /*17200*/  @!P4 IMAD.IADD R119, R119, 0x1, -R249 ;  /* 0x000000017777c824 */ /* 0x000fc600078e0af9 */
[----:B------:R-:W-:Y:S03]  /*17210*/  STL [R1+0x60b0], R130 ;  /* 0x0060b08201007387 */ /* 0x000fe60000100800 */
[----:B------:R-:W-:Y:S01]  /*17220*/  @!P1 IADD3 R127, -R127, RZ, RZ ;  /* 0x000000ff7f7f9210 */ /* 0x000fe20007ffe1ff */
[----:B------:R-:W-:Y:S04]  /*17230*/  STL [R1+0x60b4], R129 ;  /* 0x0060b48101007387 */ /* 0x000fe80000100800 */
[----:B------:R-:W-:Y:S04]  /*17240*/  STL [R1+0x60b8], R128 ;  /* 0x0060b88001007387 */ /* 0x000fe80000100800 */
[----:B------:R1:W-:Y:S04]  /*17250*/  STL [R1+0x60bc], R127 ;  /* 0x0060bc7f01007387 */ /* 0x0003e80000100800 */
[----:B------:R-:W-:Y:S01]  /*17260*/  STL [R1+0x53fc], R132 ;  /* 0x0053fc8401007387 */ /* 0x000fe20000100800 */
[----:B------:R-:W-:-:S02]  /*17270*/  ISETP.GT.U32.AND P3, PT, R249, R123, PT ;  /* 0x0000007bf900720c */ /* 0x000fc40003f64070 */
[----:B------:R-:W-:-:S11]  /*17280*/  ISETP.GT.U32.AND P1, PT, R249, R121, PT ;  /* 0x00000079f900720c */ /* 0x000fd60003f24070 */
[----:B------:R-:W-:Y:S02]  /*17290*/  @!P3 IMAD.IADD R123, R123, 0x1, -R249 ;  /* 0x000000017b7bb824 */ /* 0x000fe400078e0af9 */
[----:B------:R-:W-:Y:S02]  /*172a0*/  @!P1 IADD3 R121, R121, -R249, RZ ;  /* 0x800000f979799210 */ /* 0x000fe40007ffe0ff */
        /* <DEDUP_REMOVED lines=13> */
[----:B------:R-:W-:Y:S02]  /*17380*/  @!P5 IADD3 R124, R124, -R249, RZ ;  /* 0x800000f97c7cd210 */ /* 0x000fe40007ffe0ff */
[C---:B------:R-:W-:Y:S01]  /*17390*/  ISETP.GT.U32.AND P5, PT, R249.reuse, R118, PT ;  /* 0x00000076f900720c */ /* 0x040fe20003fa4070 */
[----:B------:R-:W-:Y:S01]  /*173a0*/  @!P6 IMAD.IADD R122, R122, 0x1, -R249 ;  /* 0x000000017a7ae824 */ /* 0x000fe200078e0af9 */
[----:B------:R-:W-:-:S04]  /*173b0*/  ISETP.GT.U32.AND P1, PT, R249, R120, PT ;  /* 0x00000078f900720c */ /* 0x000fc80003f24070 */
[----:B------:R-:W-:Y:S01]  /*173c0*/  ISETP.GT.U32.AND P6, PT, R249, R122, PT ;  /* 0x0000007af900720c */ /* 0x000fe20003fc4070 */
[----:B------:R-:W-:-:S06]  /*173d0*/  @!P3 IMAD.IADD R121, R121, 0x1, -R249 ;  /* 0x000000017979b824 */ /* 0x000fcc00078e0af9 */
[-C--:B------:R-:W-:Y:S02]  /*173e0*/  @!P5 IADD3 R118, R118, -R249.reuse, RZ ;  /* 0x800000f97676d210 */ /* 0x080fe40007ffe0ff */
[----:B------:R-:W-:Y:S02]  /*173f0*/  @!P1 IADD3 R120, R120, -R249, RZ ;  /* 0x800000f978789210 */ /* 0x000fe40007ffe0ff */
[C---:B------:R-:W-:Y:S02]  /*17400*/  ISETP.GT.U32.AND P3, PT, R249.reuse, R115, PT ;  /* 0x00000073f900720c */ /* 0x040fe40003f64070 */
[----:B------:R-:W-:Y:S01]  /*17410*/  ISETP.GT.U32.AND P1, PT, R249, R114, PT ;  /* 0x00000072f900720c */ /* 0x000fe20003f24070 */
[----:B------:R-:W-:Y:S01]  /*17420*/  @!P6 IMAD.IADD R122, R122, 0x1, -R249 ;  /* 0x000000017a7ae824 */ /* 0x000fe200078e0af9 */
[----:B------:R-:W-:Y:S01]  /*17430*/  @!P4 IADD3 R123, -R123, RZ, RZ ;  /* 0x000000ff7b7bc210 */ /* 0x000fe20007ffe1ff */
[----:B------:R-:W-:Y:S01]  /*17440*/  @!P2 IMAD.MOV R124, RZ, RZ, -R124 ;  /* 0x000000ffff7ca224 */ /* 0x000fe200078e0a7c */
[----:B-1----:R-:W-:-:S02]  /*17450*/  IADD3 R127, R204, 0x1d3, RZ ;  /* 0x000001d3cc7f7810 */ /* 0x002fc40007ffe0ff */
[----:B---3--:R-:W-:Y:S02]  /*17460*/  ISETP.GE.AND P5, PT, R203, RZ, PT ;  /* 0x000000ffcb00720c */ /* 0x008fe40003fa6270 */
[----:B------:R-:W3:Y:S04]  /*17470*/  LDL R203, [R1+0x5764] ;  /* 0x0057640001cb7983 */ /* 0x000ee80000100800 */
[----:B------:R-:W-:Y:S01]  /*17480*/  STL [R1+0x60c0], R126 ;  /* 0x0060c07e01007387 */ /* 0x000fe20000100800 */
[----:B------:R-:W-:-:S03]  /*17490*/  @!P3 IMAD.IADD R115, R115, 0x1, -R249 ;  /* 0x000000017373b824 */ /* 0x000fc600078e0af9 */
[----:B------:R-:W-:Y:S03]  /*174a0*/  STL [R1+0x60c4], R125 ;  /* 0x0060c47d01007387 */ /* 0x000fe60000100800 */
[----:B------:R-:W-:Y:S01]  /*174b0*/  @!P5 IMAD.MOV R122, RZ, RZ, -R122 ;  /* 0x000000ffff7ad224 */ /* 0x000fe200078e0a7a */
[----:B------:R-:W-:Y:S01]  /*174c0*/  STL [R1+0x60c8], R124 ;  /* 0x0060c87c01007387 */ /* 0x000fe20000100800 */
[----:B------:R-:W-:-:S03]  /*174d0*/  @!P1 IADD3 R114, R114, -R249, RZ ;  /* 0x800000f972729210 */ /* 0x000fc60007ffe0ff */
[----:B------:R-:W-:Y:S04]  /*174e0*/  STL [R1+0x60cc], R123 ;  /* 0x0060cc7b01007387 */ /* 0x000fe80000100800 */
[----:B------:R1:W-:Y:S04]  /*174f0*/  STL [R1+0x60d0], R122 ;  /* 0x0060d07a01007387 */ /* 0x0003e80000100800 */
[----:B------:R-:W-:Y:S01]  /*17500*/  STL [R1+0x53f8], R127 ;  /* 0x0053f87f01007387 */ /* 0x000fe20000100800 */
[C---:B------:R-:W-:Y:S02]  /*17510*/  ISETP.GT.U32.AND P4, PT, R249.reuse, R118, PT ;  /* 0x00000076f900720c */ /* 0x040fe40003f84070 */
[----:B------:R-:W-:-:S11]  /*17520*/  ISETP.GT.U32.AND P5, PT, R249, R116, PT ;  /* 0x00000074f900720c */ /* 0x000fd60003fa4070 */
[--C-:B------:R-:W-:Y:S02]  /*17530*/  @!P4 IMAD.IADD R118, R118, 0x1, -R249.reuse ;  /* 0x000000017676c824 */ /* 0x100fe400078e0af9 */
        /* <DEDUP_REMOVED lines=35> */
[----:B------:R1:W-:Y:S04]  /*17770*/  STL [R1+0x60dc], R119 ;  /* 0x0060dc7701007387 */ /* 0x0003e80000100800 */
[----:B------:R1:W-:Y:S04]  /*17780*/  STL [R1+0x60e0], R118 ;  /* 0x0060e07601007387 */ /* 0x0003e80000100800 */
        /* <DEDUP_REMOVED lines=14> */
[----:B------:R-:W-:Y:S01]  /*17870*/  ISETP.GT.U32.AND P3, PT, R249, R114, PT ;  /* 0x00000072f900720c */ /* 0x000fe20003f64070 */
[----:B------:R-:W-:Y:S01]  /*17880*/  @!P1 IMAD.MOV R116, RZ, RZ, -R116 ;  /* 0x000000ffff749224 */ /* 0x000fe200078e0a74 */
[----:B------:R-:W-:Y:S02]  /*17890*/  @!P2 IADD3 R115, -R115, RZ, RZ ;  /* 0x000000ff7373a210 */ /* 0x000fe40007ffe1ff */
[C---:B------:R-:W-:Y:S02]  /*178a0*/  ISETP.GT.U32.AND P6, PT, R249.reuse, R112, PT ;  /* 0x00000070f900720c */ /* 0x040fe40003fc4070 */
[C---:B------:R-:W-:Y:S02]  /*178b0*/  ISETP.GT.U32.AND P1, PT, R249.reuse, R111, PT ;  /* 0x0000006ff900720c */ /* 0x040fe40003f24070 */
[----:B------:R-:W-:-:S05]  /*178c0*/  ISETP.GT.U32.AND P2, PT, R249, R110, PT ;  /* 0x0000006ef900720c */ /* 0x000fca0003f44070 */
[----:B------:R-:W-:Y:S01]  /*178d0*/  @!P3 IMAD.IADD R114, R114, 0x1, -R249 ;  /* 0x000000017272b824 */ /* 0x000fe200078e0af9 */
[----:B------:R-:W-:-:S03]  /*178e0*/  ISETP.GT.U32.AND P3, PT, R249, R108, PT ;  /* 0x0000006cf900720c */ /* 0x000fc60003f64070 */
[----:B------:R-:W-:Y:S02]  /*178f0*/  @!P6 IADD3 R112, R112, -R249, RZ ;  /* 0x800000f97070e210 */ /* 0x000fe40007ffe0ff */
[--C-:B------:R-:W-:Y:S01]  /*17900*/  @!P1 IMAD.IADD R111, R111, 0x1, -R249.reuse ;  /* 0x000000016f6f9824 */ /* 0x100fe200078e0af9 */
[C---:B------:R-:W-:Y:S01]  /*17910*/  ISETP.GT.U32.AND P1, PT, R249.reuse, R105, PT ;  /* 0x00000069f900720c */ /* 0x040fe20003f24070 */
[----:B------:R-:W-:Y:S01]  /*17920*/  @!P2 IMAD.IADD R110, R110, 0x1, -R249 ;  /* 0x000000016e6ea824 */ /* 0x000fe200078e0af9 */
[C---:B------:R-:W-:Y:S02]  /*17930*/  ISETP.GT.U32.AND P2, PT, R249.reuse, R104, PT ;  /* 0x00000068f900720c */ /* 0x040fe40003f44070 */
[----:B------:R-:W-:-:S03]  /*17940*/  ISETP.GT.U32.AND P6, PT, R249, R112, PT ;  /* 0x00000070f900720c */ /* 0x000fc60003fc4070 */
[----:B------:R-:W-:Y:S01]  /*17950*/  @!P3 IMAD.IADD R108, R108, 0x1, -R249 ;  /* 0x000000016c6cb824 */ /* 0x000fe200078e0af9 */
[----:B------:R-:W-:-:S05]  /*17960*/  IADD3 R195, R204, 0x1d5, RZ ;  /* 0x000001d5ccc37810 */ /* 0x000fca0007ffe0ff */
[--C-:B------:R-:W-:Y:S02]  /*17970*/  @!P1 IMAD.IADD R105, R105, 0x1, -R249.reuse ;  /* 0x0000000169699824 */ /* 0x100fe400078e0af9 */
[--C-:B------:R-:W-:Y:S02]  /*17980*/  @!P2 IMAD.IADD R104, R104, 0x1, -R249.reuse ;  /* 0x000000016868a824 */ /* 0x100fe400078e0af9 */
[----:B------:R-:W-:Y:S02]  /*17990*/  @!P6 IMAD.IADD R112, R112, 0x1, -R249 ;  /* 0x000000017070e824 */ /* 0x000fe400078e0af9 */
[----:B------:R-:W-:Y:S01]  /*179a0*/  @!P5 IMAD.MOV R113, RZ, RZ, -R113 ;  /* 0x000000ffff71d224 */ /* 0x000fe200078e0a71 */
[----:B------:R-:W-:Y:S02]  /*179b0*/  ISETP.GT.U32.AND P5, PT, R249, R108, PT ;  /* 0x0000006cf900720c */ /* 0x000fe40003fa4070 */
[----:B---3--:R-:W-:Y:S02]  /*179c0*/  ISETP.GE.AND P3, PT, R203, RZ, PT ;  /* 0x000000ffcb00720c */ /* 0x008fe40003f66270 */
[----:B------:R-:W3:Y:S04]  /*179d0*/  LDL R203, [R1+0x5790] ;  /* 0x0057900001cb7983 */ /* 0x000ee80000100800 */
[----:B------:R1:W-:Y:S04]  /*179e0*/  STL [R1+0x60e8], R116 ;  /* 0x0060e87401007387 */ /* 0x0003e80000100800 */
[----:B------:R1:W-:Y:S04]  /*179f0*/  STL [R1+0x60ec], R115 ;  /* 0x0060ec7301007387 */ /* 0x0003e80000100800 */
[----:B------:R-:W-:Y:S01]  /*17a00*/  STL [R1+0x53dc], R195 ;  /* 0x0053dcc301007387 */ /* 0x000fe20000100800 */
[----:B------:R-:W-:-:S02]  /*17a10*/  @!P3 IADD3 R112, -R112, RZ, RZ ;  /* 0x000000ff7070b210 */ /* 0x000fc40007ffe1ff */
[----:B------:R-:W-:Y:S01]  /*17a20*/  ISETP.GT.U32.AND P3, PT, R249, R106, PT ;  /* 0x0000006af900720c */ /* 0x000fe20003f64070 */
[----:B------:R-:W-:-:S12]  /*17a30*/  @!P5 IMAD.IADD R108, R108, 0x1, -R249 ;  /* 0x000000016c6cd824 */ /* 0x000fd800078e0af9 */
        /* <DEDUP_REMOVED lines=9> */
[----:B------:R-:W-:-:S13]  /*17ad0*/  ISETP.GT.U32.AND P6, PT, R249, R107, PT ;  /* 0x0000006bf900720c */ /* 0x000fda0003fc4070 */
[----:B------:R-:W-:-:S05]  /*17ae0*/  @!P6 IMAD.IADD R107, R107, 0x1, -R249 ;  /* 0x000000016b6be824 */ /* 0x000fca00078e0af9 */
[C---:B------:R-:W-:Y:S01]  /*17af0*/  ISETP.GT.U32.AND P6, PT, R249.reuse, R107, PT ;  /* 0x0000006bf900720c */ /* 0x040fe20003fc4070 */
[----:B------:R-:W-:Y:S01]  /*17b00*/  @!P4 IMAD.MOV R114, RZ, RZ, -R114 ;  /* 0x000000ffff72c224 */ /* 0x000fe200078e0a72 */
[----:B------:R-:W-:-:S11]  /*17b10*/  ISETP.GT.U32.AND P4, PT, R249, R109, PT ;  /* 0x0000006df900720c */ /* 0x000fd60003f84070 */
[----:B------:R-:W-:Y:S01]  /*17b20*/  @!P6 IMAD.IADD R107, R107, 0x1, -R249 ;  /* 0x000000016b6be824 */ /* 0x000fe200078e0af9 */
[----:B------:R-:W-:Y:S02]  /*17b30*/  ISETP.GT.U32.AND P6, PT, R249, R102, PT ;  /* 0x00000066f900720c */ /* 0x000fe40003fc4070 */
[----:B------:R-:W-:Y:S02]  /*17b40*/  @!P5 IADD3 R111, -R111, RZ, RZ ;  /* 0x000000ff6f6fd210 */ /* 0x000fe40007ffe1ff */
[----:B------:R-:W-:-:S09]  /*17b50*/  ISETP.GT.U32.AND P5, PT, R249, R106, PT ;  /* 0x0000006af900720c */ /* 0x000fd20003fa4070 */
[--C-:B------:R-:W-:Y:S01]  /*17b60*/  @!P6 IMAD.IADD R102, R102, 0x1, -R249.reuse ;  /* 0x000000016666e824 */ /* 0x100fe200078e0af9 */
[----:B------:R-:W-:Y:S02]  /*17b70*/  ISETP.GT.U32.AND P6, PT, R249, R105, PT ;  /* 0x00000069f900720c */ /* 0x000fe40003fc4070 */
[----:B------:R-:W-:Y:S02]  /*17b80*/  @!P4 IADD3 R109, R109, -R249, RZ ;  /* 0x800000f96d6dc210 */ /* 0x000fe40007ffe0ff */
[C---:B------:R-:W-:Y:S01]  /*17b90*/  ISETP.GT.U32.AND P4, PT, R249.reuse, R103, PT ;  /* 0x00000067f900720c */ /* 0x040fe20003f84070 */
[----:B------:R-:W-:Y:S01]  /*17ba0*/  @!P5 IMAD.IADD R106, R106, 0x1, -R249 ;  /* 0x000000016a6ad824 */ /* 0x000fe200078e0af9 */
[----:B------:R-:W-:-:S07]  /*17bb0*/  ISETP.GT.U32.AND P5, PT, R249, R100, PT ;  /* 0x00000064f900720c */ /* 0x000fce0003fa4070 */
[----:B------:R-:W-:Y:S02]  /*17bc0*/  @!P6 IADD3 R105, R105, -R249, RZ ;  /* 0x800000f96969e210 */ /* 0x000fe40007ffe0ff */
[----:B------:R-:W-:Y:S02]  /*17bd0*/  ISETP.GT.U32.AND P6, PT, R249, R99, PT ;  /* 0x00000063f900720c */ /* 0x000fe40003fc4070 */
[----:B------:R-:W-:Y:S02]  /*17be0*/  @!P4 IADD3 R103, R103, -R249, RZ ;  /* 0x800000f96767c210 */ /* 0x000fe40007ffe0ff */
[----:B---3--:R-:W-:Y:S02]  /*17bf0*/  ISETP.GE.AND P4, PT, R203, RZ, PT ;  /* 0x000000ffcb00720c */ /* 0x008fe40003f86270 */
[----:B------:R-:W3:Y:S01]  /*17c00*/  LDL R203, [R1+0x57ac] ;  /* 0x0057ac0001cb7983 */ /* 0x000ee20000100800 */
[----:B-1----:R-:W-:Y:S01]  /*17c10*/  IADD3 R119, R204, 0x1d6, RZ ;  /* 0x000001d6cc777810 */ /* 0x002fe20007ffe0ff */
[----:B------:R-:W-:-:S04]  /*17c20*/  @!P5 IMAD.IADD R100, R100, 0x1, -R249 ;  /* 0x000000016464d824 */ /* 0x000fc800078e0af9 */
[----:B------:R1:W-:Y:S01]  /*17c30*/  STL [R1+0x53d8], R119 ;  /* 0x0053d87701007387 */ /* 0x0003e20000100800 */
[----:B------:R-:W-:Y:S02]  /*17c40*/  @!P6 IADD3 R99, R99, -R249, RZ ;  /* 0x800000f96363e210 */ /* 0x000fe40007ffe0ff */
[----:B------:R-:W-:Y:S02]  /*17c50*/  @!P2 IADD3 R108, -R108, RZ, RZ ;  /* 0x000000ff6c6ca210 */ /* 0x000fe40007ffe1ff */
[----:B------:R-:W-:Y:S01]  /*17c60*/  @!P4 IMAD.MOV R107, RZ, RZ, -R107 ;  /* 0x000000ffff6bc224 */ /* 0x000fe200078e0a6b */
        /* <DEDUP_REMOVED lines=12> */
[----:B------:R-:W-:Y:S01]  /*17d30*/  @!P3 IMAD.MOV R110, RZ, RZ, -R110 ;  /* 0x000000ffff6eb224 */ /* 0x000fe200078e0a6e */
[C---:B------:R-:W-:Y:S01]  /*17d40*/  ISETP.GT.U32.AND P3, PT, R249.reuse, R102, PT ;  /* 0x00000066f900720c */ /* 0x040fe20003f64070 */
[----:B------:R-:W-:Y:S01]  /*17d50*/  @!P1 IMAD.MOV R109, RZ, RZ, -R109 ;  /* 0x000000ffff6d9224 */ /* 0x000fe200078e0a6d */
[----:B------:R-:W-:-:S11]  /*17d60*/  ISETP.GT.U32.AND P1, PT, R249, R104, PT ;  /* 0x00000068f900720c */ /* 0x000fd60003f24070 */
[----:B------:R-:W-:Y:S02]  /*17d70*/  @!P3 IADD3 R102, R102, -R249, RZ ;  /* 0x800000f96666b210 */ /* 0x000fe40007ffe0ff */
[C---:B------:R-:W-:Y:S01]  /*17d80*/  ISETP.GT.U32.AND P3, PT, R249.reuse, R97, PT ;  /* 0x00000061f900720c */ /* 0x040fe20003f64070 */
[----:B------:R-:W-:Y:S01]  /*17d90*/  @!P2 IMAD.MOV R106, RZ, RZ, -R106 ;  /* 0x000000ffff6aa224 */ /* 0x000fe200078e0a6a */
[C---:B------:R-:W-:Y:S01]  /*17da0*/  ISETP.GT.U32.AND P2, PT, R249.reuse, R101, PT ;  /* 0x00000065f900720c */ /* 0x040fe20003f44070 */
[----:B------:R-:W-:Y:S01]  /*17db0*/  @!P1 IMAD.IADD R104, R104, 0x1, -R249 ;  /* 0x0000000168689824 */ /* 0x000fe200078e0af9 */
[----:B------:R-:W-:-:S09]  /*17dc0*/  ISETP.GT.U32.AND P1, PT, R249, R98, PT ;  /* 0x00000062f900720c */ /* 0x000fd20003f24070 */
[-C--:B------:R-:W-:Y:S02]  /*17dd0*/  @!P3 IADD3 R97, R97, -R249.reuse, RZ ;  /* 0x800000f96161b210 */ /* 0x080fe40007ffe0ff */
[----:B------:R-:W-:Y:S02]  /*17de0*/  ISETP.GT.U32.AND P3, PT, R249, R100, PT ;  /* 0x00000064f900720c */ /* 0x000fe40003f64070 */
[----:B------:R-:W-:Y:S02]  /*17df0*/  @!P2 IADD3 R101, R101, -R249, RZ ;  /* 0x800000f96565a210 */ /* 0x000fe40007ffe0ff */
[----:B------:R-:W-:Y:S01]  /*17e00*/  ISETP.GT.U32.AND P2, PT, R249, R95, PT ;  /* 0x0000005ff900720c */ /* 0x000fe20003f44070 */
[----:B------:R-:W-:-:S08]  /*17e10*/  @!P1 IMAD.IADD R98, R98, 0x1, -R249 ;  /* 0x0000000162629824 */ /* 0x000fd000078e0af9 */
[----:B------:R-:W-:Y:S01]  /*17e20*/  @!P3 IMAD.IADD R100, R100, 0x1, -R249 ;  /* 0x000000016464b824 */ /* 0x000fe200078e0af9 */
[----:B------:R-:W-:Y:S02]  /*17e30*/  ISETP.GT.U32.AND P3, PT, R249, R94, PT ;  /* 0x0000005ef900720c */ /* 0x000fe40003f64070 */
[----:B------:R-:W-:Y:S02]  /*17e40*/  IADD3 R232, R204, 0x1d7, RZ ;  /* 0x000001d7cce87810 */ /* 0x000fe40007ffe0ff */
[----:B------:R-:W-:-:S09]  /*17e50*/  @!P2 IADD3 R95, R95, -R249, RZ ;  /* 0x800000f95f5fa210 */ /* 0x000fd20007ffe0ff */
[----:B------:R-:W-:Y:S01]  /*17e60*/  @!P3 IMAD.IADD R94, R94, 0x1, -R249 ;  /* 0x000000015e5eb824 */ /* 0x000fe200078e0af9 */
[----:B---3--:R-:W-:Y:S02]  /*17e70*/  ISETP.GE.AND P1, PT, R203, RZ, PT ;  /* 0x000000ffcb00720c */ /* 0x008fe40003f26270 */
[----:B------:R-:W3:Y:S04]  /*17e80*/  LDL R203, [R1+0x57c0] ;  /* 0x0057c00001cb7983 */ /* 0x000ee80000100800 */
[----:B------:R-:W-:Y:S01]  /*17e90*/  STL [R1+0x53cc], R232 ;  /* 0x0053cce801007387 */ /* 0x000fe20000100800 */
[----:B------:R-:W-:Y:S02]  /*17ea0*/  @!P5 IADD3 R104, -R104, RZ, RZ ;  /* 0x000000ff6868d210 */ /* 0x000fe40007ffe1ff */
[----:B------:R-:W-:-:S04]  /*17eb0*/  ISETP.GT.U32.AND P5, PT, R249, R98, PT ;  /* 0x00000062f900720c */ /* 0x000fc80003fa4070 */
[----:B------:R-:W-:Y:S01]  /*17ec0*/  @!P1 IMAD.MOV R102, RZ, RZ, -R102 ;  /* 0x000000ffff669224 */ /* 0x000fe200078e0a66 */
[----:B------:R-:W-:-:S08]  /*17ed0*/  ISETP.GT.U32.AND P1, PT, R249, R96, PT ;  /* 0x00000060f900720c */ /* 0x000fd00003f24070 */
[----:B------:R-:W-:-:S05]  /*17ee0*/  @!P5 IADD3 R98, R98, -R249, RZ ;  /* 0x800000f96262d210 */ /* 0x000fca0007ffe0ff */
        /* <DEDUP_REMOVED lines=12> */
[----:B------:R-:W-:Y:S02]  /*17fb0*/  @!P1 IADD3 R100, -R100, RZ, RZ ;  /* 0x000000ff64649210 */ /* 0x000fe40007ffe1ff */
[C---:B------:R-:W-:Y:S02]  /*17fc0*/  ISETP.GT.U32.AND P5, PT, R249.reuse, R96, PT ;  /* 0x00000060f900720c */ /* 0x040fe40003fa4070 */
[----:B------:R-:W-:-:S07]  /*17fd0*/  ISETP.GT.U32.AND P1, PT, R249, R95, PT ;  /* 0x0000005ff900720c */ /* 0x000fce0003f24070 */
[----:B------:R-:W-:Y:S01]  /*17fe0*/  @!P4 IMAD.IADD R99, R99, 0x1, -R249 ;  /* 0x000000016363c824 */ /* 0x000fe200078e0af9 */
[----:B------:R-:W-:-:S03]  /*17ff0*/  ISETP.GT.U32.AND P4, PT, R249, R93, PT ;  /* 0x0000005df900720c */ /* 0x000fc60003f84070 */
[--C-:B------:R-:W-:Y:S01]  /*18000*/  @!P5 IMAD.IADD R96, R96, 0x1, -R249.reuse ;  /* 0x000000016060d824 */ /* 0x100fe200078e0af9 */
[----:B------:R-:W-:Y:S01]  /*18010*/  ISETP.GT.U32.AND P5, PT, R249, R90, PT ;  /* 0x0000005af900720c */ /* 0x000fe20003fa4070 */
[----:B------:R-:W-:Y:S01]  /*18020*/  @!P1 IMAD.IADD R95, R95, 0x1, -R249 ;  /* 0x000000015f5f9824 */ /* 0x000fe200078e0af9 */
[C---:B------:R-:W-:Y:S01]  /*18030*/  ISETP.GT.U32.AND P1, PT, R249.reuse, R89, PT ;  /* 0x00000059f900720c */ /* 0x040fe20003f24070 */
[----:B------:R-:W-:Y:S01]  /*18040*/  @!P6 IMAD.MOV R103, RZ, RZ, -R103 ;  /* 0x000000ffff67e224 */ /* 0x000fe200078e0a67 */
[----:B------:R-:W-:Y:S02]  /*18050*/  ISETP.GT.U32.AND P6, PT, R249, R97, PT ;  /* 0x00000061f900720c */ /* 0x000fe40003fc4070 */
[----:B------:R-:W-:-:S03]  /*18060*/  IADD3 R230, R204, 0x1d8, RZ ;  /* 0x000001d8cce67810 */ /* 0x000fc60007ffe0ff */
[----:B------:R-:W-:-:S04]  /*18070*/  @!P4 IMAD.IADD R93, R93, 0x1, -R249 ;  /* 0x000000015d5dc824 */ /* 0x000fc800078e0af9 */
[--C-:B------:R-:W-:Y:S02]  /*18080*/  @!P5 IMAD.IADD R90, R90, 0x1, -R249.reuse ;  /* 0x000000015a5ad824 */ /* 0x100fe400078e0af9 */
[--C-:B------:R-:W-:Y:S02]  /*18090*/  @!P1 IMAD.IADD R89, R89, 0x1, -R249.reuse ;  /* 0x0000000159599824 */ /* 0x100fe400078e0af9 */
[----:B------:R-:W-:Y:S02]  /*180a0*/  @!P6 IMAD.IADD R97, R97, 0x1, -R249 ;  /* 0x000000016161e824 */ /* 0x000fe400078e0af9 */
[----:B------:R-:W-:Y:S01]  /*180b0*/  @!P3 IMAD.MOV R98, RZ, RZ, -R98 ;  /* 0x000000ffff62b224 */ /* 0x000fe200078e0a62 */
[----:B------:R-:W-:Y:S02]  /*180c0*/  ISETP.GT.U32.AND P3, PT, R249, R93, PT ;  /* 0x0000005df900720c */ /* 0x000fe40003f64070 */
[----:B---3--:R-:W-:Y:S02]  /*180d0*/  ISETP.GE.AND P4, PT, R203, RZ, PT ;  /* 0x000000ffcb00720c */ /* 0x008fe40003f86270 */
[----:B------:R-:W3:Y:S04]  /*180e0*/  LDL R203, [R1+0x57d8] ;  /* 0x0057d80001cb7983 */ /* 0x000ee80000100800 */
[----:B------:R-:W-:Y:S07]  /*180f0*/  STL [R1+0x53c0], R230 ;  /* 0x0053c0e601007387 */ /* 0x000fee0000100800 */
        /* <DEDUP_REMOVED lines=17> */
[C---:B------:R-:W-:Y:S02]  /*18210*/  ISETP.GT.U32.AND P3, PT, R249.reuse, R91, PT ;  /* 0x0000005bf900720c */ /* 0x040fe40003f64070 */
[----:B------:R-:W-:-:S05]  /*18220*/  ISETP.GT.U32.AND P4, PT, R249, R90, PT ;  /* 0x0000005af900720c */ /* 0x000fca0003f84070 */
[----:B------:R-:W-:Y:S02]  /*18230*/  @!P2 IADD3 R94, R94, -R249, RZ ;  /* 0x800000f95e5ea210 */ /* 0x000fe40007ffe0ff */
[----:B------:R-:W-:Y:S02]  /*18240*/  ISETP.GT.U32.AND P2, PT, R249, R88, PT ;  /* 0x00000058f900720c */ /* 0x000fe40003f44070 */
[--C-:B------:R-:W-:Y:S02]  /*18250*/  @!P6 IMAD.IADD R92, R92, 0x1, -R249.reuse ;  /* 0x000000015c5ce824 */ /* 0x100fe400078e0af9 */
[----:B------:R-:W-:Y:S01]  /*18260*/  @!P3 IMAD.IADD R91, R91, 0x1, -R249 ;  /* 0x000000015b5bb824 */ /* 0x000fe200078e0af9 */
[C---:B------:R-:W-:Y:S02]  /*18270*/  ISETP.GT.U32.AND P3, PT, R249.reuse, R85, PT ;  /* 0x00000055f900720c */ /* 0x040fe40003f64070 */
[----:B------:R-:W-:Y:S02]  /*18280*/  @!P4 IADD3 R90, R90, -R249, RZ ;  /* 0x800000f95a5ac210 */ /* 0x000fe40007ffe0ff */
[----:B------:R-:W-:-:S02]  /*18290*/  ISETP.GT.U32.AND P4, PT, R249, R84, PT ;  /* 0x00000054f900720c */ /* 0x000fc40003f84070 */
[C---:B------:R-:W-:Y:S01]  /*182a0*/  ISETP.GT.U32.AND P6, PT, R249.reuse, R92, PT ;  /* 0x0000005cf900720c */ /* 0x040fe20003fc4070 */
[----:B------:R-:W-:Y:S01]  /*182b0*/  IMAD R192, R249, R196, R198 ;  /* 0x000000c4f9c07224 */ /* 0x000fe200078e02c6 */
[----:B------:R-:W-:Y:S02]  /*182c0*/  @!P2 IADD3 R88, R88, -R249, RZ ;  /* 0x800000f95858a210 */ /* 0x000fe40007ffe0ff */
[----:B------:R-:W-:-:S03]  /*182d0*/  IADD3 R196, R204, 0x1d9, RZ ;  /* 0x000001d9ccc47810 */ /* 0x000fc60007ffe0ff */
[----:B------:R-:W-:-:S04]  /*182e0*/  @!P3 IMAD.IADD R85, R85, 0x1, -R249 ;  /* 0x000000015555b824 */ /* 0x000fc800078e0af9 */
[----:B------:R-:W-:Y:S02]  /*182f0*/  @!P4 IADD3 R84, R84, -R249, RZ ;  /* 0x800000f95454c210 */ /* 0x000fe40007ffe0ff */
[--C-:B------:R-:W-:Y:S01]  /*18300*/  @!P6 IMAD.IADD R92, R92, 0x1, -R249.reuse ;  /* 0x000000015c5ce824 */ /* 0x100fe200078e0af9 */
[----:B------:R-:W-:Y:S02]  /*18310*/  @!P1 IADD3 R93, -R93, RZ, RZ ;  /* 0x000000ff5d5d9210 */ /* 0x000fe40007ffe1ff */
[----:B------:R-:W-:Y:S02]  /*18320*/  ISETP.GT.U32.AND P1, PT, R249, R88, PT ;  /* 0x00000058f900720c */ /* 0x000fe40003f24070 */
[----:B---3--:R-:W-:Y:S02]  /*18330*/  ISETP.GE.AND P2, PT, R203, RZ, PT ;  /* 0x000000ffcb00720c */ /* 0x008fe40003f46270 */
[----:B------:R-:W3:Y:S04]  /*18340*/  LDL R203, [R1+0x57f0] ;  /* 0x0057f00001cb7983 */ /* 0x000ee80000100800 */
[----:B------:R-:W-:Y:S05]  /*18350*/  STL [R1+0x53b8], R196 ;  /* 0x0053b8c401007387 */ /* 0x000fea0000100800 */
[----:B------:R-:W-:Y:S01]  /*18360*/  @!P1 IMAD.IADD R88, R88, 0x1, -R249 ;  /* 0x0000000158589824 */ /* 0x000fe200078e0af9 */
[----:B------:R-:W3:Y:S01]  /*18370*/  LDL R198, [R1+0x580c] ;  /* 0x00580c0001c67983 */ /* 0x000ee20000100800 */
[----:B------:R-:W-:Y:S01]  /*18380*/  @!P2 IMAD.MOV R92, RZ, RZ, -R92 ;  /* 0x000000ffff5ca224 */ /* 0x000fe200078e0a5c */
[----:B------:R-:W-:-:S13]  /*18390*/  ISETP.GT.U32.AND P2, PT, R249, R86, PT ;  /* 0x00000056f900720c */ /* 0x000fda0003f44070 */
        /* <DEDUP_REMOVED lines=12> */
[C---:B------:R-:W-:Y:S02]  /*18460*/  ISETP.GT.U32.AND P6, PT, R249.reuse, R87, PT ;  /* 0x00000057f900720c */ /* 0x040fe40003fc4070 */
[----:B------:R-:W-:-:S09]  /*18470*/  ISETP.GT.U32.AND P2, PT, R249, R85, PT ;  /* 0x00000055f900720c */ /* 0x000fd20003f44070 */
[----:B------:R-:W-:-:S05]  /*18480*/  @!P5 IMAD.IADD R89, R89, 0x1, -R249 ;  /* 0x000000015959d824 */ /* 0x000fca00078e0af9 */
[----:B------:R-:W-:Y:S02]  /*18490*/  @!P3 IADD3 R89, -R89, RZ, RZ ;  /* 0x000000ff5959b210 */ /* 0x000fe40007ffe1ff */
[C---:B------:R-:W-:Y:S02]  /*184a0*/  ISETP.GT.U32.AND P3, PT, R249.reuse, R84, PT ;  /* 0x00000054f900720c */ /* 0x040fe40003f64070 */
[----:B------:R-:W-:Y:S01]  /*184b0*/  ISETP.GT.U32.AND P5, PT, R249, R83, PT ;  /* 0x00000053f900720c */ /* 0x000fe20003fa4070 */
[--C-:B------:R-:W-:Y:S02]  /*184c0*/  @!P6 IMAD.IADD R87, R87, 0x1, -R249.reuse ;  /* 0x000000015757e824 */ /* 0x100fe400078e0af9 */
[----:B------:R-:W-:Y:S01]  /*184d0*/  @!P2 IMAD.IADD R85, R85, 0x1, -R249 ;  /* 0x000000015555a824 */ /* 0x000fe200078e0af9 */
[C---:B------:R-:W-:Y:S02]  /*184e0*/  ISETP.GT.U32.AND P2, PT, R249.reuse, R79, PT ;  /* 0x0000004ff900720c */ /* 0x040fe40003f44070 */
[----:B------:R-:W-:-:S05]  /*184f0*/  ISETP.GT.U32.AND P6, PT, R249, R87, PT ;  /* 0x00000057f900720c */ /* 0x000fca0003fc4070 */
[--C-:B------:R-:W-:Y:S01]  /*18500*/  @!P3 IMAD.IADD R84, R84, 0x1, -R249.reuse ;  /* 0x000000015454b824 */ /* 0x100fe200078e0af9 */
[----:B------:R-:W-:Y:S01]  /*18510*/  ISETP.GT.U32.AND P3, PT, R249, R78, PT ;  /* 0x0000004ef900720c */ /* 0x000fe20003f64070 */
[----:B------:R-:W-:Y:S02]  /*18520*/  @!P5 IMAD.IADD R83, R83, 0x1, -R249 ;  /* 0x000000015353d824 */ /* 0x000fe400078e0af9 */
[----:B------:R-:W-:Y:S01]  /*18530*/  @!P1 IMAD.MOV R91, RZ, RZ, -R91 ;  /* 0x000000ffff5b9224 */ /* 0x000fe200078e0a5b */
[----:B------:R-:W-:Y:S01]  /*18540*/  ISETP.GT.U32.AND P1, PT, R249, R86, PT ;  /* 0x00000056f900720c */ /* 0x000fe20003f24070 */
[----:B------:R-:W-:Y:S02]  /*18550*/  @!P2 IMAD.IADD R79, R79, 0x1, -R249 ;  /* 0x000000014f4fa824 */ /* 0x000fe400078e0af9 */
[----:B------:R-:W-:-:S06]  /*18560*/  @!P6 IADD3 R87, R87, -R249, RZ ;  /* 0x800000f95757e210 */ /* 0x000fcc0007ffe0ff */
[----:B------:R-:W-:Y:S02]  /*18570*/  @!P3 IMAD.IADD R78, R78, 0x1, -R249 ;  /* 0x000000014e4eb824 */ /* 0x000fe400078e0af9 */
[----:B------:R-:W-:Y:S01]  /*18580*/  @!P4 IMAD.MOV R88, RZ, RZ, -R88 ;  /* 0x000000ffff58c224 */ /* 0x000fe200078e0a58 */
[----:B------:R-:W-:Y:S02]  /*18590*/  ISETP.GT.U32.AND P4, PT, R249, R83, PT ;  /* 0x00000053f900720c */ /* 0x000fe40003f84070 */
[----:B---3--:R-:W-:Y:S02]  /*185a0*/  ISETP.GE.AND P5, PT, R203, RZ, PT ;  /* 0x000000ffcb00720c */ /* 0x008fe40003fa6270 */
[----:B------:R-:W-:-:S05]  /*185b0*/  IADD3 R203, R204, 0x1da, RZ ;  /* 0x000001dacccb7810 */ /* 0x000fca0007ffe0ff */
[----:B------:R-:W-:Y:S01]  /*185c0*/  STL [R1+0x53b0], R203 ;  /* 0x0053b0cb01007387 */ /* 0x000fe20000100800 */
[----:B------:R-:W-:Y:S02]  /*185d0*/  @!P1 IADD3 R86, R86, -R249, RZ ;  /* 0x800000f956569210 */ /* 0x000fe40007ffe0ff */
[----:B------:R-:W-:-:S03]  /*185e0*/  ISETP.GT.U32.AND P1, PT, R249, R80, PT ;  /* 0x00000050f900720c */ /* 0x000fc60003f24070 */
[----:B------:R-:W-:Y:S01]  /*185f0*/  @!P5 IMAD.MOV R87, RZ, RZ, -R87 ;  /* 0x000000ffff57d224 */ /* 0x000fe200078e0a57 */
[----:B------:R-:W-:Y:S02]  /*18600*/  ISETP.GT.U32.AND P5, PT, R249, R81, PT ;  /* 0x00000051f900720c */ /* 0x000fe40003fa4070 */
[-C--:B------:R-:W-:Y:S02]  /*18610*/  @!P4 IADD3 R83, R83, -R249.reuse, RZ ;  /* 0x800000f95353c210 */ /* 0x080fe40007ffe0ff */
[----:B------:R-:W-:Y:S02]  /*18620*/  ISETP.GE.AND P4, PT, R198, RZ, PT ;  /* 0x000000ffc600720c */ /* 0x000fe40003f86270 */
[----:B------:R-:W3:Y:S01]  /*18630*/  LDL R198, [R1+0x5828] ;  /* 0x0058280001c67983 */ /* 0x000ee20000100800 */
[----:B------:R-:W-:Y:S02]  /*18640*/  IADD3 R118, R204, 0x1db, RZ ;  /* 0x000001dbcc767810 */ /* 0x000fe40007ffe0ff */
[----:B------:R-:W-:-:S04]  /*18650*/  @!P1 IADD3 R80, R80, -R249, RZ ;  /* 0x800000f950509210 */ /* 0x000fc80007ffe0ff */
        /* <DEDUP_REMOVED lines=8> */
[----:B------:R-:W4:Y:S04]  /*186e0*/  LDL R200, [R1+0x5824] ;  /* 0x0058240001c87983 */ /* 0x000f280000100800 */
[----:B------:R1:W-:Y:S04]  /*186f0*/  STL [R1+0x53a4], R118 ;  /* 0x0053a47601007387 */ /* 0x0003e80000100800 */
[----:B------:R-:W4:Y:S01]  /*18700*/  LDL R191, [R1+0x583c] ;  /* 0x00583c0001bf7983 */ /* 0x000f220000100800 */
[----:B------:R-:W-:Y:S01]  /*18710*/  @!P5 IADD3 R85, -R85, RZ, RZ ;  /* 0x000000ff5555d210 */ /* 0x000fe20007ffe1ff */
[----:B------:R-:W-:Y:S01]  /*18720*/  @!P1 IMAD.MOV R84, RZ, RZ, -R84 ;  /* 0x000000ffff549224 */ /* 0x000fe200078e0a54 */
[----:B------:R-:W-:-:S02]  /*18730*/  ISETP.GT.U32.AND P6, PT, R249, R82, PT ;  /* 0x00000052f900720c */ /* 0x000fc40003fc4070 */
[C---:B------:R-:W-:Y:S02]  /*18740*/  ISETP.GT.U32.AND P5, PT, R249.reuse, R80, PT ;  /* 0x00000050f900720c */ /* 0x040fe40003fa4070 */
[----:B------:R-:W-:Y:S01]  /*18750*/  ISETP.GT.U32.AND P1, PT, R249, R79, PT ;  /* 0x0000004ff900720c */ /* 0x000fe20003f24070 */
[----:B------:R-:W-:-:S08]  /*18760*/  @!P4 IMAD.MOV R86, RZ, RZ, -R86 ;  /* 0x000000ffff56c224 */ /* 0x000fd000078e0a56 */
[-C--:B------:R-:W-:Y:S02]  /*18770*/  @!P6 IADD3 R82, R82, -R249.reuse, RZ ;  /* 0x800000f95252e210 */ /* 0x080fe40007ffe0ff */
[----:B------:R-:W-:Y:S01]  /*18780*/  @!P5 IMAD.IADD R80, R80, 0x1, -R249 ;  /* 0x000000015050d824 */ /* 0x000fe200078e0af9 */
[----:B------:R-:W-:Y:S02]  /*18790*/  ISETP.GT.U32.AND P5, PT, R249, R74, PT ;  /* 0x0000004af900720c */ /* 0x000fe40003fa4070 */
[----:B------:R-:W-:Y:S02]  /*187a0*/  @!P1 IADD3 R79, R79, -R249, RZ ;  /* 0x800000f94f4f9210 */ /* 0x000fe40007ffe0ff */
[C---:B------:R-:W-:Y:S02]  /*187b0*/  ISETP.GT.U32.AND P1, PT, R249.reuse, R73, PT ;  /* 0x00000049f900720c */ /* 0x040fe40003f24070 */
[C---:B------:R-:W-:Y:S01]  /*187c0*/  ISETP.GT.U32.AND P6, PT, R249.reuse, R82, PT ;  /* 0x00000052f900720c */ /* 0x040fe20003fc4070 */
[----:B------:R-:W-:Y:S01]  /*187d0*/  @!P2 IMAD.MOV R83, RZ, RZ, -R83 ;  /* 0x000000ffff53a224 */ /* 0x000fe200078e0a53 */
[----:B------:R-:W-:-:S02]  /*187e0*/  ISETP.GT.U32.AND P4, PT, R249, R81, PT ;  /* 0x00000051f900720c */ /* 0x000fc40003f84070 */
[----:B------:R-:W-:-:S03]  /*187f0*/  ISETP.GT.U32.AND P2, PT, R249, R78, PT ;  /* 0x0000004ef900720c */ /* 0x000fc60003f44070 */
[----:B------:R-:W-:-:S04]  /*18800*/  @!P5 IMAD.IADD R74, R74, 0x1, -R249 ;  /* 0x000000014a4ad824 */ /* 0x000fc800078e0af9 */
[----:B------:R-:W-:Y:S02]  /*18810*/  @!P1 IADD3 R73, R73, -R249, RZ ;  /* 0x800000f949499210 */ /* 0x000fe40007ffe0ff */
[--C-:B------:R-:W-:Y:S02]  /*18820*/  @!P6 IMAD.IADD R82, R82, 0x1, -R249.reuse ;  /* 0x000000015252e824 */ /* 0x100fe400078e0af9 */
[--C-:B------:R-:W-:Y:S01]  /*18830*/  @!P4 IMAD.IADD R81, R81, 0x1, -R249.reuse ;  /* 0x000000015151c824 */ /* 0x100fe200078e0af9 */
[C---:B------:R-:W-:Y:S01]  /*18840*/  ISETP.GT.U32.AND P4, PT, R249.reuse, R75, PT ;  /* 0x0000004bf900720c */ /* 0x040fe20003f84070 */
[----:B------:R-:W-:Y:S01]  /*18850*/  @!P2 IMAD.IADD R78, R78, 0x1, -R249 ;  /* 0x000000014e4ea824 */ /* 0x000fe200078e0af9 */
[----:B------:R-:W-:Y:S02]  /*18860*/  @!P3 IADD3 R82, -R82, RZ, RZ ;  /* 0x000000ff5252b210 */ /* 0x000fe40007ffe1ff */
[----:B------:R-:W-:-:S09]  /*18870*/  ISETP.GT.U32.AND P3, PT, R249, R76, PT ;  /* 0x0000004cf900720c */ /* 0x000fd20003f64070 */
[----:B------:R-:W-:-:S04]  /*18880*/  @!P4 IMAD.IADD R75, R75, 0x1, -R249 ;  /* 0x000000014b4bc824 */ /* 0x000fc800078e0af9 */
[----:B------:R-:W-:Y:S02]  /*18890*/  @!P3 IADD3 R76, R76, -R249, RZ ;  /* 0x800000f94c4cb210 */ /* 0x000fe40007ffe0ff */
[----:B---3--:R-:W-:Y:S02]  /*188a0*/  ISETP.GE.AND P2, PT, R198, RZ, PT ;  /* 0x000000ffc600720c */ /* 0x008fe40003f46270 */
[----:B------:R-:W3:Y:S01]  /*188b0*/  LDL R198, [R1+0x585c] ;  /* 0x00585c0001c67983 */ /* 0x000ee20000100800 */
[----:B------:R-:W-:-:S03]  /*188c0*/  ISETP.GE.AND P3, PT, R199, RZ, PT ;  /* 0x000000ffc700720c */ /* 0x000fc60003f66270 */
[----:B------:R-:W3:Y:S01]  /*188d0*/  LDL R199, [R1+0x5878] ;  /* 0x0058780001c77983 */ /* 0x000ee20000100800 */
[----:B------:R-:W-:-:S03]  /*188e0*/  ISETP.GE.AND P4, PT, R201, RZ, PT ;  /* 0x000000ffc900720c */ /* 0x000fc60003f86270 */
[----:B------:R-:W3:Y:S01]  /*188f0*/  LDL R201, [R1+0x5818] ;  /* 0x0058180001c97983 */ /* 0x000ee20000100800 */
[----:B--2---:R-:W-:Y:S02]  /*18900*/  ISETP.GE.AND P5, PT, R202, RZ, PT ;  /* 0x000000ffca00720c */ /* 0x004fe40003fa6270 */
[----:B----4-:R-:W-:Y:S02]  /*18910*/  ISETP.GE.AND P1, PT, R200, RZ, PT ;  /* 0x000000ffc800720c */ /* 0x010fe40003f26270 */
[----:B------:R-:W2:Y:S09]  /*18920*/  LDL R200, [R1+0x5838] ;  /* 0x0058380001c87983 */ /* 0x000eb20000100800 */
[----:B------:R-:W-:-:S02]  /*18930*/  @!P5 IADD3 R78, -R78, RZ, RZ ;  /* 0x000000ff4e4ed210 */ /* 0x000fc40007ffe1ff */
[----:B------:R-:W-:Y:S02]  /*18940*/  ISETP.GT.U32.AND P5, PT, R249, R73, PT ;  /* 0x00000049f900720c */ /* 0x000fe40003fa4070 */
[----:B------:R-:W-:-:S05]  /*18950*/  IADD3 R202, R204, 0x1dc, RZ ;  /* 0x000001dcccca7810 */ /* 0x000fca0007ffe0ff */
[----:B------:R-:W-:Y:S06]  /*18960*/  STL [R1+0x5398], R202 ;  /* 0x005398ca01007387 */ /* 0x000fec0000100800 */
[----:B------:R-:W-:Y:S01]  /*18970*/  @!P5 IMAD.IADD R73, R73, 0x1, -R249 ;  /* 0x000000014949d824 */ /* 0x000fe200078e0af9 */
[----:B------:R-:W-:Y:S02]  /*18980*/  ISETP.GE.AND P5, PT, R191, RZ, PT ;  /* 0x000000ffbf00720c */ /* 0x000fe40003fa6270 */
[----:B------:R-:W4:Y:S01]  /*18990*/  LDL R191, [R1+0x5874] ;  /* 0x0058740001bf7983 */ /* 0x000f220000100800 */
[----:B------:R-:W-:-:S13]  /*189a0*/  ISETP.GT.U32.AND P6, PT, R249, R77, PT ;  /* 0x0000004df900720c */ /* 0x000fda0003fc4070 */
[----:B------:R-:W-:-:S05]  /*189b0*/  @!P6 IMAD.IADD R77, R77, 0x1, -R249 ;  /* 0x000000014d4de824 */ /* 0x000fca00078e0af9 */
[C---:B------:R-:W-:Y:S01]  /*189c0*/  ISETP.GT.U32.AND P6, PT, R249.reuse, R77, PT ;  /* 0x0000004df900720c */ /* 0x040fe20003fc4070 */
[----:B------:R-:W-:Y:S01]  /*189d0*/  @!P4 IMAD.MOV R79, RZ, RZ, -R79 ;  /* 0x000000ffff4fc224 */ /* 0x000fe200078e0a4f */
[----:B------:R-:W-:Y:S02]  /*189e0*/  ISETP.GT.U32.AND P4, PT, R249, R74, PT ;  /* 0x0000004af900720c */ /* 0x000fe40003f84070 */
[----:B------:R-:W-:-:S09]  /*189f0*/  IABS R188, R190 ;  /* 0x000000be00bc7213 */ /* 0x000fd20000000000 */
[----:B------:R-:W-:Y:S01]  /*18a00*/  @!P6 IMAD.IADD R77, R77, 0x1, -R249 ;  /* 0x000000014d4de824 */ /* 0x000fe200078e0af9 */
[----:B------:R-:W-:Y:S01]  /*18a10*/  ISETP.GT.U32.AND P6, PT, R249, R72, PT ;  /* 0x00000048f900720c */ /* 0x000fe20003fc4070 */
[----:B------:R-:W-:-:S04]  /*18a20*/  IMAD.HI.U32 R189, R250, R188, RZ ;  /* 0x000000bcfabd7227 */ /* 0x000fc800078e00ff */
[----:B------:R-:W-:Y:S01]  /*18a30*/  @!P4 IMAD.IADD R74, R74, 0x1, -R249 ;  /* 0x000000014a4ac824 */ /* 0x000fe200078e0af9 */
[----:B------:R-:W-:Y:S02]  /*18a40*/  IADD3 R186, -R189, RZ, RZ ;  /* 0x000000ffbdba7210 */ /* 0x000fe40007ffe1ff */
[----:B------:R-:W-:Y:S01]  /*18a50*/  ISETP.GT.U32.AND P4, PT, R249, R68, PT ;  /* 0x00000044f900720c */ /* 0x000fe20003f84070 */
[----:B------:R-:W4:Y:S01]  /*18a60*/  LDL R189, [R1+0x5858] ;  /* 0x0058580001bd7983 */ /* 0x000f220000100800 */
[----:B------:R-:W-:-:S03]  /*18a70*/  @!P2 IADD3 R81, -R81, RZ, RZ ;  /* 0x000000ff5151a210 */ /* 0x000fc60007ffe1ff */
[----:B------:R-:W-:Y:S01]  /*18a80*/  @!P6 IMAD.IADD R72, R72, 0x1, -R249 ;  /* 0x000000014848e824 */ /* 0x000fe200078e0af9 */
[C---:B------:R-:W-:Y:S01]  /*18a90*/  ISETP.GT.U32.AND P2, PT, R249.reuse, R76, PT ;  /* 0x0000004cf900720c */ /* 0x040fe20003f44070 */
[----:B------:R-:W-:Y:S01]  /*18aa0*/  @!P3 IMAD.MOV R80, RZ, RZ, -R80 ;  /* 0x000000ffff50b224 */ /* 0x000fe200078e0a50 */
[C---:B------:R-:W-:Y:S02]  /*18ab0*/  ISETP.GT.U32.AND P3, PT, R249.reuse, R75, PT ;  /* 0x0000004bf900720c */ /* 0x040fe40003f64070 */
[----:B------:R-:W-:-:S03]  /*18ac0*/  ISETP.GT.U32.AND P6, PT, R249, R72, PT ;  /* 0x00000048f900720c */ /* 0x000fc60003fc4070 */
[----:B------:R-:W-:Y:S02]  /*18ad0*/  @!P4 IMAD.IADD R68, R68, 0x1, -R249 ;  /* 0x000000014444c824 */ /* 0x000fe400078e0af9 */
[----:B------:R-:W-:Y:S01]  /*18ae0*/  @!P1 IMAD.MOV R77, RZ, RZ, -R77 ;  /* 0x000000ffff4d9224 */ /* 0x000fe200078e0a4d */
[----:B------:R-:W-:-:S03]  /*18af0*/  ISETP.GT.U32.AND P1, PT, R249, R71, PT ;  /* 0x00000047f900720c */ /* 0x000fc60003f24070 */
[----:B------:R-:W-:Y:S01]  /*18b00*/  @!P2 IMAD.IADD R76, R76, 0x1, -R249 ;  /* 0x000000014c4ca824 */ /* 0x000fe200078e0af9 */
[----:B------:R-:W-:Y:S02]  /*18b10*/  ISETP.GT.U32.AND P2, PT, R249, R70, PT ;  /* 0x00000046f900720c */ /* 0x000fe40003f44070 */
[----:B------:R-:W-:Y:S02]  /*18b20*/  @!P3 IADD3 R75, R75, -R249, RZ ;  /* 0x800000f94b4bb210 */ /* 0x000fe40007ffe0ff */
[----:B------:R-:W-:Y:S02]  /*18b30*/  ISETP.GT.U32.AND P3, PT, R249, R69, PT ;  /* 0x00000045f900720c */ /* 0x000fe40003f64070 */
[----:B------:R-:W-:-:S03]  /*18b40*/  @!P6 IADD3 R72, R72, -R249, RZ ;  /* 0x800000f94848e210 */ /* 0x000fc60007ffe0ff */
[--C-:B------:R-:W-:Y:S01]  /*18b50*/  @!P1 IMAD.IADD R71, R71, 0x1, -R249.reuse ;  /* 0x0000000147479824 */ /* 0x100fe200078e0af9 */
[----:B---3--:R-:W-:Y:S02]  /*18b60*/  ISETP.GE.AND P1, PT, R198, RZ, PT ;  /* 0x000000ffc600720c */ /* 0x008fe40003f26270 */
[----:B------:R-:W3:Y:S01]  /*18b70*/  LDL R198, [R1+0x5894] ;  /* 0x0058940001c67983 */ /* 0x000ee20000100800 */
[----:B------:R-:W-:-:S04]  /*18b80*/  @!P2 IMAD.IADD R70, R70, 0x1, -R249 ;  /* 0x000000014646a824 */ /* 0x000fc800078e0af9 */
[----:B------:R-:W-:Y:S02]  /*18b90*/  @!P3 IADD3 R69, R69, -R249, RZ ;  /* 0x800000f94545b210 */ /* 0x000fe40007ffe0ff */
[----:B------:R-:W-:Y:S02]  /*18ba0*/  ISETP.GE.AND P2, PT, R199, RZ, PT ;  /* 0x000000ffc700720c */ /* 0x000fe40003f46270 */
[----:B------:R-:W3:Y:S01]  /*18bb0*/  LDL R199, [R1+0x5834] ;  /* 0x0058340001c77983 */ /* 0x000ee20000100800 */
[----:B------:R-:W-:Y:S02]  /*18bc0*/  ISETP.GE.AND P3, PT, R201, RZ, PT ;  /* 0x000000ffc900720c */ /* 0x000fe40003f66270 */
[----:B------:R-:W-:Y:S02]  /*18bd0*/  IADD3 R201, R204, 0x1dd, RZ ;  /* 0x000001ddccc97810 */ /* 0x000fe40007ffe0ff */
[----:B--2---:R-:W-:Y:S02]  /*18be0*/  ISETP.GE.AND P4, PT, R200, RZ, PT ;  /* 0x000000ffc800720c */ /* 0x004fe40003f86270 */
[----:B------:R-:W2:Y:S11]  /*18bf0*/  LDL R200, [R1+0x5854] ;  /* 0x0058540001c87983 */ /* 0x000eb60000100800 */
[----:B------:R-:W-:Y:S01]  /*18c00*/  @!P4 IMAD.MOV R72, RZ, RZ, -R72 ;  /* 0x000000ffff48c224 */ /* 0x000fe200078e0a48 */
[----:B------:R-:W-:Y:S01]  /*18c10*/  ISETP.GT.U32.AND P4, PT, R249, R66, PT ;  /* 0x00000042f900720c */ /* 0x000fe20003f84070 */
[----:B------:R-:W-:Y:S01]  /*18c20*/  STL [R1+0x5394], R201 ;  /* 0x005394c901007387 */ /* 0x000fe20000100800 */
[----:B------:R-:W-:-:S11]  /*18c30*/  @!P3 IMAD.MOV R73, RZ, RZ, -R73 ;  /* 0x000000ffff49b224 */ /* 0x000fd600078e0a49 */
[----:B------:R-:W-:Y:S01]  /*18c40*/  @!P4 IMAD.IADD R66, R66, 0x1, -R249 ;  /* 0x000000014242c824 */ /* 0x000fe200078e0af9 */
[----:B----4-:R-:W-:Y:S01]  /*18c50*/  ISETP.GE.AND P4, PT, R191, RZ, PT ;  /* 0x000000ffbf00720c */ /* 0x010fe20003f86270 */
[----:B------:R-:W-:Y:S01]  /*18c60*/  @!P5 IMAD.MOV R76, RZ, RZ, -R76 ;  /* 0x000000ffff4cd224 */ /* 0x000fe200078e0a4c */
[----:B------:R-:W4:Y:S01]  /*18c70*/  LDL R191, [R1+0x58a8] ;  /* 0x0058a80001bf7983 */ /* 0x000f220000100800 */
[C---:B------:R-:W-:Y:S02]  /*18c80*/  ISETP.GT.U32.AND P3, PT, R249.reuse, R68, PT ;  /* 0x00000044f900720c */ /* 0x040fe40003f64070 */
[----:B------:R-:W-:Y:S01]  /*18c90*/  ISETP.GT.U32.AND P5, PT, R249, R71, PT ;  /* 0x00000047f900720c */ /* 0x000fe20003fa4070 */
[----:B------:R-:W4:Y:S01]  /*18ca0*/  LDL R185, [R1+0x5870] ;  /* 0x0058700001b97983 */ /* 0x000f220000100800 */
[----:B------:R-:W-:Y:S01]  /*18cb0*/  @!P1 IMAD.MOV R75, RZ, RZ, -R75 ;  /* 0x000000ffff4b9224 */ /* 0x000fe200078e0a4b */
[----:B------:R-:W-:-:S08]  /*18cc0*/  @!P2 IADD3 R74, -R74, RZ, RZ ;  /* 0x000000ff4a4aa210 */ /* 0x000fd00007ffe1ff */
[----:B------:R-:W-:Y:S02]  /*18cd0*/  @!P3 IADD3 R68, R68, -R249, RZ ;  /* 0x800000f94444b210 */ /* 0x000fe40007ffe0ff */
[C---:B------:R-:W-:Y:S02]  /*18ce0*/  ISETP.GT.U32.AND P1, PT, R249.reuse, R70, PT ;  /* 0x00000046f900720c */ /* 0x040fe40003f24070 */
[----:B------:R-:W-:Y:S02]  /*18cf0*/  ISETP.GT.U32.AND P2, PT, R249, R69, PT ;  /* 0x00000045f900720c */ /* 0x000fe40003f44070 */
[----:B------:R-:W-:Y:S02]  /*18d00*/  @!P5 IADD3 R71, R71, -R249, RZ ;  /* 0x800000f94747d210 */ /* 0x000fe40007ffe0ff */
[----:B------:R-:W-:Y:S02]  /*18d10*/  ISETP.GE.AND P3, PT, R189, RZ, PT ;  /* 0x000000ffbd00720c */ /* 0x000fe40003f66270 */
[----:B------:R-:W4:Y:S05]  /*18d20*/  LDL R189, [R1+0x5890] ;  /* 0x0058900001bd7983 */ /* 0x000f2a0000100800 */
[--C-:B------:R-:W-:Y:S01]  /*18d30*/  @!P1 IMAD.IADD R70, R70, 0x1, -R249.reuse ;  /* 0x0000000146469824 */ /* 0x100fe200078e0af9 */
[----:B------:R-:W-:Y:S01]  /*18d40*/  ISETP.GT.U32.AND P5, PT, R249, R65, PT ;  /* 0x00000041f900720c */ /* 0x000fe20003fa4070 */
[----:B------:R-:W-:-:S04]  /*18d50*/  @!P2 IMAD.IADD R69, R69, 0x1, -R249 ;  /* 0x000000014545a824 */ /* 0x000fc800078e0af9 */
[----:B------:R-:W-:Y:S01]  /*18d60*/  @!P3 IMAD.MOV R71, RZ, RZ, -R71 ;  /* 0x000000ffff47b224 */ /* 0x000fe200078e0a47 */
[C---:B------:R-:W-:Y:S02]  /*18d70*/  ISETP.GT.U32.AND P3, PT, R249.reuse, R66, PT ;  /* 0x00000042f900720c */ /* 0x040fe40003f64070 */
[C---:B------:R-:W-:Y:S02]  /*18d80*/  ISETP.GT.U32.AND P1, PT, R249.reuse, R64, PT ;  /* 0x00000040f900720c */ /* 0x040fe40003f24070 */
[----:B------:R-:W-:-:S09]  /*18d90*/  ISETP.GT.U32.AND P2, PT, R249, R63, PT ;  /* 0x0000003ff900720c */ /* 0x000fd20003f44070 */
[--C-:B------:R-:W-:Y:S01]  /*18da0*/  @!P3 IMAD.IADD R66, R66, 0x1, -R249.reuse ;  /* 0x000000014242b824 */ /* 0x100fe200078e0af9 */
[----:B------:R-:W-:Y:S01]  /*18db0*/  ISETP.GT.U32.AND P3, PT, R249, R60, PT ;  /* 0x0000003cf900720c */ /* 0x000fe20003f64070 */
[--C-:B------:R-:W-:Y:S01]  /*18dc0*/  @!P1 IMAD.IADD R64, R64, 0x1, -R249.reuse ;  /* 0x0000000140409824 */ /* 0x100fe200078e0af9 */
[----:B------:R-:W-:Y:S01]  /*18dd0*/  @!P5 IADD3 R65, R65, -R249, RZ ;  /* 0x800000f94141d210 */ /* 0x000fe20007ffe0ff */
[----:B------:R-:W-:Y:S01]  /*18de0*/  @!P2 IMAD.IADD R63, R63, 0x1, -R249 ;  /* 0x000000013f3fa824 */ /* 0x000fe200078e0af9 */
[----:B---3--:R-:W-:Y:S02]  /*18df0*/  ISETP.GE.AND P5, PT, R198, RZ, PT ;  /* 0x000000ffc600720c */ /* 0x008fe40003fa6270 */
[----:B------:R-:W-:-:S07]  /*18e00*/  IADD3 R198, R204, 0x1de, RZ ;  /* 0x000001deccc67810 */ /* 0x000fce0007ffe0ff */
[----:B------:R-:W-:Y:S01]  /*18e10*/  @!P3 IMAD.IADD R60, R60, 0x1, -R249 ;  /* 0x000000013c3cb824 */ /* 0x000fe200078e0af9 */
[----:B------:R-:W-:Y:S02]  /*18e20*/  ISETP.GE.AND P1, PT, R199, RZ, PT ;  /* 0x000000ffc700720c */ /* 0x000fe40003f26270 */
[----:B------:R-:W3:Y:S01]  /*18e30*/  LDL R199, [R1+0x584c] ;  /* 0x00584c0001c77983 */ /* 0x000ee20000100800 */
[----:B--2---:R-:W-:-:S03]  /*18e40*/  ISETP.GE.AND P2, PT, R200, RZ, PT ;  /* 0x000000ffc800720c */ /* 0x004fc60003f46270 */
[----:B------:R-:W2:Y:S04]  /*18e50*/  LDL R200, [R1+0x586c] ;  /* 0x00586c0001c87983 */ /* 0x000ea80000100800 */
[----:B------:R-:W-:Y:S01]  /*18e60*/  STL [R1+0x5388], R198 ;  /* 0x005388c601007387 */ /* 0x000fe20000100800 */
[----:B----4-:R-:W-:-:S03]  /*18e70*/  ISETP.GE.AND P3, PT, R191, RZ, PT ;  /* 0x000000ffbf00720c */ /* 0x010fc60003f66270 */
[----:B------:R-:W4:Y:S01]  /*18e80*/  LDL R191, [R1+0x58c4] ;  /* 0x0058c40001bf7983 */ /* 0x000f220000100800 */
[----:B------:R-:W-:-:S13]  /*18e90*/  ISETP.GT.U32.AND P6, PT, R249, R67, PT ;  /* 0x00000043f900720c */ /* 0x000fda0003fc4070 */
[----:B------:R-:W-:-:S04]  /*18ea0*/  @!P6 IADD3 R67, R67, -R249, RZ ;  /* 0x800000f94343e210 */ /* 0x000fc80007ffe0ff */
[C---:B------:R-:W-:Y:S01]  /*18eb0*/  ISETP.GT.U32.AND P6, PT, R249.reuse, R67, PT ;  /* 0x00000043f900720c */ /* 0x040fe20003fc4070 */
[----:B------:R-:W-:Y:S01]  /*18ec0*/  @!P1 IMAD.MOV R68, RZ, RZ, -R68 ;  /* 0x000000ffff449224 */ /* 0x000fe200078e0a44 */
[----:B------:R-:W-:-:S11]  /*18ed0*/  ISETP.GT.U32.AND P1, PT, R249, R63, PT ;  /* 0x0000003ff900720c */ /* 0x000fd60003f24070 */
[----:B------:R-:W-:-:S05]  /*18ee0*/  @!P6 IMAD.IADD R67, R67, 0x1, -R249 ;  /* 0x000000014343e824 */ /* 0x000fca00078e0af9 */
[----:B------:R-:W-:Y:S02]  /*18ef0*/  @!P2 IADD3 R67, -R67, RZ, RZ ;  /* 0x000000ff4343a210 */ /* 0x000fe40007ffe1ff */
[----:B------:R-:W-:Y:S01]  /*18f00*/  ISETP.GT.U32.AND P2, PT, R249, R61, PT ;  /* 0x0000003df900720c */ /* 0x000fe20003f44070 */
[----:B------:R-:W-:Y:S01]  /*18f10*/  @!P1 IMAD.IADD R63, R63, 0x1, -R249 ;  /* 0x000000013f3f9824 */ /* 0x000fe200078e0af9 */
[----:B------:R-:W-:Y:S02]  /*18f20*/  ISETP.GE.AND P1, PT, R185, RZ, PT ;  /* 0x000000ffb900720c */ /* 0x000fe40003f26270 */
[----:B------:R-:W4:Y:S01]  /*18f30*/  LDL R185, [R1+0x588c] ;  /* 0x00588c0001b97983 */ /* 0x000f220000100800 */
[----:B------:R-:W-:-:S08]  /*18f40*/  @!P4 IADD3 R70, -R70, RZ, RZ ;  /* 0x000000ff4646c210 */ /* 0x000fd00007ffe1ff */
[----:B------:R-:W-:Y:S02]  /*18f50*/  @!P2 IADD3 R61, R61, -R249, RZ ;  /* 0x800000f93d3da210 */ /* 0x000fe40007ffe0ff */
[----:B------:R-:W-:Y:S02]  /*18f60*/  ISETP.GE.AND P2, PT, R189, RZ, PT ;  /* 0x000000ffbd00720c */ /* 0x000fe40003f46270 */
[----:B------:R-:W4:Y:S01]  /*18f70*/  LDL R189, [R1+0x58a4] ;  /* 0x0058a40001bd7983 */ /* 0x000f220000100800 */
[----:B------:R-:W-:Y:S01]  /*18f80*/  @!P5 IMAD.MOV R69, RZ, RZ, -R69 ;  /* 0x000000ffff45d224 */ /* 0x000fe200078e0a45 */
[C---:B------:R-:W-:Y:S02]  /*18f90*/  ISETP.GT.U32.AND P4, PT, R249.reuse, R65, PT ;  /* 0x00000041f900720c */ /* 0x040fe40003f84070 */
[----:B------:R-:W-:Y:S02]  /*18fa0*/  ISETP.GT.U32.AND P5, PT, R249, R64, PT ;  /* 0x00000040f900720c */ /* 0x000fe40003fa4070 */
[----:B------:R-:W-:-:S02]  /*18fb0*/  @!P1 IADD3 R66, -R66, RZ, RZ ;  /* 0x000000ff42429210 */ /* 0x000fc40007ffe1ff */
[----:B------:R-:W-:-:S07]  /*18fc0*/  ISETP.GT.U32.AND P1, PT, R249, R61, PT ;  /* 0x0000003df900720c */ /* 0x000fce0003f24070 */
[--C-:B------:R-:W-:Y:S01]  /*18fd0*/  @!P4 IMAD.IADD R65, R65, 0x1, -R249.reuse ;  /* 0x000000014141c824 */ /* 0x100fe200078e0af9 */
[C---:B------:R-:W-:Y:S02]  /*18fe0*/  ISETP.GT.U32.AND P4, PT, R249.reuse, R59, PT ;  /* 0x0000003bf900720c */ /* 0x040fe40003f84070 */
[----:B------:R-:W-:Y:S02]  /*18ff0*/  @!P5 IADD3 R64, R64, -R249, RZ ;  /* 0x800000f94040d210 */ /* 0x000fe40007ffe0ff */
[----:B------:R-:W-:Y:S01]  /*19000*/  ISETP.GT.U32.AND P5, PT, R249, R58, PT ;  /* 0x0000003af900720c */ /* 0x000fe20003fa4070 */
[----:B------:R-:W-:Y:S01]  /*19010*/  @!P1 IMAD.IADD R61, R61, 0x1, -R249 ;  /* 0x000000013d3d9824 */ /* 0x000fe200078e0af9 */
[----:B------:R-:W-:Y:S02]  /*19020*/  ISETP.GT.U32.AND P1, PT, R249, R55, PT ;  /* 0x00000037f900720c */ /* 0x000fe40003f24070 */
[----:B------:R-:W-:-:S05]  /*19030*/  IADD3 R117, R204, 0x1df, RZ ;  /* 0x000001dfcc757810 */ /* 0x000fca0007ffe0ff */
[--C-:B------:R-:W-:Y:S01]  /*19040*/  @!P4 IMAD.IADD R59, R59, 0x1, -R249.reuse ;  /* 0x000000013b3bc824 */ /* 0x100fe200078e0af9 */
[----:B---3--:R-:W-:Y:S02]  /*19050*/  ISETP.GE.AND P4, PT, R199, RZ, PT ;  /* 0x000000ffc700720c */ /* 0x008fe40003f86270 */
[----:B------:R-:W3:Y:S01]  /*19060*/  LDL R199, [R1+0x5864] ;  /* 0x0058640001c77983 */ /* 0x000ee20000100800 */
[----:B------:R-:W-:Y:S02]  /*19070*/  @!P5 IADD3 R58, R58, -R249, RZ ;  /* 0x800000f93a3ad210 */ /* 0x000fe40007ffe0ff */
[----:B------:R-:W-:Y:S01]  /*19080*/  @!P1 IMAD.IADD R55, R55, 0x1, -R249 ;  /* 0x0000000137379824 */ /* 0x000fe200078e0af9 */
[----:B--2---:R-:W-:Y:S02]  /*19090*/  ISETP.GE.AND P5, PT, R200, RZ, PT ;  /* 0x000000ffc800720c */ /* 0x004fe40003fa6270 */
[----:B------:R-:W2:Y:S04]  /*190a0*/  LDL R200, [R1+0x5888] ;  /* 0x0058880001c87983 */ /* 0x000ea80000100800 */
[----:B------:R1:W-:Y:S01]  /*190b0*/  STL [R1+0x5378], R117 ;  /* 0x0053787501007387 */ /* 0x0003e20000100800 */
[----:B----4-:R-:W-:-:S03]  /*190c0*/  ISETP.GE.AND P1, PT, R191, RZ, PT ;  /* 0x000000ffbf00720c */ /* 0x010fc60003f26270 */
[----:B------:R-:W4:Y:S01]  /*190d0*/  LDL R191, [R1+0x58dc] ;  /* 0x0058dc0001bf7983 */ /* 0x000f220000100800 */
[----:B------:R-:W-:-:S13]  /*190e0*/  ISETP.GT.U32.AND P6, PT, R249, R62, PT ;  /* 0x0000003ef900720c */ /* 0x000fda0003fc4070 */
[----:B------:R-:W-:-:S05]  /*190f0*/  @!P6 IMAD.IADD R62, R62, 0x1, -R249 ;  /* 0x000000013e3ee824 */ /* 0x000fca00078e0af9 */
[----:B------:R-:W-:Y:S02]  /*19100*/  ISETP.GT.U32.AND P6, PT, R249, R62, PT ;  /* 0x0000003ef900720c */ /* 0x000fe40003fc4070 */
[----:B------:R-:W-:Y:S02]  /*19110*/  @!P4 IADD3 R63, -R63, RZ, RZ ;  /* 0x000000ff3f3fc210 */ /* 0x000fe40007ffe1ff */
[----:B------:R-:W-:-:S09]  /*19120*/  ISETP.GT.U32.AND P4, PT, R249, R58, PT ;  /* 0x0000003af900720c */ /* 0x000fd20003f84070 */
[----:B------:R-:W-:-:S04]  /*19130*/  @!P6 IMAD.IADD R62, R62, 0x1, -R249 ;  /* 0x000000013e3ee824 */ /* 0x000fc800078e0af9 */
[----:B------:R-:W-:Y:S01]  /*19140*/  @!P5 IMAD.MOV R62, RZ, RZ, -R62 ;  /* 0x000000ffff3ed224 */ /* 0x000fe200078e0a3e */
[----:B------:R-:W-:Y:S01]  /*19150*/  ISETP.GT.U32.AND P5, PT, R249, R56, PT ;  /* 0x00000038f900720c */ /* 0x000fe20003fa4070 */
[--C-:B------:R-:W-:Y:S01]  /*19160*/  @!P4 IMAD.IADD R58, R58, 0x1, -R249.reuse ;  /* 0x000000013a3ac824 */ /* 0x100fe200078e0af9 */
[----:B------:R-:W-:Y:S02]  /*19170*/  ISETP.GE.AND P4, PT, R185, RZ, PT ;  /* 0x000000ffb900720c */ /* 0x000fe40003f86270 */
[----:B------:R-:W4:Y:S09]  /*19180*/  LDL R185, [R1+0x58a0] ;  /* 0x0058a00001b97983 */ /* 0x000f320000100800 */
[----:B------:R-:W-:Y:S01]  /*19190*/  @!P5 IMAD.IADD R56, R56, 0x1, -R249 ;  /* 0x000000013838d824 */ /* 0x000fe200078e0af9 */
[----:B------:R-:W-:-:S02]  /*191a0*/  ISETP.GE.AND P5, PT, R189, RZ, PT ;  /* 0x000000ffbd00720c */ /* 0x000fc40003fa6270 */
[----:B------:R-:W4:Y:S01]  /*191b0*/  LDL R189, [R1+0x58c0] ;  /* 0x0058c00001bd7983 */ /* 0x000f220000100800 */
[----:B------:R-:W-:Y:S01]  /*191c0*/  @!P2 IMAD.MOV R65, RZ, RZ, -R65 ;  /* 0x000000ffff41a224 */ /* 0x000fe200078e0a41 */
[C---:B------:R-:W-:Y:S01]  /*191d0*/  ISETP.GT.U32.AND P2, PT, R249.reuse, R60, PT ;  /* 0x0000003cf900720c */ /* 0x040fe20003f44070 */
[----:B------:R-:W-:Y:S01]  /*191e0*/  @!P3 IMAD.MOV R64, RZ, RZ, -R64 ;  /* 0x000000ffff40b224 */ /* 0x000fe200078e0a40 */
[C---:B------:R-:W-:Y:S01]  /*191f0*/  ISETP.GT.U32.AND P3, PT, R249.reuse, R59, PT ;  /* 0x0000003bf900720c */ /* 0x040fe20003f64070 */
[----:B------:R-:W-:Y:S01]  /*19200*/  @!P4 IMAD.MOV R61, RZ, RZ, -R61 ;  /* 0x000000ffff3dc224 */ /* 0x000fe200078e0a3d */
[----:B------:R-:W-:-:S09]  /*19210*/  ISETP.GT.U32.AND P4, PT, R249, R56, PT ;  /* 0x00000038f900720c */ /* 0x000fd20003f84070 */
[----:B------:R-:W-:Y:S02]  /*19220*/  @!P2 IADD3 R60, R60, -R249, RZ ;  /* 0x800000f93c3ca210 */ /* 0x000fe40007ffe0ff */
[----:B------:R-:W-:Y:S01]  /*19230*/  @!P3 IMAD.IADD R59, R59, 0x1, -R249 ;  /* 0x000000013b3bb824 */ /* 0x000fe200078e0af9 */
[C---:B------:R-:W-:Y:S02]  /*19240*/  ISETP.GT.U32.AND P2, PT, R249.reuse, R54, PT ;  /* 0x00000036f900720c */ /* 0x040fe40003f44070 */
[C---:B------:R-:W-:Y:S02]  /*19250*/  ISETP.GT.U32.AND P3, PT, R249.reuse, R53, PT ;  /* 0x00000035f900720c */ /* 0x040fe40003f64070 */
[----:B------:R-:W-:Y:S02]  /*19260*/  @!P4 IADD3 R56, R56, -R249, RZ ;  /* 0x800000f93838c210 */ /* 0x000fe40007ffe0ff */
[----:B------:R-:W-:Y:S02]  /*19270*/  ISETP.GT.U32.AND P4, PT, R249, R50, PT ;  /* 0x00000032f900720c */ /* 0x000fe40003f84070 */
[----:B------:R-:W-:-:S05]  /*19280*/  IADD3 R116, R204, 0x1e0, RZ ;  /* 0x000001e0cc747810 */ /* 0x000fca0007ffe0ff */
[-C--:B------:R-:W-:Y:S02]  /*19290*/  @!P2 IADD3 R54, R54, -R249.reuse, RZ ;  /* 0x800000f93636a210 */ /* 0x080fe40007ffe0ff */
[----:B------:R-:W-:Y:S01]  /*192a0*/  @!P3 IMAD.IADD R53, R53, 0x1, -R249 ;  /* 0x000000013535b824 */ /* 0x000fe200078e0af9 */
[----:B---3--:R-:W-:Y:S02]  /*192b0*/  ISETP.GE.AND P2, PT, R199, RZ, PT ;  /* 0x000000ffc700720c */ /* 0x008fe40003f46270 */
[----:B------:R-:W3:Y:S01]  /*192c0*/  LDL R199, [R1+0x587c] ;  /* 0x00587c0001c77983 */ /* 0x000ee20000100800 */
[----:B------:R-:W-:Y:S02]  /*192d0*/  @!P4 IADD3 R50, R50, -R249, RZ ;  /* 0x800000f93232c210 */ /* 0x000fe40007ffe0ff */
[----:B--2---:R-:W-:Y:S02]  /*192e0*/  ISETP.GE.AND P3, PT, R200, RZ, PT ;  /* 0x000000ffc800720c */ /* 0x004fe40003f66270 */
[----:B------:R-:W2:Y:S04]  /*192f0*/  LDL R200, [R1+0x589c] ;  /* 0x00589c0001c87983 */ /* 0x000ea80000100800 */
[----:B------:R1:W-:Y:S01]  /*19300*/  STL [R1+0x5374], R116 ;  /* 0x0053747401007387 */ /* 0x0003e20000100800 */
[----:B----4-:R-:W-:-:S03]  /*19310*/  ISETP.GE.AND P4, PT, R191, RZ, PT ;  /* 0x000000ffbf00720c */ /* 0x010fc60003f86270 */
[----:B------:R-:W4:Y:S01]  /*19320*/  LDL R191, [R1+0x5898] ;  /* 0x0058980001bf7983 */ /* 0x000f220000100800 */
[----:B------:R-:W-:-:S13]  /*19330*/  ISETP.GT.U32.AND P6, PT, R249, R57, PT ;  /* 0x00000039f900720c */ /* 0x000fda0003fc4070 */
[----:B------:R-:W-:-:S05]  /*19340*/  @!P6 IMAD.IADD R57, R57, 0x1, -R249 ;  /* 0x000000013939e824 */ /* 0x000fca00078e0af9 */
[C---:B------:R-:W-:Y:S01]  /*19350*/  ISETP.GT.U32.AND P6, PT, R249.reuse, R57, PT ;  /* 0x00000039f900720c */ /* 0x040fe20003fc4070 */
[----:B------:R-:W-:Y:S01]  /*19360*/  @!P2 IMAD.MOV R58, RZ, RZ, -R58 ;  /* 0x000000ffff3aa224 */ /* 0x000fe200078e0a3a */
[----:B------:R-:W-:-:S11]  /*19370*/  ISETP.GT.U32.AND P2, PT, R249, R53, PT ;  /* 0x00000035f900720c */ /* 0x000fd60003f44070 */
[----:B------:R-:W-:-:S05]  /*19380*/  @!P6 IADD3 R57, R57, -R249, RZ ;  /* 0x800000f93939e210 */ /* 0x000fca0007ffe0ff */
[----:B------:R-:W-:Y:S01]  /*19390*/  @!P3 IMAD.MOV R57, RZ, RZ, -R57 ;  /* 0x000000ffff39b224 */ /* 0x000fe200078e0a39 */
[C---:B------:R-:W-:Y:S01]  /*193a0*/  ISETP.GT.U32.AND P3, PT, R249.reuse, R51, PT ;  /* 0x00000033f900720c */ /* 0x040fe20003f64070 */
[----:B------:R-:W-:Y:S01]  /*193b0*/  @!P5 IMAD.MOV R60, RZ, RZ, -R60 ;  /* 0x000000ffff3cd224 */ /* 0x000fe200078e0a3c */
[C---:B------:R-:W-:Y:S01]  /*193c0*/  ISETP.GT.U32.AND P5, PT, R249.reuse, R55, PT ;  /* 0x00000037f900720c */ /* 0x040fe20003fa4070 */
[----:B------:R-:W-:Y:S01]  /*193d0*/  IMAD R182, R249, R186, R188 ;  /* 0x000000baf9b67224 */ /* 0x000fe200078e02bc */
[----:B------:R-:W-:Y:S01]  /*193e0*/  @!P2 IADD3 R53, R53, -R249, RZ ;  /* 0x800000f93535a210 */ /* 0x000fe20007ffe0ff */
[----:B------:R-:W4:Y:S01]  /*193f0*/  LDL R188, [R1+0x58bc] ;  /* 0x0058bc0001bc7983 */ /* 0x000f220000100800 */
[----:B------:R-:W-:-:S03]  /*19400*/  ISETP.GE.AND P2, PT, R185, RZ, PT ;  /* 0x000000ffb900720c */ /* 0x000fc60003f46270 */
[----:B------:R-:W4:Y:S04]  /*19410*/  LDL R185, [R1+0x58d8] ;  /* 0x0058d80001b97983 */ /* 0x000f280000100800 */
[--C-:B------:R-:W-:Y:S01]  /*19420*/  @!P3 IMAD.IADD R51, R51, 0x1, -R249.reuse ;  /* 0x000000013333b824 */ /* 0x100fe200078e0af9 */
[----:B------:R-:W-:Y:S02]  /*19430*/  ISETP.GE.AND P3, PT, R189, RZ, PT ;  /* 0x000000ffbd00720c */ /* 0x000fe40003f66270 */
[----:B------:R-:W4:Y:S01]  /*19440*/  LDL R189, [R1+0x58f8] ;  /* 0x0058f80001bd7983 */ /* 0x000f220000100800 */
[----:B------:R-:W-:Y:S01]  /*19450*/  @!P1 IADD3 R59, -R59, RZ, RZ ;  /* 0x000000ff3b3b9210 */ /* 0x000fe20007ffe1ff */
[----:B------:R-:W-:Y:S01]  /*19460*/  @!P5 IMAD.IADD R55, R55, 0x1, -R249 ;  /* 0x000000013737d824 */ /* 0x000fe200078e0af9 */
[----:B------:R-:W-:-:S08]  /*19470*/  ISETP.GT.U32.AND P1, PT, R249, R54, PT ;  /* 0x00000036f900720c */ /* 0x000fd00003f24070 */
[----:B------:R-:W-:Y:S02]  /*19480*/  @!P3 IADD3 R55, -R55, RZ, RZ ;  /* 0x000000ff3737b210 */ /* 0x000fe40007ffe1ff */
[C---:B------:R-:W-:Y:S02]  /*19490*/  ISETP.GT.U32.AND P3, PT, R249.reuse, R50, PT ;  /* 0x00000032f900720c */ /* 0x040fe40003f64070 */
[C---:B------:R-:W-:Y:S01]  /*194a0*/  ISETP.GT.U32.AND P5, PT, R249.reuse, R49, PT ;  /* 0x00000031f900720c */ /* 0x040fe20003fa4070 */
[----:B------:R-:W-:Y:S01]  /*194b0*/  @!P1 IMAD.IADD R54, R54, 0x1, -R249 ;  /* 0x0000000136369824 */ /* 0x000fe200078e0af9 */
[----:B------:R-:W-:-:S09]  /*194c0*/  ISETP.GT.U32.AND P1, PT, R249, R48, PT ;  /* 0x00000030f900720c */ /* 0x000fd20003f24070 */
[--C-:B------:R-:W-:Y:S01]  /*194d0*/  @!P3 IMAD.IADD R50, R50, 0x1, -R249.reuse ;  /* 0x000000013232b824 */ /* 0x100fe200078e0af9 */
[----:B------:R-:W-:Y:S01]  /*194e0*/  ISETP.GT.U32.AND P3, PT, R249, R44, PT ;  /* 0x0000002cf900720c */ /* 0x000fe20003f64070 */
[--C-:B------:R-:W-:Y:S02]  /*194f0*/  @!P5 IMAD.IADD R49, R49, 0x1, -R249.reuse ;  /* 0x000000013131d824 */ /* 0x100fe400078e0af9 */
[----:B------:R-:W-:Y:S01]  /*19500*/  @!P1 IMAD.IADD R48, R48, 0x1, -R249 ;  /* 0x0000000130309824 */ /* 0x000fe200078e0af9 */
[----:B---3--:R-:W-:Y:S02]  /*19510*/  ISETP.GE.AND P5, PT, R199, RZ, PT ;  /* 0x000000ffc700720c */ /* 0x008fe40003fa6270 */
[----:B------:R-:W-:-:S07]  /*19520*/  IADD3 R199, R204, 0x1e1, RZ ;  /* 0x000001e1ccc77810 */ /* 0x000fce0007ffe0ff */
[----:B------:R-:W-:Y:S01]  /*19530*/  @!P3 IMAD.IADD R44, R44, 0x1, -R249 ;  /* 0x000000012c2cb824 */ /* 0x000fe200078e0af9 */
[----:B--2---:R-:W-:Y:S02]  /*19540*/  ISETP.GE.AND P1, PT, R200, RZ, PT ;  /* 0x000000ffc800720c */ /* 0x004fe40003f26270 */
[----:B------:R-:W2:Y:S04]  /*19550*/  LDL R200, [R1+0x58b8] ;  /* 0x0058b80001c87983 */ /* 0x000ea80000100800 */
[----:B------:R-:W-:Y:S01]  /*19560*/  STL [R1+0x5368], R199 ;  /* 0x005368c701007387 */ /* 0x000fe20000100800 */
[----:B------:R-:W-:Y:S01]  /*19570*/  ISETP.GT.U32.AND P6, PT, R249, R52, PT ;  /* 0x00000034f900720c */ /* 0x000fe20003fc4070 */
[----:B------:R-:W-:Y:S01]  /*19580*/  @!P2 IMAD.MOV R56, RZ, RZ, -R56 ;  /* 0x000000ffff38a224 */ /* 0x000fe200078e0a38 */
[----:B----4-:R-:W-:Y:S01]  /*19590*/  ISETP.GE.AND P3, PT, R191, RZ, PT ;  /* 0x000000ffbf00720c */ /* 0x010fe20003f66270 */
[----:B------:R-:W-:Y:S01]  /*195a0*/  @!P5 IMAD.MOV R53, RZ, RZ, -R53 ;  /* 0x000000ffff35d224 */ /* 0x000fe200078e0a35 */
[----:B------:R-:W3:Y:S09]  /*195b0*/  LDL R191, [R1+0x58d0] ;  /* 0x0058d00001bf7983 */ /* 0x000ef20000100800 */
[----:B------:R-:W-:Y:S01]  /*195c0*/  @!P6 IADD3 R52, R52, -R249, RZ ;  /* 0x800000f93434e210 */ /* 0x000fe20007ffe0ff */
[----:B------:R-:W-:Y:S01]  /*195d0*/  @!P4 IMAD.MOV R54, RZ, RZ, -R54 ;  /* 0x000000ffff36c224 */ /* 0x000fe200078e0a36 */
[----:B------:R-:W4:Y:S02]  /*195e0*/  LDL R186, [R1+0x58d4] ;  /* 0x0058d40001ba7983 */ /* 0x000f240000100800 */
[----:B------:R-:W-:-:S02]  /*195f0*/  ISETP.GT.U32.AND P6, PT, R249, R52, PT ;  /* 0x00000034f900720c */ /* 0x000fc40003fc4070 */
[C---:B------:R-:W-:Y:S02]  /*19600*/  ISETP.GT.U32.AND P2, PT, R249.reuse, R51, PT ;  /* 0x00000033f900720c */ /* 0x040fe40003f44070 */
[----:B------:R-:W-:-:S09]  /*19610*/  ISETP.GT.U32.AND P5, PT, R249, R48, PT ;  /* 0x00000030f900720c */ /* 0x000fd20003fa4070 */
[--C-:B------:R-:W-:Y:S02]  /*19620*/  @!P6 IMAD.IADD R52, R52, 0x1, -R249.reuse ;  /* 0x000000013434e824 */ /* 0x100fe400078e0af9 */
[--C-:B------:R-:W-:Y:S01]  /*19630*/  @!P2 IMAD.IADD R51, R51, 0x1, -R249.reuse ;  /* 0x000000013333a824 */ /* 0x100fe200078e0af9 */
[C---:B------:R-:W-:Y:S02]  /*19640*/  ISETP.GT.U32.AND P2, PT, R249.reuse, R45, PT ;  /* 0x0000002df900720c */ /* 0x040fe40003f44070 */
[----:B------:R-:W-:Y:S02]  /*19650*/  @!P1 IADD3 R52, -R52, RZ, RZ ;  /* 0x000000ff34349210 */ /* 0x000fe40007ffe1ff */
[C---:B------:R-:W-:Y:S02]  /*19660*/  ISETP.GT.U32.AND P1, PT, R249.reuse, R46, PT ;  /* 0x0000002ef900720c */ /* 0x040fe40003f24070 */
[----:B------:R-:W-:Y:S01]  /*19670*/  ISETP.GT.U32.AND P4, PT, R249, R49, PT ;  /* 0x00000031f900720c */ /* 0x000fe20003f84070 */
[----:B------:R-:W-:-:S06]  /*19680*/  @!P5 IMAD.IADD R48, R48, 0x1, -R249 ;  /* 0x000000013030d824 */ /* 0x000fcc00078e0af9 */
[----:B------:R-:W-:-:S04]  /*19690*/  @!P2 IMAD.IADD R45, R45, 0x1, -R249 ;  /* 0x000000012d2da824 */ /* 0x000fc800078e0af9 */
[----:B------:R-:W-:Y:S02]  /*196a0*/  @!P1 IADD3 R46, R46, -R249, RZ ;  /* 0x800000f92e2e9210 */ /* 0x000fe40007ffe0ff */
[----:B------:R-:W-:Y:S02]  /*196b0*/  ISETP.GE.AND P5, PT, R188, RZ, PT ;  /* 0x000000ffbc00720c */ /* 0x000fe40003fa6270 */
[----:B------:R-:W4:Y:S01]  /*196c0*/  LDL R188, [R1+0x58f4] ;  /* 0x0058f40001bc7983 */ /* 0x000f220000100800 */
[----:B------:R-:W-:-:S03]  /*196d0*/  ISETP.GE.AND P1, PT, R185, RZ, PT ;  /* 0x000000ffb900720c */ /* 0x000fc60003f26270 */
[----:B------:R-:W4:Y:S01]  /*196e0*/  LDL R185, [R1+0x590c] ;  /* 0x00590c0001b97983 */ /* 0x000f220000100800 */
[----:B------:R-:W-:Y:S02]  /*196f0*/  ISETP.GE.AND P2, PT, R189, RZ, PT ;  /* 0x000000ffbd00720c */ /* 0x000fe40003f46270 */
[----:B------:R-:W-:Y:S01]  /*19700*/  @!P4 IADD3 R49, R49, -R249, RZ ;  /* 0x800000f93131c210 */ /* 0x000fe20007ffe0ff */
[----:B------:R-:W4:Y:S01]  /*19710*/  LDL R189, [R1+0x58b0] ;  /* 0x0058b00001bd7983 */ /* 0x000f220000100800 */
[----:B------:R-:W-:-:S09]  /*19720*/  ISETP.GT.U32.AND P4, PT, R249, R43, PT ;  /* 0x0000002bf900720c */ /* 0x000fd20003f84070 */
[----:B------:R-:W-:Y:S01]  /*19730*/  @!P2 IMAD.MOV R49, RZ, RZ, -R49 ;  /* 0x000000ffff31a224 */ /* 0x000fe200078e0a31 */
[----:B------:R-:W-:-:S03]  /*19740*/  ISETP.GT.U32.AND P2, PT, R249, R44, PT ;  /* 0x0000002cf900720c */ /* 0x000fc60003f44070 */
[----:B------:R-:W-:-:S10]  /*19750*/  @!P4 IADD3 R43, R43, -R249, RZ ;  /* 0x800000f92b2bc210 */ /* 0x000fd40007ffe0ff */
[----:B------:R-:W-:Y:S01]  /*19760*/  @!P2 IMAD.IADD R44, R44, 0x1, -R249 ;  /* 0x000000012c2ca824 */ /* 0x000fe200078e0af9 */
[----:B------:R-:W-:-:S13]  /*19770*/  ISETP.GT.U32.AND P2, PT, R249, R38, PT ;  /* 0x00000026f900720c */ /* 0x000fda0003f44070 */
[----:B------:R-:W-:Y:S01]  /*19780*/  @!P2 IMAD.IADD R38, R38, 0x1, -R249 ;  /* 0x000000012626a824 */ /* 0x000fe200078e0af9 */
[----:B--2---:R-:W-:Y:S02]  /*19790*/  ISETP.GE.AND P4, PT, R200, RZ, PT ;  /* 0x000000ffc800720c */ /* 0x004fe40003f86270 */
[----:B------:R-:W-:-:S05]  /*197a0*/  IADD3 R200, R204, 0x1e2, RZ ;  /* 0x000001e2ccc87810 */ /* 0x000fca0007ffe0ff */
[----:B------:R-:W-:Y:S01]  /*197b0*/  STL [R1+0x535c], R200 ;  /* 0x00535cc801007387 */ /* 0x000fe20000100800 */
[----:B---3--:R-:W-:-:S03]  /*197c0*/  ISETP.GE.AND P2, PT, R191, RZ, PT ;  /* 0x000000ffbf00720c */ /* 0x008fc60003f46270 */
[----:B------:R-:W2:Y:S01]  /*197d0*/  LDL R191, [R1+0x58ec] ;  /* 0x0058ec0001bf7983 */ /* 0x000ea20000100800 */
[----:B------:R-:W-:Y:S02]  /*197e0*/  ISETP.GT.U32.AND P6, PT, R249, R47, PT ;  /* 0x0000002ff900720c */ /* 0x000fe40003fc4070 */
[----:B------:R-:W-:Y:S02]  /*197f0*/  @!P5 IADD3 R51, -R51, RZ, RZ ;  /* 0x000000ff3333d210 */ /* 0x000fe40007ffe1ff */
[----:B------:R-:W-:-:S09]  /*19800*/  ISETP.GT.U32.AND P5, PT, R249, R46, PT ;  /* 0x0000002ef900720c */ /* 0x000fd20003fa4070 */
[----:B------:R-:W-:-:S05]  /*19810*/  @!P6 IMAD.IADD R47, R47, 0x1, -R249 ;  /* 0x000000012f2fe824 */ /* 0x000fca00078e0af9 */
[C---:B------:R-:W-:Y:S01]  /*19820*/  ISETP.GT.U32.AND P6, PT, R249.reuse, R47, PT ;  /* 0x0000002ff900720c */ /* 0x040fe20003fc4070 */
[----:B------:R-:W-:Y:S01]  /*19830*/  @!P1 IMAD.MOV R50, RZ, RZ, -R50 ;  /* 0x000000ffff329224 */ /* 0x000fe200078e0a32 */
[C---:B------:R-:W-:Y:S01]  /*19840*/  ISETP.GT.U32.AND P1, PT, R249.reuse, R45, PT ;  /* 0x0000002df900720c */ /* 0x040fe20003f24070 */
[----:B------:R-:W-:Y:S01]  /*19850*/  @!P5 IMAD.IADD R46, R46, 0x1, -R249 ;  /* 0x000000012e2ed824 */ /* 0x000fe200078e0af9 */
[----:B------:R-:W-:-:S09]  /*19860*/  ISETP.GT.U32.AND P5, PT, R249, R40, PT ;  /* 0x00000028f900720c */ /* 0x000fd20003fa4070 */
[----:B------:R-:W-:-:S04]  /*19870*/  @!P6 IMAD.IADD R47, R47, 0x1, -R249 ;  /* 0x000000012f2fe824 */ /* 0x000fc800078e0af9 */
[----:B------:R-:W-:Y:S01]  /*19880*/  @!P4 IMAD.MOV R47, RZ, RZ, -R47 ;  /* 0x000000ffff2fc224 */ /* 0x000fe200078e0a2f */
[----:B------:R-:W-:Y:S02]  /*19890*/  ISETP.GT.U32.AND P4, PT, R249, R41, PT ;  /* 0x00000029f900720c */ /* 0x000fe40003f84070 */
[----:B------:R-:W-:Y:S02]  /*198a0*/  @!P1 IADD3 R45, R45, -R249, RZ ;  /* 0x800000f92d2d9210 */ /* 0x000fe40007ffe0ff */
[----:B------:R-:W-:Y:S01]  /*198b0*/  ISETP.GT.U32.AND P1, PT, R249, R39, PT ;  /* 0x00000027f900720c */ /* 0x000fe20003f24070 */
[--C-:B------:R-:W-:Y:S01]  /*198c0*/  @!P5 IMAD.IADD R40, R40, 0x1, -R249.reuse ;  /* 0x000000012828d824 */ /* 0x100fe200078e0af9 */
[----:B----4-:R-:W-:Y:S02]  /*198d0*/  ISETP.GE.AND P5, PT, R185, RZ, PT ;  /* 0x000000ffb900720c */ /* 0x010fe40003fa6270 */
[----:B------:R-:W3:Y:S05]  /*198e0*/  LDL R185, [R1+0x5928] ;  /* 0x0059280001b97983 */ /* 0x000eea0000100800 */
[----:B------:R-:W-:Y:S01]  /*198f0*/  @!P4 IMAD.IADD R41, R41, 0x1, -R249 ;  /* 0x000000012929c824 */ /* 0x000fe200078e0af9 */
[----:B------:R-:W-:-:S02]  /*19900*/  ISETP.GE.AND P4, PT, R188, RZ, PT ;  /* 0x000000ffbc00720c */ /* 0x000fc40003f86270 */
[----:B------:R-:W4:Y:S01]  /*19910*/  LDL R188, [R1+0x5908] ;  /* 0x0059080001bc7983 */ /* 0x000f220000100800 */
[----:B------:R-:W-:Y:S02]  /*19920*/  @!P1 IADD3 R39, R39, -R249, RZ ;  /* 0x800000f927279210 */ /* 0x000fe40007ffe0ff */
[----:B------:R-:W-:Y:S02]  /*19930*/  ISETP.GE.AND P1, PT, R189, RZ, PT ;  /* 0x000000ffbd00720c */ /* 0x000fe40003f26270 */
[----:B------:R-:W-:Y:S01]  /*19940*/  @!P5 IADD3 R44, -R44, RZ, RZ ;  /* 0x000000ff2c2cd210 */ /* 0x000fe20007ffe1ff */
[----:B------:R-:W4:Y:S01]  /*19950*/  LDL R189, [R1+0x58c8] ;  /* 0x0058c80001bd7983 */ /* 0x000f220000100800 */
[C---:B------:R-:W-:Y:S02]  /*19960*/  ISETP.GT.U32.AND P5, PT, R249.reuse, R39, PT ;  /* 0x00000027f900720c */ /* 0x040fe40003fa4070 */
[----:B------:R-:W-:Y:S02]  /*19970*/  @!P3 IADD3 R48, -R48, RZ, RZ ;  /* 0x000000ff3030b210 */ /* 0x000fe40007ffe1ff */
[----:B------:R-:W-:-:S09]  /*19980*/  ISETP.GT.U32.AND P3, PT, R249, R43, PT ;  /* 0x0000002bf900720c */ /* 0x000fd20003f64070 */
[--C-:B------:R-:W-:Y:S01]  /*19990*/  @!P5 IMAD.IADD R39, R39, 0x1, -R249.reuse ;  /* 0x000000012727d824 */ /* 0x100fe200078e0af9 */
[----:B------:R-:W-:Y:S02]  /*199a0*/  ISETP.GT.U32.AND P5, PT, R249, R33, PT ;  /* 0x00000021f900720c */ /* 0x000fe40003fa4070 */
[----:B------:R-:W-:Y:S01]  /*199b0*/  IADD3 R139, R204, 0x1e3, RZ ;  /* 0x000001e3cc8b7810 */ /* 0x000fe20007ffe0ff */
[--C-:B------:R-:W-:Y:S01]  /*199c0*/  @!P3 IMAD.IADD R43, R43, 0x1, -R249.reuse ;  /* 0x000000012b2bb824 */ /* 0x100fe200078e0af9 */
[----:B------:R-:W-:Y:S02]  /*199d0*/  ISETP.GE.AND P3, PT, R186, RZ, PT ;  /* 0x000000ffba00720c */ /* 0x000fe40003f66270 */
[----:B------:R-:W4:Y:S04]  /*199e0*/  LDL R186, [R1+0x58f0] ;  /* 0x0058f00001ba7983 */ /* 0x000f280000100800 */
[----:B------:R-:W-:Y:S03]  /*199f0*/  STL [R1+0x5354], R139 ;  /* 0x0053548b01007387 */ /* 0x000fe60000100800 */
[----:B------:R-:W-:Y:S01]  /*19a00*/  @!P5 IMAD.IADD R33, R33, 0x1, -R249 ;  /* 0x000000012121d824 */ /* 0x000fe200078e0af9 */
[----:B------:R-:W-:-:S02]  /*19a10*/  ISETP.GT.U32.AND P6, PT, R249, R42, PT ;  /* 0x0000002af900720c */ /* 0x000fc40003fc4070 */
[----:B--2---:R-:W-:Y:S02]  /*19a20*/  ISETP.GE.AND P5, PT, R191, RZ, PT ;  /* 0x000000ffbf00720c */ /* 0x004fe40003fa6270 */
[----:B------:R-:W2:Y:S09]  /*19a30*/  LDL R191, [R1+0x5900] ;  /* 0x0059000001bf7983 */ /* 0x000eb20000100800 */
[----:B------:R-:W-:-:S05]  /*19a40*/  @!P6 IMAD.IADD R42, R42, 0x1, -R249 ;  /* 0x000000012a2ae824 */ /* 0x000fca00078e0af9 */
[C---:B------:R-:W-:Y:S01]  /*19a50*/  ISETP.GT.U32.AND P6, PT, R249.reuse, R42, PT ;  /* 0x0000002af900720c */ /* 0x040fe20003fc4070 */
[----:B------:R-:W-:Y:S01]  /*19a60*/  @!P3 IMAD.MOV R46, RZ, RZ, -R46 ;  /* 0x000000ffff2eb224 */ /* 0x000fe200078e0a2e */
[C---:B------:R-:W-:Y:S01]  /*19a70*/  ISETP.GT.U32.AND P3, PT, R249.reuse, R41, PT ;  /* 0x00000029f900720c */ /* 0x040fe20003f64070 */
[----:B------:R-:W-:Y:S01]  /*19a80*/  @!P4 IMAD.MOV R45, RZ, RZ, -R45 ;  /* 0x000000ffff2dc224 */ /* 0x000fe200078e0a2d */
[----:B------:R-:W-:-:S09]  /*19a90*/  ISETP.GT.U32.AND P4, PT, R249, R40, PT ;  /* 0x00000028f900720c */ /* 0x000fd20003f84070 */
[-C--:B------:R-:W-:Y:S02]  /*19aa0*/  @!P6 IADD3 R42, R42, -R249.reuse, RZ ;  /* 0x800000f92a2ae210 */ /* 0x080fe40007ffe0ff */
[----:B------:R-:W-:Y:S02]  /*19ab0*/  @!P3 IADD3 R41, R41, -R249, RZ ;  /* 0x800000f92929b210 */ /* 0x000fe40007ffe0ff */
[C---:B------:R-:W-:Y:S01]  /*19ac0*/  ISETP.GT.U32.AND P3, PT, R249.reuse, R35, PT ;  /* 0x00000023f900720c */ /* 0x040fe20003f64070 */
[----:B------:R-:W-:Y:S01]  /*19ad0*/  @!P2 IMAD.MOV R42, RZ, RZ, -R42 ;  /* 0x000000ffff2aa224 */ /* 0x000fe200078e0a2a */
[C---:B------:R-:W-:Y:S01]  /*19ae0*/  ISETP.GT.U32.AND P2, PT, R249.reuse, R36, PT ;  /* 0x00000024f900720c */ /* 0x040fe20003f44070 */
[----:B------:R-:W-:Y:S01]  /*19af0*/  @!P4 IMAD.IADD R40, R40, 0x1, -R249 ;  /* 0x000000012828c824 */ /* 0x000fe200078e0af9 */
[----:B------:R-:W-:-:S09]  /*19b00*/  ISETP.GT.U32.AND P4, PT, R249, R34, PT ;  /* 0x00000022f900720c */ /* 0x000fd20003f84070 */
[----:B------:R-:W-:Y:S02]  /*19b10*/  @!P3 IADD3 R35, R35, -R249, RZ ;  /* 0x800000f92323b210 */ /* 0x000fe40007ffe0ff */
[----:B------:R-:W-:Y:S01]  /*19b20*/  @!P2 IMAD.IADD R36, R36, 0x1, -R249 ;  /* 0x000000012424a824 */ /* 0x000fe200078e0af9 */
[----:B---3--:R-:W-:Y:S02]  /*19b30*/  ISETP.GE.AND P3, PT, R185, RZ, PT ;  /* 0x000000ffb900720c */ /* 0x008fe40003f66270 */
[----:B------:R-:W3:Y:S01]  /*19b40*/  LDL R185, [R1+0x5940] ;  /* 0x0059400001b97983 */ /* 0x000ee20000100800 */
[----:B----4-:R-:W-:-:S03]  /*19b50*/  ISETP.GE.AND P2, PT, R188, RZ, PT ;  /* 0x000000ffbc00720c */ /* 0x010fc60003f46270 */
[----:B------:R-:W4:Y:S01]  /*19b60*/  LDL R188, [R1+0x5924] ;  /* 0x0059240001bc7983 */ /* 0x000f220000100800 */
[----:B------:R-:W-:-:S06]  /*19b70*/  @!P4 IMAD.IADD R34, R34, 0x1, -R249 ;  /* 0x000000012222c824 */ /* 0x000fcc00078e0af9 */
[----:B------:R-:W-:Y:S01]  /*19b80*/  @!P3 IMAD.MOV R39, RZ, RZ, -R39 ;  /* 0x000000ffff27b224 */ /* 0x000fe200078e0a27 */
[----:B------:R-:W-:Y:S02]  /*19b90*/  ISETP.GT.U32.AND P3, PT, R249, R34, PT ;  /* 0x00000022f900720c */ /* 0x000fe40003f64070 */
[----:B------:R-:W-:Y:S02]  /*19ba0*/  ISETP.GE.AND P4, PT, R189, RZ, PT ;  /* 0x000000ffbd00720c */ /* 0x000fe40003f86270 */
[----:B------:R-:W4:Y:S01]  /*19bb0*/  LDL R189, [R1+0x58e0] ;  /* 0x0058e00001bd7983 */ /* 0x000f220000100800 */
[----:B------:R-:W-:Y:S01]  /*19bc0*/  @!P1 IMAD.MOV R43, RZ, RZ, -R43 ;  /* 0x000000ffff2b9224 */ /* 0x000fe200078e0a2b */
[----:B------:R-:W-:-:S07]  /*19bd0*/  ISETP.GT.U32.AND P1, PT, R249, R38, PT ;  /* 0x00000026f900720c */ /* 0x000fce0003f24070 */
[-C--:B------:R-:W-:Y:S02]  /*19be0*/  @!P3 IADD3 R34, R34, -R249.reuse, RZ ;  /* 0x800000f92222b210 */ /* 0x080fe40007ffe0ff */
[----:B------:R-:W-:Y:S02]  /*19bf0*/  ISETP.GT.U32.AND P3, PT, R249, R28, PT ;  /* 0x0000001cf900720c */ /* 0x000fe40003f64070 */
[----:B------:R-:W-:Y:S02]  /*19c00*/  IADD3 R138, R204, 0x1e4, RZ ;  /* 0x000001e4cc8a7810 */ /* 0x000fe40007ffe0ff */
[-C--:B------:R-:W-:Y:S02]  /*19c10*/  @!P1 IADD3 R38, R38, -R249.reuse, RZ ;  /* 0x800000f926269210 */ /* 0x080fe40007ffe0ff */
[----:B------:R-:W-:Y:S02]  /*19c20*/  ISETP.GE.AND P1, PT, R186, RZ, PT ;  /* 0x000000ffba00720c */ /* 0x000fe40003f26270 */
[----:B------:R-:W4:Y:S04]  /*19c30*/  LDL R186, [R1+0x5904] ;  /* 0x0059040001ba7983 */ /* 0x000f280000100800 */
[----:B------:R-:W-:Y:S01]  /*19c40*/  STL [R1+0x534c], R138 ;  /* 0x00534c8a01007387 */ /* 0x000fe20000100800 */
[----:B------:R-:W-:-:S02]  /*19c50*/  @!P3 IADD3 R28, R28, -R249, RZ ;  /* 0x800000f91c1cb210 */ /* 0x000fc40007ffe0ff */
[----:B------:R-:W-:Y:S02]  /*19c60*/  ISETP.GT.U32.AND P6, PT, R249, R37, PT ;  /* 0x00000025f900720c */ /* 0x000fe40003fc4070 */
[----:B--2---:R-:W-:Y:S02]  /*19c70*/  ISETP.GE.AND P3, PT, R191, RZ, PT ;  /* 0x000000ffbf00720c */ /* 0x004fe40003f66270 */
[----:B------:R-:W2:Y:S09]  /*19c80*/  LDL R191, [R1+0x591c] ;  /* 0x00591c0001bf7983 */ /* 0x000eb20000100800 */
[----:B------:R-:W-:-:S04]  /*19c90*/  @!P6 IADD3 R37, R37, -R249, RZ ;  /* 0x800000f92525e210 */ /* 0x000fc80007ffe0ff */
[C---:B------:R-:W-:Y:S01]  /*19ca0*/  ISETP.GT.U32.AND P6, PT, R249.reuse, R37, PT ;  /* 0x00000025f900720c */ /* 0x040fe20003fc4070 */
[----:B------:R-:W-:Y:S01]  /*19cb0*/  @!P1 IMAD.MOV R41, RZ, RZ, -R41 ;  /* 0x000000ffff299224 */ /* 0x000fe200078e0a29 */
[C---:B------:R-:W-:Y:S02]  /*19cc0*/  ISETP.GT.U32.AND P1, PT, R249.reuse, R36, PT ;  /* 0x00000024f900720c */ /* 0x040fe40003f24070 */
[----:B------:R-:W-:Y:S02]  /*19cd0*/  @!P2 IADD3 R40, -R40, RZ, RZ ;  /* 0x000000ff2828a210 */ /* 0x000fe40007ffe1ff */
[----:B------:R-:W-:-:S07]  /*19ce0*/  ISETP.GT.U32.AND P2, PT, R249, R35, PT ;  /* 0x00000023f900720c */ /* 0x000fce0003f44070 */
[--C-:B------:R-:W-:Y:S02]  /*19cf0*/  @!P6 IMAD.IADD R37, R37, 0x1, -R249.reuse ;  /* 0x000000012525e824 */ /* 0x100fe400078e0af9 */
[--C-:B------:R-:W-:Y:S01]  /*19d00*/  @!P1 IMAD.IADD R36, R36, 0x1, -R249.reuse ;  /* 0x0000000124249824 */ /* 0x100fe200078e0af9 */
[----:B------:R-:W-:Y:S02]  /*19d10*/  ISETP.GT.U32.AND P1, PT, R249, R30, PT ;  /* 0x0000001ef900720c */ /* 0x000fe40003f24070 */
[----:B------:R-:W-:Y:S02]  /*19d20*/  @!P5 IADD3 R37, -R37, RZ, RZ ;  /* 0x000000ff2525d210 */ /* 0x000fe40007ffe1ff */
[----:B------:R-:W-:Y:S01]  /*19d30*/  ISETP.GT.U32.AND P5, PT, R249, R31, PT ;  /* 0x0000001ff900720c */ /* 0x000fe20003fa4070 */
[----:B------:R-:W-:Y:S01]  /*19d40*/  @!P2 IMAD.IADD R35, R35, 0x1, -R249 ;  /* 0x000000012323a824 */ /* 0x000fe200078e0af9 */
[----:B------:R-:W-:-:S07]  /*19d50*/  ISETP.GT.U32.AND P2, PT, R249, R29, PT ;  /* 0x0000001df900720c */ /* 0x000fce0003f44070 */
[----:B------:R-:W-:-:S04]  /*19d60*/  @!P1 IMAD.IADD R30, R30, 0x1, -R249 ;  /* 0x000000011e1e9824 */ /* 0x000fc800078e0af9 */
[----:B------:R-:W-:Y:S02]  /*19d70*/  @!P5 IADD3 R31, R31, -R249, RZ ;  /* 0x800000f91f1fd210 */ /* 0x000fe40007ffe0ff */
[----:B---3--:R-:W-:Y:S02]  /*19d80*/  ISETP.GE.AND P1, PT, R185, RZ, PT ;  /* 0x000000ffb900720c */ /* 0x008fe40003f26270 */
[----:B------:R-:W3:Y:S01]  /*19d90*/  LDL R185, [R1+0x595c] ;  /* 0x00595c0001b97983 */ /* 0x000ee20000100800 */
[----:B----4-:R-:W-:-:S03]  /*19da0*/  ISETP.GE.AND P5, PT, R188, RZ, PT ;  /* 0x000000ffbc00720c */ /* 0x010fc60003fa6270 */
[----:B------:R-:W4:Y:S01]  /*19db0*/  LDL R188, [R1+0x593c] ;  /* 0x00593c0001bc7983 */ /* 0x000f220000100800 */
[----:B------:R-:W-:Y:S01]  /*19dc0*/  IABS R143, R143 ;  /* 0x0000008f008f7213 */ /* 0x000fe20000000000 */
[----:B------:R-:W-:-:S04]  /*19dd0*/  @!P2 IMAD.IADD R29, R29, 0x1, -R249 ;  /* 0x000000011d1da824 */ /* 0x000fc800078e0af9 */
[----:B------:R-:W-:Y:S01]  /*19de0*/  IMAD.HI.U32 R144, R250, R143, RZ ;  /* 0x0000008ffa907227 */ /* 0x000fe200078e00ff */
[----:B------:R-:W-:-:S03]  /*19df0*/  ISETP.GE.AND P2, PT, R189, RZ, PT ;  /* 0x000000ffbd00720c */ /* 0x000fc60003f46270 */
[----:B------:R-:W-:Y:S01]  /*19e00*/  @!P1 IMAD.MOV R34, RZ, RZ, -R34 ;  /* 0x000000ffff229224 */ /* 0x000fe200078e0a22 */
[----:B------:R-:W-:Y:S01]  /*19e10*/  ISETP.GT.U32.AND P1, PT, R249, R29, PT ;  /* 0x0000001df900720c */ /* 0x000fe20003f24070 */
[----:B------:R-:W4:Y:S01]  /*19e20*/  LDL R189, [R1+0x58fc] ;  /* 0x0058fc0001bd7983 */ /* 0x000f220000100800 */
[----:B------:R-:W-:Y:S01]  /*19e30*/  IADD3 R141, -R144, RZ, RZ ;  /* 0x000000ff908d7210 */ /* 0x000fe20007ffe1ff */
[----:B------:R-:W-:-:S04]  /*19e40*/  @!P4 IMAD.MOV R38, RZ, RZ, -R38 ;  /* 0x000000ffff26c224 */ /* 0x000fc800078e0a26 */
[C---:B------:R-:W-:Y:S01]  /*19e50*/  IMAD R140, R249.reuse, R141, R143 ;  /* 0x0000008df98c7224 */ /* 0x040fe200078e028f */
[----:B------:R-:W-:Y:S02]  /*19e60*/  IABS R141, R145 ;  /* 0x00000091008d7213 */ /* 0x000fe40000000000 */
[----:B------:R-:W-:-:S03]  /*19e70*/  ISETP.GT.U32.AND P4, PT, R249, R33, PT ;  /* 0x00000021f900720c */ /* 0x000fc60003f84070 */
[----:B------:R-:W-:-:S04]  /*19e80*/  IMAD.HI.U32 R143, R250, R141, RZ ;  /* 0x0000008dfa8f7227 */ /* 0x000fc800078e00ff */
[----:B------:R-:W-:Y:S01]  /*19e90*/  @!P1 IMAD.IADD R29, R29, 0x1, -R249 ;  /* 0x000000011d1d9824 */ /* 0x000fe200078e0af9 */
[----:B------:R-:W-:Y:S01]  /*19ea0*/  ISETP.GT.U32.AND P1, PT, R249, R23, PT ;  /* 0x00000017f900720c */ /* 0x000fe20003f24070 */
[----:B------:R-:W-:-:S04]  /*19eb0*/  IMAD.MOV R143, RZ, RZ, -R143 ;  /* 0x000000ffff8f7224 */ /* 0x000fc800078e0a8f */
[----:B------:R-:W-:Y:S01]  /*19ec0*/  IMAD R141, R249, R143, R141 ;  /* 0x0000008ff98d7224 */ /* 0x000fe200078e028d */
[----:B------:R-:W-:Y:S02]  /*19ed0*/  IABS R143, R137 ;  /* 0x00000089008f7213 */ /* 0x000fe40000000000 */
[----:B------:R-:W-:Y:S01]  /*19ee0*/  IADD3 R137, R204, 0x1e5, RZ ;  /* 0x000001e5cc897810 */ /* 0x000fe20007ffe0ff */
[--C-:B------:R-:W-:Y:S01]  /*19ef0*/  @!P4 IMAD.IADD R33, R33, 0x1, -R249.reuse ;  /* 0x000000012121c824 */ /* 0x100fe200078e0af9 */
[----:B------:R-:W-:Y:S02]  /*19f00*/  ISETP.GE.AND P4, PT, R186, RZ, PT ;  /* 0x000000ffba00720c */ /* 0x000fe40003f86270 */
[----:B------:R-:W4:Y:S01]  /*19f10*/  LDL R186, [R1+0x5920] ;  /* 0x0059200001ba7983 */ /* 0x000f220000100800 */
[----:B------:R-:W-:-:S03]  /*19f20*/  @!P1 IMAD.IADD R23, R23, 0x1, -R249 ;  /* 0x0000000117179824 */ /* 0x000fc600078e0af9 */
[----:B------:R-:W-:Y:S01]  /*19f30*/  STL [R1+0x5340], R137 ;  /* 0x0053408901007387 */ /* 0x000fe20000100800 */
[----:B--2---:R-:W-:-:S03]  /*19f40*/  ISETP.GE.AND P1, PT, R191, RZ, PT ;  /* 0x000000ffbf00720c */ /* 0x004fc60003f26270 */
[----:B------:R-:W2:Y:S01]  /*19f50*/  LDL R191, [R1+0x5934] ;  /* 0x0059340001bf7983 */ /* 0x000ea20000100800 */
[C---:B------:R-:W-:Y:S02]  /*19f60*/  ISETP.GT.U32.AND P6, PT, R249.reuse, R32, PT ;  /* 0x00000020f900720c */ /* 0x040fe40003fc4070 */
[----:B------:R-:W-:Y:S02]  /*19f70*/  @!P4 IADD3 R36, -R36, RZ, RZ ;  /* 0x000000ff2424c210 */ /* 0x000fe40007ffe1ff */
[----:B------:R-:W-:-:S09]  /*19f80*/  ISETP.GT.U32.AND P4, PT, R249, R31, PT ;  /* 0x0000001ff900720c */ /* 0x000fd20003f84070 */
[----:B------:R-:W-:-:S05]  /*19f90*/  @!P6 IMAD.IADD R32, R32, 0x1, -R249 ;  /* 0x000000012020e824 */ /* 0x000fca00078e0af9 */
[C---:B------:R-:W-:Y:S01]  /*19fa0*/  ISETP.GT.U32.AND P6, PT, R249.reuse, R32, PT ;  /* 0x00000020f900720c */ /* 0x040fe20003fc4070 */
[----:B------:R-:W-:Y:S01]  /*19fb0*/  @!P5 IMAD.MOV R35, RZ, RZ, -R35 ;  /* 0x000000ffff23d224 */ /* 0x000fe200078e0a23 */
[----:B------:R-:W-:Y:S01]  /*19fc0*/  ISETP.GT.U32.AND P5, PT, R249, R30, PT ;  /* 0x0000001ef900720c */ /* 0x000fe20003fa4070 */
[----:B------:R-:W-:Y:S01]  /*19fd0*/  @!P4 IMAD.IADD R31, R31, 0x1, -R249 ;  /* 0x000000011f1fc824 */ /* 0x000fe200078e0af9 */
[----:B------:R-:W-:-:S09]  /*19fe0*/  ISETP.GT.U32.AND P4, PT, R249, R25, PT ;  /* 0x00000019f900720c */ /* 0x000fd20003f84070 */
[----:B------:R-:W-:-:S04]  /*19ff0*/  @!P6 IMAD.IADD R32, R32, 0x1, -R249 ;  /* 0x000000012020e824 */ /* 0x000fc800078e0af9 */
[----:B------:R-:W-:Y:S01]  /*1a000*/  @!P3 IMAD.MOV R32, RZ, RZ, -R32 ;  /* 0x000000ffff20b224 */ /* 0x000fe200078e0a20 */
[C---:B------:R-:W-:Y:S02]  /*1a010*/  ISETP.GT.U32.AND P3, PT, R249.reuse, R26, PT ;  /* 0x0000001af900720c */ /* 0x040fe40003f64070 */
[----:B------:R-:W-:Y:S02]  /*1a020*/  @!P5 IADD3 R30, R30, -R249, RZ ;  /* 0x800000f91e1ed210 */ /* 0x000fe40007ffe0ff */
[----:B------:R-:W-:Y:S01]  /*1a030*/  ISETP.GT.U32.AND P5, PT, R249, R24, PT ;  /* 0x00000018f900720c */ /* 0x000fe20003fa4070 */
[--C-:B------:R-:W-:Y:S01]  /*1a040*/  @!P4 IMAD.IADD R25, R25, 0x1, -R249.reuse ;  /* 0x000000011919c824 */ /* 0x100fe200078e0af9 */
[----:B---3--:R-:W-:Y:S02]  /*1a050*/  ISETP.GE.AND P4, PT, R185, RZ, PT ;  /* 0x000000ffb900720c */ /* 0x008fe40003f86270 */
[----:B------:R-:W3:Y:S05]  /*1a060*/  LDL R185, [R1+0x597c] ;  /* 0x00597c0001b97983 */ /* 0x000eea0000100800 */
[----:B------:R-:W-:Y:S01]  /*1a070*/  @!P3 IMAD.IADD R26, R26, 0x1, -R249 ;  /* 0x000000011a1ab824 */ /* 0x000fe200078e0af9 */
[----:B----4-:R-:W-:-:S02]  /*1a080*/  ISETP.GE.AND P3, PT, R188, RZ, PT ;  /* 0x000000ffbc00720c */ /* 0x010fc40003f66270 */
[----:B------:R-:W4:Y:S01]  /*1a090*/  LDL R188, [R1+0x5958] ;  /* 0x0059580001bc7983 */ /* 0x000f220000100800 */
[----:B------:R-:W-:Y:S02]  /*1a0a0*/  @!P5 IADD3 R24, R24, -R249, RZ ;  /* 0x800000f91818d210 */ /* 0x000fe40007ffe0ff */
[----:B------:R-:W-:Y:S02]  /*1a0b0*/  @!P4 IADD3 R29, -R29, RZ, RZ ;  /* 0x000000ff1d1dc210 */ /* 0x000fe40007ffe1ff */
[----:B------:R-:W-:Y:S02]  /*1a0c0*/  ISETP.GT.U32.AND P4, PT, R249, R24, PT ;  /* 0x00000018f900720c */ /* 0x000fe40003f84070 */
[----:B------:R-:W-:Y:S02]  /*1a0d0*/  ISETP.GE.AND P5, PT, R189, RZ, PT ;  /* 0x000000ffbd00720c */ /* 0x000fe40003fa6270 */
[----:B------:R-:W4:Y:S01]  /*1a0e0*/  LDL R189, [R1+0x5914] ;  /* 0x0059140001bd7983 */ /* 0x000f220000100800 */
[----:B------:R-:W-:-:S02]  /*1a0f0*/  @!P2 IADD3 R33, -R33, RZ, RZ ;  /* 0x000000ff2121a210 */ /* 0x000fc40007ffe1ff */
[----:B------:R-:W-:-:S06]  /*1a100*/  ISETP.GT.U32.AND P2, PT, R249, R28, PT ;  /* 0x0000001cf900720c */ /* 0x000fcc0003f44070 */
[----:B------:R-:W-:Y:S01]  /*1a110*/  @!P4 IMAD.IADD R24, R24, 0x1, -R249 ;  /* 0x000000011818c824 */ /* 0x000fe200078e0af9 */
[----:B------:R-:W-:Y:S02]  /*1a120*/  ISETP.GT.U32.AND P4, PT, R249, R18, PT ;  /* 0x00000012f900720c */ /* 0x000fe40003f84070 */
[----:B------:R-:W-:-:S04]  /*1a130*/  IADD3 R136, R204, 0x1e6, RZ ;  /* 0x000001e6cc887810 */ /* 0x000fc80007ffe0ff */
[----:B------:R-:W-:-:S07]  /*1a140*/  @!P2 IMAD.IADD R28, R28, 0x1, -R249 ;  /* 0x000000011c1ca824 */ /* 0x000fce00078e0af9 */
[----:B------:R-:W-:Y:S01]  /*1a150*/  @!P4 IMAD.IADD R18, R18, 0x1, -R249 ;  /* 0x000000011212c824 */ /* 0x000fe200078e0af9 */
[----:B------:R-:W-:Y:S02]  /*1a160*/  ISETP.GE.AND P2, PT, R186, RZ, PT ;  /* 0x000000ffba00720c */ /* 0x000fe40003f46270 */
[----:B------:R-:W4:Y:S04]  /*1a170*/  LDL R186, [R1+0x5938] ;  /* 0x0059380001ba7983 */ /* 0x000f280000100800 */
[----:B------:R-:W-:Y:S01]  /*1a180*/  STL [R1+0x5334], R136 ;  /* 0x0053348801007387 */ /* 0x000fe20000100800 */
[----:B--2---:R-:W-:-:S03]  /*1a190*/  ISETP.GE.AND P4, PT, R191, RZ, PT ;  /* 0x000000ffbf00720c */ /* 0x004fc60003f86270 */
[----:B------:R-:W2:Y:S01]  /*1a1a0*/  LDL R191, [R1+0x5950] ;  /* 0x0059500001bf7983 */ /* 0x000ea20000100800 */
[C---:B------:R-:W-:Y:S02]  /*1a1b0*/  ISETP.GT.U32.AND P6, PT, R249.reuse, R27, PT ;  /* 0x0000001bf900720c */ /* 0x040fe40003fc4070 */
[----:B------:R-:W-:Y:S01]  /*1a1c0*/  @!P2 IMAD.MOV R31, RZ, RZ, -R31 ;  /* 0x000000ffff1fa224 */ /* 0x000fe200078e0a1f */
[----:B------:R-:W-:-:S10]  /*1a1d0*/  ISETP.GT.U32.AND P2, PT, R249, R26, PT ;  /* 0x0000001af900720c */ /* 0x000fd40003f44070 */
[----:B------:R-:W-:-:S05]  /*1a1e0*/  @!P6 IMAD.IADD R27, R27, 0x1, -R249 ;  /* 0x000000011b1be824 */ /* 0x000fca00078e0af9 */
[C---:B------:R-:W-:Y:S01]  /*1a1f0*/  ISETP.GT.U32.AND P6, PT, R249.reuse, R27, PT ;  /* 0x0000001bf900720c */ /* 0x040fe20003fc4070 */
[----:B------:R-:W-:Y:S01]  /*1a200*/  @!P3 IMAD.MOV R30, RZ, RZ, -R30 ;  /* 0x000000ffff1eb224 */ /* 0x000fe200078e0a1e */
[C---:B------:R-:W-:Y:S02]  /*1a210*/  ISETP.GT.U32.AND P3, PT, R249.reuse, R25, PT ;  /* 0x00000019f900720c */ /* 0x040fe40003f64070 */
[----:B------:R-:W-:Y:S02]  /*1a220*/  @!P2 IADD3 R26, R26, -R249, RZ ;  /* 0x800000f91a1aa210 */ /* 0x000fe40007ffe0ff */
[----:B------:R-:W-:-:S07]  /*1a230*/  ISETP.GT.U32.AND P2, PT, R249, R20, PT ;  /* 0x00000014f900720c */ /* 0x000fce0003f44070 */
[----:B------:R-:W-:-:S05]  /*1a240*/  @!P6 IADD3 R27, R27, -R249, RZ ;  /* 0x800000f91b1be210 */ /* 0x000fca0007ffe0ff */
[----:B------:R-:W-:Y:S01]  /*1a250*/  @!P1 IMAD.MOV R27, RZ, RZ, -R27 ;  /* 0x000000ffff1b9224 */ /* 0x000fe200078e0a1b */
[----:B------:R-:W-:Y:S01]  /*1a260*/  ISETP.GT.U32.AND P1, PT, R249, R21, PT ;  /* 0x00000015f900720c */ /* 0x000fe20003f24070 */
[--C-:B------:R-:W-:Y:S01]  /*1a270*/  @!P3 IMAD.IADD R25, R25, 0x1, -R249.reuse ;  /* 0x000000011919b824 */ /* 0x100fe200078e0af9 */
[----:B------:R-:W-:Y:S02]  /*1a280*/  ISETP.GT.U32.AND P3, PT, R249, R19, PT ;  /* 0x00000013f900720c */ /* 0x000fe40003f64070 */
[----:B------:R-:W-:Y:S02]  /*1a290*/  @!P2 IADD3 R20, R20, -R249, RZ ;  /* 0x800000f91414a210 */ /* 0x000fe40007ffe0ff */
[----:B---3--:R-:W-:Y:S02]  /*1a2a0*/  ISETP.GE.AND P2, PT, R185, RZ, PT ;  /* 0x000000ffb900720c */ /* 0x008fe40003f46270 */
[----:B------:R-:W3:Y:S05]  /*1a2b0*/  LDL R185, [R1+0x5994] ;  /* 0x0059940001b97983 */ /* 0x000eea0000100800 */
[----:B------:R-:W-:Y:S01]  /*1a2c0*/  @!P1 IMAD.IADD R21, R21, 0x1, -R249 ;  /* 0x0000000115159824 */ /* 0x000fe200078e0af9 */
[----:B----4-:R-:W-:-:S02]  /*1a2d0*/  ISETP.GE.AND P1, PT, R188, RZ, PT ;  /* 0x000000ffbc00720c */ /* 0x010fc40003f26270 */
[----:B------:R-:W4:Y:S01]  /*1a2e0*/  LDL R188, [R1+0x5978] ;  /* 0x0059780001bc7983 */ /* 0x000f220000100800 */
[----:B------:R-:W-:Y:S02]  /*1a2f0*/  @!P3 IMAD.IADD R19, R19, 0x1, -R249 ;  /* 0x000000011313b824 */ /* 0x000fe400078e0af9 */
[----:B------:R-:W-:-:S03]  /*1a300*/  @!P2 IMAD.MOV R24, RZ, RZ, -R24 ;  /* 0x000000ffff18a224 */ /* 0x000fc600078e0a18 */
[----:B------:R-:W-:Y:S02]  /*1a310*/  ISETP.GT.U32.AND P2, PT, R249, R19, PT ;  /* 0x00000013f900720c */ /* 0x000fe40003f44070 */
[----:B------:R-:W-:Y:S02]  /*1a320*/  ISETP.GE.AND P3, PT, R189, RZ, PT ;  /* 0x000000ffbd00720c */ /* 0x000fe40003f66270 */
[----:B------:R-:W4:Y:S01]  /*1a330*/  LDL R189, [R1+0x592c] ;  /* 0x00592c0001bd7983 */ /* 0x000f220000100800 */
[----:B------:R-:W-:Y:S01]  /*1a340*/  @!P5 IMAD.MOV R28, RZ, RZ, -R28 ;  /* 0x000000ffff1cd224 */ /* 0x000fe200078e0a1c */
[----:B------:R-:W-:-:S07]  /*1a350*/  ISETP.GT.U32.AND P5, PT, R249, R23, PT ;  /* 0x00000017f900720c */ /* 0x000fce0003fa4070 */
[----:B------:R-:W-:Y:S02]  /*1a360*/  @!P2 IADD3 R19, R19, -R249, RZ ;  /* 0x800000f91313a210 */ /* 0x000fe40007ffe0ff */
[----:B------:R-:W-:Y:S02]  /*1a370*/  ISETP.GT.U32.AND P2, PT, R249, R13, PT ;  /* 0x0000000df900720c */ /* 0x000fe40003f44070 */
[----:B------:R-:W-:Y:S02]  /*1a380*/  IADD3 R135, R204, 0x1e7, RZ ;  /* 0x000001e7cc877810 */ /* 0x000fe40007ffe0ff */
[----:B------:R-:W-:-:S09]  /*1a390*/  @!P5 IADD3 R23, R23, -R249, RZ ;  /* 0x800000f91717d210 */ /* 0x000fd20007ffe0ff */
[----:B------:R-:W-:Y:S02]  /*1a3a0*/  @!P2 IADD3 R13, R13, -R249, RZ ;  /* 0x800000f90d0da210 */ /* 0x000fe40007ffe0ff */
        /* <DEDUP_REMOVED lines=8> */
[----:B------:R-:W-:-:S04]  /*1a430*/  @!P6 IADD3 R22, R22, -R249, RZ ;  /* 0x800000f91616e210 */ /* 0x000fc80007ffe0ff */
[----:B------:R-:W-:Y:S02]  /*1a440*/  ISETP.GT.U32.AND P6, PT, R249, R22, PT ;  /* 0x00000016f900720c */ /* 0x000fe40003fc4070 */
[----:B------:R-:W-:Y:S02]  /*1a450*/  @!P1 IADD3 R25, -R25, RZ, RZ ;  /* 0x000000ff19199210 */ /* 0x000fe40007ffe1ff */
[----:B------:R-:W-:Y:S01]  /*1a460*/  ISETP.GT.U32.AND P1, PT, R249, R20, PT ;  /* 0x00000014f900720c */ /* 0x000fe20003f24070 */
[----:B------:R-:W-:Y:S01]  /*1a470*/  @!P5 IMAD.IADD R21, R21, 0x1, -R249 ;  /* 0x000000011515d824 */ /* 0x000fe200078e0af9 */
[----:B------:R-:W-:-:S07]  /*1a480*/  ISETP.GT.U32.AND P5, PT, R249, R15, PT ;  /* 0x0000000ff900720c */ /* 0x000fce0003fa4070 */
[----:B------:R-:W-:-:S05]  /*1a490*/  @!P6 IMAD.IADD R22, R22, 0x1, -R249 ;  /* 0x000000011616e824 */ /* 0x000fca00078e0af9 */
[----:B------:R-:W-:Y:S02]  /*1a4a0*/  @!P4 IADD3 R22, -R22, RZ, RZ ;  /* 0x000000ff1616c210 */ /* 0x000fe40007ffe1ff */
[C---:B------:R-:W-:Y:S01]  /*1a4b0*/  ISETP.GT.U32.AND P4, PT, R249.reuse, R16, PT ;  /* 0x00000010f900720c */ /* 0x040fe20003f84070 */
[--C-:B------:R-:W-:Y:S01]  /*1a4c0*/  @!P1 IMAD.IADD R20, R20, 0x1, -R249.reuse ;  /* 0x0000000114149824 */ /* 0x100fe200078e0af9 */
[----:B------:R-:W-:Y:S01]  /*1a4d0*/  ISETP.GT.U32.AND P1, PT, R249, R14, PT ;  /* 0x0000000ef900720c */ /* 0x000fe20003f24070 */
[----:B------:R-:W-:Y:S01]  /*1a4e0*/  @!P5 IMAD.IADD R15, R15, 0x1, -R249 ;  /* 0x000000010f0fd824 */ /* 0x000fe200078e0af9 */
[----:B---3--:R-:W-:Y:S02]  /*1a4f0*/  ISETP.GE.AND P5, PT, R185, RZ, PT ;  /* 0x000000ffb900720c */ /* 0x008fe40003fa6270 */
[----:B------:R-:W3:Y:S07]  /*1a500*/  LDL R185, [R1+0x59a4] ;  /* 0x0059a40001b97983 */ /* 0x000eee0000100800 */
[----:B------:R-:W-:-:S02]  /*1a510*/  @!P4 IADD3 R16, R16, -R249, RZ ;  /* 0x800000f91010c210 */ /* 0x000fc40007ffe0ff */
[----:B----4-:R-:W-:Y:S02]  /*1a520*/  ISETP.GE.AND P4, PT, R188, RZ, PT ;  /* 0x000000ffbc00720c */ /* 0x010fe40003f86270 */
        /* <DEDUP_REMOVED lines=8> */
[----:B------:R-:W-:Y:S01]  /*1a5b0*/  @!P5 IMAD.IADD R14, R14, 0x1, -R249 ;  /* 0x000000010e0ed824 */ /* 0x000fe200078e0af9 */
[----:B------:R-:W-:Y:S02]  /*1a5c0*/  ISETP.GT.U32.AND P5, PT, R249, R8, PT ;  /* 0x00000008f900720c */ /* 0x000fe40003fa4070 */
[----:B------:R-:W-:-:S03]  /*1a5d0*/  IADD3 R134, R204, 0x1e8, RZ ;  /* 0x000001e8cc867810 */ /* 0x000fc60007ffe0ff */
[----:B------:R-:W-:-:S08]  /*1a5e0*/  @!P3 IMAD.IADD R18, R18, 0x1, -R249 ;  /* 0x000000011212b824 */ /* 0x000fd000078e0af9 */
[----:B------:R-:W-:Y:S01]  /*1a5f0*/  @!P5 IMAD.IADD R8, R8, 0x1, -R249 ;  /* 0x000000010808d824 */ /* 0x000fe200078e0af9 */
[----:B------:R-:W-:Y:S02]  /*1a600*/  ISETP.GE.AND P3, PT, R186, RZ, PT ;  /* 0x000000ffba00720c */ /* 0x000fe40003f66270 */
[----:B------:R-:W4:Y:S04]  /*1a610*/  LDL R186, [R1+0x5974] ;  /* 0x0059740001ba7983 */ /* 0x000f280000100800 */
[----:B------:R-:W-:Y:S01]  /*1a620*/  STL [R1+0x5324], R134 ;  /* 0x0053248601007387 */ /* 0x000fe20000100800 */
[----:B--2---:R-:W-:-:S03]  /*1a630*/  ISETP.GE.AND P5, PT, R191, RZ, PT ;  /* 0x000000ffbf00720c */ /* 0x004fc60003fa6270 */
        /* <DEDUP_REMOVED lines=44> */
[----:B------:R-:W-:Y:S02]  /*1a900*/  ISETP.GT.U32.AND P2, PT, R249, R10, PT ;  /* 0x0000000af900720c */ /* 0x000fe40003f44070 */
[----:B------:R-:W-:Y:S02]  /*1a910*/  @!P1 IADD3 R11, R11, -R249, RZ ;  /* 0x800000f90b0b9210 */ /* 0x000fe40007ffe0ff */
[----:B------:R-:W-:-:S07]  /*1a920*/  ISETP.GT.U32.AND P1, PT, R249, R5, PT ;  /* 0x00000005f900720c */ /* 0x000fce0003f24070 */
[----:B------:R-:W-:-:S05]  /*1a930*/  @!P6 IADD3 R12, R12, -R249, RZ ;  /* 0x800000f90c0ce210 */ /* 0x000fca0007ffe0ff */
[----:B------:R-:W-:Y:S01]  /*1a940*/  @!P5 IMAD.MOV R12, RZ, RZ, -R12 ;  /* 0x000000ffff0cd224 */ /* 0x000fe200078e0a0c */
[C---:B------:R-:W-:Y:S01]  /*1a950*/  ISETP.GT.U32.AND P5, PT, R249.reuse, R6, PT ;  /* 0x00000006f900720c */ /* 0x040fe20003fa4070 */
        /* <DEDUP_REMOVED lines=12> */
[----:B------:R-:W3:Y:S01]  /*1aa20*/  LDL R189, [R1+0x596c] ;  /* 0x00596c0001bd7983 */ /* 0x000ee20000100800 */
[----:B------:R-:W-:Y:S01]  /*1aa30*/  @!P4 IMAD.MOV R13, RZ, RZ, -R13 ;  /* 0x000000ffff0dc224 */ /* 0x000fe200078e0a0d */
[----:B------:R-:W-:-:S07]  /*1aa40*/  ISETP.GT.U32.AND P4, PT, R249, R8, PT ;  /* 0x00000008f900720c */ /* 0x000fce0003f84070 */
[-C--:B------:R-:W-:Y:S02]  /*1aa50*/  @!P1 IADD3 R4, R4, -R249.reuse, RZ ;  /* 0x800000f904049210 */ /* 0x080fe40007ffe0ff */
[----:B------:R-:W-:Y:S02]  /*1aa60*/  ISETP.GT.U32.AND P1, PT, R249, R248, PT ;  /* 0x000000f8f900720c */ /* 0x000fe40003f24070 */
[----:B------:R-:W-:Y:S02]  /*1aa70*/  IADD3 R115, R204, 0x1e9, RZ ;  /* 0x000001e9cc737810 */ /* 0x000fe40007ffe0ff */
[----:B------:R-:W-:-:S09]  /*1aa80*/  @!P4 IADD3 R8, R8, -R249, RZ ;  /* 0x800000f90808c210 */ /* 0x000fd20007ffe0ff */
[----:B------:R-:W-:Y:S02]  /*1aa90*/  @!P1 IADD3 R248, R248, -R249, RZ ;  /* 0x800000f9f8f89210 */ /* 0x000fe40007ffe0ff */
[----:B------:R-:W-:Y:S02]  /*1aaa0*/  ISETP.GE.AND P4, PT, R186, RZ, PT ;  /* 0x000000ffba00720c */ /* 0x000fe40003f86270 */
[----:B------:R-:W3:Y:S04]  /*1aab0*/  LDL R186, [R1+0x599c] ;  /* 0x00599c0001ba7983 */ /* 0x000ee80000100800 */
[----:B------:R1:W-:Y:S01]  /*1aac0*/  STL [R1+0x5310], R115 ;  /* 0x0053107301007387 */ /* 0x0003e20000100800 */
[----:B--2---:R-:W-:-:S03]  /*1aad0*/  ISETP.GE.AND P1, PT, R191, RZ, PT ;  /* 0x000000ffbf00720c */ /* 0x004fc60003f26270 */
[----:B------:R-:W2:Y:S01]  /*1aae0*/  LDL R191, [R1+0x594c] ;  /* 0x00594c0001bf7983 */ /* 0x000ea20000100800 */
[----:B------:R-:W-:Y:S01]  /*1aaf0*/  ISETP.GT.U32.AND P6, PT, R249, R7, PT ;  /* 0x00000007f900720c */ /* 0x000fe20003fc4070 */
[----:B------:R-:W-:-:S05]  /*1ab00*/  IMAD.HI.U32 R144, R250, R143, RZ ;  /* 0x0000008ffa907227 */ /* 0x000fca00078e00ff */
[----:B------:R-:W-:-:S07]  /*1ab10*/  IADD3 R144, -R144, RZ, RZ ;  /* 0x000000ff90907210 */ /* 0x000fce0007ffe1ff */
[----:B------:R-:W-:Y:S01]  /*1ab20*/  @!P6 IADD3 R7, R7, -R249, RZ ;  /* 0x800000f90707e210 */ /* 0x000fe20007ffe0ff */
[----:B------:R-:W-:-:S03]  /*1ab30*/  IMAD R143, R249, R144, R143 ;  /* 0x00000090f98f7224 */ /* 0x000fc600078e028f */
[C---:B------:R-:W-:Y:S01]  /*1ab40*/  ISETP.GT.U32.AND P6, PT, R249.reuse, R7, PT ;  /* 0x00000007f900720c */ /* 0x040fe20003fc4070 */
[----:B------:R-:W-:Y:S01]  /*1ab50*/  @!P4 IMAD.MOV R11, RZ, RZ, -R11 ;  /* 0x000000ffff0bc224 */ /* 0x000fe200078e0a0b */
[----:B------:R-:W-:Y:S02]  /*1ab60*/  IABS R144, R132 ;  /* 0x0000008400907213 */ /* 0x000fe40000000000 */
[----:B------:R-:W-:Y:S02]  /*1ab70*/  ISETP.GT.U32.AND P4, PT, R249, R6, PT ;  /* 0x00000006f900720c */ /* 0x000fe40003f84070 */
[----:B------:R-:W-:Y:S01]  /*1ab80*/  IABS R148, R193 ;  /* 0x000000c100947213 */ /* 0x000fe20000000000 */
[----:B------:R-:W-:Y:S01]  /*1ab90*/  IMAD.HI.U32 R145, R250, R144, RZ ;  /* 0x00000090fa917227 */ /* 0x000fe200078e00ff */
[----:B------:R-:W-:-:S03]  /*1aba0*/  @!P5 IADD3 R10, -R10, RZ, RZ ;  /* 0x000000ff0a0ad210 */ /* 0x000fc60007ffe1ff */
[----:B------:R-:W-:Y:S01]  /*1abb0*/  IMAD.HI.U32 R149, R250, R148, RZ ;  /* 0x00000094fa957227 */ /* 0x000fe200078e00ff */
[----:B------:R-:W-:-:S03]  /*1abc0*/  ISETP.GT.U32.AND P5, PT, R249, R5, PT ;  /* 0x00000005f900720c */ /* 0x000fc60003fa4070 */
[----:B------:R-:W-:Y:S02]  /*1abd0*/  IMAD.MOV R145, RZ, RZ, -R145 ;  /* 0x000000ffff917224 */ /* 0x000fe400078e0a91 */
[--C-:B------:R-:W-:Y:S01]  /*1abe0*/  @!P6 IMAD.IADD R7, R7, 0x1, -R249.reuse ;  /* 0x000000010707e824 */ /* 0x100fe200078e0af9 */
[----:B------:R-:W-:Y:S01]  /*1abf0*/  IADD3 R146, -R149, RZ, RZ ;  /* 0x000000ff95927210 */ /* 0x000fe20007ffe1ff */
[----:B------:R-:W-:Y:S01]  /*1ac00*/  IMAD R144, R249, R145, R144 ;  /* 0x00000091f9907224 */ /* 0x000fe200078e0290 */
[----:B------:R-:W-:Y:S01]  /*1ac10*/  IABS R145, R127 ;  /* 0x0000007f00917213 */ /* 0x000fe20000000000 */
[----:B------:R-:W-:Y:S01]  /*1ac20*/  @!P4 IMAD.IADD R6, R6, 0x1, -R249 ;  /* 0x000000010606c824 */ /* 0x000fe200078e0af9 */
[----:B------:R-:W-:Y:S02]  /*1ac30*/  @!P3 IADD3 R7, -R7, RZ, RZ ;  /* 0x000000ff0707b210 */ /* 0x000fe40007ffe1ff */
[C---:B------:R-:W-:Y:S02]  /*1ac40*/  ISETP.GT.U32.AND P3, PT, R249.reuse, R0, PT ;  /* 0x00000000f900720c */ /* 0x040fe40003f64070 */
[C---:B------:R-:W-:Y:S01]  /*1ac50*/  ISETP.GT.U32.AND P4, PT, R249.reuse, R251, PT ;  /* 0x000000fbf900720c */ /* 0x040fe20003f84070 */
[----:B------:R-:W-:-:S02]  /*1ac60*/  IMAD R142, R249, R146, R148 ;  /* 0x00000092f98e7224 */ /* 0x000fc400078e0294 */
[----:B------:R-:W-:-:S04]  /*1ac70*/  IMAD.HI.U32 R146, R250, R145, RZ ;  /* 0x00000091fa927227 */ /* 0x000fc800078e00ff */
[----:B------:R-:W-:Y:S02]  /*1ac80*/  IMAD.MOV R146, RZ, RZ, -R146 ;  /* 0x000000ffff927224 */ /* 0x000fe400078e0a92 */
[----:B------:R-:W-:Y:S01]  /*1ac90*/  @!P5 IMAD.IADD R5, R5, 0x1, -R249 ;  /* 0x000000010505d824 */ /* 0x000fe200078e0af9 */
[C---:B------:R-:W-:Y:S01]  /*1aca0*/  ISETP.GT.U32.AND P5, PT, R249.reuse, R252, PT ;  /* 0x000000fcf900720c */ /* 0x040fe20003fa4070 */
[----:B------:R-:W-:Y:S01]  /*1acb0*/  IMAD R145, R249, R146, R145 ;  /* 0x00000092f9917224 */ /* 0x000fe200078e0291 */
[----:B------:R-:W-:Y:S01]  /*1acc0*/  IABS R146, R122 ;  /* 0x0000007a00927213 */ /* 0x000fe20000000000 */
[----:B------:R-:W-:Y:S01]  /*1acd0*/  @!P4 IMAD.IADD R251, R251, 0x1, -R249 ;  /* 0x00000001fbfbc824 */ /* 0x000fe200078e0af9 */
[----:B------:R-:W-:Y:S02]  /*1ace0*/  @!P3 IADD3 R0, R0, -R249, RZ ;  /* 0x800000f90000b210 */ /* 0x000fe40007ffe0ff */
[----:B----4-:R-:W-:Y:S02]  /*1acf0*/  ISETP.GE.AND P3, PT, R188, RZ, PT ;  /* 0x000000ffbc00720c */ /* 0x010fe40003f66270 */
[----:B---3--:R-:W-:Y:S01]  /*1ad00*/  ISETP.GE.AND P4, PT, R185, RZ, PT ;  /* 0x000000ffb900720c */ /* 0x008fe20003f86270 */
[----:B------:R-:W3:Y:S01]  /*1ad10*/  LDL R188, [R1+0x5960] ;  /* 0x0059600001bc7983 */ /* 0x000ee20000100800 */
[----:B------:R-:W-:-:S03]  /*1ad20*/  IMAD.HI.U32 R148, R250, R146, RZ ;  /* 0x00000092fa947227 */ /* 0x000fc600078e00ff */
[----:B------:R-:W4:Y:S01]  /*1ad30*/  LDL R185, [R1+0x5980] ;  /* 0x0059800001b97983 */ /* 0x000f220000100800 */
[----:B------:R-:W-:Y:S01]  /*1ad40*/  @!P5 IMAD.IADD R252, R252, 0x1, -R249 ;  /* 0x00000001fcfcd824 */ /* 0x000fe200078e0af9 */
[----:B------:R-:W-:Y:S02]  /*1ad50*/  IADD3 R148, -R148, RZ, RZ ;  /* 0x000000ff94947210 */ /* 0x000fe40007ffe1ff */
[----:B------:R-:W-:Y:S02]  /*1ad60*/  ISETP.GE.AND P5, PT, R189, RZ, PT ;  /* 0x000000ffbd00720c */ /* 0x000fe40003fa6270 */
[----:B------:R-:W3:Y:S01]  /*1ad70*/  LDL R189, [R1+0x5984] ;  /* 0x0059840001bd7983 */ /* 0x000ee20000100800 */
[----:B------:R-:W-:Y:S01]  /*1ad80*/  IMAD R146, R249, R148, R146 ;  /* 0x00000094f9927224 */ /* 0x000fe200078e0292 */
[----:B------:R-:W-:Y:S02]  /*1ad90*/  @!P4 IADD3 R4, -R4, RZ, RZ ;  /* 0x000000ff0404c210 */ /* 0x000fe40007ffe1ff */
[----:B------:R-:W-:-:S02]  /*1ada0*/  IABS R148, R195 ;  /* 0x000000c300947213 */ /* 0x000fc40000000000 */
[----:B------:R-:W-:-:S03]  /*1adb0*/  ISETP.GT.U32.AND P4, PT, R249, R252, PT ;  /* 0x000000fcf900720c */ /* 0x000fc60003f84070 */
[----:B------:R-:W-:-:S04]  /*1adc0*/  IMAD.HI.U32 R149, R250, R148, RZ ;  /* 0x00000094fa957227 */ /* 0x000fc800078e00ff */
[----:B------:R-:W-:Y:S02]  /*1add0*/  IMAD.MOV R149, RZ, RZ, -R149 ;  /* 0x000000ffff957224 */ /* 0x000fe400078e0a95 */
[----:B------:R-:W-:Y:S01]  /*1ade0*/  @!P2 IMAD.MOV R8, RZ, RZ, -R8 ;  /* 0x000000ffff08a224 */ /* 0x000fe200078e0a08 */
[C---:B------:R-:W-:Y:S01]  /*1adf0*/  ISETP.GT.U32.AND P2, PT, R249.reuse, R3, PT ;  /* 0x00000003f900720c */ /* 0x040fe20003f44070 */
[C---:B------:R-:W-:Y:S01]  /*1ae00*/  IMAD R148, R249.reuse, R149, R148 ;  /* 0x00000095f9947224 */ /* 0x040fe200078e0294 */
[----:B------:R-:W-:Y:S02]  /*1ae10*/  IABS R149, R119 ;  /* 0x0000007700957213 */ /* 0x000fe40000000000 */
[----:B------:R-:W-:Y:S02]  /*1ae20*/  @!P4 IADD3 R252, R252, -R249, RZ ;  /* 0x800000f9fcfcc210 */ /* 0x000fe40007ffe0ff */
[----:B------:R-:W-:Y:S02]  /*1ae30*/  ISETP.GT.U32.AND P4, PT, R249, R243, PT ;  /* 0x000000f3f900720c */ /* 0x000fe40003f84070 */
[----:B------:R-:W-:Y:S01]  /*1ae40*/  IABS R153, R194 ;  /* 0x000000c200997213 */ /* 0x000fe20000000000 */
[----:B------:R-:W-:Y:S01]  /*1ae50*/  IMAD.HI.U32 R150, R250, R149, RZ ;  /* 0x00000095fa967227 */ /* 0x000fe200078e00ff */
[----:B------:R-:W-:-:S03]  /*1ae60*/  IADD3 R132, R204, 0x1ea, RZ ;  /* 0x000001eacc847810 */ /* 0x000fc60007ffe0ff */
[----:B------:R-:W-:-:S04]  /*1ae70*/  IMAD.HI.U32 R154, R250, R153, RZ ;  /* 0x00000099fa9a7227 */ /* 0x000fc800078e00ff */
[----:B------:R-:W-:Y:S02]  /*1ae80*/  IMAD.MOV R150, RZ, RZ, -R150 ;  /* 0x000000ffff967224 */ /* 0x000fe400078e0a96 */
[----:B------:R-:W-:Y:S01]  /*1ae90*/  @!P2 IMAD.IADD R3, R3, 0x1, -R249 ;  /* 0x000000010303a824 */ /* 0x000fe200078e0af9 */
[----:B------:R-:W-:Y:S01]  /*1aea0*/  ISETP.GE.AND P2, PT, R186, RZ, PT ;  /* 0x000000ffba00720c */ /* 0x000fe20003f46270 */
[----:B------:R-:W-:Y:S01]  /*1aeb0*/  IMAD R149, R249, R150, R149 ;  /* 0x00000096f9957224 */ /* 0x000fe200078e0295 */
[----:B------:R-:W-:Y:S01]  /*1aec0*/  IADD3 R151, -R154, RZ, RZ ;  /* 0x000000ff9a977210 */ /* 0x000fe20007ffe1ff */
[----:B------:R-:W3:Y:S01]  /*1aed0*/  LDL R186, [R1+0x59a8] ;  /* 0x0059a80001ba7983 */ /* 0x000ee20000100800 */
[----:B------:R-:W-:Y:S02]  /*1aee0*/  @!P4 IADD3 R243, R243, -R249, RZ ;  /* 0x800000f9f3f3c210 */ /* 0x000fe40007ffe0ff */
[----:B------:R-:W-:Y:S01]  /*1aef0*/  IABS R150, R232 ;  /* 0x000000e800967213 */ /* 0x000fe20000000000 */
[----:B------:R-:W-:Y:S01]  /*1af00*/  STL [R1+0x5304], R132 ;  /* 0x0053048401007387 */ /* 0x000fe20000100800 */
[----:B------:R-:W-:-:S03]  /*1af10*/  IMAD R147, R249, R151, R153 ;  /* 0x00000097f9937224 */ /* 0x000fc600078e0299 */
[----:B------:R-:W-:-:S05]  /*1af20*/  IMAD.HI.U32 R151, R250, R150, RZ ;  /* 0x00000096fa977227 */ /* 0x000fca00078e00ff */
[----:B------:R-:W-:-:S05]  /*1af30*/  IADD3 R151, -R151, RZ, RZ ;  /* 0x000000ff97977210 */ /* 0x000fca0007ffe1ff */
[----:B------:R-:W-:Y:S01]  /*1af40*/  IMAD R150, R249, R151, R150 ;  /* 0x00000097f9967224 */ /* 0x000fe200078e0296 */
[----:B------:R-:W-:-:S05]  /*1af50*/  IABS R151, R230 ;  /* 0x000000e600977213 */ /* 0x000fca0000000000 */
[----:B------:R-:W-:-:S04]  /*1af60*/  IMAD.HI.U32 R153, R250, R151, RZ ;  /* 0x00000097fa997227 */ /* 0x000fc800078e00ff */
[----:B------:R-:W-:-:S04]  /*1af70*/  IMAD.MOV R153, RZ, RZ, -R153 ;  /* 0x000000ffff997224 */ /* 0x000fc800078e0a99 */
[----:B------:R-:W-:Y:S01]  /*1af80*/  IMAD R151, R249, R153, R151 ;  /* 0x00000099f9977224 */ /* 0x000fe200078e0297 */
[----:B------:R-:W-:-:S05]  /*1af90*/  IABS R153, R196 ;  /* 0x000000c400997213 */ /* 0x000fca0000000000 */
[----:B------:R-:W-:-:S04]  /*1afa0*/  IMAD.HI.U32 R154, R250, R153, RZ ;  /* 0x00000099fa9a7227 */ /* 0x000fc800078e00ff */
[----:B------:R-:W-:-:S04]  /*1afb0*/  IMAD.MOV R154, RZ, RZ, -R154 ;  /* 0x000000ffff9a7224 */ /* 0x000fc800078e0a9a */
[----:B------:R-:W-:Y:S01]  /*1afc0*/  IMAD R153, R249, R154, R153 ;  /* 0x0000009af9997224 */ /* 0x000fe200078e0299 */
[----:B------:R-:W-:Y:S02]  /*1afd0*/  IABS R154, R203 ;  /* 0x000000cb009a7213 */ /* 0x000fe40000000000 */
[----:B------:R-:W-:-:S03]  /*1afe0*/  IABS R158, R158 ;  /* 0x0000009e009e7213 */ /* 0x000fc60000000000 */
[----:B------:R-:W-:-:S04]  /*1aff0*/  IMAD.HI.U32 R155, R250, R154, RZ ;  /* 0x0000009afa9b7227 */ /* 0x000fc800078e00ff */
[----:B------:R-:W-:Y:S01]  /*1b000*/  IMAD.HI.U32 R159, R250, R158, RZ ;  /* 0x0000009efa9f7227 */ /* 0x000fe200078e00ff */
[----:B------:R-:W-:-:S04]  /*1b010*/  IADD3 R155, -R155, RZ, RZ ;  /* 0x000000ff9b9b7210 */ /* 0x000fc80007ffe1ff */
[----:B------:R-:W-:Y:S01]  /*1b020*/  IADD3 R156, -R159, RZ, RZ ;  /* 0x000000ff9f9c7210 */ /* 0x000fe20007ffe1ff */
[----:B------:R-:W-:Y:S01]  /*1b030*/  IMAD R154, R249, R155, R154 ;  /* 0x0000009bf99a7224 */ /* 0x000fe200078e029a */
[----:B------:R-:W-:-:S03]  /*1b040*/  IABS R155, R118 ;  /* 0x00000076009b7213 */ /* 0x000fc60000000000 */
[----:B------:R-:W-:Y:S02]  /*1b050*/  IMAD R152, R249, R156, R158 ;  /* 0x0000009cf9987224 */ /* 0x000fe400078e029e */
        /* <DEDUP_REMOVED lines=8> */
[----:B--2---:R-:W-:Y:S02]  /*1b0e0*/  ISETP.GE.AND P4, PT, R191, RZ, PT ;  /* 0x000000ffbf00720c */ /* 0x004fe40003f86270 */
[----:B------:R-:W2:Y:S01]  /*1b0f0*/  LDL R191, [R1+0x58e4] ;  /* 0x0058e40001bf7983 */ /* 0x000ea20000100800 */
[----:B------:R-:W-:-:S05]  /*1b100*/  IMAD.HI.U32 R159, R250, R158, RZ ;  /* 0x0000009efa9f7227 */ /* 0x000fca00078e00ff */
[----:B------:R-:W-:-:S05]  /*1b110*/  IADD3 R159, -R159, RZ, RZ ;  /* 0x000000ff9f9f7210 */ /* 0x000fca0007ffe1ff */
[----:B------:R-:W-:Y:S01]  /*1b120*/  IMAD R158, R249, R159, R158 ;  /* 0x0000009ff99e7224 */ /* 0x000fe200078e029e */
[----:B------:R-:W-:Y:S02]  /*1b130*/  IABS R159, R198 ;  /* 0x000000c6009f7213 */ /* 0x000fe40000000000 */
[----:B------:R-:W-:-:S03]  /*1b140*/  IABS R163, R163 ;  /* 0x000000a300a37213 */ /* 0x000fc60000000000 */
[----:B------:R-:W-:-:S04]  /*1b150*/  IMAD.HI.U32 R160, R250, R159, RZ ;  /* 0x0000009ffaa07227 */ /* 0x000fc800078e00ff */
[----:B------:R-:W-:-:S04]  /*1b160*/  IMAD.HI.U32 R164, R250, R163, RZ ;  /* 0x000000a3faa47227 */ /* 0x000fc800078e00ff */
[----:B------:R-:W-:Y:S01]  /*1b170*/  IMAD.MOV R160, RZ, RZ, -R160 ;  /* 0x000000ffffa07224 */ /* 0x000fe200078e0aa0 */
[----:B------:R-:W-:-:S03]  /*1b180*/  IADD3 R161, -R164, RZ, RZ ;  /* 0x000000ffa4a17210 */ /* 0x000fc60007ffe1ff */
[C---:B------:R-:W-:Y:S01]  /*1b190*/  IMAD R159, R249.reuse, R160, R159 ;  /* 0x000000a0f99f7224 */ /* 0x040fe200078e029f */
[----:B------:R-:W-:Y:S01]  /*1b1a0*/  IABS R160, R117 ;  /* 0x0000007500a07213 */ /* 0x000fe20000000000 */
[----:B------:R-:W-:-:S04]  /*1b1b0*/  IMAD R157, R249, R161, R163 ;  /* 0x000000a1f99d7224 */ /* 0x000fc800078e02a3 */
[----:B------:R-:W-:-:S04]  /*1b1c0*/  IMAD.HI.U32 R161, R250, R160, RZ ;  /* 0x000000a0faa17227 */ /* 0x000fc800078e00ff */
[----:B------:R-:W-:-:S04]  /*1b1d0*/  IMAD.MOV R161, RZ, RZ, -R161 ;  /* 0x000000ffffa17224 */ /* 0x000fc800078e0aa1 */
[----:B------:R-:W-:Y:S01]  /*1b1e0*/  IMAD R160, R249, R161, R160 ;  /* 0x000000a1f9a07224 */ /* 0x000fe200078e02a0 */
[----:B------:R-:W-:-:S05]  /*1b1f0*/  IABS R161, R116 ;  /* 0x0000007400a17213 */ /* 0x000fca0000000000 */
[----:B------:R-:W-:-:S05]  /*1b200*/  IMAD.HI.U32 R163, R250, R161, RZ ;  /* 0x000000a1faa37227 */ /* 0x000fca00078e00ff */
[----:B------:R-:W-:-:S05]  /*1b210*/  IADD3 R163, -R163, RZ, RZ ;  /* 0x000000ffa3a37210 */ /* 0x000fca0007ffe1ff */
        /* <DEDUP_REMOVED lines=14> */
[----:B------:R-:W-:-:S05]  /*1b300*/  IMAD.HI.U32 R166, R250, R165, RZ ;  /* 0x000000a5faa67227 */ /* 0x000fca00078e00ff */
[----:B------:R-:W-:-:S05]  /*1b310*/  IADD3 R166, -R166, RZ, RZ ;  /* 0x000000ffa6a67210 */ /* 0x000fca0007ffe1ff */
[----:B------:R-:W-:Y:S01]  /*1b320*/  IMAD R165, R249, R166, R165 ;  /* 0x000000a6f9a57224 */ /* 0x000fe200078e02a5 */
[----:B------:R-:W-:-:S05]  /*1b330*/  IABS R166, R138 ;  /* 0x0000008a00a67213 */ /* 0x000fca0000000000 */
[----:B------:R-:W-:Y:S01]  /*1b340*/  IMAD.HI.U32 R168, R250, R166, RZ ;  /* 0x000000a6faa87227 */ /* 0x000fe200078e00ff */
[----:B------:R-:W-:-:S03]  /*1b350*/  ISETP.GT.U32.AND P6, PT, R249, R2, PT ;  /* 0x00000002f900720c */ /* 0x000fc60003fc4070 */
[----:B------:R-:W-:-:S04]  /*1b360*/  IMAD.MOV R168, RZ, RZ, -R168 ;  /* 0x000000ffffa87224 */ /* 0x000fc800078e0aa8 */
[----:B------:R-:W-:Y:S01]  /*1b370*/  IMAD R166, R249, R168, R166 ;  /* 0x000000a8f9a67224 */ /* 0x000fe200078e02a6 */
[----:B------:R-:W-:-:S05]  /*1b380*/  IABS R168, R137 ;  /* 0x0000008900a87213 */ /* 0x000fca0000000000 */
[----:B------:R-:W-:-:S04]  /*1b390*/  IMAD.HI.U32 R169, R250, R168, RZ ;  /* 0x000000a8faa97227 */ /* 0x000fc800078e00ff */
[----:B------:R-:W-:Y:S02]  /*1b3a0*/  IMAD.MOV R169, RZ, RZ, -R169 ;  /* 0x000000ffffa97224 */ /* 0x000fe400078e0aa9 */
[----:B------:R-:W-:Y:S02]  /*1b3b0*/  @!P6 IMAD.IADD R2, R2, 0x1, -R249 ;  /* 0x000000010202e824 */ /* 0x000fe400078e0af9 */
[C---:B------:R-:W-:Y:S01]  /*1b3c0*/  IMAD R168, R249.reuse, R169, R168 ;  /* 0x000000a9f9a87224 */ /* 0x040fe200078e02a8 */
[----:B------:R-:W-:Y:S02]  /*1b3d0*/  IABS R169, R136 ;  /* 0x0000008800a97213 */ /* 0x000fe40000000000 */
[----:B------:R-:W-:Y:S02]  /*1b3e0*/  ISETP.GT.U32.AND P6, PT, R249, R2, PT ;  /* 0x00000002f900720c */ /* 0x000fe40003fc4070 */
[----:B------:R-:W-:Y:S01]  /*1b3f0*/  IABS R173, R173 ;  /* 0x000000ad00ad7213 */ /* 0x000fe20000000000 */
[----:B------:R-:W-:Y:S01]  /*1b400*/  IMAD.HI.U32 R170, R250, R169, RZ ;  /* 0x000000a9faaa7227 */ /* 0x000fe200078e00ff */
[----:B------:R-:W-:-:S02]  /*1b410*/  @!P2 IADD3 R6, -R6, RZ, RZ ;  /* 0x000000ff0606a210 */ /* 0x000fc40007ffe1ff */
[----:B------:R-:W-:Y:S01]  /*1b420*/  ISETP.GT.U32.AND P2, PT, R249, R0, PT ;  /* 0x00000000f900720c */ /* 0x000fe20003f44070 */
[----:B------:R-:W-:Y:S01]  /*1b430*/  IMAD.HI.U32 R174, R250, R173, RZ ;  /* 0x000000adfaae7227 */ /* 0x000fe200078e00ff */
[----:B------:R-:W-:-:S04]  /*1b440*/  IADD3 R170, -R170, RZ, RZ ;  /* 0x000000ffaaaa7210 */ /* 0x000fc80007ffe1ff */
[----:B------:R-:W-:Y:S01]  /*1b450*/  IADD3 R171, -R174, RZ, RZ ;  /* 0x000000ffaeab7210 */ /* 0x000fe20007ffe1ff */
[C---:B------:R-:W-:Y:S01]  /*1b460*/  IMAD R169, R249.reuse, R170, R169 ;  /* 0x000000aaf9a97224 */ /* 0x040fe200078e02a9 */
[----:B------:R-:W-:Y:S01]  /*1b470*/  IABS R170, R135 ;  /* 0x0000008700aa7213 */ /* 0x000fe20000000000 */
[----:B------:R-:W-:Y:S02]  /*1b480*/  @!P6 IMAD.IADD R2, R2, 0x1, -R249 ;  /* 0x000000010202e824 */ /* 0x000fe400078e0af9 */
[C---:B------:R-:W-:Y:S02]  /*1b490*/  IMAD R167, R249.reuse, R171, R173 ;  /* 0x000000abf9a77224 */ /* 0x040fe400078e02ad */
[----:B------:R-:W-:Y:S02]  /*1b4a0*/  IMAD.MOV.U32 R175, RZ, RZ, R2 ;  /* 0x000000ffffaf7224 */ /* 0x000fe400078e0002 */
[----:B------:R-:W-:Y:S01]  /*1b4b0*/  @!P3 IMAD.MOV R5, RZ, RZ, -R5 ;  /* 0x000000ffff05b224 */ /* 0x000fe200078e0a05 */
[----:B------:R-:W-:Y:S01]  /*1b4c0*/  ISETP.GT.U32.AND P3, PT, R249, R251, PT ;  /* 0x000000fbf900720c */ /* 0x000fe20003f64070 */
[----:B------:R-:W-:Y:S01]  /*1b4d0*/  IMAD.HI.U32 R171, R250, R170, RZ ;  /* 0x000000aafaab7227 */ /* 0x000fe200078e00ff */
[----:B------:R-:W-:-:S02]  /*1b4e0*/  @!P1 IADD3 R175, -R175, RZ, RZ ;  /* 0x000000ffafaf9210 */ /* 0x000fc40007ffe1ff */
[C---:B------:R-:W-:Y:S01]  /*1b4f0*/  ISETP.GT.U32.AND P1, PT, R249.reuse, R246, PT ;  /* 0x000000f6f900720c */ /* 0x040fe20003f24070 */
[----:B------:R-:W-:Y:S01]  /*1b500*/  @!P2 IMAD.IADD R0, R0, 0x1, -R249 ;  /* 0x000000010000a824 */ /* 0x000fe200078e0af9 */
[----:B------:R-:W-:Y:S01]  /*1b510*/  ISETP.GT.U32.AND P2, PT, R249, R245, PT ;  /* 0x000000f5f900720c */ /* 0x000fe20003f44070 */
[----:B------:R-:W-:-:S04]  /*1b520*/  IMAD.MOV R171, RZ, RZ, -R171 ;  /* 0x000000ffffab7224 */ /* 0x000fc800078e0aab */
[----:B------:R-:W-:Y:S01]  /*1b530*/  IMAD R170, R249, R171, R170 ;  /* 0x000000abf9aa7224 */ /* 0x000fe200078e02aa */
[----:B------:R-:W-:Y:S01]  /*1b540*/  IABS R171, R134 ;  /* 0x0000008600ab7213 */ /* 0x000fe20000000000 */
[----:B------:R-:W-:Y:S01]  /*1b550*/  @!P3 IMAD.IADD R251, R251, 0x1, -R249 ;  /* 0x00000001fbfbb824 */ /* 0x000fe200078e0af9 */
[----:B------:R-:W-:-:S03]  /*1b560*/  ISETP.GT.U32.AND P3, PT, R249, R244, PT ;  /* 0x000000f4f900720c */ /* 0x000fc60003f64070 */
[----:B------:R-:W-:Y:S01]  /*1b570*/  IMAD.HI.U32 R173, R250, R171, RZ ;  /* 0x000000abfaad7227 */ /* 0x000fe200078e00ff */
[----:B------:R-:W-:Y:S02]  /*1b580*/  @!P1 IADD3 R246, R246, -R249, RZ ;  /* 0x800000f9f6f69210 */ /* 0x000fe40007ffe0ff */
[----:B---3--:R-:W-:Y:S01]  /*1b590*/  ISETP.GE.AND P1, PT, R188, RZ, PT ;  /* 0x000000ffbc00720c */ /* 0x008fe20003f26270 */
[----:B------:R-:W-:Y:S01]  /*1b5a0*/  @!P2 IMAD.IADD R245, R245, 0x1, -R249 ;  /* 0x00000001f5f5a824 */ /* 0x000fe200078e0af9 */
[----:B----4-:R-:W-:Y:S01]  /*1b5b0*/  ISETP.GE.AND P2, PT, R185, RZ, PT ;  /* 0x000000ffb900720c */ /* 0x010fe20003f46270 */
[----:B------:R-:W-:Y:S01]  /*1b5c0*/  IMAD.MOV R173, RZ, RZ, -R173 ;  /* 0x000000ffffad7224 */ /* 0x000fe200078e0aad */
[----:B------:R-:W3:Y:S04]  /*1b5d0*/  LDL R188, [R1+0x5918] ;  /* 0x0059180001bc7983 */ /* 0x000ee80000100800 */
[----:B------:R-:W4:Y:S01]  /*1b5e0*/  LDL R185, [R1+0x5910] ;  /* 0x0059100001b97983 */ /* 0x000f220000100800 */
[----:B------:R-:W-:Y:S01]  /*1b5f0*/  IMAD R171, R249, R173, R171 ;  /* 0x000000adf9ab7224 */ /* 0x000fe200078e02ab */
[----:B------:R-:W-:Y:S01]  /*1b600*/  IABS R173, R133 ;  /* 0x0000008500ad7213 */ /* 0x000fe20000000000 */
[----:B------:R-:W-:-:S04]  /*1b610*/  @!P3 IMAD.IADD R244, R244, 0x1, -R249 ;  /* 0x00000001f4f4b824 */ /* 0x000fc800078e0af9 */
[----:B------:R-:W-:Y:S01]  /*1b620*/  IMAD.HI.U32 R174, R250, R173, RZ ;  /* 0x000000adfaae7227 */ /* 0x000fe200078e00ff */
[----:B------:R-:W-:Y:S02]  /*1b630*/  @!P2 IADD3 R252, -R252, RZ, RZ ;  /* 0x000000fffcfca210 */ /* 0x000fe40007ffe1ff */
[----:B------:R-:W-:Y:S02]  /*1b640*/  ISETP.GT.U32.AND P2, PT, R249, R244, PT ;  /* 0x000000f4f900720c */ /* 0x000fe40003f44070 */
[----:B------:R-:W-:Y:S02]  /*1b650*/  IADD3 R174, -R174, RZ, RZ ;  /* 0x000000ffaeae7210 */ /* 0x000fe40007ffe1ff */
[----:B------:R-:W-:Y:S02]  /*1b660*/  ISETP.GE.AND P3, PT, R189, RZ, PT ;  /* 0x000000ffbd00720c */ /* 0x000fe40003f66270 */
[----:B------:R-:W4:Y:S01]  /*1b670*/  LDL R189, [R1+0x58e8] ;  /* 0x0058e80001bd7983 */ /* 0x000f220000100800 */
[----:B------:R-:W-:-:S02]  /*1b680*/  IMAD R173, R249, R174, R173 ;  /* 0x000000aef9ad7224 */ /* 0x000fc400078e02ad */
[----:B------:R-:W-:-:S04]  /*1b690*/  IMAD.MOV.U32 R174, RZ, RZ, R3 ;  /* 0x000000ffffae7224 */ /* 0x000fc800078e0003 */
[----:B------:R-:W-:Y:S01]  /*1b6a0*/  @!P5 IMAD.MOV R174, RZ, RZ, -R174 ;  /* 0x000000ffffaed224 */ /* 0x000fe200078e0aae */
[C---:B------:R-:W-:Y:S01]  /*1b6b0*/  ISETP.GT.U32.AND P5, PT, R249.reuse, R248, PT ;  /* 0x000000f8f900720c */ /* 0x040fe20003fa4070 */
[----:B------:R-:W-:Y:S01]  /*1b6c0*/  @!P2 IMAD.IADD R244, R244, 0x1, -R249 ;  /* 0x00000001f4f4a824 */ /* 0x000fe200078e0af9 */
[----:B------:R-:W-:Y:S02]  /*1b6d0*/  ISETP.GT.U32.AND P2, PT, R249, R238, PT ;  /* 0x000000eef900720c */ /* 0x000fe40003f44070 */
[----:B------:R-:W-:-:S09]  /*1b6e0*/  IADD3 R131, R204, 0x1eb, RZ ;  /* 0x000001ebcc837810 */ /* 0x000fd20007ffe0ff */
[--C-:B------:R-:W-:Y:S01]  /*1b6f0*/  @!P5 IMAD.IADD R248, R248, 0x1, -R249.reuse ;  /* 0x00000001f8f8d824 */ /* 0x100fe200078e0af9 */
[----:B------:R-:W-:Y:S01]  /*1b700*/  ISETP.GE.AND P5, PT, R186, RZ, PT ;  /* 0x000000ffba00720c */ /* 0x000fe20003fa6270 */
[----:B------:R-:W-:Y:S01]  /*1b710*/  @!P2 IMAD.IADD R238, R238, 0x1, -R249 ;  /* 0x00000001eeeea824 */ /* 0x000fe200078e0af9 */
[----:B------:R-:W4:Y:S04]  /*1b720*/  LDL R186, [R1+0x5930] ;  /* 0x0059300001ba7983 */ /* 0x000f280000100800 */
        /* <DEDUP_REMOVED lines=9> */
[C---:B------:R-:W-:Y:S02]  /*1b7c0*/  ISETP.GT.U32.AND P1, PT, R249.reuse, R245, PT ;  /* 0x000000f5f900720c */ /* 0x040fe40003f24070 */
[----:B------:R-:W-:Y:S02]  /*1b7d0*/  @!P5 IADD3 R246, R246, -R249, RZ ;  /* 0x800000f9f6f6d210 */ /* 0x000fe40007ffe0ff */
[----:B------:R-:W-:-:S07]  /*1b7e0*/  ISETP.GT.U32.AND P5, PT, R249, R240, PT ;  /* 0x000000f0f900720c */ /* 0x000fce0003fa4070 */
[----:B------:R-:W-:-:S04]  /*1b7f0*/  @!P6 IMAD.IADD R247, R247, 0x1, -R249 ;  /* 0x00000001f7f7e824 */ /* 0x000fc800078e0af9 */
[----:B------:R-:W-:Y:S01]  /*1b800*/  @!P4 IMAD.MOV R247, RZ, RZ, -R247 ;  /* 0x000000fffff7c224 */ /* 0x000fe200078e0af7 */
[----:B------:R-:W-:Y:S02]  /*1b810*/  ISETP.GT.U32.AND P4, PT, R249, R241, PT ;  /* 0x000000f1f900720c */ /* 0x000fe40003f84070 */
[----:B------:R-:W-:Y:S01]  /*1b820*/  IABS R178, R178 ;  /* 0x000000b200b27213 */ /* 0x000fe20000000000 */
[----:B------:R-:W-:Y:S01]  /*1b830*/  @!P1 IMAD.IADD R245, R245, 0x1, -R249 ;  /* 0x00000001f5f59824 */ /* 0x000fe200078e0af9 */
[----:B------:R-:W-:-:S03]  /*1b840*/  ISETP.GT.U32.AND P1, PT, R249, R239, PT ;  /* 0x000000eff900720c */ /* 0x000fc60003f24070 */
[----:B------:R-:W-:Y:S01]  /*1b850*/  IMAD.HI.U32 R179, R250, R178, RZ ;  /* 0x000000b2fab37227 */ /* 0x000fe200078e00ff */
[----:B------:R-:W-:-:S05]  /*1b860*/  @!P5 IADD3 R240, R240, -R249, RZ ;  /* 0x800000f9f0f0d210 */ /* 0x000fca0007ffe0ff */
[----:B------:R-:W-:Y:S01]  /*1b870*/  @!P4 IMAD.IADD R241, R241, 0x1, -R249 ;  /* 0x00000001f1f1c824 */ /* 0x000fe200078e0af9 */
[----:B------:R-:W-:-:S05]  /*1b880*/  IADD3 R176, -R179, RZ, RZ ;  /* 0x000000ffb3b07210 */ /* 0x000fca0007ffe1ff */
[----:B------:R-:W-:Y:S01]  /*1b890*/  IMAD R172, R249, R176, R178 ;  /* 0x000000b0f9ac7224 */ /* 0x000fe200078e02b2 */
[----:B------:R-:W-:Y:S01]  /*1b8a0*/  IABS R176, R115 ;  /* 0x0000007300b07213 */ /* 0x000fe20000000000 */
[----:B------:R-:W-:-:S04]  /*1b8b0*/  @!P1 IMAD.IADD R239, R239, 0x1, -R249 ;  /* 0x00000001efef9824 */ /* 0x000fc800078e0af9 */
[----:B------:R-:W-:-:S04]  /*1b8c0*/  IMAD.HI.U32 R178, R250, R176, RZ ;  /* 0x000000b0fab27227 */ /* 0x000fc800078e00ff */
[----:B------:R-:W-:-:S04]  /*1b8d0*/  IMAD.MOV R178, RZ, RZ, -R178 ;  /* 0x000000ffffb27224 */ /* 0x000fc800078e0ab2 */
[----:B------:R-:W-:Y:S02]  /*1b8e0*/  IMAD R176, R249, R178, R176 ;  /* 0x000000b2f9b07224 */ /* 0x000fe400078e02b0 */
[----:B------:R-:W-:-:S04]  /*1b8f0*/  IMAD.MOV.U32 R178, RZ, RZ, R248 ;  /* 0x000000ffffb27224 */ /* 0x000fc800078e00f8 */
[----:B------:R-:W-:Y:S01]  /*1b900*/  @!P3 IMAD.MOV R178, RZ, RZ, -R178 ;  /* 0x000000ffffb2b224 */ /* 0x000fe200078e0ab2 */
[----:B------:R-:W-:Y:S02]  /*1b910*/  ISETP.GT.U32.AND P3, PT, R249, R243, PT ;  /* 0x000000f3f900720c */ /* 0x000fe40003f64070 */
[----:B------:R-:W-:-:S11]  /*1b920*/  IADD3 R130, R204, 0x1ec, RZ ;  /* 0x000001eccc827810 */ /* 0x000fd60007ffe0ff */
[----:B------:R-:W-:Y:S02]  /*1b930*/  @!P3 IADD3 R243, R243, -R249, RZ ;  /* 0x800000f9f3f3b210 */ /* 0x000fe40007ffe0ff */
[----:B---3--:R-:W-:Y:S02]  /*1b940*/  ISETP.GE.AND P4, PT, R188, RZ, PT ;  /* 0x000000ffbc00720c */ /* 0x008fe40003f86270 */
[----:B------:R-:W3:Y:S01]  /*1b950*/  LDL R188, [R1+0x58b4] ;  /* 0x0058b40001bc7983 */ /* 0x000ee20000100800 */
[----:B----4-:R-:W-:-:S03]  /*1b960*/  ISETP.GE.AND P5, PT, R185, RZ, PT ;  /* 0x000000ffb900720c */ /* 0x010fc60003fa6270 */
[----:B------:R-:W4:Y:S10]  /*1b970*/  LDL R185, [R1+0x58ac] ;  /* 0x0058ac0001b97983 */ /* 0x000f340000100800 */
[----:B------:R-:W-:Y:S01]  /*1b980*/  @!P5 IMAD.MOV R244, RZ, RZ, -R244 ;  /* 0x000000fffff4d224 */ /* 0x000fe200078e0af4 */
[----:B------:R-:W-:-:S02]  /*1b990*/  ISETP.GT.U32.AND P5, PT, R249, R239, PT ;  /* 0x000000eff900720c */ /* 0x000fc40003fa4070 */
[----:B------:R-:W-:Y:S02]  /*1b9a0*/  ISETP.GE.AND P1, PT, R189, RZ, PT ;  /* 0x000000ffbd00720c */ /* 0x000fe40003f26270 */
[----:B------:R-:W4:Y:S09]  /*1b9b0*/  LDL R189, [R1+0x5884] ;  /* 0x0058840001bd7983 */ /* 0x000f320000100800 */
[----:B------:R-:W-:-:S02]  /*1b9c0*/  @!P5 IADD3 R239, R239, -R249, RZ ;  /* 0x800000f9efefd210 */ /* 0x000fc40007ffe0ff */
[----:B------:R-:W-:Y:S02]  /*1b9d0*/  ISETP.GT.U32.AND P5, PT, R249, R233, PT ;  /* 0x000000e9f900720c */ /* 0x000fe40003fa4070 */
[----:B------:R-:W-:Y:S02]  /*1b9e0*/  ISETP.GE.AND P3, PT, R186, RZ, PT ;  /* 0x000000ffba00720c */ /* 0x000fe40003f66270 */
[----:B------:R-:W4:Y:S09]  /*1b9f0*/  LDL R186, [R1+0x58cc] ;  /* 0x0058cc0001ba7983 */ /* 0x000f320000100800 */
[----:B------:R-:W-:Y:S01]  /*1ba00*/  @!P5 IADD3 R233, R233, -R249, RZ ;  /* 0x800000f9e9e9d210 */ /* 0x000fe20007ffe0ff */
[----:B------:R-:W-:Y:S01]  /*1ba10*/  STL [R1+0x52f0], R130 ;  /* 0x0052f08201007387 */ /* 0x000fe20000100800 */
[----:B--2---:R-:W-:-:S03]  /*1ba20*/  ISETP.GE.AND P5, PT, R191, RZ, PT ;  /* 0x000000ffbf00720c */ /* 0x004fc60003fa6270 */
[----:B------:R-:W2:Y:S01]  /*1ba30*/  LDL R191, [R1+0x581c] ;  /* 0x00581c0001bf7983 */ /* 0x000ea20000100800 */
[C---:B------:R-:W-:Y:S01]  /*1ba40*/  ISETP.GT.U32.AND P6, PT, R249.reuse, R242, PT ;  /* 0x000000f2f900720c */ /* 0x040fe20003fc4070 */
[----:B------:R-:W-:Y:S01]  /*1ba50*/  @!P3 IMAD.MOV R246, RZ, RZ, -R246 ;  /* 0x000000fffff6b224 */ /* 0x000fe200078e0af6 */
[----:B------:R-:W-:-:S11]  /*1ba60*/  ISETP.GT.U32.AND P3, PT, R249, R241, PT ;  /* 0x000000f1f900720c */ /* 0x000fd60003f64070 */
[----:B------:R-:W-:-:S05]  /*1ba70*/  @!P6 IMAD.IADD R242, R242, 0x1, -R249 ;  /* 0x00000001f2f2e824 */ /* 0x000fca00078e0af9 */
        /* <DEDUP_REMOVED lines=10> */
[----:B------:R-:W-:-:S10]  /*1bb20*/  @!P3 IMAD.IADD R235, R235, 0x1, -R249 ;  /* 0x00000001ebebb824 */ /* 0x000fd400078e0af9 */
[----:B------:R-:W-:Y:S02]  /*1bb30*/  @!P2 IADD3 R236, R236, -R249, RZ ;  /* 0x800000f9ececa210 */ /* 0x000fe40007ffe0ff */
[----:B------:R-:W-:Y:S02]  /*1bb40*/  @!P4 IMAD.IADD R234, R234, 0x1, -R249 ;  /* 0x00000001eaeac824 */ /* 0x000fe400078e0af9 */
[----:B------:R-:W-:Y:S01]  /*1bb50*/  @!P1 IMAD.MOV R243, RZ, RZ, -R243 ;  /* 0x000000fffff39224 */ /* 0x000fe200078e0af3 */
[----:B------:R-:W-:Y:S02]  /*1bb60*/  ISETP.GT.U32.AND P1, PT, R249, R238, PT ;  /* 0x000000eef900720c */ /* 0x000fe40003f24070 */
[----:B------:R-:W-:-:S11]  /*1bb70*/  IADD3 R129, R204, 0x1ed, RZ ;  /* 0x000001edcc817810 */ /* 0x000fd60007ffe0ff */
[----:B------:R-:W-:Y:S01]  /*1bb80*/  @!P1 IMAD.IADD R238, R238, 0x1, -R249 ;  /* 0x00000001eeee9824 */ /* 0x000fe200078e0af9 */
        /* <DEDUP_REMOVED lines=8> */
[----:B------:R-:W-:Y:S01]  /*1bc10*/  @!P3 IMAD.IADD R234, R234, 0x1, -R249 ;  /* 0x00000001eaeab824 */ /* 0x000fe200078e0af9 */
[----:B------:R-:W-:-:S02]  /*1bc20*/  ISETP.GT.U32.AND P3, PT, R249, R225, PT ;  /* 0x000000e1f900720c */ /* 0x000fc40003f64070 */
[----:B------:R-:W-:-:S11]  /*1bc30*/  ISETP.GE.AND P1, PT, R186, RZ, PT ;  /* 0x000000ffba00720c */ /* 0x000fd60003f26270 */
[----:B------:R-:W-:Y:S01]  /*1bc40*/  @!P3 IMAD.IADD R225, R225, 0x1, -R249 ;  /* 0x00000001e1e1b824 */ /* 0x000fe200078e0af9 */
        /* <DEDUP_REMOVED lines=18> */
[----:B------:R-:W-:-:S08]  /*1bd70*/  @!P1 IMAD.IADD R227, R227, 0x1, -R249 ;  /* 0x00000001e3e39824 */ /* 0x000fd000078e0af9 */
[----:B------:R-:W-:-:S04]  /*1bd80*/  @!P5 IMAD.IADD R228, R228, 0x1, -R249 ;  /* 0x00000001e4e4d824 */ /* 0x000fc800078e0af9 */
[----:B------:R-:W-:Y:S02]  /*1bd90*/  @!P2 IADD3 R226, R226, -R249, RZ ;  /* 0x800000f9e2e2a210 */ /* 0x000fe40007ffe0ff */
[----:B------:R-:W-:Y:S02]  /*1bda0*/  @!P4 IADD3 R238, -R238, RZ, RZ ;  /* 0x000000ffeeeec210 */ /* 0x000fe40007ffe1ff */
[----:B------:R-:W-:Y:S02]  /*1bdb0*/  ISETP.GT.U32.AND P4, PT, R249, R233, PT ;  /* 0x000000e9f900720c */ /* 0x000fe40003f84070 */
[----:B------:R-:W-:-:S11]  /*1bdc0*/  IADD3 R128, R204, 0x1ee, RZ ;  /* 0x000001eecc807810 */ /* 0x000fd60007ffe0ff */
[----:B------:R-:W-:Y:S01]  /*1bdd0*/  @!P4 IMAD.IADD R233, R233, 0x1, -R249 ;  /* 0x00000001e9e9c824 */ /* 0x000fe200078e0af9 */
[----:B---3--:R-:W-:Y:S02]  /*1bde0*/  ISETP.GE.AND P5, PT, R188, RZ, PT ;  /* 0x000000ffbc00720c */ /* 0x008fe40003fa6270 */
[----:B------:R-:W3:Y:S01]  /*1bdf0*/  LDL R188, [R1+0x57ec] ;  /* 0x0057ec0001bc7983 */ /* 0x000ee20000100800 */
[----:B----4-:R-:W-:-:S03]  /*1be00*/  ISETP.GE.AND P1, PT, R185, RZ, PT ;  /* 0x000000ffb900720c */ /* 0x010fc60003f26270 */
[----:B------:R-:W4:Y:S10]  /*1be10*/  LDL R185, [R1+0x57d0] ;  /* 0x0057d00001b97983 */ /* 0x000f340000100800 */
[----:B------:R-:W-:-:S02]  /*1be20*/  @!P1 IADD3 R234, -R234, RZ, RZ ;  /* 0x000000ffeaea9210 */ /* 0x000fc40007ffe1ff */
[----:B------:R-:W-:Y:S02]  /*1be30*/  ISETP.GT.U32.AND P1, PT, R249, R226, PT ;  /* 0x000000e2f900720c */ /* 0x000fe40003f24070 */
[----:B------:R-:W-:Y:S02]  /*1be40*/  ISETP.GE.AND P2, PT, R189, RZ, PT ;  /* 0x000000ffbd00720c */ /* 0x000fe40003f46270 */
[----:B------:R-:W4:Y:S09]  /*1be50*/  LDL R189, [R1+0x57a8] ;  /* 0x0057a80001bd7983 */ /* 0x000f320000100800 */
[----:B------:R-:W-:Y:S01]  /*1be60*/  @!P1 IMAD.IADD R226, R226, 0x1, -R249 ;  /* 0x00000001e2e29824 */ /* 0x000fe200078e0af9 */
[----:B------:R-:W-:-:S02]  /*1be70*/  ISETP.GT.U32.AND P1, PT, R249, R220, PT ;  /* 0x000000dcf900720c */ /* 0x000fc40003f24070 */
[----:B------:R-:W-:Y:S02]  /*1be80*/  ISETP.GE.AND P4, PT, R186, RZ, PT ;  /* 0x000000ffba00720c */ /* 0x000fe40003f86270 */
[----:B------:R-:W4:Y:S09]  /*1be90*/  LDL R186, [R1+0x5804] ;  /* 0x0058040001ba7983 */ /* 0x000f320000100800 */
[----:B------:R-:W-:Y:S01]  /*1bea0*/  @!P1 IMAD.IADD R220, R220, 0x1, -R249 ;  /* 0x00000001dcdc9824 */ /* 0x000fe200078e0af9 */
[----:B------:R-:W-:Y:S01]  /*1beb0*/  STL [R1+0x52dc], R128 ;  /* 0x0052dc8001007387 */ /* 0x000fe20000100800 */
[----:B------:R-:W-:Y:S01]  /*1bec0*/  ISETP.GT.U32.AND P6, PT, R249, R231, PT ;  /* 0x000000e7f900720c */ /* 0x000fe20003fc4070 */
[----:B------:R-:W-:-:S02]  /*1bed0*/  @!P5 IMAD.MOV R235, RZ, RZ, -R235 ;  /* 0x000000ffffebd224 */ /* 0x000fc400078e0aeb */
[----:B------:R-:W-:Y:S01]  /*1bee0*/  @!P2 IMAD.MOV R233, RZ, RZ, -R233 ;  /* 0x000000ffffe9a224 */ /* 0x000fe200078e0ae9 */
[----:B------:R-:W4:Y:S01]  /*1bef0*/  LDL R126, [R1+0x5778] ;  /* 0x00577800017e7983 */ /* 0x000f220000100800 */
[----:B--2---:R-:W-:-:S03]  /*1bf00*/  ISETP.GE.AND P1, PT, R191, RZ, PT ;  /* 0x000000ffbf00720c */ /* 0x004fc60003f26270 */
[----:B------:R-:W2:Y:S05]  /*1bf10*/  LDL R191, [R1+0x570c] ;  /* 0x00570c0001bf7983 */ /* 0x000eaa0000100800 */
[----:B------:R-:W-:-:S05]  /*1bf20*/  @!P6 IMAD.IADD R231, R231, 0x1, -R249 ;  /* 0x00000001e7e7e824 */ /* 0x000fca00078e0af9 */
[C---:B------:R-:W-:Y:S01]  /*1bf30*/  ISETP.GT.U32.AND P6, PT, R249.reuse, R231, PT ;  /* 0x000000e7f900720c */ /* 0x040fe20003fc4070 */
[----:B------:R-:W-:Y:S01]  /*1bf40*/  @!P4 IMAD.MOV R236, RZ, RZ, -R236 ;  /* 0x000000ffffecc224 */ /* 0x000fe200078e0aec */
[C---:B------:R-:W-:Y:S02]  /*1bf50*/  ISETP.GT.U32.AND P4, PT, R249.reuse, R228, PT ;  /* 0x000000e4f900720c */ /* 0x040fe40003f84070 */
[----:B------:R-:W-:-:S09]  /*1bf60*/  ISETP.GT.U32.AND P5, PT, R249, R227, PT ;  /* 0x000000e3f900720c */ /* 0x000fd20003fa4070 */
[-C--:B------:R-:W-:Y:S02]  /*1bf70*/  @!P6 IADD3 R231, R231, -R249.reuse, RZ ;  /* 0x800000f9e7e7e210 */ /* 0x080fe40007ffe0ff */
[----:B------:R-:W-:Y:S02]  /*1bf80*/  @!P4 IADD3 R228, R228, -R249, RZ ;  /* 0x800000f9e4e4c210 */ /* 0x000fe40007ffe0ff */
[C---:B------:R-:W-:Y:S01]  /*1bf90*/  ISETP.GT.U32.AND P4, PT, R249.reuse, R222, PT ;  /* 0x000000def900720c */ /* 0x040fe20003f84070 */
[----:B------:R-:W-:Y:S01]  /*1bfa0*/  @!P3 IMAD.MOV R231, RZ, RZ, -R231 ;  /* 0x000000ffffe7b224 */ /* 0x000fe200078e0ae7 */
[----:B------:R-:W-:Y:S01]  /*1bfb0*/  ISETP.GT.U32.AND P3, PT, R249, R223, PT ;  /* 0x000000dff900720c */ /* 0x000fe20003f64070 */
[----:B------:R-:W-:Y:S01]  /*1bfc0*/  @!P5 IMAD.IADD R227, R227, 0x1, -R249 ;  /* 0x00000001e3e3d824 */ /* 0x000fe200078e0af9 */
[----:B------:R-:W-:-:S09]  /*1bfd0*/  ISETP.GT.U32.AND P5, PT, R249, R221, PT ;  /* 0x000000ddf900720c */ /* 0x000fd20003fa4070 */
[----:B------:R-:W-:Y:S02]  /*1bfe0*/  @!P4 IADD3 R222, R222, -R249, RZ ;  /* 0x800000f9dedec210 */ /* 0x000fe40007ffe0ff */
[--C-:B------:R-:W-:Y:S02]  /*1bff0*/  @!P3 IMAD.IADD R223, R223, 0x1, -R249.reuse ;  /* 0x00000001dfdfb824 */ /* 0x100fe400078e0af9 */
[----:B------:R-:W-:Y:S01]  /*1c000*/  @!P5 IMAD.IADD R221, R221, 0x1, -R249 ;  /* 0x00000001ddddd824 */ /* 0x000fe200078e0af9 */
[----:B------:R-:W-:Y:S02]  /*1c010*/  ISETP.GT.U32.AND P2, PT, R249, R225, PT ;  /* 0x000000e1f900720c */ /* 0x000fe40003f44070 */
[----:B------:R-:W-:-:S11]  /*1c020*/  IADD3 R127, R204, 0x1ef, RZ ;  /* 0x000001efcc7f7810 */ /* 0x000fd60007ffe0ff */
[----:B------:R-:W-:Y:S02]  /*1c030*/  @!P2 IADD3 R225, R225, -R249, RZ ;  /* 0x800000f9e1e1a210 */ /* 0x000fe40007ffe0ff */
[----:B---3--:R-:W-:Y:S02]  /*1c040*/  ISETP.GE.AND P3, PT, R188, RZ, PT ;  /* 0x000000ffbc00720c */ /* 0x008fe40003f66270 */
[----:B------:R-:W3:Y:S01]  /*1c050*/  LDL R188, [R1+0x5748] ;  /* 0x0057480001bc7983 */ /* 0x000ee20000100800 */
[----:B----4-:R-:W-:-:S13]  /*1c060*/  ISETP.GE.AND P4, PT, R185, RZ, PT ;  /* 0x000000ffb900720c */ /* 0x010fda0003f86270 */
[----:B------:R-:W-:Y:S01]  /*1c070*/  @!P4 IMAD.MOV R226, RZ, RZ, -R226 ;  /* 0x000000ffffe2c224 */ /* 0x000fe200078e0ae2 */
[----:B------:R-:W-:Y:S02]  /*1c080*/  ISETP.GT.U32.AND P4, PT, R249, R221, PT ;  /* 0x000000ddf900720c */ /* 0x000fe40003f84070 */
        /* <DEDUP_REMOVED lines=8> */
[----:B------:R-:W-:-:S02]  /*1c110*/  @!P3 IADD3 R227, -R227, RZ, RZ ;  /* 0x000000ffe3e3b210 */ /* 0x000fc40007ffe1ff */
[----:B--2---:R-:W-:Y:S01]  /*1c120*/  ISETP.GE.AND P4, PT, R191, RZ, PT ;  /* 0x000000ffbf00720c */ /* 0x004fe20003f86270 */
[----:B------:R-:W-:Y:S01]  /*1c130*/  @!P2 IMAD.MOV R228, RZ, RZ, -R228 ;  /* 0x000000ffffe4a224 */ /* 0x000fe200078e0ae4 */
[----:B------:R-:W2:Y:S01]  /*1c140*/  LDL R191, [R1+0x567c] ;  /* 0x00567c0001bf7983 */ /* 0x000ea20000100800 */
[C---:B------:R-:W-:Y:S02]  /*1c150*/  ISETP.GT.U32.AND P2, PT, R249.reuse, R223, PT ;  /* 0x000000dff900720c */ /* 0x040fe40003f44070 */
[----:B------:R-:W-:Y:S01]  /*1c160*/  ISETP.GT.U32.AND P3, PT, R249, R222, PT ;  /* 0x000000def900720c */ /* 0x000fe20003f64070 */
[----:B------:R-:W2:Y:S01]  /*1c170*/  LDL R124, [R1+0x56ec] ;  /* 0x0056ec00017c7983 */ /* 0x000ea20000100800 */
[----:B------:R-:W-:-:S03]  /*1c180*/  @!P5 IMAD.MOV R225, RZ, RZ, -R225 ;  /* 0x000000ffffe1d224 */ /* 0x000fc600078e0ae1 */
[----:B------:R-:W2:Y:S06]  /*1c190*/  LDL R125, [R1+0x56cc] ;  /* 0x0056cc00017d7983 */ /* 0x000eac0000100800 */
[--C-:B------:R-:W-:Y:S01]  /*1c1a0*/  @!P2 IMAD.IADD R223, R223, 0x1, -R249.reuse ;  /* 0x00000001dfdfa824 */ /* 0x100fe200078e0af9 */
[C---:B------:R-:W-:Y:S01]  /*1c1b0*/  ISETP.GT.U32.AND P2, PT, R249.reuse, R217, PT ;  /* 0x000000d9f900720c */ /* 0x040fe20003f44070 */
[----:B------:R-:W-:Y:S01]  /*1c1c0*/  @!P3 IMAD.IADD R222, R222, 0x1, -R249 ;  /* 0x00000001dedeb824 */ /* 0x000fe200078e0af9 */
[----:B------:R-:W-:-:S11]  /*1c1d0*/  ISETP.GT.U32.AND P3, PT, R249, R216, PT ;  /* 0x000000d8f900720c */ /* 0x000fd60003f64070 */
[--C-:B------:R-:W-:Y:S02]  /*1c1e0*/  @!P2 IMAD.IADD R217, R217, 0x1, -R249.reuse ;  /* 0x00000001d9d9a824 */ /* 0x100fe400078e0af9 */
[----:B------:R-:W-:Y:S01]  /*1c1f0*/  @!P3 IMAD.IADD R216, R216, 0x1, -R249 ;  /* 0x00000001d8d8b824 */ /* 0x000fe200078e0af9 */
[----:B------:R-:W-:-:S13]  /*1c200*/  ISETP.GT.U32.AND P5, PT, R249, R220, PT ;  /* 0x000000dcf900720c */ /* 0x000fda0003fa4070 */
[----:B------:R-:W-:Y:S01]  /*1c210*/  @!P5 IMAD.IADD R220, R220, 0x1, -R249 ;  /* 0x00000001dcdcd824 */ /* 0x000fe200078e0af9 */
[----:B------:R-:W-:Y:S02]  /*1c220*/  ISETP.GE.AND P5, PT, R126, RZ, PT ;  /* 0x000000ff7e00720c */ /* 0x000fe40003fa6270 */
[----:B------:R-:W-:Y:S02]  /*1c230*/  IADD3 R126, R204, 0x1f0, RZ ;  /* 0x000001f0cc7e7810 */ /* 0x000fe40007ffe0ff */
[----:B---3--:R-:W-:Y:S02]  /*1c240*/  ISETP.GE.AND P2, PT, R188, RZ, PT ;  /* 0x000000ffbc00720c */ /* 0x008fe40003f46270 */
[----:B------:R-:W3:Y:S11]  /*1c250*/  LDL R188, [R1+0x56ac] ;  /* 0x0056ac0001bc7983 */ /* 0x000ef60000100800 */
[----:B------:R-:W-:Y:S01]  /*1c260*/  @!P2 IMAD.MOV R221, RZ, RZ, -R221 ;  /* 0x000000ffffdda224 */ /* 0x000fe200078e0add */
[----:B------:R-:W-:-:S02]  /*1c270*/  ISETP.GT.U32.AND P2, PT, R249, R216, PT ;  /* 0x000000d8f900720c */ /* 0x000fc40003f44070 */
[----:B----4-:R-:W-:Y:S02]  /*1c280*/  ISETP.GE.AND P3, PT, R189, RZ, PT ;  /* 0x000000ffbd00720c */ /* 0x010fe40003f66270 */
[----:B------:R-:W4:Y:S09]  /*1c290*/  LDL R189, [R1+0x5684] ;  /* 0x0056840001bd7983 */ /* 0x000f320000100800 */
[----:B------:R-:W-:Y:S01]  /*1c2a0*/  @!P2 IMAD.IADD R216, R216, 0x1, -R249 ;  /* 0x00000001d8d8a824 */ /* 0x000fe200078e0af9 */
[C---:B------:R-:W-:Y:S01]  /*1c2b0*/  ISETP.GT.U32.AND P2, PT, R249.reuse, R210, PT ;  /* 0x000000d2f900720c */ /* 0x040fe20003f44070 */
[----:B------:R-:W-:Y:S01]  /*1c2c0*/  STL [R1+0x52cc], R126 ;  /* 0x0052cc7e01007387 */ /* 0x000fe20000100800 */
[----:B------:R-:W-:-:S02]  /*1c2d0*/  ISETP.GT.U32.AND P6, PT, R249, R224, PT ;  /* 0x000000e0f900720c */ /* 0x000fc40003fc4070 */
[----:B------:R-:W-:Y:S01]  /*1c2e0*/  @!P5 IADD3 R223, -R223, RZ, RZ ;  /* 0x000000ffdfdfd210 */ /* 0x000fe20007ffe1ff */
[----:B------:R-:W4:Y:S01]  /*1c2f0*/  LDL R122, [R1+0x5654] ;  /* 0x00565400017a7983 */ /* 0x000f220000100800 */
[----:B------:R-:W-:-:S03]  /*1c300*/  @!P3 IADD3 R220, -R220, RZ, RZ ;  /* 0x000000ffdcdcb210 */ /* 0x000fc60007ffe1ff */
[----:B------:R-:W4:Y:S04]  /*1c310*/  LDL R123, [R1+0x563c] ;  /* 0x00563c00017b7983 */ /* 0x000f280000100800 */
[----:B------:R-:W-:Y:S01]  /*1c320*/  @!P2 IMAD.IADD R210, R210, 0x1, -R249 ;  /* 0x00000001d2d2a824 */ /* 0x000fe200078e0af9 */
[----:B--2---:R-:W-:Y:S02]  /*1c330*/  ISETP.GE.AND P2, PT, R191, RZ, PT ;  /* 0x000000ffbf00720c */ /* 0x004fe40003f46270 */
[----:B------:R-:W2:Y:S01]  /*1c340*/  LDL R191, [R1+0x55f4] ;  /* 0x0055f40001bf7983 */ /* 0x000ea20000100800 */
[----:B------:R-:W-:-:S04]  /*1c350*/  @!P6 IADD3 R224, R224, -R249, RZ ;  /* 0x800000f9e0e0e210 */ /* 0x000fc80007ffe0ff */
[----:B------:R-:W-:-:S13]  /*1c360*/  ISETP.GT.U32.AND P6, PT, R249, R224, PT ;  /* 0x000000e0f900720c */ /* 0x000fda0003fc4070 */
[----:B------:R-:W-:-:S05]  /*1c370*/  @!P6 IMAD.IADD R224, R224, 0x1, -R249 ;  /* 0x00000001e0e0e824 */ /* 0x000fca00078e0af9 */
[----:B------:R-:W-:Y:S02]  /*1c380*/  @!P1 IADD3 R224, -R224, RZ, RZ ;  /* 0x000000ffe0e09210 */ /* 0x000fe40007ffe1ff */
[----:B------:R-:W-:-:S13]  /*1c390*/  ISETP.GT.U32.AND P1, PT, R249, R218, PT ;  /* 0x000000daf900720c */ /* 0x000fda0003f24070 */
[----:B------:R-:W-:Y:S02]  /*1c3a0*/  @!P1 IADD3 R218, R218, -R249, RZ ;  /* 0x800000f9dada9210 */ /* 0x000fe40007ffe0ff */
[----:B------:R-:W-:Y:S02]  /*1c3b0*/  ISETP.GE.AND P1, PT, R186, RZ, PT ;  /* 0x000000ffba00720c */ /* 0x000fe40003f26270 */
[C---:B------:R-:W-:Y:S02]  /*1c3c0*/  ISETP.GT.U32.AND P5, PT, R249.reuse, R218, PT ;  /* 0x000000daf900720c */ /* 0x040fe40003fa4070 */
[C---:B------:R-:W-:Y:S02]  /*1c3d0*/  ISETP.GT.U32.AND P6, PT, R249.reuse, R219, PT ;  /* 0x000000dbf900720c */ /* 0x040fe40003fc4070 */
[----:B------:R-:W-:-:S07]  /*1c3e0*/  ISETP.GT.U32.AND P3, PT, R249, R215, PT ;  /* 0x000000d7f900720c */ /* 0x000fce0003f64070 */
[----:B------:R-:W-:Y:S01]  /*1c3f0*/  @!P1 IMAD.MOV R222, RZ, RZ, -R222 ;  /* 0x000000ffffde9224 */ /* 0x000fe200078e0ade */
[C---:B------:R-:W-:Y:S01]  /*1c400*/  ISETP.GT.U32.AND P1, PT, R249.reuse, R217, PT ;  /* 0x000000d9f900720c */ /* 0x040fe20003f24070 */
[--C-:B------:R-:W-:Y:S01]  /*1c410*/  @!P5 IMAD.IADD R218, R218, 0x1, -R249.reuse ;  /* 0x00000001dadad824 */ /* 0x100fe200078e0af9 */
[----:B------:R-:W-:Y:S01]  /*1c420*/  ISETP.GT.U32.AND P5, PT, R249, R212, PT ;  /* 0x000000d4f900720c */ /* 0x000fe20003fa4070 */
[--C-:B------:R-:W-:Y:S02]  /*1c430*/  @!P6 IMAD.IADD R219, R219, 0x1, -R249.reuse ;  /* 0x00000001dbdbe824 */ /* 0x100fe400078e0af9 */
[----:B------:R-:W-:Y:S01]  /*1c440*/  @!P3 IMAD.IADD R215, R215, 0x1, -R249 ;  /* 0x00000001d7d7b824 */ /* 0x000fe200078e0af9 */
[----:B------:R-:W-:Y:S02]  /*1c450*/  ISETP.GE.AND P3, PT, R124, RZ, PT ;  /* 0x000000ff7c00720c */ /* 0x000fe40003f66270 */
[----:B------:R-:W2:Y:S05]  /*1c460*/  LDL R124, [R1+0x5624] ;  /* 0x00562400017c7983 */ /* 0x000eaa0000100800 */
[----:B------:R-:W-:-:S02]  /*1c470*/  @!P1 IADD3 R217, R217, -R249, RZ ;  /* 0x800000f9d9d99210 */ /* 0x000fc40007ffe0ff */
[C---:B------:R-:W-:Y:S01]  /*1c480*/  ISETP.GT.U32.AND P1, PT, R249.reuse, R211, PT ;  /* 0x000000d3f900720c */ /* 0x040fe20003f24070 */
[----:B------:R-:W-:Y:S01]  /*1c490*/  @!P5 IMAD.IADD R212, R212, 0x1, -R249 ;  /* 0x00000001d4d4d824 */ /* 0x000fe200078e0af9 */
[----:B------:R-:W-:-:S11]  /*1c4a0*/  ISETP.GT.U32.AND P6, PT, R249, R219, PT ;  /* 0x000000dbf900720c */ /* 0x000fd60003fc4070 */
[----:B------:R-:W-:Y:S02]  /*1c4b0*/  @!P1 IADD3 R211, R211, -R249, RZ ;  /* 0x800000f9d3d39210 */ /* 0x000fe40007ffe0ff */
[----:B------:R-:W-:-:S04]  /*1c4c0*/  @!P6 IMAD.IADD R219, R219, 0x1, -R249 ;  /* 0x00000001dbdbe824 */ /* 0x000fc800078e0af9 */
[----:B------:R-:W-:Y:S01]  /*1c4d0*/  @!P4 IMAD.MOV R219, RZ, RZ, -R219 ;  /* 0x000000ffffdbc224 */ /* 0x000fe200078e0adb */
[----:B------:R-:W-:-:S13]  /*1c4e0*/  ISETP.GT.U32.AND P4, PT, R249, R213, PT ;  /* 0x000000d5f900720c */ /* 0x000fda0003f84070 */
[----:B------:R-:W-:Y:S01]  /*1c4f0*/  @!P4 IMAD.IADD R213, R213, 0x1, -R249 ;  /* 0x00000001d5d5c824 */ /* 0x000fe200078e0af9 */
[----:B------:R-:W-:Y:S02]  /*1c500*/  ISETP.GE.AND P4, PT, R125, RZ, PT ;  /* 0x000000ff7d00720c */ /* 0x000fe40003f86270 */
[----:B------:R-:W-:Y:S02]  /*1c510*/  IADD3 R125, R204, 0x1f1, RZ ;  /* 0x000001f1cc7d7810 */ /* 0x000fe40007ffe0ff */
[----:B---3--:R-:W-:-:S13]  /*1c520*/  ISETP.GE.AND P5, PT, R188, RZ, PT ;  /* 0x000000ffbc00720c */ /* 0x008fda0003fa6270 */
[----:B------:R-:W-:Y:S02]  /*1c530*/  @!P5 IADD3 R216, -R216, RZ, RZ ;  /* 0x000000ffd8d8d210 */ /* 0x000fe40007ffe1ff */
[----:B------:R-:W-:Y:S02]  /*1c540*/  ISETP.GT.U32.AND P5, PT, R249, R211, PT ;  /* 0x000000d3f900720c */ /* 0x000fe40003fa4070 */
[----:B----4-:R-:W-:Y:S02]  /*1c550*/  ISETP.GE.AND P1, PT, R189, RZ, PT ;  /* 0x000000ffbd00720c */ /* 0x010fe40003f26270 */
[----:B------:R-:W3:Y:S09]  /*1c560*/  LDL R189, [R1+0x560c] ;  /* 0x00560c0001bd7983 */ /* 0x000ef20000100800 */
[--C-:B------:R-:W-:Y:S01]  /*1c570*/  @!P5 IMAD.IADD R211, R211, 0x1, -R249.reuse ;  /* 0x00000001d3d3d824 */ /* 0x100fe200078e0af9 */
[----:B------:R-:W-:Y:S01]  /*1c580*/  ISETP.GT.U32.AND P5, PT, R249, R205, PT ;  /* 0x000000cdf900720c */ /* 0x000fe20003fa4070 */
[----:B------:R-:W-:Y:S04]  /*1c590*/  STL [R1+0x52c0], R125 ;  /* 0x0052c07d01007387 */ /* 0x000fe80000100800 */
[----:B------:R-:W4:Y:S04]  /*1c5a0*/  LDL R120, [R1+0x55dc] ;  /* 0x0055dc0001787983 */ /* 0x000f280000100800 */
[----:B------:R-:W4:Y:S04]  /*1c5b0*/  LDL R121, [R1+0x55c4] ;  /* 0x0055c40001797983 */ /* 0x000f280000100800 */
[----:B------:R-:W-:Y:S01]  /*1c5c0*/  @!P5 IMAD.IADD R205, R205, 0x1, -R249 ;  /* 0x00000001cdcdd824 */ /* 0x000fe200078e0af9 */
[----:B--2---:R-:W-:-:S02]  /*1c5d0*/  ISETP.GE.AND P5, PT, R191, RZ, PT ;  /* 0x000000ffbf00720c */ /* 0x004fc40003fa6270 */
[----:B------:R-:W2:Y:S01]  /*1c5e0*/  LDL R191, [R1+0x5528] ;  /* 0x0055280001bf7983 */ /* 0x000ea20000100800 */
[C---:B------:R-:W-:Y:S01]  /*1c5f0*/  ISETP.GT.U32.AND P6, PT, R249.reuse, R214, PT ;  /* 0x000000d6f900720c */ /* 0x040fe20003fc4070 */
[----:B------:R-:W-:Y:S01]  /*1c600*/  @!P3 IMAD.MOV R218, RZ, RZ, -R218 ;  /* 0x000000ffffdab224 */ /* 0x000fe200078e0ada */
[C---:B------:R-:W-:Y:S01]  /*1c610*/  ISETP.GT.U32.AND P3, PT, R249.reuse, R213, PT ;  /* 0x000000d5f900720c */ /* 0x040fe20003f64070 */
[----:B------:R-:W-:Y:S01]  /*1c620*/  @!P4 IMAD.MOV R217, RZ, RZ, -R217 ;  /* 0x000000ffffd9c224 */ /* 0x000fe200078e0ad9 */
[----:B------:R-:W-:-:S09]  /*1c630*/  ISETP.GT.U32.AND P4, PT, R249, R212, PT ;  /* 0x000000d4f900720c */ /* 0x000fd20003f84070 */
[----:B------:R-:W-:-:S05]  /*1c640*/  @!P6 IMAD.IADD R214, R214, 0x1, -R249 ;  /* 0x00000001d6d6e824 */ /* 0x000fca00078e0af9 */
[----:B------:R-:W-:Y:S02]  /*1c650*/  ISETP.GT.U32.AND P6, PT, R249, R214, PT ;  /* 0x000000d6f900720c */ /* 0x000fe40003fc4070 */
[----:B------:R-:W-:Y:S02]  /*1c660*/  @!P3 IADD3 R213, R213, -R249, RZ ;  /* 0x800000f9d5d5b210 */ /* 0x000fe40007ffe0ff */
[C---:B------:R-:W-:Y:S01]  /*1c670*/  ISETP.GT.U32.AND P3, PT, R249.reuse, R207, PT ;  /* 0x000000cff900720c */ /* 0x040fe20003f64070 */
[----:B------:R-:W-:Y:S01]  /*1c680*/  @!P4 IMAD.IADD R212, R212, 0x1, -R249 ;  /* 0x00000001d4d4c824 */ /* 0x000fe200078e0af9 */
[----:B------:R-:W-:Y:S01]  /*1c690*/  ISETP.GT.U32.AND P4, PT, R249, R206, PT ;  /* 0x000000cef900720c */ /* 0x000fe20003f84070 */
[----:B------:R-:W-:-:S06]  /*1c6a0*/  @!P1 IMAD.MOV R215, RZ, RZ, -R215 ;  /* 0x000000ffffd79224 */ /* 0x000fcc00078e0ad7 */
[-C--:B------:R-:W-:Y:S02]  /*1c6b0*/  @!P6 IADD3 R214, R214, -R249.reuse, RZ ;  /* 0x800000f9d6d6e210 */ /* 0x080fe40007ffe0ff */
[----:B------:R-:W-:Y:S02]  /*1c6c0*/  ISETP.GT.U32.AND P1, PT, R249, R210, PT ;  /* 0x000000d2f900720c */ /* 0x000fe40003f24070 */
[----:B------:R-:W-:Y:S01]  /*1c6d0*/  @!P3 IADD3 R207, R207, -R249, RZ ;  /* 0x800000f9cfcfb210 */ /* 0x000fe20007ffe0ff */
[----:B------:R-:W-:Y:S01]  /*1c6e0*/  @!P2 IMAD.MOV R214, RZ, RZ, -R214 ;  /* 0x000000ffffd6a224 */ /* 0x000fe200078e0ad6 */
[C---:B------:R-:W-:Y:S02]  /*1c6f0*/  ISETP.GT.U32.AND P2, PT, R249.reuse, R208, PT ;  /* 0x000000d0f900720c */ /* 0x040fe40003f44070 */
[----:B------:R-:W-:Y:S01]  /*1c700*/  ISETP.GT.U32.AND P6, PT, R249, R209, PT ;  /* 0x000000d1f900720c */ /* 0x000fe20003fc4070 */
[----:B------:R-:W-:-:S06]  /*1c710*/  @!P4 IMAD.IADD R206, R206, 0x1, -R249 ;  /* 0x00000001cecec824 */ /* 0x000fcc00078e0af9 */
[----:B------:R-:W-:Y:S02]  /*1c720*/  @!P1 IADD3 R210, R210, -R249, RZ ;  /* 0x800000f9d2d29210 */ /* 0x000fe40007ffe0ff */
[----:B------:R-:W-:Y:S02]  /*1c730*/  ISETP.GE.AND P3, PT, R124, RZ, PT ;  /* 0x000000ff7c00720c */ /* 0x000fe40003f66270 */
[----:B------:R-:W-:Y:S01]  /*1c740*/  @!P2 IMAD.IADD R208, R208, 0x1, -R249 ;  /* 0x00000001d0d0a824 */ /* 0x000fe200078e0af9 */
[----:B------:R-:W-:Y:S02]  /*1c750*/  ISETP.GE.AND P1, PT, R122, RZ, PT ;  /* 0x000000ff7a00720c */ /* 0x000fe40003f26270 */
[----:B------:R-:W-:Y:S01]  /*1c760*/  ISETP.GE.AND P2, PT, R123, RZ, PT ;  /* 0x000000ff7b00720c */ /* 0x000fe20003f46270 */
[----:B------:R-:W2:Y:S04]  /*1c770*/  LDL R122, [R1+0x5598] ;  /* 0x00559800017a7983 */ /* 0x000ea80000100800 */
[----:B------:R-:W2:Y:S03]  /*1c780*/  LDL R123, [R1+0x556c] ;  /* 0x00556c00017b7983 */ /* 0x000ea60000100800 */
[----:B------:R-:W-:Y:S01]  /*1c790*/  @!P3 IMAD.MOV R211, RZ, RZ, -R211 ;  /* 0x000000ffffd3b224 */ /* 0x000fe200078e0ad3 */
[----:B------:R-:W-:-:S02]  /*1c7a0*/  ISETP.GT.U32.AND P3, PT, R249, R206, PT ;  /* 0x000000cef900720c */ /* 0x000fc40003f64070 */
[----:B------:R-:W-:-:S04]  /*1c7b0*/  @!P6 IADD3 R209, R209, -R249, RZ ;  /* 0x800000f9d1d1e210 */ /* 0x000fc80007ffe0ff */
[----:B------:R-:W-:-:S07]  /*1c7c0*/  ISETP.GT.U32.AND P6, PT, R249, R209, PT ;  /* 0x000000d1f900720c */ /* 0x000fce0003fc4070 */
[----:B------:R-:W-:Y:S02]  /*1c7d0*/  @!P3 IADD3 R206, R206, -R249, RZ ;  /* 0x800000f9ceceb210 */ /* 0x000fe40007ffe0ff */
[----:B------:R-:W-:Y:S02]  /*1c7e0*/  ISETP.GT.U32.AND P3, PT, R249, R182, PT ;  /* 0x000000b6f900720c */ /* 0x000fe40003f64070 */
[----:B------:R-:W-:Y:S02]  /*1c7f0*/  IADD3 R124, R204, 0x1f2, RZ ;  /* 0x000001f2cc7c7810 */ /* 0x000fe40007ffe0ff */
[----:B------:R-:W-:-:S03]  /*1c800*/  @!P6 IMAD.IADD R209, R209, 0x1, -R249 ;  /* 0x00000001d1d1e824 */ /* 0x000fc600078e0af9 */
[----:B------:R-:W-:Y:S02]  /*1c810*/  STL [R1+0x52b0], R124 ;  /* 0x0052b07c01007387 */ /* 0x000fe40000100800 */
[----:B------:R-:W-:Y:S02]  /*1c820*/  @!P5 IADD3 R209, -R209, RZ, RZ ;  /* 0x000000ffd1d1d210 */ /* 0x000fe40007ffe1ff */
[----:B------:R-:W-:Y:S01]  /*1c830*/  ISETP.GT.U32.AND P5, PT, R249, R197, PT ;  /* 0x000000c5f900720c */ /* 0x000fe20003fa4070 */
[----:B------:R-:W2:Y:S01]  /*1c840*/  LDL R3, [R1+0x54c0] ;  /* 0x0054c00001037983 */ /* 0x000ea20000100800 */
[----:B------:R-:W-:-:S11]  /*1c850*/  @!P3 IADD3 R182, R182, -R249, RZ ;  /* 0x800000f9b6b6b210 */ /* 0x000fd60007ffe0ff */
[----:B------:R-:W-:Y:S02]  /*1c860*/  @!P5 IADD3 R197, R197, -R249, RZ ;  /* 0x800000f9c5c5d210 */ /* 0x000fe40007ffe0ff */
[----:B---3--:R-:W-:-:S13]  /*1c870*/  ISETP.GE.AND P4, PT, R189, RZ, PT ;  /* 0x000000ffbd00720c */ /* 0x008fda0003f86270 */
[----:B------:R-:W-:Y:S01]  /*1c880*/  @!P4 IMAD.MOV R210, RZ, RZ, -R210 ;  /* 0x000000ffffd2c224 */ /* 0x000fe200078e0ad2 */
[----:B------:R-:W-:-:S13]  /*1c890*/  ISETP.GT.U32.AND P4, PT, R249, R205, PT ;  /* 0x000000cdf900720c */ /* 0x000fda0003f84070 */
[----:B------:R-:W-:Y:S01]  /*1c8a0*/  @!P4 IMAD.IADD R205, R205, 0x1, -R249 ;  /* 0x00000001cdcdc824 */ /* 0x000fe200078e0af9 */
[----:B----4-:R-:W-:Y:S02]  /*1c8b0*/  ISETP.GE.AND P4, PT, R120, RZ, PT ;  /* 0x000000ff7800720c */ /* 0x010fe40003f86270 */
[----:B------:R-:W3:Y:S01]  /*1c8c0*/  LDL R120, [R1+0x5488] ;  /* 0x0054880001787983 */ /* 0x000ee20000100800 */
[----:B------:R-:W-:-:S03]  /*1c8d0*/  ISETP.GE.AND P5, PT, R121, RZ, PT ;  /* 0x000000ff7900720c */ /* 0x000fc60003fa6270 */
[----:B------:R-:W4:Y:S01]  /*1c8e0*/  LDL R121, [R1+0x546c] ;  /* 0x00546c0001797983 */ /* 0x000f220000100800 */
[----:B--2---:R-:W-:-:S03]  /*1c8f0*/  ISETP.GE.AND P3, PT, R191, RZ, PT ;  /* 0x000000ffbf00720c */ /* 0x004fc60003f66270 */
[----:B------:R-:W4:Y:S01]  /*1c900*/  LDL R191, [R1+0x54ec] ;  /* 0x0054ec0001bf7983 */ /* 0x000f220000100800 */
[----:B------:R-:W-:Y:S02]  /*1c910*/  IABS R179, R132 ;  /* 0x0000008400b37213 */ /* 0x000fe40000000000 */
[----:B------:R-:W-:-:S03]  /*1c920*/  IABS R183, R183 ;  /* 0x000000b700b77213 */ /* 0x000fc60000000000 */
[C---:B------:R-:W-:Y:S01]  /*1c930*/  IMAD.HI.U32 R2, R250.reuse, R179, RZ ;  /* 0x000000b3fa027227 */ /* 0x040fe200078e00ff */
[----:B------:R-:W-:Y:S02]  /*1c940*/  ISETP.GT.U32.AND P6, PT, R249, R229, PT ;  /* 0x000000e5f900720c */ /* 0x000fe40003fc4070 */
[----:B------:R-:W-:Y:S01]  /*1c950*/  IABS R180, R131 ;  /* 0x0000008300b47213 */ /* 0x000fe20000000000 */
[----:B------:R-:W-:-:S04]  /*1c960*/  IMAD.HI.U32 R184, R250, R183, RZ ;  /* 0x000000b7fab87227 */ /* 0x000fc800078e00ff */
[----:B------:R-:W-:Y:S02]  /*1c970*/  IMAD.MOV R2, RZ, RZ, -R2 ;  /* 0x000000ffff027224 */ /* 0x000fe400078e0a02 */
[----:B------:R-:W-:Y:S01]  /*1c980*/  @!P1 IMAD.MOV R213, RZ, RZ, -R213 ;  /* 0x000000ffffd59224 */ /* 0x000fe200078e0ad5 */
[C---:B------:R-:W-:Y:S01]  /*1c990*/  ISETP.GT.U32.AND P1, PT, R249.reuse, R208, PT ;  /* 0x000000d0f900720c */ /* 0x040fe20003f24070 */
[C---:B------:R-:W-:Y:S01]  /*1c9a0*/  IMAD R179, R249.reuse, R2, R179 ;  /* 0x00000002f9b37224 */ /* 0x040fe200078e02b3 */
[----:B------:R-:W-:Y:S01]  /*1c9b0*/  IADD3 R181, -R184, RZ, RZ ;  /* 0x000000ffb8b57210 */ /* 0x000fe20007ffe1ff */
[----:B------:R-:W-:Y:S01]  /*1c9c0*/  IMAD.HI.U32 R2, R250, R180, RZ ;  /* 0x000000b4fa027227 */ /* 0x000fe200078e00ff */
[----:B------:R-:W-:Y:S02]  /*1c9d0*/  @!P2 IADD3 R212, -R212, RZ, RZ ;  /* 0x000000ffd4d4a210 */ /* 0x000fe40007ffe1ff */
[C---:B------:R-:W-:Y:S01]  /*1c9e0*/  ISETP.GT.U32.AND P2, PT, R249.reuse, R207, PT ;  /* 0x000000cff900720c */ /* 0x040fe20003f44070 */
[----:B------:R-:W-:Y:S01]  /*1c9f0*/  IMAD R177, R249, R181, R183 ;  /* 0x000000b5f9b17224 */ /* 0x000fe200078e02b7 */
[----:B------:R-:W-:Y:S01]  /*1ca00*/  IADD3 R2, -R2, RZ, RZ ;  /* 0x000000ff02027210 */ /* 0x000fe20007ffe1ff */
[----:B------:R-:W-:Y:S01]  /*1ca10*/  @!P6 IMAD.IADD R229, R229, 0x1, -R249 ;  /* 0x00000001e5e5e824 */ /* 0x000fe200078e0af9 */
[----:B------:R-:W-:-:S03]  /*1ca20*/  IABS R181, R130 ;  /* 0x0000008200b57213 */ /* 0x000fc60000000000 */
[C---:B------:R-:W-:Y:S01]  /*1ca30*/  IMAD R180, R249.reuse, R2, R180 ;  /* 0x00000002f9b47224 */ /* 0x040fe200078e02b4 */
[----:B------:R-:W-:Y:S01]  /*1ca40*/  ISETP.GT.U32.AND P6, PT, R249, R229, PT ;  /* 0x000000e5f900720c */ /* 0x000fe20003fc4070 */
[----:B------:R-:W-:-:S04]  /*1ca50*/  IMAD.HI.U32 R2, R250, R181, RZ ;  /* 0x000000b5fa027227 */ /* 0x000fc800078e00ff */
[--C-:B------:R-:W-:Y:S01]  /*1ca60*/  @!P1 IMAD.IADD R208, R208, 0x1, -R249.reuse ;  /* 0x00000001d0d09824 */ /* 0x100fe200078e0af9 */
[----:B------:R-:W-:Y:S01]  /*1ca70*/  ISETP.GT.U32.AND P1, PT, R249, R192, PT ;  /* 0x000000c0f900720c */ /* 0x000fe20003f24070 */
[----:B------:R-:W-:Y:S01]  /*1ca80*/  IMAD.MOV R2, RZ, RZ, -R2 ;  /* 0x000000ffff027224 */ /* 0x000fe200078e0a02 */
[----:B------:R-:W-:Y:S01]  /*1ca90*/  IABS R183, R129 ;  /* 0x0000008100b77213 */ /* 0x000fe20000000000 */
[----:B------:R-:W-:Y:S01]  /*1caa0*/  @!P2 IMAD.IADD R207, R207, 0x1, -R249 ;  /* 0x00000001cfcfa824 */ /* 0x000fe200078e0af9 */
[C---:B------:R-:W-:Y:S01]  /*1cab0*/  ISETP.GT.U32.AND P2, PT, R249.reuse, R187, PT ;  /* 0x000000bbf900720c */ /* 0x040fe20003f44070 */
[----:B------:R-:W-:Y:S02]  /*1cac0*/  IMAD R181, R249, R2, R181 ;  /* 0x00000002f9b57224 */ /* 0x000fe400078e02b5 */
[----:B------:R-:W-:Y:S01]  /*1cad0*/  IMAD.HI.U32 R2, R250, R183, RZ ;  /* 0x000000b7fa027227 */ /* 0x000fe200078e00ff */
[----:B------:R-:W-:-:S03]  /*1cae0*/  IABS R184, R128 ;  /* 0x0000008000b87213 */ /* 0x000fc60000000000 */
[----:B------:R-:W-:Y:S02]  /*1caf0*/  IMAD.MOV R2, RZ, RZ, -R2 ;  /* 0x000000ffff027224 */ /* 0x000fe400078e0a02 */
[--C-:B------:R-:W-:Y:S01]  /*1cb00*/  @!P6 IMAD.IADD R229, R229, 0x1, -R249.reuse ;  /* 0x00000001e5e5e824 */ /* 0x100fe200078e0af9 */
[C---:B------:R-:W-:Y:S01]  /*1cb10*/  ISETP.GT.U32.AND P6, PT, R249.reuse, R177, PT ;  /* 0x000000b1f900720c */ /* 0x040fe20003fc4070 */
[----:B------:R-:W-:Y:S02]  /*1cb20*/  @!P1 IMAD.IADD R192, R192, 0x1, -R249 ;  /* 0x00000001c0c09824 */ /* 0x000fe400078e0af9 */
[C---:B------:R-:W-:Y:S01]  /*1cb30*/  IMAD R183, R249.reuse, R2, R183 ;  /* 0x00000002f9b77224 */ /* 0x040fe200078e02b7 */
[----:B------:R-:W-:Y:S01]  /*1cb40*/  @!P4 IADD3 R208, -R208, RZ, RZ ;  /* 0x000000ffd0d0c210 */ /* 0x000fe20007ffe1ff */
[----:B------:R-:W-:Y:S01]  /*1cb50*/  IMAD.HI.U32 R2, R250, R184, RZ ;  /* 0x000000b8fa027227 */ /* 0x000fe200078e00ff */
[----:B------:R-:W-:-:S03]  /*1cb60*/  ISETP.GT.U32.AND P4, PT, R249, R197, PT ;  /* 0x000000c5f900720c */ /* 0x000fc60003f84070 */
[----:B------:R-:W-:Y:S02]  /*1cb70*/  @!P2 IMAD.IADD R187, R187, 0x1, -R249 ;  /* 0x00000001bbbba824 */ /* 0x000fe400078e0af9 */
[----:B------:R-:W-:Y:S01]  /*1cb80*/  @!P5 IMAD.MOV R207, RZ, RZ, -R207 ;  /* 0x000000ffffcfd224 */ /* 0x000fe200078e0acf */
[----:B------:R-:W-:Y:S02]  /*1cb90*/  ISETP.GE.AND P1, PT, R122, RZ, PT ;  /* 0x000000ff7a00720c */ /* 0x000fe40003f26270 */
[----:B------:R-:W-:Y:S02]  /*1cba0*/  ISETP.GT.U32.AND P5, PT, R249, R192, PT ;  /* 0x000000c0f900720c */ /* 0x000fe40003fa4070 */
[----:B------:R-:W-:Y:S02]  /*1cbb0*/  ISETP.GE.AND P2, PT, R123, RZ, PT ;  /* 0x000000ff7b00720c */ /* 0x000fe40003f46270 */
[----:B------:R-:W-:Y:S02]  /*1cbc0*/  IADD3 R2, -R2, RZ, RZ ;  /* 0x000000ff02027210 */ /* 0x000fe40007ffe1ff */
[----:B------:R-:W-:Y:S01]  /*1cbd0*/  IABS R185, R127 ;  /* 0x0000007f00b97213 */ /* 0x000fe20000000000 */
[----:B------:R-:W-:Y:S01]  /*1cbe0*/  @!P6 IMAD.IADD R177, R177, 0x1, -R249 ;  /* 0x00000001b1b1e824 */ /* 0x000fe200078e0af9 */
[C---:B------:R-:W-:Y:S01]  /*1cbf0*/  ISETP.GT.U32.AND P6, PT, R249.reuse, R182, PT ;  /* 0x000000b6f900720c */ /* 0x040fe20003fc4070 */
[----:B------:R-:W-:-:S02]  /*1cc00*/  IMAD R184, R249, R2, R184 ;  /* 0x00000002f9b87224 */ /* 0x000fc400078e02b8 */
[----:B------:R-:W-:Y:S01]  /*1cc10*/  IMAD.HI.U32 R2, R250, R185, RZ ;  /* 0x000000b9fa027227 */ /* 0x000fe200078e00ff */
[----:B------:R-:W-:-:S03]  /*1cc20*/  IABS R186, R126 ;  /* 0x0000007e00ba7213 */ /* 0x000fc60000000000 */
[----:B------:R-:W-:Y:S01]  /*1cc30*/  @!P3 IMAD.MOV R229, RZ, RZ, -R229 ;  /* 0x000000ffffe5b224 */ /* 0x000fe200078e0ae5 */
[----:B------:R-:W-:Y:S01]  /*1cc40*/  ISETP.GT.U32.AND P3, PT, R249, R172, PT ;  /* 0x000000acf900720c */ /* 0x000fe20003f64070 */
[----:B------:R-:W-:Y:S01]  /*1cc50*/  @!P1 IMAD.MOV R206, RZ, RZ, -R206 ;  /* 0x000000ffffce9224 */ /* 0x000fe200078e0ace */
[----:B------:R-:W-:Y:S01]  /*1cc60*/  @!P2 IADD3 R205, -R205, RZ, RZ ;  /* 0x000000ffcdcda210 */ /* 0x000fe20007ffe1ff */
[----:B------:R-:W-:Y:S01]  /*1cc70*/  IMAD.MOV R2, RZ, RZ, -R2 ;  /* 0x000000ffff027224 */ /* 0x000fe200078e0a02 */
[----:B------:R-:W-:Y:S01]  /*1cc80*/  @!P5 IADD3 R192, R192, -R249, RZ ;  /* 0x800000f9c0c0d210 */ /* 0x000fe20007ffe0ff */
[----:B------:R-:W-:Y:S01]  /*1cc90*/  @!P4 IMAD.IADD R197, R197, 0x1, -R249 ;  /* 0x00000001c5c5c824 */ /* 0x000fe200078e0af9 */
[C---:B------:R-:W-:Y:S02]  /*1cca0*/  ISETP.GT.U32.AND P1, PT, R249.reuse, R187, PT ;  /* 0x000000bbf900720c */ /* 0x040fe40003f24070 */
[C---:B------:R-:W-:Y:S02]  /*1ccb0*/  ISETP.GT.U32.AND P2, PT, R249.reuse, R177, PT ;  /* 0x000000b1f900720c */ /* 0x040fe40003f44070 */
[----:B------:R-:W-:-:S02]  /*1ccc0*/  ISETP.GT.U32.AND P5, PT, R249, R162, PT ;  /* 0x000000a2f900720c */ /* 0x000fc40003fa4070 */
[C---:B------:R-:W-:Y:S01]  /*1ccd0*/  ISETP.GT.U32.AND P4, PT, R249.reuse, R167, PT ;  /* 0x000000a7f900720c */ /* 0x040fe20003f84070 */
[----:B------:R-:W-:Y:S02]  /*1cce0*/  IMAD R185, R249, R2, R185 ;  /* 0x00000002f9b97224 */ /* 0x000fe400078e02b9 */
[----:B------:R-:W-:Y:S01]  /*1ccf0*/  IMAD.HI.U32 R2, R250, R186, RZ ;  /* 0x000000bafa027227 */ /* 0x000fe200078e00ff */
[----:B------:R-:W-:-:S03]  /*1cd00*/  IABS R188, R125 ;  /* 0x0000007d00bc7213 */ /* 0x000fc60000000000 */
[----:B------:R-:W-:Y:S02]  /*1cd10*/  IMAD.MOV R2, RZ, RZ, -R2 ;  /* 0x000000ffff027224 */ /* 0x000fe400078e0a02 */
[--C-:B------:R-:W-:Y:S01]  /*1cd20*/  @!P6 IMAD.IADD R182, R182, 0x1, -R249.reuse ;  /* 0x00000001b6b6e824 */ /* 0x100fe200078e0af9 */
[C---:B------:R-:W-:Y:S01]  /*1cd30*/  ISETP.GT.U32.AND P6, PT, R249.reuse, R157, PT ;  /* 0x0000009df900720c */ /* 0x040fe20003fc4070 */
[--C-:B------:R-:W-:Y:S01]  /*1cd40*/  @!P3 IMAD.IADD R172, R172, 0x1, -R249.reuse ;  /* 0x00000001acacb824 */ /* 0x100fe200078e0af9 */
[C---:B------:R-:W-:Y:S01]  /*1cd50*/  ISETP.GT.U32.AND P3, PT, R249.reuse, R152, PT ;  /* 0x00000098f900720c */ /* 0x040fe20003f64070 */
[----:B------:R-:W-:Y:S01]  /*1cd60*/  IMAD R186, R249, R2, R186 ;  /* 0x00000002f9ba7224 */ /* 0x000fe200078e02ba */
[-C--:B------:R-:W-:Y:S01]  /*1cd70*/  @!P2 IADD3 R177, R177, -R249.reuse, RZ ;  /* 0x800000f9b1b1a210 */ /* 0x080fe20007ffe0ff */
[----:B------:R-:W-:Y:S01]  /*1cd80*/  @!P1 IMAD.IADD R187, R187, 0x1, -R249 ;  /* 0x00000001bbbb9824 */ /* 0x000fe200078e0af9 */
[----:B------:R-:W-:Y:S01]  /*1cd90*/  @!P5 IADD3 R162, R162, -R249, RZ ;  /* 0x800000f9a2a2d210 */ /* 0x000fe20007ffe0ff */
[----:B------:R-:W-:Y:S01]  /*1cda0*/  IMAD.HI.U32 R2, R250, R188, RZ ;  /* 0x000000bcfa027227 */ /* 0x000fe200078e00ff */
[----:B------:R-:W-:-:S02]  /*1cdb0*/  ISETP.GE.AND P2, PT, R3, RZ, PT ;  /* 0x000000ff0300720c */ /* 0x000fc40003f46270 */
[----:B------:R-:W-:Y:S01]  /*1cdc0*/  ISETP.GE.AND P5, PT, R190, RZ, PT ;  /* 0x000000ffbe00720c */ /* 0x000fe20003fa6270 */
[--C-:B------:R-:W-:Y:S01]  /*1cdd0*/  @!P4 IMAD.IADD R167, R167, 0x1, -R249.reuse ;  /* 0x00000001a7a7c824 */ /* 0x100fe200078e0af9 */
[----:B------:R-:W-:Y:S02]  /*1cde0*/  IADD3 R2, -R2, RZ, RZ ;  /* 0x000000ff02027210 */ /* 0x000fe40007ffe1ff */
[----:B------:R-:W-:Y:S01]  /*1cdf0*/  IABS R189, R124 ;  /* 0x0000007c00bd7213 */ /* 0x000fe20000000000 */
[----:B------:R-:W-:Y:S01]  /*1ce00*/  @!P6 IMAD.IADD R157, R157, 0x1, -R249 ;  /* 0x000000019d9de824 */ /* 0x000fe200078e0af9 */
[----:B------:R-:W-:Y:S01]  /*1ce10*/  IADD3 R123, R204, 0x1f4, RZ ;  /* 0x000001f4cc7b7810 */ /* 0x000fe20007ffe0ff */
[C---:B------:R-:W-:Y:S01]  /*1ce20*/  IMAD R188, R249.reuse, R2, R188 ;  /* 0x00000002f9bc7224 */ /* 0x040fe200078e02bc */
[----:B------:R-:W-:Y:S01]  /*1ce30*/  @!P3 IADD3 R152, R152, -R249, RZ ;  /* 0x800000f99898b210 */ /* 0x000fe20007ffe0ff */
[----:B------:R-:W-:Y:S01]  /*1ce40*/  IMAD.HI.U32 R2, R250, R189, RZ ;  /* 0x000000bdfa027227 */ /* 0x000fe200078e00ff */
[----:B------:R-:W-:-:S03]  /*1ce50*/  ISETP.GT.U32.AND P3, PT, R249, R162, PT ;  /* 0x000000a2f900720c */ /* 0x000fc60003f64070 */
[----:B------:R-:W-:Y:S01]  /*1ce60*/  @!P2 IMAD.MOV R192, RZ, RZ, -R192 ;  /* 0x000000ffffc0a224 */ /* 0x000fe200078e0ac0 */
[C---:B------:R-:W-:Y:S01]  /*1ce70*/  ISETP.GT.U32.AND P2, PT, R249.reuse, R167, PT ;  /* 0x000000a7f900720c */ /* 0x040fe20003f44070 */
[----:B------:R-:W-:Y:S01]  /*1ce80*/  @!P5 IMAD.MOV R182, RZ, RZ, -R182 ;  /* 0x000000ffffb6d224 */ /* 0x000fe200078e0ab6 */
[----:B------:R-:W-:Y:S01]  /*1ce90*/  ISETP.GT.U32.AND P5, PT, R249, R157, PT ;  /* 0x0000009df900720c */ /* 0x000fe20003fa4070 */
[----:B------:R-:W-:-:S04]  /*1cea0*/  IMAD.MOV R2, RZ, RZ, -R2 ;  /* 0x000000ffff027224 */ /* 0x000fc800078e0a02 */
[C---:B------:R-:W-:Y:S01]  /*1ceb0*/  IMAD R189, R249.reuse, R2, R189 ;  /* 0x00000002f9bd7224 */ /* 0x040fe200078e02bd */
[----:B------:R-:W-:Y:S01]  /*1cec0*/  IADD3 R122, R204, 0x1f5, RZ ;  /* 0x000001f5cc7a7810 */ /* 0x000fe20007ffe0ff */
[----:B------:R-:W-:Y:S01]  /*1ced0*/  STL [R1+0x52ac], R123 ;  /* 0x0052ac7b01007387 */ /* 0x000fe20000100800 */
[--C-:B------:R-:W-:Y:S01]  /*1cee0*/  @!P3 IMAD.IADD R162, R162, 0x1, -R249.reuse ;  /* 0x00000001a2a2b824 */ /* 0x100fe200078e0af9 */
[----:B------:R-:W-:Y:S02]  /*1cef0*/  ISETP.GT.U32.AND P3, PT, R249, R141, PT ;  /* 0x0000008df900720c */ /* 0x000fe40003f64070 */
[--C-:B------:R-:W-:Y:S01]  /*1cf00*/  @!P2 IMAD.IADD R167, R167, 0x1, -R249.reuse ;  /* 0x00000001a7a7a824 */ /* 0x100fe200078e0af9 */
[----:B------:R-:W-:Y:S01]  /*1cf10*/  STL [R1+0x52a8], R122 ;  /* 0x0052a87a01007387 */ /* 0x000fe20000100800 */
[----:B------:R-:W-:Y:S01]  /*1cf20*/  @!P5 IMAD.IADD R157, R157, 0x1, -R249 ;  /* 0x000000019d9dd824 */ /* 0x000fe200078e0af9 */
[C---:B------:R-:W-:Y:S02]  /*1cf30*/  ISETP.GT.U32.AND P2, PT, R249.reuse, R140, PT ;  /* 0x0000008cf900720c */ /* 0x040fe40003f44070 */
[----:B------:R-:W-:Y:S01]  /*1cf40*/  ISETP.GT.U32.AND P5, PT, R249, R143, PT ;  /* 0x0000008ff900720c */ /* 0x000fe20003fa4070 */
[----:B------:R-:W2:Y:S04]  /*1cf50*/  LDL R3, [R1+0x5450] ;  /* 0x0054500001037983 */ /* 0x000ea80000100800 */
[----:B------:R-:W2:Y:S01]  /*1cf60*/  LDL R248, [R1+0x545c] ;  /* 0x00545c0001f87983 */ /* 0x000ea20000100800 */
[----:B---3--:R-:W-:-:S03]  /*1cf70*/  ISETP.GE.AND P4, PT, R120, RZ, PT ;  /* 0x000000ff7800720c */ /* 0x008fc60003f86270 */
[----:B------:R-:W3:Y:S01]  /*1cf80*/  LDL R120, [R1+0x5440] ;  /* 0x0054400001787983 */ /* 0x000ee20000100800 */
[----:B----4-:R-:W-:-:S03]  /*1cf90*/  ISETP.GE.AND P6, PT, R121, RZ, PT ;  /* 0x000000ff7900720c */ /* 0x010fc60003fc6270 */
[----:B------:R-:W4:Y:S06]  /*1cfa0*/  LDL R121, [R1+0x543c] ;  /* 0x00543c0001797983 */ /* 0x000f2c0000100800 */
[----:B------:R-:W-:Y:S02]  /*1cfb0*/  @!P4 IADD3 R187, -R187, RZ, RZ ;  /* 0x000000ffbbbbc210 */ /* 0x000fe40007ffe1ff */
[C---:B------:R-:W-:Y:S02]  /*1cfc0*/  ISETP.GT.U32.AND P4, PT, R249.reuse, R152, PT ;  /* 0x00000098f900720c */ /* 0x040fe40003f84070 */
[----:B------:R-:W-:Y:S01]  /*1cfd0*/  @!P6 IMAD.MOV R177, RZ, RZ, -R177 ;  /* 0x000000ffffb1e224 */ /* 0x000fe200078e0ab1 */
[----:B------:R-:W-:-:S10]  /*1cfe0*/  ISETP.GT.U32.AND P6, PT, R249, R147, PT ;  /* 0x00000093f900720c */ /* 0x000fd40003fc4070 */
[----:B------:R-:W-:Y:S01]  /*1cff0*/  @!P4 IMAD.IADD R152, R152, 0x1, -R249 ;  /* 0x000000019898c824 */ /* 0x000fe200078e0af9 */
[----:B------:R-:W-:Y:S02]  /*1d000*/  ISETP.GE.AND P1, PT, R191, RZ, PT ;  /* 0x000000ffbf00720c */ /* 0x000fe40003f26270 */
[----:B------:R-:W-:-:S11]  /*1d010*/  IABS R191, R123 ;  /* 0x0000007b00bf7213 */ /* 0x000fd60000000000 */
[----:B------:R-:W-:Y:S01]  /*1d020*/  @!P1 IMAD.MOV R197, RZ, RZ, -R197 ;  /* 0x000000ffffc59224 */ /* 0x000fe200078e0ac5 */
[----:B------:R-:W-:Y:S01]  /*1d030*/  ISETP.GT.U32.AND P1, PT, R249, R172, PT ;  /* 0x000000acf900720c */ /* 0x000fe20003f24070 */
[----:B------:R-:W-:-:S04]  /*1d040*/  IMAD.HI.U32 R2, R250, R191, RZ ;  /* 0x000000bffa027227 */ /* 0x000fc800078e00ff */
[----:B------:R-:W-:-:S04]  /*1d050*/  IMAD.MOV R2, RZ, RZ, -R2 ;  /* 0x000000ffff027224 */ /* 0x000fc800078e0a02 */
[----:B------:R-:W-:-:S04]  /*1d060*/  IMAD R191, R249, R2, R191 ;  /* 0x00000002f9bf7224 */ /* 0x000fc800078e02bf */
[----:B------:R-:W-:Y:S02]  /*1d070*/  @!P1 IADD3 R172, R172, -R249, RZ ;  /* 0x800000f9acac9210 */ /* 0x000fe40007ffe0ff */
[----:B------:R-:W-:Y:S02]  /*1d080*/  ISETP.GT.U32.AND P1, PT, R249, R142, PT ;  /* 0x0000008ef900720c */ /* 0x000fe40003f24070 */
[----:B------:R-:W2:Y:S01]  /*1d090*/  LDL R249, [R1+0x5460] ;  /* 0x0054600001f97983 */ /* 0x000ea20000100800 */
[----:B------:R-:W-:-:S05]  /*1d0a0*/  IABS R190, R122 ;  /* 0x0000007a00be7213 */ /* 0x000fca0000000000 */
[----:B------:R-:W-:-:S05]  /*1d0b0*/  IMAD.HI.U32 R2, R250, R190, RZ ;  /* 0x000000befa027227 */ /* 0x000fca00078e00ff */
[----:B------:R-:W-:Y:S02]  /*1d0c0*/  IADD3 R2, -R2, RZ, RZ ;  /* 0x000000ff02027210 */ /* 0x000fe40007ffe1ff */
[----:B--2---:R-:W-:Y:S02]  /*1d0d0*/  ISETP.GE.AND P4, PT, R249, RZ, PT ;  /* 0x000000fff900720c */ /* 0x004fe40003f86270 */
[----:B------:R-:W-:-:S05]  /*1d0e0*/  IABS R249, c[0x0][0x17c] ;  /* 0x00005f0000f97a13 */ /* 0x000fca0000000000 */
[----:B------:R-:W-:Y:S01]  /*1d0f0*/  @!P1 IMAD.IADD R142, R142, 0x1, -R249 ;  /* 0x000000018e8e9824 */ /* 0x000fe200078e0af9 */
[----:B------:R-:W-:Y:S01]  /*1d100*/  ISETP.GE.AND P1, PT, R3, RZ, PT ;  /* 0x000000ff0300720c */ /* 0x000fe20003f26270 */
[----:B------:R-:W-:Y:S01]  /*1d110*/  IMAD R190, R249, R2, R190 ;  /* 0x00000002f9be7224 */ /* 0x000fe200078e02be */
[----:B------:R-:W2:Y:S04]  /*1d120*/  LDL R3, [R1+0x5414] ;  /* 0x0054140001037983 */ /* 0x000ea80000100800 */
[----:B------:R-:W2:Y:S01]  /*1d130*/  LDL R2, [R1+0x541c] ;  /* 0x00541c0001027983 */ /* 0x000ea20000100800 */
[----:B------:R-:W-:Y:S02]  /*1d140*/  @!P6 IADD3 R147, R147, -R249, RZ ;  /* 0x800000f99393e210 */ /* 0x000fe40007ffe0ff */
[----:B------:R-:W-:-:S02]  /*1d150*/  ISETP.GE.AND P6, PT, R248, RZ, PT ;  /* 0x000000fff800720c */ /* 0x000fc40003fc6270 */
[----:B------:R-:W2:Y:S01]  /*1d160*/  LDL R248, [R1+0x5408] ;  /* 0x0054080001f87983 */ /* 0x000ea20000100800 */
[--C-:B------:R-:W-:Y:S01]  /*1d170*/  @!P2 IMAD.IADD R140, R140, 0x1, -R249.reuse ;  /* 0x000000018c8ca824 */ /* 0x100fe200078e0af9 */
[----:B------:R-:W-:Y:S02]  /*1d180*/  @!P3 IADD3 R141, R141, -R249, RZ ;  /* 0x800000f98d8db210 */ /* 0x000fe40007ffe0ff */
[----:B----4-:R-:W-:Y:S01]  /*1d190*/  ISETP.GE.AND P3, PT, R121, RZ, PT ;  /* 0x000000ff7900720c */ /* 0x010fe20003f66270 */
[----:B------:R-:W-:Y:S01]  /*1d1a0*/  @!P4 IMAD.MOV R172, RZ, RZ, -R172 ;  /* 0x000000ffffacc224 */ /* 0x000fe200078e0aac */
[----:B---3--:R-:W-:Y:S01]  /*1d1b0*/  ISETP.GE.AND P2, PT, R120, RZ, PT ;  /* 0x000000ff7800720c */ /* 0x008fe20003f46270 */
[----:B------:R-:W-:Y:S01]  /*1d1c0*/  @!P1 IMAD.MOV R162, RZ, RZ, -R162 ;  /* 0x000000ffffa29224 */ /* 0x000fe200078e0aa2 */
[C---:B------:R-:W-:Y:S02]  /*1d1d0*/  ISETP.GT.U32.AND P4, PT, R249.reuse, R147, PT ;  /* 0x00000093f900720c */ /* 0x040fe40003f84070 */
[----:B------:R-:W-:Y:S01]  /*1d1e0*/  ISETP.GT.U32.AND P1, PT, R249, R140, PT ;  /* 0x0000008cf900720c */ /* 0x000fe20003f24070 */
[----:B------:R-:W-:Y:S01]  /*1d1f0*/  @!P5 IMAD.IADD R143, R143, 0x1, -R249 ;  /* 0x000000018f8fd824 */ /* 0x000fe200078e0af9 */
[----:B------:R-:W-:-:S02]  /*1d200*/  @!P6 IADD3 R167, -R167, RZ, RZ ;  /* 0x000000ffa7a7e210 */ /* 0x000fc40007ffe1ff */
[----:B------:R-:W-:-:S03]  /*1d210*/  ISETP.GT.U32.AND P6, PT, R249, R141, PT ;  /* 0x0000008df900720c */ /* 0x000fc60003fc4070 */
[----:B------:R-:W-:Y:S02]  /*1d220*/  @!P3 IADD3 R152, -R152, RZ, RZ ;  /* 0x000000ff9898b210 */ /* 0x000fe40007ffe1ff */
[C---:B------:R-:W-:Y:S01]  /*1d230*/  ISETP.GT.U32.AND P3, PT, R249.reuse, R144, PT ;  /* 0x00000090f900720c */ /* 0x040fe20003f64070 */
[----:B------:R-:W-:Y:S01]  /*1d240*/  @!P2 IMAD.MOV R157, RZ, RZ, -R157 ;  /* 0x000000ffff9da224 */ /* 0x000fe200078e0a9d */
[----:B------:R-:W-:Y:S01]  /*1d250*/  ISETP.GT.U32.AND P2, PT, R249, R143, PT ;  /* 0x0000008ff900720c */ /* 0x000fe20003f44070 */
[----:B------:R-:W-:Y:S01]  /*1d260*/  @!P4 IMAD.IADD R147, R147, 0x1, -R249 ;  /* 0x000000019393c824 */ /* 0x000fe200078e0af9 */
[----:B------:R-:W-:Y:S02]  /*1d270*/  @!P1 IADD3 R140, R140, -R249, RZ ;  /* 0x800000f98c8c9210 */ /* 0x000fe40007ffe0ff */
[C---:B------:R-:W-:Y:S02]  /*1d280*/  ISETP.GT.U32.AND P4, PT, R249.reuse, R145, PT ;  /* 0x00000091f900720c */ /* 0x040fe40003f84070 */
[----:B------:R-:W-:-:S02]  /*1d290*/  ISETP.GT.U32.AND P1, PT, R249, R146, PT ;  /* 0x00000092f900720c */ /* 0x000fc40003f24070 */
[----:B------:R-:W-:Y:S01]  /*1d2a0*/  ISETP.GT.U32.AND P5, PT, R249, R142, PT ;  /* 0x0000008ef900720c */ /* 0x000fe20003fa4070 */
[--C-:B------:R-:W-:Y:S01]  /*1d2b0*/  @!P6 IMAD.IADD R141, R141, 0x1, -R249.reuse ;  /* 0x000000018d8de824 */ /* 0x100fe200078e0af9 */
[C---:B------:R-:W-:Y:S02]  /*1d2c0*/  ISETP.GT.U32.AND P6, PT, R249.reuse, R148, PT ;  /* 0x00000094f900720c */ /* 0x040fe40003fc4070 */
[----:B------:R-:W-:Y:S02]  /*1d2d0*/  @!P3 IADD3 R144, R144, -R249, RZ ;  /* 0x800000f99090b210 */ /* 0x000fe40007ffe0ff */
[----:B------:R-:W-:Y:S01]  /*1d2e0*/  ISETP.GT.U32.AND P3, PT, R249, R149, PT ;  /* 0x00000095f900720c */ /* 0x000fe20003f64070 */
[--C-:B------:R-:W-:Y:S01]  /*1d2f0*/  @!P2 IMAD.IADD R143, R143, 0x1, -R249.reuse ;  /* 0x000000018f8fa824 */ /* 0x100fe200078e0af9 */
[----:B------:R-:W-:Y:S01]  /*1d300*/  ISETP.GE.AND P2, PT, R193, RZ, PT ;  /* 0x000000ffc100720c */ /* 0x000fe20003f46270 */
[--C-:B------:R-:W-:Y:S02]  /*1d310*/  @!P4 IMAD.IADD R145, R145, 0x1, -R249.reuse ;  /* 0x000000019191c824 */ /* 0x100fe400078e0af9 */
[----:B------:R-:W-:-:S02]  /*1d320*/  @!P1 IMAD.IADD R146, R146, 0x1, -R249 ;  /* 0x0000000192929824 */ /* 0x000fc400078e0af9 */
[--C-:B------:R-:W-:Y:S01]  /*1d330*/  @!P5 IMAD.IADD R142, R142, 0x1, -R249.reuse ;  /* 0x000000018e8ed824 */ /* 0x100fe200078e0af9 */
[----:B------:R-:W-:Y:S02]  /*1d340*/  ISETP.GE.AND P5, PT, R194, RZ, PT ;  /* 0x000000ffc200720c */ /* 0x000fe40003fa6270 */
[----:B------:R-:W-:Y:S02]  /*1d350*/  @!P6 IADD3 R148, R148, -R249, RZ ;  /* 0x800000f99494e210 */ /* 0x000fe40007ffe0ff */
[C---:B------:R-:W-:Y:S01]  /*1d360*/  IADD3 R121, R204.reuse, 0x1f6, RZ ;  /* 0x000001f6cc797810 */ /* 0x040fe20007ffe0ff */
[----:B------:R-:W-:Y:S01]  /*1d370*/  @!P3 IMAD.IADD R149, R149, 0x1, -R249 ;  /* 0x000000019595b824 */ /* 0x000fe200078e0af9 */
[----:B------:R-:W-:Y:S01]  /*1d380*/  IADD3 R120, R204, 0x1f7, RZ ;  /* 0x000001f7cc787810 */ /* 0x000fe20007ffe0ff */
[----:B------:R-:W-:Y:S01]  /*1d390*/  @!P2 IMAD.MOV R142, RZ, RZ, -R142 ;  /* 0x000000ffff8ea224 */ /* 0x000fe200078e0a8e */
[C---:B------:R-:W-:Y:S02]  /*1d3a0*/  ISETP.GT.U32.AND P3, PT, R249.reuse, R144, PT ;  /* 0x00000090f900720c */ /* 0x040fe40003f64070 */
[----:B------:R-:W-:-:S02]  /*1d3b0*/  ISETP.GT.U32.AND P2, PT, R249, R145, PT ;  /* 0x00000091f900720c */ /* 0x000fc40003f44070 */
[----:B------:R-:W-:Y:S02]  /*1d3c0*/  IABS R194, R121 ;  /* 0x0000007900c27213 */ /* 0x000fe40000000000 */
[----:B------:R-:W-:Y:S02]  /*1d3d0*/  @!P5 IADD3 R147, -R147, RZ, RZ ;  /* 0x000000ff9393d210 */ /* 0x000fe40007ffe1ff */
[----:B------:R-:W-:Y:S02]  /*1d3e0*/  IABS R193, R120 ;  /* 0x0000007800c17213 */ /* 0x000fe40000000000 */
[----:B------:R-:W-:Y:S01]  /*1d3f0*/  ISETP.GT.U32.AND P5, PT, R249, R149, PT ;  /* 0x00000095f900720c */ /* 0x000fe20003fa4070 */
[----:B------:R-:W-:Y:S02]  /*1d400*/  STL [R1+0x5294], R121 ;  /* 0x0052947901007387 */ /* 0x000fe40000100800 */
[----:B------:R-:W-:Y:S02]  /*1d410*/  @!P3 IADD3 R144, R144, -R249, RZ ;  /* 0x800000f99090b210 */ /* 0x000fe40007ffe0ff */
[----:B------:R-:W-:Y:S01]  /*1d420*/  @!P2 IMAD.IADD R145, R145, 0x1, -R249 ;  /* 0x000000019191a824 */ /* 0x000fe200078e0af9 */
[----:B------:R-:W-:Y:S01]  /*1d430*/  STL [R1+0x528c], R120 ;  /* 0x00528c7801007387 */ /* 0x000fe20000100800 */
[----:B------:R-:W-:-:S02]  /*1d440*/  ISETP.GT.U32.AND P3, PT, R249, R151, PT ;  /* 0x00000097f900720c */ /* 0x000fc40003f64070 */
[----:B------:R-:W-:-:S04]  /*1d450*/  ISETP.GT.U32.AND P2, PT, R249, R153, PT ;  /* 0x00000099f900720c */ /* 0x000fc80003f44070 */
[----:B------:R-:W-:Y:S01]  /*1d460*/  @!P5 IMAD.IADD R149, R149, 0x1, -R249 ;  /* 0x000000019595d824 */ /* 0x000fe200078e0af9 */
[----:B--2---:R-:W-:Y:S02]  /*1d470*/  ISETP.GE.AND P1, PT, R3, RZ, PT ;  /* 0x000000ff0300720c */ /* 0x004fe40003f26270 */
[----:B------:R-:W-:Y:S02]  /*1d480*/  ISETP.GE.AND P4, PT, R2, RZ, PT ;  /* 0x000000ff0200720c */ /* 0x000fe40003f86270 */
[----:B------:R-:W-:-:S09]  /*1d490*/  ISETP.GE.AND P6, PT, R248, RZ, PT ;  /* 0x000000fff800720c */ /* 0x000fd20003fc6270 */
[----:B------:R-:W-:Y:S02]  /*1d4a0*/  @!P1 IADD3 R141, -R141, RZ, RZ ;  /* 0x000000ff8d8d9210 */ /* 0x000fe40007ffe1ff */
[C---:B------:R-:W-:Y:S01]  /*1d4b0*/  ISETP.GT.U32.AND P1, PT, R249.reuse, R148, PT ;  /* 0x00000094f900720c */ /* 0x040fe20003f24070 */
[----:B------:R-:W-:Y:S01]  /*1d4c0*/  @!P4 IMAD.MOV R140, RZ, RZ, -R140 ;  /* 0x000000ffff8cc224 */ /* 0x000fe200078e0a8c */
[----:B------:R-:W-:Y:S01]  /*1d4d0*/  ISETP.GT.U32.AND P4, PT, R249, R146, PT ;  /* 0x00000092f900720c */ /* 0x000fe20003f84070 */
[----:B------:R-:W-:-:S04]  /*1d4e0*/  IMAD.HI.U32 R3, R250, R194, RZ ;  /* 0x000000c2fa037227 */ /* 0x000fc800078e00ff */
[----:B------:R-:W-:-:S04]  /*1d4f0*/  IMAD.HI.U32 R2, R250, R193, RZ ;  /* 0x000000c1fa027227 */ /* 0x000fc800078e00ff */
[----:B------:R-:W-:Y:S02]  /*1d500*/  IMAD.MOV R3, RZ, RZ, -R3 ;  /* 0x000000ffff037224 */ /* 0x000fe400078e0a03 */
[----:B------:R-:W-:Y:S01]  /*1d510*/  IMAD.MOV R2, RZ, RZ, -R2 ;  /* 0x000000ffff027224 */ /* 0x000fe200078e0a02 */
[----:B------:R-:W-:Y:S01]  /*1d520*/  @!P1 IADD3 R148, R148, -R249, RZ ;  /* 0x800000f994949210 */ /* 0x000fe20007ffe0ff */
[----:B------:R-:W-:Y:S01]  /*1d530*/  @!P6 IMAD.MOV R143, RZ, RZ, -R143 ;  /* 0x000000ffff8fe224 */ /* 0x000fe200078e0a8f */
[C---:B------:R-:W-:Y:S01]  /*1d540*/  ISETP.GT.U32.AND P6, PT, R249.reuse, R150, PT ;  /* 0x00000096f900720c */ /* 0x040fe20003fc4070 */
[----:B------:R-:W-:Y:S01]  /*1d550*/  @!P4 IMAD.IADD R146, R146, 0x1, -R249 ;  /* 0x000000019292c824 */ /* 0x000fe200078e0af9 */
[C---:B------:R-:W-:Y:S01]  /*1d560*/  ISETP.GT.U32.AND P4, PT, R249.reuse, R154, PT ;  /* 0x0000009af900720c */ /* 0x040fe20003f84070 */
[C---:B------:R-:W-:Y:S01]  /*1d570*/  IMAD R194, R249.reuse, R3, R194 ;  /* 0x00000003f9c27224 */ /* 0x040fe200078e02c2 */
[C---:B------:R-:W-:Y:S01]  /*1d580*/  ISETP.GT.U32.AND P1, PT, R249.reuse, R155, PT ;  /* 0x0000009bf900720c */ /* 0x040fe20003f24070 */
[----:B------:R-:W-:Y:S01]  /*1d590*/  IMAD R193, R249, R2, R193 ;  /* 0x00000002f9c17224 */ /* 0x000fe200078e02c1 */
[----:B------:R-:W2:Y:S04]  /*1d5a0*/  LDL R3, [R1+0x53ec] ;  /* 0x0053ec0001037983 */ /* 0x000ea80000100800 */
[----:B------:R-:W3:Y:S04]  /*1d5b0*/  LDL R249, [R1+0x53fc] ;  /* 0x0053fc0001f97983 */ /* 0x000ee80000100800 */
[----:B------:R-:W4:Y:S04]  /*1d5c0*/  LDL R2, [R1+0x53f8] ;  /* 0x0053f80001027983 */ /* 0x000f280000100800 */
[----:B------:R-:W1:Y:S02]  /*1d5d0*/  S2R R248, SR_TID.X ;  /* 0x0000000000f87919 */ /* 0x000e640000002100 */
[----:B-1----:R-:W-:-:S05]  /*1d5e0*/  LOP3.LUT R248, R248, 0x3f, RZ, 0xc0, !PT ;  /* 0x0000003ff8f87812 */ /* 0x002fca00078ec0ff */
[----:B------:R-:W-:Y:S01]  /*1d5f0*/  IMAD R248, R248, c[0x0][0x18c], RZ ;  /* 0x00006300f8f87a24 */ /* 0x000fe200078e02ff */
[----:B---3--:R-:W-:Y:S02]  /*1d600*/  ISETP.GE.AND P5, PT, R249, RZ, PT ;  /* 0x000000fff900720c */ /* 0x008fe40003fa6270 */
[----:B------:R-:W-:-:S04]  /*1d610*/  IABS R249, c[0x0][0x17c] ;  /* 0x00005f0000f97a13 */ /* 0x000fc80000000000 */
[-C--:B------:R-:W-:Y:S01]  /*1d620*/  @!P3 IADD3 R151, R151, -R249.reuse, RZ ;  /* 0x800000f99797b210 */ /* 0x080fe20007ffe0ff */
[--C-:B------:R-:W-:Y:S01]  /*1d630*/  @!P4 IMAD.IADD R154, R154, 0x1, -R249.reuse ;  /* 0x000000019a9ac824 */ /* 0x100fe200078e0af9 */
[----:B--2---:R-:W-:Y:S02]  /*1d640*/  ISETP.GE.AND P3, PT, R3, RZ, PT ;  /* 0x000000ff0300720c */ /* 0x004fe40003f66270 */
[----:B------:R-:W-:Y:S01]  /*1d650*/  ISETP.GE.AND P4, PT, R119, RZ, PT ;  /* 0x000000ff7700720c */ /* 0x000fe20003f86270 */
[--C-:B------:R-:W-:Y:S01]  /*1d660*/  @!P6 IMAD.IADD R150, R150, 0x1, -R249.reuse ;  /* 0x000000019696e824 */ /* 0x100fe200078e0af9 */
[----:B------:R-:W-:Y:S01]  /*1d670*/  @!P1 IADD3 R155, R155, -R249, RZ ;  /* 0x800000f99b9b9210 */ /* 0x000fe20007ffe0ff */
[----:B------:R-:W-:Y:S01]  /*1d680*/  @!P2 IMAD.IADD R153, R153, 0x1, -R249 ;  /* 0x000000019999a824 */ /* 0x000fe200078e0af9 */
[----:B------:R-:W-:Y:S02]  /*1d690*/  ISETP.GE.AND P2, PT, R195, RZ, PT ;  /* 0x000000ffc300720c */ /* 0x000fe40003f46270 */
[----:B------:R-:W-:Y:S01]  /*1d6a0*/  ISETP.GT.U32.AND P1, PT, R249, R150, PT ;  /* 0x00000096f900720c */ /* 0x000fe20003f24070 */
[----:B------:R-:W-:Y:S01]  /*1d6b0*/  @!P5 IMAD.MOV R144, RZ, RZ, -R144 ;  /* 0x000000ffff90d224 */ /* 0x000fe200078e0a90 */
[----:B----4-:R-:W-:-:S03]  /*1d6c0*/  ISETP.GE.AND P6, PT, R2, RZ, PT ;  /* 0x000000ff0200720c */ /* 0x010fc60003fc6270 */
[----:B------:R-:W-:Y:S02]  /*1d6d0*/  @!P3 IADD3 R146, -R146, RZ, RZ ;  /* 0x000000ff9292b210 */ /* 0x000fe40007ffe1ff */
[----:B------:R-:W-:Y:S01]  /*1d6e0*/  @!P4 IMAD.MOV R149, RZ, RZ, -R149 ;  /* 0x000000ffff95c224 */ /* 0x000fe200078e0a95 */
[C---:B------:R-:W-:Y:S02]  /*1d6f0*/  ISETP.GT.U32.AND P3, PT, R249.reuse, R153, PT ;  /* 0x00000099f900720c */ /* 0x040fe40003f64070 */
[C---:B------:R-:W-:Y:S02]  /*1d700*/  LEA R2, P4, R248.reuse, c[0x0][0x168], 0x2 ;  /* 0x00005a00f8027a11 */ /* 0x040fe400078810ff */
[C---:B------:R-:W-:Y:S02]  /*1d710*/  ISETP.GT.U32.AND P5, PT, R249.reuse, R151, PT ;  /* 0x00000097f900720c */ /* 0x040fe40003fa4070 */
[----:B------:R-:W-:Y:S02]  /*1d720*/  LEA.HI.X.SX32 R3, R248, c[0x0][0x16c], 0x2, P4 ;  /* 0x00005b00f8037a11 */ /* 0x000fe400020f16ff */
[----:B------:R-:W-:Y:S01]  /*1d730*/  ISETP.GT.U32.AND P4, PT, R249, R159, PT ;  /* 0x0000009ff900720c */ /* 0x000fe20003f84070 */
[----:B------:R-:W-:Y:S01]  /*1d740*/  @!P2 IMAD.MOV R148, RZ, RZ, -R148 ;  /* 0x000000ffff94a224 */ /* 0x000fe200078e0a94 */
[----:B------:R-:W-:-:S02]  /*1d750*/  @!P1 IADD3 R150, R150, -R249, RZ ;  /* 0x800000f996969210 */ /* 0x000fc40007ffe0ff */
[C---:B------:R-:W-:Y:S02]  /*1d760*/  ISETP.GT.U32.AND P1, PT, R249.reuse, R156, PT ;  /* 0x0000009cf900720c */ /* 0x040fe40003f24070 */
[----:B------:R-:W-:Y:S01]  /*1d770*/  ISETP.GT.U32.AND P2, PT, R249, R154, PT ;  /* 0x0000009af900720c */ /* 0x000fe20003f44070 */
[----:B------:R-:W-:Y:S01]  /*1d780*/  @!P3 IMAD.IADD R153, R153, 0x1, -R249 ;  /* 0x000000019999b824 */ /* 0x000fe200078e0af9 */
[C---:B------:R-:W-:Y:S01]  /*1d790*/  ISETP.GT.U32.AND P3, PT, R249.reuse, R160, PT ;  /* 0x000000a0f900720c */ /* 0x040fe20003f64070 */
[----:B------:R-:W-:Y:S01]  /*1d7a0*/  @!P6 IMAD.MOV R145, RZ, RZ, -R145 ;  /* 0x000000ffff91e224 */ /* 0x000fe200078e0a91 */
[----:B------:R-:W-:Y:S01]  /*1d7b0*/  ISETP.GT.U32.AND P6, PT, R249, R155, PT ;  /* 0x0000009bf900720c */ /* 0x000fe20003fc4070 */
[--C-:B------:R-:W-:Y:S01]  /*1d7c0*/  @!P5 IMAD.IADD R151, R151, 0x1, -R249.reuse ;  /* 0x000000019797d824 */ /* 0x100fe200078e0af9 */
[----:B------:R-:W-:Y:S01]  /*1d7d0*/  ISETP.GT.U32.AND P5, PT, R249, R158, PT ;  /* 0x0000009ef900720c */ /* 0x000fe20003fa4070 */
[----:B------:R-:W-:Y:S01]  /*1d7e0*/  @!P4 IMAD.IADD R159, R159, 0x1, -R249 ;  /* 0x000000019f9fc824 */ /* 0x000fe200078e0af9 */
[----:B------:R-:W-:-:S03]  /*1d7f0*/  ISETP.GE.AND P4, PT, R203, RZ, PT ;  /* 0x000000ffcb00720c */ /* 0x000fc60003f86270 */
[--C-:B------:R-:W-:Y:S01]  /*1d800*/  @!P1 IMAD.IADD R156, R156, 0x1, -R249.reuse ;  /* 0x000000019c9c9824 */ /* 0x100fe200078e0af9 */
[----:B------:R-:W-:Y:S02]  /*1d810*/  ISETP.GE.AND P1, PT, R230, RZ, PT ;  /* 0x000000ffe600720c */ /* 0x000fe40003f26270 */
[-C--:B------:R-:W-:Y:S02]  /*1d820*/  @!P2 IADD3 R154, R154, -R249.reuse, RZ ;  /* 0x800000f99a9aa210 */ /* 0x080fe40007ffe0ff */
[----:B------:R-:W-:Y:S01]  /*1d830*/  ISETP.GE.AND P2, PT, R232, RZ, PT ;  /* 0x000000ffe800720c */ /* 0x000fe20003f46270 */
[--C-:B------:R-:W-:Y:S01]  /*1d840*/  @!P3 IMAD.IADD R160, R160, 0x1, -R249.reuse ;  /* 0x00000001a0a0b824 */ /* 0x100fe200078e0af9 */
[----:B------:R-:W-:Y:S01]  /*1d850*/  ISETP.GE.AND P3, PT, R118, RZ, PT ;  /* 0x000000ff7600720c */ /* 0x000fe20003f66270 */
[----:B------:R-:W-:Y:S01]  /*1d860*/  @!P6 IMAD.IADD R155, R155, 0x1, -R249 ;  /* 0x000000019b9be824 */ /* 0x000fe200078e0af9 */
[----:B------:R-:W-:Y:S02]  /*1d870*/  @!P5 IADD3 R158, R158, -R249, RZ ;  /* 0x800000f99e9ed210 */ /* 0x000fe40007ffe0ff */
[----:B------:R-:W-:-:S02]  /*1d880*/  ISETP.GT.U32.AND P6, PT, R249, R161, PT ;  /* 0x000000a1f900720c */ /* 0x000fc40003fc4070 */
[----:B------:R-:W-:Y:S01]  /*1d890*/  ISETP.GE.AND P5, PT, R196, RZ, PT ;  /* 0x000000ffc400720c */ /* 0x000fe20003fa6270 */
[----:B------:R-:W-:Y:S01]  /*1d8a0*/  @!P4 IMAD.MOV R154, RZ, RZ, -R154 ;  /* 0x000000ffff9ac224 */ /* 0x000fe200078e0a9a */
[----:B------:R-:W-:Y:S02]  /*1d8b0*/  ISETP.GT.U32.AND P4, PT, R249, R160, PT ;  /* 0x000000a0f900720c */ /* 0x000fe40003f84070 */
[----:B------:R-:W-:Y:S01]  /*1d8c0*/  @!P1 IADD3 R151, -R151, RZ, RZ ;  /* 0x000000ff97979210 */ /* 0x000fe20007ffe1ff */
[----:B------:R-:W-:Y:S01]  /*1d8d0*/  @!P2 IMAD.MOV R150, RZ, RZ, -R150 ;  /* 0x000000ffff96a224 */ /* 0x000fe200078e0a96 */
[C---:B------:R-:W-:Y:S02]  /*1d8e0*/  ISETP.GT.U32.AND P1, PT, R249.reuse, R158, PT ;  /* 0x0000009ef900720c */ /* 0x040fe40003f24070 */
[----:B------:R-:W-:Y:S02]  /*1d8f0*/  ISETP.GT.U32.AND P2, PT, R249, R156, PT ;  /* 0x0000009cf900720c */ /* 0x000fe40003f44070 */
[----:B------:R-:W-:Y:S01]  /*1d900*/  @!P3 IADD3 R155, -R155, RZ, RZ ;  /* 0x000000ff9b9bb210 */ /* 0x000fe20007ffe1ff */
[----:B------:R-:W-:Y:S01]  /*1d910*/  @!P6 IMAD.IADD R161, R161, 0x1, -R249 ;  /* 0x00000001a1a1e824 */ /* 0x000fe200078e0af9 */
[C---:B------:R-:W-:Y:S01]  /*1d920*/  ISETP.GT.U32.AND P3, PT, R249.reuse, R163, PT ;  /* 0x000000a3f900720c */ /* 0x040fe20003f64070 */
[----:B------:R-:W-:Y:S01]  /*1d930*/  @!P5 IMAD.MOV R153, RZ, RZ, -R153 ;  /* 0x000000ffff99d224 */ /* 0x000fe200078e0a99 */
[C---:B------:R-:W-:Y:S01]  /*1d940*/  ISETP.GT.U32.AND P5, PT, R249.reuse, R159, PT ;  /* 0x0000009ff900720c */ /* 0x040fe20003fa4070 */
[----:B------:R-:W-:Y:S01]  /*1d950*/  @!P4 IMAD.IADD R160, R160, 0x1, -R249 ;  /* 0x00000001a0a0c824 */ /* 0x000fe200078e0af9 */
[----:B------:R-:W-:-:S02]  /*1d960*/  ISETP.GT.U32.AND P6, PT, R249, R161, PT ;  /* 0x000000a1f900720c */ /* 0x000fc40003fc4070 */
[----:B------:R-:W-:Y:S01]  /*1d970*/  ISETP.GE.AND P4, PT, R202, RZ, PT ;  /* 0x000000ffca00720c */ /* 0x000fe20003f86270 */
[--C-:B------:R-:W-:Y:S01]  /*1d980*/  @!P1 IMAD.IADD R158, R158, 0x1, -R249.reuse ;  /* 0x000000019e9e9824 */ /* 0x100fe200078e0af9 */
[C---:B------:R-:W-:Y:S01]  /*1d990*/  ISETP.GT.U32.AND P1, PT, R249.reuse, R165, PT ;  /* 0x000000a5f900720c */ /* 0x040fe20003f24070 */
[----:B------:R-:W-:Y:S01]  /*1d9a0*/  @!P2 IMAD.IADD R156, R156, 0x1, -R249 ;  /* 0x000000019c9ca824 */ /* 0x000fe200078e0af9 */
[----:B------:R-:W-:-:S03]  /*1d9b0*/  ISETP.GT.U32.AND P2, PT, R249, R164, PT ;  /* 0x000000a4f900720c */ /* 0x000fc60003f44070 */
[-C--:B------:R-:W-:Y:S02]  /*1d9c0*/  @!P3 IADD3 R163, R163, -R249.reuse, RZ ;  /* 0x800000f9a3a3b210 */ /* 0x080fe40007ffe0ff */
[----:B------:R-:W-:Y:S02]  /*1d9d0*/  @!P5 IADD3 R159, R159, -R249, RZ ;  /* 0x800000f99f9fd210 */ /* 0x000fe40007ffe0ff */
[----:B------:R-:W-:Y:S02]  /*1d9e0*/  ISETP.GE.AND P3, PT, R201, RZ, PT ;  /* 0x000000ffc900720c */ /* 0x000fe40003f66270 */
[----:B------:R-:W-:Y:S01]  /*1d9f0*/  ISETP.GT.U32.AND P5, PT, R249, R166, PT ;  /* 0x000000a6f900720c */ /* 0x000fe20003fa4070 */
[----:B------:R-:W-:Y:S01]  /*1da00*/  @!P6 IMAD.IADD R161, R161, 0x1, -R249 ;  /* 0x00000001a1a1e824 */ /* 0x000fe200078e0af9 */
[----:B------:R-:W-:Y:S02]  /*1da10*/  @!P4 IADD3 R156, -R156, RZ, RZ ;  /* 0x000000ff9c9cc210 */ /* 0x000fe40007ffe1ff */
[----:B------:R-:W-:-:S02]  /*1da20*/  ISETP.GT.U32.AND P6, PT, R249, R168, PT ;  /* 0x000000a8f900720c */ /* 0x000fc40003fc4070 */
[----:B------:R-:W-:Y:S01]  /*1da30*/  ISETP.GT.U32.AND P4, PT, R249, R163, PT ;  /* 0x000000a3f900720c */ /* 0x000fe20003f84070 */
[--C-:B------:R-:W-:Y:S01]  /*1da40*/  @!P1 IMAD.IADD R165, R165, 0x1, -R249.reuse ;  /* 0x00000001a5a59824 */ /* 0x100fe200078e0af9 */
[----:B------:R-:W-:Y:S01]  /*1da50*/  ISETP.GE.AND P1, PT, R117, RZ, PT ;  /* 0x000000ff7500720c */ /* 0x000fe20003f26270 */
[--C-:B------:R-:W-:Y:S01]  /*1da60*/  @!P2 IMAD.IADD R164, R164, 0x1, -R249.reuse ;  /* 0x00000001a4a4a824 */ /* 0x100fe200078e0af9 */
[----:B------:R-:W-:Y:S01]  /*1da70*/  ISETP.GE.AND P2, PT, R198, RZ, PT ;  /* 0x000000ffc600720c */ /* 0x000fe20003f46270 */
[----:B------:R-:W-:Y:S02]  /*1da80*/  @!P3 IMAD.MOV R158, RZ, RZ, -R158 ;  /* 0x000000ffff9eb224 */ /* 0x000fe400078e0a9e */
[----:B------:R-:W-:Y:S02]  /*1da90*/  @!P5 IADD3 R166, R166, -R249, RZ ;  /* 0x800000f9a6a6d210 */ /* 0x000fe40007ffe0ff */
[----:B------:R-:W-:Y:S02]  /*1daa0*/  ISETP.GT.U32.AND P3, PT, R249, R164, PT ;  /* 0x000000a4f900720c */ /* 0x000fe40003f64070 */
[----:B------:R-:W-:Y:S01]  /*1dab0*/  ISETP.GE.AND P5, PT, R116, RZ, PT ;  /* 0x000000ff7400720c */ /* 0x000fe20003fa6270 */
[----:B------:R-:W-:-:S02]  /*1dac0*/  @!P6 IMAD.IADD R168, R168, 0x1, -R249 ;  /* 0x00000001a8a8e824 */ /* 0x000fc400078e0af9 */
[----:B------:R-:W-:Y:S01]  /*1dad0*/  @!P4 IMAD.IADD R163, R163, 0x1, -R249 ;  /* 0x00000001a3a3c824 */ /* 0x000fe200078e0af9 */
[C---:B------:R-:W-:Y:S02]  /*1dae0*/  ISETP.GT.U32.AND P4, PT, R249.reuse, R170, PT ;  /* 0x000000aaf900720c */ /* 0x040fe40003f84070 */
[----:B------:R-:W-:Y:S01]  /*1daf0*/  @!P1 IADD3 R160, -R160, RZ, RZ ;  /* 0x000000ffa0a09210 */ /* 0x000fe20007ffe1ff */
[----:B------:R-:W-:Y:S01]  /*1db00*/  @!P2 IMAD.MOV R159, RZ, RZ, -R159 ;  /* 0x000000ffff9fa224 */ /* 0x000fe200078e0a9f */
[C---:B------:R-:W-:Y:S02]  /*1db10*/  ISETP.GT.U32.AND P1, PT, R249.reuse, R168, PT ;  /* 0x000000a8f900720c */ /* 0x040fe40003f24070 */
[C---:B------:R-:W-:Y:S02]  /*1db20*/  ISETP.GT.U32.AND P6, PT, R249.reuse, R166, PT ;  /* 0x000000a6f900720c */ /* 0x040fe40003fc4070 */
[----:B------:R-:W-:Y:S01]  /*1db30*/  ISETP.GT.U32.AND P2, PT, R249, R165, PT ;  /* 0x000000a5f900720c */ /* 0x000fe20003f44070 */
[----:B------:R-:W-:Y:S01]  /*1db40*/  @!P5 IMAD.MOV R161, RZ, RZ, -R161 ;  /* 0x000000ffffa1d224 */ /* 0x000fe200078e0aa1 */
[----:B------:R-:W-:-:S02]  /*1db50*/  @!P3 IADD3 R164, R164, -R249, RZ ;  /* 0x800000f9a4a4b210 */ /* 0x000fc40007ffe0ff */
[C---:B------:R-:W-:Y:S02]  /*1db60*/  ISETP.GT.U32.AND P3, PT, R249.reuse, R171, PT ;  /* 0x000000abf900720c */ /* 0x040fe40003f64070 */
[----:B------:R-:W-:Y:S01]  /*1db70*/  ISETP.GT.U32.AND P5, PT, R249, R169, PT ;  /* 0x000000a9f900720c */ /* 0x000fe20003fa4070 */
[--C-:B------:R-:W-:Y:S01]  /*1db80*/  @!P4 IMAD.IADD R170, R170, 0x1, -R249.reuse ;  /* 0x00000001aaaac824 */ /* 0x100fe200078e0af9 */
[----:B------:R-:W-:Y:S02]  /*1db90*/  ISETP.GE.AND P4, PT, R139, RZ, PT ;  /* 0x000000ff8b00720c */ /* 0x000fe40003f86270 */
[----:B------:R-:W-:Y:S01]  /*1dba0*/  @!P1 IADD3 R168, R168, -R249, RZ ;  /* 0x800000f9a8a89210 */ /* 0x000fe20007ffe0ff */
[--C-:B------:R-:W-:Y:S01]  /*1dbb0*/  @!P6 IMAD.IADD R166, R166, 0x1, -R249.reuse ;  /* 0x00000001a6a6e824 */ /* 0x100fe200078e0af9 */
[----:B------:R-:W-:Y:S01]  /*1dbc0*/  ISETP.GE.AND P1, PT, R200, RZ, PT ;  /* 0x000000ffc800720c */ /* 0x000fe20003f26270 */
[----:B------:R-:W-:Y:S01]  /*1dbd0*/  @!P2 IMAD.IADD R165, R165, 0x1, -R249 ;  /* 0x00000001a5a5a824 */ /* 0x000fe200078e0af9 */
[----:B------:R-:W-:-:S02]  /*1dbe0*/  ISETP.GT.U32.AND P6, PT, R249, R173, PT ;  /* 0x000000adf900720c */ /* 0x000fc40003fc4070 */
[----:B------:R-:W-:Y:S02]  /*1dbf0*/  ISETP.GE.AND P2, PT, R199, RZ, PT ;  /* 0x000000ffc700720c */ /* 0x000fe40003f46270 */
[----:B------:R-:W-:Y:S01]  /*1dc00*/  @!P3 IADD3 R171, R171, -R249, RZ ;  /* 0x800000f9ababb210 */ /* 0x000fe20007ffe0ff */
[--C-:B------:R-:W-:Y:S01]  /*1dc10*/  @!P5 IMAD.IADD R169, R169, 0x1, -R249.reuse ;  /* 0x00000001a9a9d824 */ /* 0x100fe200078e0af9 */
[----:B------:R-:W-:Y:S02]  /*1dc20*/  ISETP.GE.AND P3, PT, R138, RZ, PT ;  /* 0x000000ff8a00720c */ /* 0x000fe40003f66270 */
[----:B------:R-:W-:Y:S02]  /*1dc30*/  ISETP.GT.U32.AND P5, PT, R249, R176, PT ;  /* 0x000000b0f900720c */ /* 0x000fe40003fa4070 */
[----:B------:R-:W-:Y:S02]  /*1dc40*/  @!P4 IADD3 R165, -R165, RZ, RZ ;  /* 0x000000ffa5a5c210 */ /* 0x000fe40007ffe1ff */
[C---:B------:R-:W-:Y:S01]  /*1dc50*/  ISETP.GT.U32.AND P4, PT, R249.reuse, R171, PT ;  /* 0x000000abf900720c */ /* 0x040fe20003f84070 */
[----:B------:R-:W-:Y:S01]  /*1dc60*/  @!P1 IMAD.MOV R164, RZ, RZ, -R164 ;  /* 0x000000ffffa49224 */ /* 0x000fe200078e0aa4 */
[----:B------:R-:W-:Y:S01]  /*1dc70*/  ISETP.GT.U32.AND P1, PT, R249, R170, PT ;  /* 0x000000aaf900720c */ /* 0x000fe20003f24070 */
[----:B------:R-:W-:Y:S01]  /*1dc80*/  @!P6 IMAD.IADD R173, R173, 0x1, -R249 ;  /* 0x00000001adade824 */ /* 0x000fe200078e0af9 */
[----:B------:R-:W-:Y:S01]  /*1dc90*/  ISETP.GE.AND P6, PT, R137, RZ, PT ;  /* 0x000000ff8900720c */ /* 0x000fe20003fc6270 */
[----:B------:R-:W-:Y:S01]  /*1dca0*/  @!P2 IMAD.MOV R163, RZ, RZ, -R163 ;  /* 0x000000ffffa3a224 */ /* 0x000fe200078e0aa3 */
[C---:B------:R-:W-:Y:S01]  /*1dcb0*/  ISETP.GT.U32.AND P2, PT, R249.reuse, R169, PT ;  /* 0x000000a9f900720c */ /* 0x040fe20003f44070 */
[----:B------:R-:W-:Y:S01]  /*1dcc0*/  @!P3 IMAD.MOV R166, RZ, RZ, -R166 ;  /* 0x000000ffffa6b224 */ /* 0x000fe200078e0aa6 */
[----:B------:R-:W-:-:S02]  /*1dcd0*/  ISETP.GT.U32.AND P3, PT, R249, R173, PT ;  /* 0x000000adf900720c */ /* 0x000fc40003f64070 */
[----:B------:R-:W-:-:S03]  /*1dce0*/  @!P5 IADD3 R176, R176, -R249, RZ ;  /* 0x800000f9b0b0d210 */ /* 0x000fc60007ffe0ff */
[--C-:B------:R-:W-:Y:S01]  /*1dcf0*/  @!P4 IMAD.IADD R171, R171, 0x1, -R249.reuse ;  /* 0x00000001ababc824 */ /* 0x100fe200078e0af9 */
[C---:B------:R-:W-:Y:S02]  /*1dd00*/  ISETP.GT.U32.AND P5, PT, R249.reuse, R176, PT ;  /* 0x000000b0f900720c */ /* 0x040fe40003fa4070 */
[C---:B------:R-:W-:Y:S01]  /*1dd10*/  ISETP.GT.U32.AND P4, PT, R249.reuse, R183, PT ;  /* 0x000000b7f900720c */ /* 0x040fe20003f84070 */
[--C-:B------:R-:W-:Y:S01]  /*1dd20*/  @!P1 IMAD.IADD R170, R170, 0x1, -R249.reuse ;  /* 0x00000001aaaa9824 */ /* 0x100fe200078e0af9 */
[----:B------:R-:W-:Y:S01]  /*1dd30*/  ISETP.GT.U32.AND P1, PT, R249, R181, PT ;  /* 0x000000b5f900720c */ /* 0x000fe20003f24070 */
[----:B------:R-:W-:Y:S01]  /*1dd40*/  @!P6 IMAD.MOV R168, RZ, RZ, -R168 ;  /* 0x000000ffffa8e224 */ /* 0x000fe200078e0aa8 */
[----:B------:R-:W-:Y:S02]  /*1dd50*/  @!P2 IADD3 R169, R169, -R249, RZ ;  /* 0x800000f9a9a9a210 */ /* 0x000fe40007ffe0ff */
[C---:B------:R-:W-:Y:S02]  /*1dd60*/  ISETP.GT.U32.AND P6, PT, R249.reuse, R179, PT ;  /* 0x000000b3f900720c */ /* 0x040fe40003fc4070 */
[----:B------:R-:W-:Y:S01]  /*1dd70*/  ISETP.GT.U32.AND P2, PT, R249, R180, PT ;  /* 0x000000b4f900720c */ /* 0x000fe20003f44070 */
[--C-:B------:R-:W-:Y:S01]  /*1dd80*/  @!P3 IMAD.IADD R173, R173, 0x1, -R249.reuse ;  /* 0x00000001adadb824 */ /* 0x100fe200078e0af9 */
[----:B------:R-:W-:Y:S01]  /*1dd90*/  ISETP.GT.U32.AND P3, PT, R249, R184, PT ;  /* 0x000000b8f900720c */ /* 0x000fe20003f64070 */
[----:B------:R-:W-:Y:S01]  /*1dda0*/  @!P5 IMAD.IADD R176, R176, 0x1, -R249 ;  /* 0x00000001b0b0d824 */ /* 0x000fe200078e0af9 */
[----:B------:R-:W-:-:S02]  /*1ddb0*/  ISETP.GE.AND P5, PT, R136, RZ, PT ;  /* 0x000000ff8800720c */ /* 0x000fc40003fa6270 */
[-C--:B------:R-:W-:Y:S02]  /*1ddc0*/  @!P4 IADD3 R183, R183, -R249.reuse, RZ ;  /* 0x800000f9b7b7c210 */ /* 0x080fe40007ffe0ff */
[----:B------:R-:W-:Y:S01]  /*1ddd0*/  ISETP.GE.AND P4, PT, R115, RZ, PT ;  /* 0x000000ff7300720c */ /* 0x000fe20003f86270 */
[--C-:B------:R-:W-:Y:S01]  /*1dde0*/  @!P1 IMAD.IADD R181, R181, 0x1, -R249.reuse ;  /* 0x00000001b5b59824 */ /* 0x100fe200078e0af9 */
[----:B------:R-:W-:Y:S02]  /*1ddf0*/  ISETP.GE.AND P1, PT, R133, RZ, PT ;  /* 0x000000ff8500720c */ /* 0x000fe40003f26270 */
[----:B------:R-:W-:Y:S01]  /*1de00*/  @!P6 IADD3 R179, R179, -R249, RZ ;  /* 0x800000f9b3b3e210 */ /* 0x000fe20007ffe0ff */
[--C-:B------:R-:W-:Y:S01]  /*1de10*/  @!P2 IMAD.IADD R180, R180, 0x1, -R249.reuse ;  /* 0x00000001b4b4a824 */ /* 0x100fe200078e0af9 */
[----:B------:R-:W-:Y:S01]  /*1de20*/  ISETP.GE.AND P2, PT, R134, RZ, PT ;  /* 0x000000ff8600720c */ /* 0x000fe20003f46270 */
[----:B------:R-:W-:Y:S01]  /*1de30*/  @!P3 IMAD.IADD R184, R184, 0x1, -R249 ;  /* 0x00000001b8b8b824 */ /* 0x000fe200078e0af9 */
[C---:B------:R-:W-:Y:S01]  /*1de40*/  ISETP.GT.U32.AND P3, PT, R249.reuse, R179, PT ;  /* 0x000000b3f900720c */ /* 0x040fe20003f64070 */
[----:B------:R-:W-:Y:S01]  /*1de50*/  @!P5 IMAD.MOV R169, RZ, RZ, -R169 ;  /* 0x000000ffffa9d224 */ /* 0x000fe200078e0aa9 */
[----:B------:R-:W-:-:S03]  /*1de60*/  ISETP.GT.U32.AND P5, PT, R249, R180, PT ;  /* 0x000000b4f900720c */ /* 0x000fc60003fa4070 */
[----:B------:R-:W-:Y:S02]  /*1de70*/  @!P4 IADD3 R176, -R176, RZ, RZ ;  /* 0x000000ffb0b0c210 */ /* 0x000fe40007ffe1ff */
[C---:B------:R-:W-:Y:S01]  /*1de80*/  ISETP.GT.U32.AND P4, PT, R249.reuse, R185, PT ;  /* 0x000000b9f900720c */ /* 0x040fe20003f84070 */
[----:B------:R-:W-:Y:S01]  /*1de90*/  @!P1 IMAD.MOV R173, RZ, RZ, -R173 ;  /* 0x000000ffffad9224 */ /* 0x000fe200078e0aad */
[----:B------:R-:W-:Y:S02]  /*1dea0*/  ISETP.GT.U32.AND P1, PT, R249, R183, PT ;  /* 0x000000b7f900720c */ /* 0x000fe40003f24070 */
[----:B------:R-:W-:Y:S01]  /*1deb0*/  ISETP.GE.AND P6, PT, R135, RZ, PT ;  /* 0x000000ff8700720c */ /* 0x000fe20003fc6270 */
[----:B------:R-:W-:Y:S01]  /*1dec0*/  @!P2 IMAD.MOV R171, RZ, RZ, -R171 ;  /* 0x000000ffffaba224 */ /* 0x000fe200078e0aab */
[----:B------:R-:W-:Y:S01]  /*1ded0*/  ISETP.GT.U32.AND P2, PT, R249, R181, PT ;  /* 0x000000b5f900720c */ /* 0x000fe20003f44070 */
[--C-:B------:R-:W-:Y:S01]  /*1dee0*/  @!P3 IMAD.IADD R179, R179, 0x1, -R249.reuse ;  /* 0x00000001b3b3b824 */ /* 0x100fe200078e0af9 */
[----:B------:R-:W-:Y:S01]  /*1def0*/  ISETP.GT.U32.AND P3, PT, R249, R186, PT ;  /* 0x000000baf900720c */ /* 0x000fe20003f64070 */
[----:B------:R-:W-:Y:S01]  /*1df00*/  @!P5 IMAD.IADD R180, R180, 0x1, -R249 ;  /* 0x00000001b4b4d824 */ /* 0x000fe200078e0af9 */
[----:B------:R-:W-:-:S03]  /*1df10*/  ISETP.GE.AND P5, PT, R132, RZ, PT ;  /* 0x000000ff8400720c */ /* 0x000fc60003fa6270 */
[----:B------:R-:W-:Y:S02]  /*1df20*/  @!P4 IADD3 R185, R185, -R249, RZ ;  /* 0x800000f9b9b9c210 */ /* 0x000fe40007ffe0ff */
[----:B------:R-:W-:Y:S01]  /*1df30*/  ISETP.GT.U32.AND P4, PT, R249, R191, PT ;  /* 0x000000bff900720c */ /* 0x000fe20003f84070 */
[----:B------:R-:W-:Y:S01]  /*1df40*/  @!P1 IMAD.IADD R183, R183, 0x1, -R249 ;  /* 0x00000001b7b79824 */ /* 0x000fe200078e0af9 */
[----:B------:R-:W-:Y:S02]  /*1df50*/  @!P6 IADD3 R170, -R170, RZ, RZ ;  /* 0x000000ffaaaae210 */ /* 0x000fe40007ffe1ff */
[C---:B------:R-:W-:Y:S02]  /*1df60*/  ISETP.GT.U32.AND P1, PT, R249.reuse, R189, PT ;  /* 0x000000bdf900720c */ /* 0x040fe40003f24070 */
[----:B------:R-:W-:Y:S02]  /*1df70*/  ISETP.GT.U32.AND P6, PT, R249, R184, PT ;  /* 0x000000b8f900720c */ /* 0x000fe40003fc4070 */
[----:B------:R-:W-:-:S02]  /*1df80*/  @!P2 IADD3 R181, R181, -R249, RZ ;  /* 0x800000f9b5b5a210 */ /* 0x000fc40007ffe0ff */
[----:B------:R-:W-:Y:S01]  /*1df90*/  ISETP.GT.U32.AND P2, PT, R249, R188, PT ;  /* 0x000000bcf900720c */ /* 0x000fe20003f44070 */
[--C-:B------:R-:W-:Y:S01]  /*1dfa0*/  @!P3 IMAD.IADD R186, R186, 0x1, -R249.reuse ;  /* 0x00000001babab824 */ /* 0x100fe200078e0af9 */
[----:B------:R-:W-:Y:S01]  /*1dfb0*/  @!P5 IADD3 R179, -R179, RZ, RZ ;  /* 0x000000ffb3b3d210 */ /* 0x000fe20007ffe1ff */
[--C-:B------:R-:W-:Y:S01]  /*1dfc0*/  @!P4 IMAD.IADD R191, R191, 0x1, -R249.reuse ;  /* 0x00000001bfbfc824 */ /* 0x100fe200078e0af9 */
[C---:B------:R-:W-:Y:S02]  /*1dfd0*/  ISETP.GT.U32.AND P4, PT, R249.reuse, R185, PT ;  /* 0x000000b9f900720c */ /* 0x040fe40003f84070 */
[----:B------:R-:W-:Y:S02]  /*1dfe0*/  ISETP.GT.U32.AND P5, PT, R249, R186, PT ;  /* 0x000000baf900720c */ /* 0x000fe40003fa4070 */
[----:B------:R-:W-:Y:S01]  /*1dff0*/  @!P1 IADD3 R189, R189, -R249, RZ ;  /* 0x800000f9bdbd9210 */ /* 0x000fe20007ffe0ff */
[----:B------:R-:W-:Y:S01]  /*1e000*/  @!P6 IMAD.IADD R184, R184, 0x1, -R249 ;  /* 0x00000001b8b8e824 */ /* 0x000fe200078e0af9 */
[----:B------:R-:W-:-:S02]  /*1e010*/  ISETP.GE.AND P1, PT, R128, RZ, PT ;  /* 0x000000ff8000720c */ /* 0x000fc40003f26270 */
[----:B------:R-:W-:Y:S01]  /*1e020*/  ISETP.GE.AND P6, PT, R131, RZ, PT ;  /* 0x000000ff8300720c */ /* 0x000fe20003fc6270 */
[--C-:B------:R-:W-:Y:S01]  /*1e030*/  @!P2 IMAD.IADD R188, R188, 0x1, -R249.reuse ;  /* 0x00000001bcbca824 */ /* 0x100fe200078e0af9 */
[----:B------:R-:W-:Y:S02]  /*1e040*/  ISETP.GE.AND P2, PT, R129, RZ, PT ;  /* 0x000000ff8100720c */ /* 0x000fe40003f46270 */
[----:B------:R-:W-:Y:S02]  /*1e050*/  IADD3 R119, R204, 0x1f8, RZ ;  /* 0x000001f8cc777810 */ /* 0x000fe40007ffe0ff */
[----:B------:R-:W-:Y:S01]  /*1e060*/  @!P4 IADD3 R185, R185, -R249, RZ ;  /* 0x800000f9b9b9c210 */ /* 0x000fe20007ffe0ff */
[----:B------:R-:W-:Y:S01]  /*1e070*/  @!P5 IMAD.IADD R186, R186, 0x1, -R249 ;  /* 0x00000001babad824 */ /* 0x000fe200078e0af9 */
[C---:B------:R-:W-:Y:S02]  /*1e080*/  ISETP.GT.U32.AND P5, PT, R249.reuse, R193, PT ;  /* 0x000000c1f900720c */ /* 0x040fe40003fa4070 */
[C---:B------:R-:W-:Y:S01]  /*1e090*/  ISETP.GT.U32.AND P4, PT, R249.reuse, R194, PT ;  /* 0x000000c2f900720c */ /* 0x040fe20003f84070 */
[----:B------:R-:W-:Y:S01]  /*1e0a0*/  @!P1 IMAD.MOV R184, RZ, RZ, -R184 ;  /* 0x000000ffffb89224 */ /* 0x000fe200078e0ab8 */
[C---:B------:R-:W-:Y:S01]  /*1e0b0*/  IADD3 R118, R204.reuse, 0x1f9, RZ ;  /* 0x000001f9cc767810 */ /* 0x040fe20007ffe0ff */
[----:B------:R-:W-:Y:S01]  /*1e0c0*/  STL [R1+0x5284], R119 ;  /* 0x0052847701007387 */ /* 0x000fe20000100800 */
[C---:B------:R-:W-:Y:S01]  /*1e0d0*/  IADD3 R117, R204.reuse, 0x1fa, RZ ;  /* 0x000001facc757810 */ /* 0x040fe20007ffe0ff */
[----:B------:R-:W-:Y:S01]  /*1e0e0*/  @!P6 IMAD.MOV R180, RZ, RZ, -R180 ;  /* 0x000000ffffb4e224 */ /* 0x000fe200078e0ab4 */
[----:B------:R-:W-:Y:S01]  /*1e0f0*/  ISETP.GT.U32.AND P1, PT, R249, R190, PT ;  /* 0x000000bef900720c */ /* 0x000fe20003f24070 */
[----:B------:R1:W-:Y:S01]  /*1e100*/  STL [R1+0x6074], R2 ;  /* 0x0060740201007387 */ /* 0x0003e20000100800 */
[----:B------:R-:W-:-:S02]  /*1e110*/  IADD3 R116, R204, 0x1fb, RZ ;  /* 0x000001fbcc747810 */ /* 0x000fc40007ffe0ff */
[----:B------:R-:W-:Y:S01]  /*1e120*/  @!P2 IADD3 R183, -R183, RZ, RZ ;  /* 0x000000ffb7b7a210 */ /* 0x000fe20007ffe1ff */
[----:B------:R2:W-:Y:S01]  /*1e130*/  STL [R1+0x6070], R3 ;  /* 0x0060700301007387 */ /* 0x0005e20000100800 */
[C---:B------:R-:W-:Y:S02]  /*1e140*/  ISETP.GT.U32.AND P6, PT, R249.reuse, R191, PT ;  /* 0x000000bff900720c */ /* 0x040fe40003fc4070 */
[C---:B------:R-:W-:Y:S02]  /*1e150*/  IADD3 R115, R204.reuse, 0x1fc, RZ ;  /* 0x000001fccc737810 */ /* 0x040fe40007ffe0ff */
[----:B------:R-:W-:Y:S01]  /*1e160*/  ISETP.GT.U32.AND P2, PT, R249, R189, PT ;  /* 0x000000bdf900720c */ /* 0x000fe20003f44070 */
[----:B------:R-:W-:Y:S01]  /*1e170*/  STL [R1+0x5278], R118 ;  /* 0x0052787601007387 */ /* 0x000fe20000100800 */
[C---:B-1----:R-:W-:Y:S02]  /*1e180*/  IADD3 R2, R204.reuse, 0x1fe, RZ ;  /* 0x000001fecc027810 */ /* 0x042fe40007ffe0ff */
[----:B--2---:R-:W-:Y:S01]  /*1e190*/  IADD3 R3, R204, 0x1fd, RZ ;  /* 0x000001fdcc037810 */ /* 0x004fe20007ffe0ff */
[----:B------:R-:W-:Y:S01]  /*1e1a0*/  STL [R1+0x526c], R117 ;  /* 0x00526c7501007387 */ /* 0x000fe20000100800 */
[----:B------:R-:W-:-:S03]  /*1e1b0*/  @!P5 IMAD.IADD R193, R193, 0x1, -R249 ;  /* 0x00000001c1c1d824 */ /* 0x000fc600078e0af9 */
[----:B------:R-:W-:Y:S01]  /*1e1c0*/  STL [R1+0x5268], R116 ;  /* 0x0052687401007387 */ /* 0x000fe20000100800 */
[----:B------:R-:W-:-:S03]  /*1e1d0*/  @!P4 IADD3 R194, R194, -R249, RZ ;  /* 0x800000f9c2c2c210 */ /* 0x000fc60007ffe0ff */
[----:B------:R-:W-:Y:S01]  /*1e1e0*/  STL [R1+0x525c], R115 ;  /* 0x00525c7301007387 */ /* 0x000fe20000100800 */
[----:B------:R-:W-:-:S03]  /*1e1f0*/  ISETP.GE.AND P5, PT, R123, RZ, PT ;  /* 0x000000ff7b00720c */ /* 0x000fc60003fa6270 */
[----:B------:R-:W-:Y:S01]  /*1e200*/  STL [R1+0x5258], R3 ;  /* 0x0052580301007387 */ /* 0x000fe20000100800 */
[----:B------:R-:W-:-:S03]  /*1e210*/  ISETP.GE.AND P4, PT, R124, RZ, PT ;  /* 0x000000ff7c00720c */ /* 0x000fc60003f86270 */
[----:B------:R1:W-:Y:S01]  /*1e220*/  STL [R1+0x5248], R2 ;  /* 0x0052480201007387 */ /* 0x0003e20000100800 */
[----:B------:R-:W-:-:S03]  /*1e230*/  @!P1 IMAD.IADD R190, R190, 0x1, -R249 ;  /* 0x00000001bebe9824 */ /* 0x000fc600078e0af9 */
[----:B------:R-:W2:Y:S01]  /*1e240*/  LDL.LU R123, [R1+0x4d0] ;  /* 0x0004d000017b7983 */ /* 0x000ea20000300800 */
[----:B------:R-:W-:-:S03]  /*1e250*/  @!P6 IMAD.IADD R191, R191, 0x1, -R249 ;  /* 0x00000001bfbfe824 */ /* 0x000fc600078e0af9 */
[----:B------:R-:W3:Y:S01]  /*1e260*/  LDL.LU R124, [R1+0x4cc] ;  /* 0x0004cc00017c7983 */ /* 0x000ee20000300800 */
[----:B------:R-:W-:Y:S02]  /*1e270*/  ISETP.GE.AND P1, PT, R125, RZ, PT ;  /* 0x000000ff7d00720c */ /* 0x000fe40003f26270 */
[----:B------:R-:W-:Y:S01]  /*1e280*/  @!P2 IADD3 R189, R189, -R249, RZ ;  /* 0x800000f9bdbda210 */ /* 0x000fe20007ffe0ff */
[----:B------:R-:W4:Y:S01]  /*1e290*/  LDL.LU R125, [R1+0x4c8] ;  /* 0x0004c800017d7983 */ /* 0x000f220000300800 */
[----:B------:R-:W-:Y:S02]  /*1e2a0*/  ISETP.GE.AND P6, PT, R126, RZ, PT ;  /* 0x000000ff7e00720c */ /* 0x000fe40003fc6270 */
[----:B------:R-:W-:Y:S01]  /*1e2b0*/  ISETP.GE.AND P2, PT, R127, RZ, PT ;  /* 0x000000ff7f00720c */ /* 0x000fe20003f46270 */
[----:B------:R-:W4:Y:S04]  /*1e2c0*/  LDL.LU R126, [R1+0x4c4] ;  /* 0x0004c400017e7983 */ /* 0x000f280000300800 */
[----:B------:R-:W4:Y:S01]  /*1e2d0*/  LDL.LU R127, [R1+0x4c0] ;  /* 0x0004c000017f7983 */ /* 0x000f220000300800 */
[----:B------:R-:W-:-:S03]  /*1e2e0*/  ISETP.GE.AND P3, PT, R130, RZ, PT ;  /* 0x000000ff8200720c */ /* 0x000fc60003f66270 */
[----:B------:R-:W4:Y:S04]  /*1e2f0*/  LDL.LU R128, [R1+0x4bc] ;  /* 0x0004bc0001807983 */ /* 0x000f280000300800 */
        /* <DEDUP_REMOVED lines=12> */
[----:B------:R-:W4:Y:S01]  /*1e3c0*/  LDL.LU R232, [R1+0x488] ;  /* 0x0004880001e87983 */ /* 0x000f220000300800 */
[----:B------:R-:W-:-:S05]  /*1e3d0*/  IABS R195, R119 ;  /* 0x0000007700c37213 */ /* 0x000fca0000000000 */
[----:B------:R-:W-:-:S05]  /*1e3e0*/  IMAD.HI.U32 R196, R250, R195, RZ ;  /* 0x000000c3fac47227 */ /* 0x000fca00078e00ff */
[----:B------:R-:W-:-:S05]  /*1e3f0*/  IADD3 R196, -R196, RZ, RZ ;  /* 0x000000ffc4c47210 */ /* 0x000fca0007ffe1ff */
[----:B------:R-:W-:Y:S01]  /*1e400*/  IMAD R195, R249, R196, R195 ;  /* 0x000000c4f9c37224 */ /* 0x000fe200078e02c3 */
[----:B------:R-:W-:Y:S02]  /*1e410*/  IABS R196, R118 ;  /* 0x0000007600c47213 */ /* 0x000fe40000000000 */
[----:B------:R-:W-:-:S03]  /*1e420*/  IABS R199, R117 ;  /* 0x0000007500c77213 */ /* 0x000fc60000000000 */
[----:B------:R-:W-:-:S04]  /*1e430*/  IMAD.HI.U32 R198, R250, R196, RZ ;  /* 0x000000c4fac67227 */ /* 0x000fc800078e00ff */
[----:B------:R-:W-:Y:S02]  /*1e440*/  IMAD.MOV R198, RZ, RZ, -R198 ;  /* 0x000000ffffc67224 */ /* 0x000fe400078e0ac6 */
[----:B------:R-:W-:-:S04]  /*1e450*/  IMAD.HI.U32 R200, R250, R199, RZ ;  /* 0x000000c7fac87227 */ /* 0x000fc800078e00ff */
[----:B------:R-:W-:Y:S01]  /*1e460*/  @!P3 IMAD.MOV R181, RZ, RZ, -R181 ;  /* 0x000000ffffb5b224 */ /* 0x000fe200078e0ab5 */
[C---:B------:R-:W-:Y:S01]  /*1e470*/  ISETP.GT.U32.AND P3, PT, R249.reuse, R188, PT ;  /* 0x000000bcf900720c */ /* 0x040fe20003f64070 */
[----:B------:R-:W-:Y:S01]  /*1e480*/  IMAD R196, R249, R198, R196 ;  /* 0x000000c6f9c47224 */ /* 0x000fe200078e02c4 */
[----:B------:R-:W-:Y:S01]  /*1e490*/  IABS R198, R116 ;  /* 0x0000007400c67213 */ /* 0x000fe20000000000 */
[----:B------:R-:W-:-:S04]  /*1e4a0*/  IMAD.MOV R200, RZ, RZ, -R200 ;  /* 0x000000ffffc87224 */ /* 0x000fc800078e0ac8 */
[----:B------:R-:W-:Y:S02]  /*1e4b0*/  IMAD R199, R249, R200, R199 ;  /* 0x000000c8f9c77224 */ /* 0x000fe400078e02c7 */
[----:B------:R-:W-:Y:S01]  /*1e4c0*/  IMAD.HI.U32 R200, R250, R198, RZ ;  /* 0x000000c6fac87227 */ /* 0x000fe200078e00ff */
[----:B------:R-:W-:-:S03]  /*1e4d0*/  @!P2 IADD3 R185, -R185, RZ, RZ ;  /* 0x000000ffb9b9a210 */ /* 0x000fc60007ffe1ff */
[----:B------:R-:W-:Y:S01]  /*1e4e0*/  @!P3 IMAD.IADD R188, R188, 0x1, -R249 ;  /* 0x00000001bcbcb824 */ /* 0x000fe200078e0af9 */
[----:B------:R-:W-:Y:S02]  /*1e4f0*/  IADD3 R200, -R200, RZ, RZ ;  /* 0x000000ffc8c87210 */ /* 0x000fe40007ffe1ff */
[C---:B------:R-:W-:Y:S02]  /*1e500*/  ISETP.GT.U32.AND P3, PT, R249.reuse, R195, PT ;  /* 0x000000c3f900720c */ /* 0x040fe40003f64070 */
[C---:B------:R-:W-:Y:S01]  /*1e510*/  ISETP.GT.U32.AND P2, PT, R249.reuse, R190, PT ;  /* 0x000000bef900720c */ /* 0x040fe20003f44070 */
[----:B------:R-:W-:Y:S01]  /*1e520*/  IMAD R198, R249, R200, R198 ;  /* 0x000000c8f9c67224 */ /* 0x000fe200078e02c6 */
[----:B------:R-:W-:Y:S02]  /*1e530*/  IABS R200, R115 ;  /* 0x0000007300c87213 */ /* 0x000fe40000000000 */
[----:B------:R-:W-:-:S03]  /*1e540*/  IABS R201, R3 ;  /* 0x0000000300c97213 */ /* 0x000fc60000000000 */
[C---:B------:R-:W-:Y:S01]  /*1e550*/  IMAD.HI.U32 R202, R250.reuse, R200, RZ ;  /* 0x000000c8faca7227 */ /* 0x040fe200078e00ff */
[----:B------:R-:W-:Y:S02]  /*1e560*/  @!P4 IADD3 R189, -R189, RZ, RZ ;  /* 0x000000ffbdbdc210 */ /* 0x000fe40007ffe1ff */
[----:B------:R-:W-:Y:S01]  /*1e570*/  ISETP.GT.U32.AND P4, PT, R249, R196, PT ;  /* 0x000000c4f900720c */ /* 0x000fe20003f84070 */
[----:B------:R-:W-:Y:S02]  /*1e580*/  @!P3 IMAD.IADD R195, R195, 0x1, -R249 ;  /* 0x00000001c3c3b824 */ /* 0x000fe400078e0af9 */
[----:B------:R-:W-:Y:S02]  /*1e590*/  IMAD.MOV R202, RZ, RZ, -R202 ;  /* 0x000000ffffca7224 */ /* 0x000fe400078e0aca */
[----:B------:R-:W-:-:S04]  /*1e5a0*/  IMAD.HI.U32 R203, R250, R201, RZ ;  /* 0x000000c9facb7227 */ /* 0x000fc800078e00ff */
[----:B------:R-:W-:Y:S01]  /*1e5b0*/  @!P2 IMAD.IADD R190, R190, 0x1, -R249 ;  /* 0x00000001bebea824 */ /* 0x000fe200078e0af9 */
[----:B------:R-:W-:Y:S01]  /*1e5c0*/  ISETP.GE.AND P2, PT, R122, RZ, PT ;  /* 0x000000ff7a00720c */ /* 0x000fe20003f46270 */
[----:B------:R-:W-:Y:S01]  /*1e5d0*/  @!P6 IMAD.MOV R186, RZ, RZ, -R186 ;  /* 0x000000ffffbae224 */ /* 0x000fe200078e0aba */
[C---:B------:R-:W-:Y:S01]  /*1e5e0*/  ISETP.GT.U32.AND P6, PT, R249.reuse, R195, PT ;  /* 0x000000c3f900720c */ /* 0x040fe20003fc4070 */
[C---:B------:R-:W-:Y:S02]  /*1e5f0*/  IMAD R200, R249.reuse, R202, R200 ;  /* 0x000000caf9c87224 */ /* 0x040fe400078e02c8 */
[----:B------:R-:W-:Y:S01]  /*1e600*/  @!P1 IMAD.MOV R188, RZ, RZ, -R188 ;  /* 0x000000ffffbc9224 */ /* 0x000fe200078e0abc */
[C---:B------:R-:W-:Y:S01]  /*1e610*/  ISETP.GT.U32.AND P1, PT, R249.reuse, R193, PT ;  /* 0x000000c1f900720c */ /* 0x040fe20003f24070 */
[----:B------:R-:W-:Y:S02]  /*1e620*/  IMAD.MOV R202, RZ, RZ, -R203 ;  /* 0x000000ffffca7224 */ /* 0x000fe400078e0acb */
[----:B------:R-:W-:Y:S01]  /*1e630*/  @!P5 IMAD.MOV R191, RZ, RZ, -R191 ;  /* 0x000000ffffbfd224 */ /* 0x000fe200078e0abf */
[C---:B------:R-:W-:Y:S01]  /*1e640*/  ISETP.GT.U32.AND P5, PT, R249.reuse, R199, PT ;  /* 0x000000c7f900720c */ /* 0x040fe20003fa4070 */
[----:B------:R-:W-:Y:S01]  /*1e650*/  IMAD R201, R249, R202, R201 ;  /* 0x000000caf9c97224 */ /* 0x000fe200078e02c9 */
[----:B------:R-:W-:-:S02]  /*1e660*/  IABS R202, R2 ;  /* 0x0000000200ca7213 */ /* 0x000fc40000000000 */
[----:B------:R-:W-:Y:S01]  /*1e670*/  @!P4 IADD3 R196, R196, -R249, RZ ;  /* 0x800000f9c4c4c210 */ /* 0x000fe20007ffe0ff */
[----:B------:R-:W-:Y:S01]  /*1e680*/  @!P2 IMAD.MOV R190, RZ, RZ, -R190 ;  /* 0x000000ffffbea224 */ /* 0x000fe200078e0abe */
[C---:B------:R-:W-:Y:S01]  /*1e690*/  ISETP.GT.U32.AND P3, PT, R249.reuse, R194, PT ;  /* 0x000000c2f900720c */ /* 0x040fe20003f64070 */
[----:B------:R-:W-:Y:S01]  /*1e6a0*/  IMAD.HI.U32 R250, R250, R202, RZ ;  /* 0x000000cafafa7227 */ /* 0x000fe200078e00ff */
[----:B------:R-:W-:-:S03]  /*1e6b0*/  ISETP.GT.U32.AND P2, PT, R249, R196, PT ;  /* 0x000000c4f900720c */ /* 0x000fc60003f44070 */
[--C-:B------:R-:W-:Y:S01]  /*1e6c0*/  @!P6 IMAD.IADD R195, R195, 0x1, -R249.reuse ;  /* 0x00000001c3c3e824 */ /* 0x100fe200078e0af9 */
[----:B------:R-:W-:Y:S01]  /*1e6d0*/  ISETP.GE.AND P6, PT, R120, RZ, PT ;  /* 0x000000ff7800720c */ /* 0x000fe20003fc6270 */
[--C-:B------:R-:W-:Y:S01]  /*1e6e0*/  @!P1 IMAD.IADD R193, R193, 0x1, -R249.reuse ;  /* 0x00000001c1c19824 */ /* 0x100fe200078e0af9 */
[----:B------:R-:W-:Y:S01]  /*1e6f0*/  ISETP.GT.U32.AND P1, PT, R249, R198, PT ;  /* 0x000000c6f900720c */ /* 0x000fe20003f24070 */
[----:B------:R-:W-:Y:S01]  /*1e700*/  @!P5 IMAD.IADD R199, R199, 0x1, -R249 ;  /* 0x00000001c7c7d824 */ /* 0x000fe200078e0af9 */
[----:B------:R-:W-:Y:S02]  /*1e710*/  ISETP.GT.U32.AND P5, PT, R249, R200, PT ;  /* 0x000000c8f900720c */ /* 0x000fe40003fa4070 */
[----:B------:R-:W-:Y:S02]  /*1e720*/  IADD3 R250, -R250, RZ, RZ ;  /* 0x000000fffafa7210 */ /* 0x000fe40007ffe1ff */
[----:B------:R-:W-:-:S03]  /*1e730*/  @!P3 IADD3 R194, R194, -R249, RZ ;  /* 0x800000f9c2c2b210 */ /* 0x000fc60007ffe0ff */
[----:B------:R-:W-:Y:S01]  /*1e740*/  IMAD R202, R249, R250, R202 ;  /* 0x000000faf9ca7224 */ /* 0x000fe200078e02ca */
[----:B------:R-:W-:Y:S01]  /*1e750*/  ISETP.GE.AND P3, PT, R121, RZ, PT ;  /* 0x000000ff7900720c */ /* 0x000fe20003f66270 */
[--C-:B------:R-:W-:Y:S01]  /*1e760*/  @!P2 IMAD.IADD R196, R196, 0x1, -R249.reuse ;  /* 0x00000001c4c4a824 */ /* 0x100fe200078e0af9 */
[----:B------:R-:W-:Y:S02]  /*1e770*/  ISETP.GE.AND P4, PT, R119, RZ, PT ;  /* 0x000000ff7700720c */ /* 0x000fe40003f86270 */
[----:B------:R-:W-:Y:S01]  /*1e780*/  ISETP.GT.U32.AND P2, PT, R249, R202, PT ;  /* 0x000000caf900720c */ /* 0x000fe20003f44070 */
[----:B------:R-:W-:Y:S01]  /*1e790*/  @!P1 IMAD.IADD R198, R198, 0x1, -R249 ;  /* 0x00000001c6c69824 */ /* 0x000fe200078e0af9 */
[----:B------:R-:W-:Y:S02]  /*1e7a0*/  @!P6 IADD3 R193, -R193, RZ, RZ ;  /* 0x000000ffc1c1e210 */ /* 0x000fe40007ffe1ff */
[C---:B------:R-:W-:Y:S02]  /*1e7b0*/  ISETP.GT.U32.AND P6, PT, R249.reuse, R201, PT ;  /* 0x000000c9f900720c */ /* 0x040fe40003fc4070 */
[----:B------:R-:W-:-:S02]  /*1e7c0*/  ISETP.GT.U32.AND P1, PT, R249, R199, PT ;  /* 0x000000c7f900720c */ /* 0x000fc40003f24070 */
[----:B------:R-:W-:Y:S02]  /*1e7d0*/  @!P5 IADD3 R200, R200, -R249, RZ ;  /* 0x800000f9c8c8d210 */ /* 0x000fe40007ffe0ff */
[----:B------:R-:W-:Y:S01]  /*1e7e0*/  ISETP.GE.AND P5, PT, R118, RZ, PT ;  /* 0x000000ff7600720c */ /* 0x000fe20003fa6270 */
[----:B------:R-:W-:Y:S01]  /*1e7f0*/  @!P3 IMAD.MOV R194, RZ, RZ, -R194 ;  /* 0x000000ffffc2b224 */ /* 0x000fe200078e0ac2 */
[C---:B------:R-:W-:Y:S01]  /*1e800*/  ISETP.GT.U32.AND P3, PT, R249.reuse, R198, PT ;  /* 0x000000c6f900720c */ /* 0x040fe20003f64070 */
[----:B------:R-:W-:Y:S01]  /*1e810*/  @!P4 IMAD.MOV R195, RZ, RZ, -R195 ;  /* 0x000000ffffc3c224 */ /* 0x000fe200078e0ac3 */
[----:B------:R-:W-:Y:S01]  /*1e820*/  ISETP.GT.U32.AND P4, PT, R249, R200, PT ;  /* 0x000000c8f900720c */ /* 0x000fe20003f84070 */
[--C-:B------:R-:W-:Y:S02]  /*1e830*/  @!P2 IMAD.IADD R202, R202, 0x1, -R249.reuse ;  /* 0x00000001cacaa824 */ /* 0x100fe400078e0af9 */
[--C-:B------:R-:W-:Y:S01]  /*1e840*/  @!P6 IMAD.IADD R201, R201, 0x1, -R249.reuse ;  /* 0x00000001c9c9e824 */ /* 0x100fe200078e0af9 */
[----:B------:R-:W-:Y:S01]  /*1e850*/  ISETP.GE.AND P6, PT, R115, RZ, PT ;  /* 0x000000ff7300720c */ /* 0x000fe20003fc6270 */
[----:B------:R-:W-:Y:S01]  /*1e860*/  @!P1 IMAD.IADD R199, R199, 0x1, -R249 ;  /* 0x00000001c7c79824 */ /* 0x000fe200078e0af9 */
[----:B------:R-:W-:-:S03]  /*1e870*/  ISETP.GE.AND P1, PT, R117, RZ, PT ;  /* 0x000000ff7500720c */ /* 0x000fc60003f26270 */
[----:B------:R-:W-:Y:S02]  /*1e880*/  @!P5 IADD3 R196, -R196, RZ, RZ ;  /* 0x000000ffc4c4d210 */ /* 0x000fe40007ffe1ff */
[C---:B------:R-:W-:Y:S01]  /*1e890*/  ISETP.GT.U32.AND P5, PT, R249.reuse, R202, PT ;  /* 0x000000caf900720c */ /* 0x040fe20003fa4070 */
[----:B------:R-:W-:Y:S01]  /*1e8a0*/  IMAD.MOV.U32 R122, RZ, RZ, c[0x0][0x180] ;  /* 0x00006000ff7a7624 */ /* 0x000fe200078e00ff */
[----:B------:R-:W-:Y:S01]  /*1e8b0*/  ISETP.GT.U32.AND P2, PT, R249, R201, PT ;  /* 0x000000c9f900720c */ /* 0x000fe20003f44070 */
[----:B------:R-:W-:Y:S01]  /*1e8c0*/  @!P4 IMAD.IADD R200, R200, 0x1, -R249 ;  /* 0x00000001c8c8c824 */ /* 0x000fe200078e0af9 */
[----:B------:R-:W-:Y:S02]  /*1e8d0*/  @!P3 IADD3 R198, R198, -R249, RZ ;  /* 0x800000f9c6c6b210 */ /* 0x000fe40007ffe0ff */
[----:B------:R-:W-:Y:S02]  /*1e8e0*/  IADD3 R203, R122, -0x78, RZ ;  /* 0xffffff887acb7810 */ /* 0x000fe40007ffe0ff */
[----:B------:R-:W-:-:S02]  /*1e8f0*/  ISETP.GE.AND P3, PT, R116, RZ, PT ;  /* 0x000000ff7400720c */ /* 0x000fc40003f66270 */
[C---:B------:R-:W-:Y:S01]  /*1e900*/  IADD3 R204, R122.reuse, -0x74, RZ ;  /* 0xffffff8c7acc7810 */ /* 0x040fe20007ffe0ff */
[----:B------:R-:W-:Y:S01]  /*1e910*/  @!P6 IMAD.MOV R200, RZ, RZ, -R200 ;  /* 0x000000ffffc8e224 */ /* 0x000fe200078e0ac8 */
[----:B------:R-:W-:Y:S01]  /*1e920*/  ISETP.GE.U32.AND P4, PT, R203, 0x7fffff09, PT ;  /* 0x7fffff09cb00780c */ /* 0x000fe20003f86070 */
[----:B------:R-:W-:Y:S01]  /*1e930*/  @!P1 IMAD.MOV R199, RZ, RZ, -R199 ;  /* 0x000000ffffc79224 */ /* 0x000fe200078e0ac7 */
[----:B------:R-:W-:Y:S02]  /*1e940*/  IADD3 R203, R122, -0x70, RZ ;  /* 0xffffff907acb7810 */ /* 0x000fe40007ffe0ff */
[----:B------:R-:W-:Y:S01]  /*1e950*/  ISETP.GE.AND P6, PT, R2, RZ, PT ;  /* 0x000000ff0200720c */ /* 0x000fe20003fc6270 */
[----:B-1----:R-:W-:Y:S01]  /*1e960*/  IMAD.MOV.U32 R2, RZ, RZ, c[0x0][0x18c] ;  /* 0x00006300ff027624 */ /* 0x002fe200078e00ff */
[----:B------:R-:W-:Y:S02]  /*1e970*/  ISETP.GE.U32.AND P1, PT, R204, 0x7fffff0d, PT ;  /* 0x7fffff0dcc00780c */ /* 0x000fe40003f26070 */
[----:B------:R-:W-:Y:S01]  /*1e980*/  @!P5 IADD3 R202, R202, -R249, RZ ;  /* 0x800000f9cacad210 */ /* 0x000fe20007ffe0ff */
[----:B------:R-:W-:Y:S01]  /*1e990*/  @!P2 IMAD.IADD R201, R201, 0x1, -R249 ;  /* 0x00000001c9c9a824 */ /* 0x000fe200078e0af9 */
[----:B------:R-:W-:-:S02]  /*1e9a0*/  ISETP.NE.AND P5, PT, RZ, c[0x0][0x17c], PT ;  /* 0x00005f00ff007a0c */ /* 0x000fc40003fa5270 */
[----:B------:R-:W-:Y:S02]  /*1e9b0*/  LOP3.LUT R204, RZ, c[0x0][0x17c], RZ, 0x33, !PT ;  /* 0x00005f00ffcc7a12 */ /* 0x000fe400078e33ff */
[----:B------:R-:W-:Y:S01]  /*1e9c0*/  ISETP.GE.U32.AND P2, PT, R203, 0x7fffff11, PT ;  /* 0x7fffff11cb00780c */ /* 0x000fe20003f46070 */
[----:B------:R-:W-:Y:S01]  /*1e9d0*/  IMAD R203, R2, 0x40, R248 ;  /* 0x0000004002cb7824 */ /* 0x000fe200078e02f8 */
[----:B------:R-:W-:Y:S02]  /*1e9e0*/  @!P3 IADD3 R198, -R198, RZ, RZ ;  /* 0x000000ffc6c6b210 */ /* 0x000fe40007ffe1ff */
[----:B------:R-:W-:Y:S02]  /*1e9f0*/  ISETP.GE.AND P3, PT, R3, RZ, PT ;  /* 0x000000ff0300720c */ /* 0x000fe40003f66270 */
[----:B------:R-:W-:-:S11]  /*1ea00*/  IADD3 R249, R122, -0x1, RZ ;  /* 0xffffffff7af97810 */ /* 0x000fd60007ffe0ff */
[----:B------:R-:W-:Y:S02]  /*1ea10*/  @!P3 IADD3 R201, -R201, RZ, RZ ;  /* 0x000000ffc9c9b210 */ /* 0x000fe40007ffe1ff */
[----:B------:R-:W-:Y:S02]  /*1ea20*/  ISETP.GE.U32.AND P3, PT, R249, 0x7fffff80, PT ;  /* 0x7fffff80f900780c */ /* 0x000fe40003f66070 */
[C---:B--2---:R-:W-:Y:S02]  /*1ea30*/  SEL R2, R204.reuse, R123, !P5 ;  /* 0x0000007bcc027207 */ /* 0x044fe40006800000 */
[----:B---3--:R-:W-:-:S03]  /*1ea40*/  SEL R115, R204, R124, !P5 ;  /* 0x0000007ccc737207 */ /* 0x008fc60006800000 */
[----:B------:R1:W-:Y:S01]  /*1ea50*/  STL [R1+0x718], R2 ;  /* 0x0007180201007387 */ /* 0x0003e20000100800 */
[----:B----4-:R-:W-:-:S03]  /*1ea60*/  SEL R3, R204, R125, !P5 ;  /* 0x0000007dcc037207 */ /* 0x010fc60006800000 */
[----:B------:R2:W-:Y:S01]  /*1ea70*/  STL [R1+0xba8], R115 ;  /* 0x000ba87301007387 */ /* 0x0005e20000100800 */
[----:B-1----:R-:W-:-:S03]  /*1ea80*/  SEL R2, R204, R126, !P5 ;  /* 0x0000007ecc027207 */ /* 0x002fc60006800000 */
[----:B------:R1:W-:Y:S01]  /*1ea90*/  STL [R1+0xb80], R3 ;  /* 0x000b800301007387 */ /* 0x0003e20000100800 */
[----:B--2---:R-:W-:-:S03]  /*1eaa0*/  SEL R115, R204, R127, !P5 ;  /* 0x0000007fcc737207 */ /* 0x004fc60006800000 */
[----:B------:R2:W-:Y:S04]  /*1eab0*/  STL [R1+0xc3c], R2 ;  /* 0x000c3c0201007387 */ /* 0x0005e80000100800 */
[----:B------:R3:W-:Y:S01]  /*1eac0*/  STL [R1+0xb70], R115 ;  /* 0x000b707301007387 */ /* 0x0007e20000100800 */
[C---:B-1----:R-:W-:Y:S02]  /*1ead0*/  SEL R3, R204.reuse, R128, !P5 ;  /* 0x00000080cc037207 */ /* 0x042fe40006800000 */
[----:B--2---:R-:W-:-:S03]  /*1eae0*/  SEL R2, R204, R129, !P5 ;  /* 0x00000081cc027207 */ /* 0x004fc60006800000 */
[----:B------:R1:W-:Y:S01]  /*1eaf0*/  STL [R1+0xc38], R3 ;  /* 0x000c380301007387 */ /* 0x0003e20000100800 */
[----:B---3--:R-:W-:-:S03]  /*1eb00*/  SEL R115, R204, R130, !P5 ;  /* 0x00000082cc737207 */ /* 0x008fc60006800000 */
        /* <DEDUP_REMOVED lines=19> */
[----:B------:R-:W-:Y:S01]  /*1ec40*/  STL [R1+0xbb8], R115 ;  /* 0x000bb87301007387 */ /* 0x000fe20000100800 */
[----:B-1----:R-:W-:-:S03]  /*1ec50*/  SEL R3, R204, R230, !P5 ;  /* 0x000000e6cc037207 */ /* 0x002fc60006800000 */
[----:B------:R-:W3:Y:S01]  /*1ec60*/  LDL.LU R249, [R1+0x484] ;  /* 0x0004840001f97983 */ /* 0x000ee20000300800 */
[----:B--2---:R-:W-:-:S03]  /*1ec70*/  SEL R2, R204, R232, !P5 ;  /* 0x000000e8cc027207 */ /* 0x004fc60006800000 */
[----:B------:R1:W-:Y:S04]  /*1ec80*/  STL [R1+0xb78], R3 ;  /* 0x000b780301007387 */ /* 0x0003e80000100800 */
[----:B------:R-:W2:Y:S04]  /*1ec90*/  LDL.LU R250, [R1+0x480] ;  /* 0x0004800001fa7983 */ /* 0x000ea80000300800 */
[----:B------:R4:W-:Y:S04]  /*1eca0*/  STL [R1+0xc20], R2 ;  /* 0x000c200201007387 */ /* 0x0009e80000100800 */
[----:B-1----:R-:W2:Y:S04]  /*1ecb0*/  LDL.LU R3, [R1+0x47c] ;  /* 0x00047c0001037983 */ /* 0x002ea80000300800 */
[----:B----4-:R-:W4:Y:S04]  /*1ecc0*/  LDL.LU R2, [R1+0x478] ;  /* 0x0004780001027983 */ /* 0x010f280000300800 */
        /* <DEDUP_REMOVED lines=27> */
[----:B---3--:R-:W-:-:S05]  /*1ee80*/  SEL R249, R204, R249, !P5 ;  /* 0x000000f9ccf97207 */ /* 0x008fca0006800000 */
[----:B------:R2:W-:Y:S02]  /*1ee90*/  STL [R1+0xb3c], R249 ;  /* 0x000b3cf901007387 */ /* 0x0005e40000100800 */
[C---:B--2---:R-:W-:Y:S02]  /*1eea0*/  SEL R249, R204.reuse, R250, !P5 ;  /* 0x000000faccf97207 */ /* 0x044fe40006800000 */
[C---:B------:R-:W-:Y:S02]  /*1eeb0*/  SEL R3, R204.reuse, R3, !P5 ;  /* 0x00000003cc037207 */ /* 0x040fe40006800000 */
[C---:B----4-:R-:W-:Y:S01]  /*1eec0*/  SEL R2, R204.reuse, R2, !P5 ;  /* 0x00000002cc027207 */ /* 0x050fe20006800000 */
[----:B------:R-:W-:Y:S01]  /*1eed0*/  STL [R1+0xb34], R249 ;  /* 0x000b34f901007387 */ /* 0x000fe20000100800 */
[----:B------:R-:W-:-:S03]  /*1eee0*/  SEL R115, R204, R115, !P5 ;  /* 0x00000073cc737207 */ /* 0x000fc60006800000 */
[----:B------:R1:W-:Y:S04]  /*1eef0*/  STL [R1+0xc1c], R3 ;  /* 0x000c1c0301007387 */ /* 0x0003e80000100800 */
        /* <DEDUP_REMOVED lines=553> */
[----:B------:R-:W-:-:S03]  /*21190*/  SEL R3, R204, R3, !P5 ;  /* 0x00000003cc037207 */ /* 0x000fc60006800000 */
[----:B------:R-:W-:Y:S01]  /*211a0*/  STL [R1+0x9bc], R249 ;  /* 0x0009bcf901007387 */ /* 0x000fe20000100800 */
[----:B----4-:R-:W-:-:S03]  /*211b0*/  SEL R2, R204, R2, !P5 ;  /* 0x00000002cc027207 */ /* 0x010fc60006800000 */
[----:B------:R1:W-:Y:S01]  /*211c0*/  STL [R1+0x9b8], R3 ;  /* 0x0009b80301007387 */ /* 0x0003e20000100800 */
[----:B------:R-:W-:-:S03]  /*211d0*/  SEL R115, R204, R115, !P5 ;  /* 0x00000073cc737207 */ /* 0x000fc60006800000 */
[----:B------:R2:W-:Y:S01]  /*211e0*/  STL [R1+0x71c], R2 ;  /* 0x00071c0201007387 */ /* 0x0005e20000100800 */
[----:B-1----:R-:W-:-:S03]  /*211f0*/  SEL R3, R204, R116, !P5 ;  /* 0x00000074cc037207 */ /* 0x002fc60006800000 */
[----:B------:R1:W-:Y:S01]  /*21200*/  STL [R1+0x9b4], R115 ;  /* 0x0009b47301007387 */ /* 0x0003e20000100800 */
[----:B--2---:R-:W-:-:S03]  /*21210*/  SEL R2, R204, R117, !P5 ;  /* 0x00000075cc027207 */ /* 0x004fc60006800000 */
        /* <DEDUP_REMOVED lines=48> */
[----:B-1----:R-:W2:Y:S04]  /*21520*/  LDL.LU R115, [R1+0x78] ;  /* 0x0000780001737983 */ /* 0x002ea80000300800 */
[----:B------:R1:W-:Y:S04]  /*21530*/  STL [R1+0x6b0], R3 ;  /* 0x0006b00301007387 */ /* 0x0003e80000100800 */
[----:B------:R-:W3:Y:S04]  /*21540*/  LDL.LU R116, [R1+0x74] ;  /* 0x0000740001747983 */ /* 0x000ee80000300800 */
[----:B------:R4:W-:Y:S04]  /*21550*/  STL [R1+0x6ac], R2 ;  /* 0x0006ac0201007387 */ /* 0x0009e80000100800 */
[----:B------:R-:W3:Y:S04]  /*21560*/  LDL.LU R117, [R1+0x70] ;  /* 0x0000700001757983 */ /* 0x000ee80000300800 */
        /* <DEDUP_REMOVED lines=26> */
[----:B-1----:R-:W3:Y:S04]  /*21710*/  LDL.LU R3, [R1+0x4] ;  /* 0x0000040001037983 */ /* 0x002ee80000300800 */
[----:B----4-:R-:W4:Y:S01]  /*21720*/  LDL.LU R2, [R1] ;  /* 0x0000000001027983 */ /* 0x010f220000300800 */
[----:B--2---:R-:W-:-:S05]  /*21730*/  SEL R115, R204, R115, !P5 ;  /* 0x00000073cc737207 */ /* 0x004fca0006800000 */
[----:B------:R1:W-:Y:S01]  /*21740*/  STL [R1+0x970], R115 ;  /* 0x0009707301007387 */ /* 0x0003e20000100800 */
[----:B---3--:R-:W-:-:S03]  /*21750*/  SEL R116, R204, R116, !P5 ;  /* 0x00000074cc747207 */ /* 0x008fc60006800000 */
[----:B-1----:R-:W2:Y:S01]  /*21760*/  LDL.LU R115, [R1+0x60ec] ;  /* 0x0060ec0001737983 */ /* 0x002ea20000300800 */
[----:B------:R-:W-:-:S03]  /*21770*/  SEL R117, R204, R117, !P5 ;  /* 0x00000075cc757207 */ /* 0x000fc60006800000 */
[----:B------:R1:W-:Y:S01]  /*21780*/  STL [R1+0x96c], R116 ;  /* 0x00096c7401007387 */ /* 0x0003e20000100800 */
[C---:B------:R-:W-:Y:S02]  /*21790*/  SEL R118, R204.reuse, R118, !P5 ;  /* 0x00000076cc767207 */ /* 0x040fe40006800000 */
[C---:B------:R-:W-:Y:S01]  /*217a0*/  SEL R119, R204.reuse, R119, !P5 ;  /* 0x00000077cc777207 */ /* 0x040fe20006800000 */
[----:B-1----:R-:W3:Y:S01]  /*217b0*/  LDL.LU R116, [R1+0x60e8] ;  /* 0x0060e80001747983 */ /* 0x002ee20000300800 */
[----:B------:R-:W-:-:S03]  /*217c0*/  SEL R120, R204, R120, !P5 ;  /* 0x00000078cc787207 */ /* 0x000fc60006800000 */
[----:B------:R1:W-:Y:S01]  /*217d0*/  STL [R1+0x968], R117 ;  /* 0x0009687501007387 */ /* 0x0003e20000100800 */
[C---:B------:R-:W-:Y:S02]  /*217e0*/  SEL R121, R204.reuse, R121, !P5 ;  /* 0x00000079cc797207 */ /* 0x040fe40006800000 */
[C---:B------:R-:W-:Y:S01]  /*217f0*/  SEL R122, R204.reuse, R122, !P5 ;  /* 0x0000007acc7a7207 */ /* 0x040fe20006800000 */
[----:B-1----:R-:W2:Y:S04]  /*21800*/  LDL.LU R117, [R1+0x60e4] ;  /* 0x0060e40001757983 */ /* 0x002ea80000300800 */
[----:B------:R1:W-:Y:S01]  /*21810*/  STL [R1+0x964], R118 ;  /* 0x0009647601007387 */ /* 0x0003e20000100800 */
[C---:B------:R-:W-:Y:S02]  /*21820*/  SEL R123, R204.reuse, R123, !P5 ;  /* 0x0000007bcc7b7207 */ /* 0x040fe40006800000 */
[C---:B------:R-:W-:Y:S01]  /*21830*/  SEL R124, R204.reuse, R124, !P5 ;  /* 0x0000007ccc7c7207 */ /* 0x040fe20006800000 */
[----:B-1----:R-:W2:Y:S04]  /*21840*/  LDL.LU R118, [R1+0x60e0] ;  /* 0x0060e00001767983 */ /* 0x002ea80000300800 */
[----:B------:R1:W-:Y:S01]  /*21850*/  STL [R1+0x6dc], R119 ;  /* 0x0006dc7701007387 */ /* 0x0003e20000100800 */
[----:B------:R-:W-:-:S03]  /*21860*/  SEL R125, R204, R125, !P5 ;  /* 0x0000007dcc7d7207 */ /* 0x000fc60006800000 */
        /* <DEDUP_REMOVED lines=9> */
[----:B-1----:R-:W3:Y:S04]  /*21900*/  LDL.LU R122, [R1+0x60d0] ;  /* 0x0060d000017a7983 */ /* 0x002ee80000300800 */
        /* <DEDUP_REMOVED lines=39> */
[----:B------:R1:W-:Y:S04]  /*21b80*/  STL [R1+0x640], R136 ;  /* 0x0006408801007387 */ /* 0x0003e80000100800 */
        /* <DEDUP_REMOVED lines=10> */
[----:B-1----:R-:W3:Y:S01]  /*21c30*/  LDL.LU R232, [R1+0x6084] ;  /* 0x0060840001e87983 */ /* 0x002ee20000300800 */
[----:B------:R-:W-:-:S02]  /*21c40*/  SEL R249, R204, R249, !P5 ;  /* 0x000000f9ccf97207 */ /* 0x000fc40006800000 */
[----:B------:R-:W-:-:S03]  /*21c50*/  SEL R250, R204, R250, !P5 ;  /* 0x000000faccfa7207 */ /* 0x000fc60006800000 */
[----:B------:R1:W-:Y:S04]  /*21c60*/  STL [R1+0x92c], R249 ;  /* 0x00092cf901007387 */ /* 0x0003e80000100800 */
[----:B------:R-:W-:Y:S01]  /*21c70*/  STL [R1+0x928], R250 ;  /* 0x000928fa01007387 */ /* 0x000fe20000100800 */
[C---:B-1----:R-:W-:Y:S02]  /*21c80*/  SEL R249, R204.reuse, R3, !P5 ;  /* 0x00000003ccf97207 */ /* 0x042fe40006800000 */
[----:B----4-:R-:W-:-:S03]  /*21c90*/  SEL R3, R204, R2, !P5 ;  /* 0x00000002cc037207 */ /* 0x010fc60006800000 */
[----:B------:R-:W-:Y:S04]  /*21ca0*/  STL [R1+0x9a4], R249 ;  /* 0x0009a4f901007387 */ /* 0x000fe80000100800 */
[----:B------:R1:W-:Y:S01]  /*21cb0*/  STL [R1+0x924], R3 ;  /* 0x0009240301007387 */ /* 0x0003e20000100800 */
[C---:B--2---:R-:W-:Y:S02]  /*21cc0*/  SEL R119, R204.reuse, R119, !P5 ;  /* 0x00000077cc777207 */ /* 0x044fe40006800000 */
[C---:B---3--:R-:W-:Y:S02]  /*21cd0*/  SEL R122, R204.reuse, R122, !P5 ;  /* 0x0000007acc7a7207 */ /* 0x048fe40006800000 */
[C---:B------:R-:W-:Y:S02]  /*21ce0*/  SEL R116, R204.reuse, R116, !P5 ;  /* 0x00000074cc747207 */ /* 0x040fe40006800000 */
[----:B------:R-:W-:-:S02]  /*21cf0*/  SEL R113, R204, R113, !P5 ;  /* 0x00000071cc717207 */ /* 0x000fc40006800000 */
[C---:B------:R-:W-:Y:S02]  /*21d00*/  SEL R110, R204.reuse, R110, !P5 ;  /* 0x0000006ecc6e7207 */ /* 0x040fe40006800000 */
[C---:B------:R-:W-:Y:S02]  /*21d10*/  SEL R125, R204.reuse, R125, !P5 ;  /* 0x0000007dcc7d7207 */ /* 0x040fe40006800000 */
[C---:B------:R-:W-:Y:S02]  /*21d20*/  SEL R128, R204.reuse, R128, !P5 ;  /* 0x00000080cc807207 */ /* 0x040fe40006800000 */
[C---:B------:R-:W-:Y:S02]  /*21d30*/  SEL R131, R204.reuse, R131, !P5 ;  /* 0x00000083cc837207 */ /* 0x040fe40006800000 */
[C---:B------:R-:W-:Y:S02]  /*21d40*/  SEL R134, R204.reuse, R134, !P5 ;  /* 0x00000086cc867207 */ /* 0x040fe40006800000 */
[----:B------:R-:W-:-:S02]  /*21d50*/  SEL R137, R204, R137, !P5 ;  /* 0x00000089cc897207 */ /* 0x000fc40006800000 */
[C---:B-1----:R-:W-:Y:S02]  /*21d60*/  SEL R3, R204.reuse, R139, !P5 ;  /* 0x0000008bcc037207 */ /* 0x042fe40006800000 */
[C---:B------:R-:W-:Y:S02]  /*21d70*/  SEL R230, R204.reuse, R230, !P5 ;  /* 0x000000e6cce67207 */ /* 0x040fe40006800000 */
[----:B------:R-:W-:-:S05]  /*21d80*/  SEL R2, R204, R232, !P5 ;  /* 0x000000e8cc027207 */ /* 0x000fca0006800000 */
[----:B------:R1:W-:Y:S04]  /*21d90*/  STL [R1+0x6bc], R2 ;  /* 0x0006bc0201007387 */ /* 0x0003e80000100800 */
[----:B------:R-:W-:Y:S04]  /*21da0*/  STL [R1+0x6b4], R230 ;  /* 0x0006b4e601007387 */ /* 0x000fe80000100800 */
[----:B------:R2:W-:Y:S01]  /*21db0*/  STL [R1+0x920], R3 ;  /* 0x0009200301007387 */ /* 0x0005e20000100800 */
[----:B-1----:R-:W-:-:S05]  /*21dc0*/  SEL R2, R204, R138, !P5 ;  /* 0x0000008acc027207 */ /* 0x002fca0006800000 */
[----:B------:R1:W-:Y:S01]  /*21dd0*/  STL [R1+0x91c], R2 ;  /* 0x00091c0201007387 */ /* 0x0003e20000100800 */
[----:B--2---:R-:W-:-:S03]  /*21de0*/  SEL R3, R204, R136, !P5 ;  /* 0x00000088cc037207 */ /* 0x004fc60006800000 */
        /* <DEDUP_REMOVED lines=42> */
[C---:B-1----:R-:W-:Y:S02]  /*22090*/  SEL R2, R204.reuse, R111, !P5 ;  /* 0x0000006fcc027207 */ /* 0x042fe40006800000 */
[----:B------:R-:W-:-:S03]  /*220a0*/  SEL R107, R204, R107, !P5 ;  /* 0x0000006bcc6b7207 */ /* 0x000fc60006800000 */
        /* <DEDUP_REMOVED lines=208> */
[----:B-1----:R-:W-:-:S05]  /*22db0*/  SEL R2, R204, R6, !P5 ;  /* 0x00000006cc027207 */ /* 0x002fca0006800000 */
[----:B------:R1:W-:Y:S01]  /*22dc0*/  STL [R1+0x59c], R2 ;  /* 0x00059c0201007387 */ /* 0x0003e20000100800 */
[----:B--2---:R-:W-:-:S03]  /*22dd0*/  SEL R3, R204, R4, !P5 ;  /* 0x00000004cc037207 */ /* 0x004fc60006800000 */
[----:B------:R-:W-:Y:S01]  /*22de0*/  STL [R1+0x6ec], R5 ;  /* 0x0006ec0501007387 */ /* 0x000fe20000100800 */
[----:B------:R-:W-:-:S03]  /*22df0*/  SEL R4, R204, R175, !P5 ;  /* 0x000000afcc047207 */ /* 0x000fc60006800000 */
        /* <DEDUP_REMOVED lines=155> */
[----:B------:R3:W-:Y:S04]  /*237b0*/  STL [R1+0x4b0], R3 ;  /* 0x0004b00301007387 */ /* 0x0007e80000100800 */
[----:B------:R-:W4:Y:S01]  /*237c0*/  LDL.LU R250, [R1+0xc40] ;  /* 0x000c400001fa7983 */ /* 0x000f220000300800 */
[C---:B-1----:R-:W-:Y:S02]  /*237d0*/  SEL R2, R204.reuse, R164, !P5 ;  /* 0x000000a4cc027207 */ /* 0x042fe40006800000 */
[----:B--2---:R-:W-:-:S02]  /*237e0*/  SEL R0, R204, R165, !P5 ;  /* 0x000000a5cc007207 */ /* 0x004fc40006800000 */
[C---:B---3--:R-:W-:Y:S01]  /*237f0*/  SEL R3, R204.reuse, R166, !P5 ;  /* 0x000000a6cc037207 */ /* 0x048fe20006800000 */
[----:B------:R1:W-:Y:S04]  /*23800*/  STL [R1+0x4ac], R2 ;  /* 0x0004ac0201007387 */ /* 0x0003e80000100800 */
[----:B------:R2:W-:Y:S04]  /*23810*/  STL [R1+0x4a8], R0 ;  /* 0x0004a80001007387 */ /* 0x0005e80000100800 */
[----:B------:R3:W-:Y:S04]  /*23820*/  STL [R1+0x4a4], R3 ;  /* 0x0004a40301007387 */ /* 0x0007e80000100800 */
[----:B------:R-:W4:Y:S01]  /*23830*/  LDL.LU R249, [R1+0xc44] ;  /* 0x000c440001f97983 */ /* 0x000f220000300800 */
[----:B-1----:R-:W-:-:S02]  /*23840*/  SEL R2, R204, R169, !P5 ;  /* 0x000000a9cc027207 */ /* 0x002fc40006800000 */
[----:B--2---:R-:W-:-:S05]  /*23850*/  SEL R0, R204, R168, !P5 ;  /* 0x000000a8cc007207 */ /* 0x004fca0006800000 */
[----:B------:R1:W-:Y:S04]  /*23860*/  STL [R1+0x4a0], R0 ;  /* 0x0004a00001007387 */ /* 0x0003e80000100800 */
[----:B------:R2:W-:Y:S01]  /*23870*/  STL [R1+0x49c], R2 ;  /* 0x00049c0201007387 */ /* 0x0005e20000100800 */
[C---:B---3--:R-:W-:Y:S02]  /*23880*/  SEL R3, R204.reuse, R173, !P5 ;  /* 0x000000adcc037207 */ /* 0x048fe40006800000 */
[C---:B-1----:R-:W-:Y:S02]  /*23890*/  SEL R0, R204.reuse, R170, !P5 ;  /* 0x000000aacc007207 */ /* 0x042fe40006800000 */
[----:B--2---:R-:W-:-:S03]  /*238a0*/  SEL R2, R204, R171, !P5 ;  /* 0x000000abcc027207 */ /* 0x004fc60006800000 */
[----:B------:R1:W-:Y:S04]  /*238b0*/  STL [R1+0x498], R0 ;  /* 0x0004980001007387 */ /* 0x0003e80000100800 */
        /* <DEDUP_REMOVED lines=25> */
[C---:B--2---:R-:W-:Y:S02]  /*23a50*/  SEL R0, R204.reuse, R194, !P5 ;  /* 0x000000c2cc007207 */ /* 0x044fe40006800000 */
[C---:B---3--:R-:W-:Y:S01]  /*23a60*/  SEL R2, R204.reuse, R193, !P5 ;  /* 0x000000c1cc027207 */ /* 0x048fe20006800000 */
[----:B------:R1:W-:Y:S04]  /*23a70*/  STL [R1+0x460], R3 ;  /* 0x0004600301007387 */ /* 0x0003e80000100800 */
[----:B------:R2:W-:Y:S04]  /*23a80*/  STL [R1+0x6078], R2 ;  /* 0x0060780201007387 */ /* 0x0005e80000100800 */
[----:B------:R3:W-:Y:S01]  /*23a90*/  STL [R1+0x45c], R0 ;  /* 0x00045c0001007387 */ /* 0x0007e20000100800 */
[----:B-1----:R-:W-:-:S02]  /*23aa0*/  SEL R3, R204, R195, !P5 ;  /* 0x000000c3cc037207 */ /* 0x002fc40006800000 */
[----:B--2---:R-:W-:-:S03]  /*23ab0*/  SEL R2, R204, R199, !P5 ;  /* 0x000000c7cc027207 */ /* 0x004fc60006800000 */
[----:B------:R-:W-:Y:S01]  /*23ac0*/  STL [R1+0x607c], R3 ;  /* 0x00607c0301007387 */ /* 0x000fe20000100800 */
[----:B---3--:R-:W-:-:S03]  /*23ad0*/  SEL R0, R204, R196, !P5 ;  /* 0x000000c4cc007207 */ /* 0x008fc60006800000 */
[----:B------:R-:W-:Y:S04]  /*23ae0*/  STL [R1+0x6080], R2 ;  /* 0x0060800201007387 */ /* 0x000fe80000100800 */
[----:B------:R1:W-:Y:S02]  /*23af0*/  STL [R1+0x450], R0 ;  /* 0x0004500001007387 */ /* 0x0003e40000100800 */
[----:B-1----:R-:W-:-:S05]  /*23b00*/  SEL R0, R204, R198, !P5 ;  /* 0x000000c6cc007207 */ /* 0x002fca0006800000 */
[----:B------:R-:W-:Y:S01]  /*23b10*/  STL [R1+0x448], R0 ;  /* 0x0004480001007387 */ /* 0x000fe20000100800 */
[C---:B------:R-:W-:Y:S01]  /*23b20*/  SEL R3, R204.reuse, R200, !P5 ;  /* 0x000000c8cc037207 */ /* 0x040fe20006800000 */
[----:B------:R-:W-:Y:S01]  /*23b30*/  @!P6 IMAD.MOV R202, RZ, RZ, -R202 ;  /* 0x000000ffffcae224 */ /* 0x000fe200078e0aca */
[----:B------:R-:W-:Y:S01]  /*23b40*/  SEL R2, R204, R201, !P5 ;  /* 0x000000c9cc027207 */ /* 0x000fe20006800000 */
[----:B------:R-:W-:Y:S02]  /*23b50*/  IMAD.MOV.U32 R5, RZ, RZ, 0x7f ;  /* 0x0000007fff057424 */ /* 0x000fe400078e00ff */
[----:B------:R1:W-:Y:S01]  /*23b60*/  STL [R1+0x444], R3 ;  /* 0x0004440301007387 */ /* 0x0003e20000100800 */
[----:B------:R-:W-:-:S03]  /*23b70*/  LEA R248, P6, R203, c[0x0][0x168], 0x2 ;  /* 0x00005a00cbf87a11 */ /* 0x000fc600078c10ff */
[----:B------:R2:W-:Y:S01]  /*23b80*/  STL [R1+0x440], R2 ;  /* 0x0004400201007387 */ /* 0x0005e20000100800 */
[----:B------:R-:W-:Y:S02]  /*23b90*/  MOV R252, c[0x0][0x180] ;  /* 0x0000600000fc7a02 */ /* 0x000fe40000000f00 */
[----:B-1----:R-:W-:Y:S02]  /*23ba0*/  IADD3 R3, R5, c[0x0][0x180], RZ ;  /* 0x0000600005037a10 */ /* 0x002fe40007ffe0ff */
[----:B--2---:R-:W-:-:S05]  /*23bb0*/  SEL R2, R204, R202, !P5 ;  /* 0x000000cacc027207 */ /* 0x004fca0006800000 */
[----:B------:R1:W-:Y:S01]  /*23bc0*/  STL [R1+0x43c], R2 ;  /* 0x00043c0201007387 */ /* 0x0003e20000100800 */
[----:B------:R-:W-:Y:S01]  /*23bd0*/  ULDC.64 UR4, c[0x0][0x118] ;  /* 0x0000460000047ab9 */ /* 0x000fe20000000a00 */
[C---:B------:R-:W-:Y:S02]  /*23be0*/  IADD3 R9, R252.reuse, -0x9, RZ ;  /* 0xfffffff7fc097810 */ /* 0x040fe40007ffe0ff */
[----:B------:R-:W-:Y:S01]  /*23bf0*/  IADD3 R13, R252, -0x11, RZ ;  /* 0xffffffeffc0d7810 */ /* 0x000fe20007ffe0ff */
[----:B----4-:R-:W-:Y:S02]  /*23c00*/  IMAD R0, R250, c[0x0][0x184], RZ ;  /* 0x00006100fa007a24 */ /* 0x010fe400078e02ff */
[----:B------:R-:W2:Y:S03]  /*23c10*/  S2R R250, SR_TID.X ;  /* 0x0000000000fa7919 */ /* 0x000ea60000002100 */
[----:B------:R-:W-:-:S04]  /*23c20*/  LEA R4, P5, R0, c[0x0][0x160], 0x2 ;  /* 0x0000580000047a11 */ /* 0x000fc800078a10ff */
[----:B------:R-:W-:Y:S02]  /*23c30*/  LEA.HI.X.SX32 R5, R0, c[0x0][0x164], 0x2, P5 ;  /* 0x0000590000057a11 */ /* 0x000fe400028f16ff */
[----:B------:R-:W-:Y:S01]  /*23c40*/  ISETP.GT.AND P5, PT, R3, 0x7f, PT ;  /* 0x0000007f0300780c */ /* 0x000fe20003fa4270 */
[----:B------:R-:W-:Y:S01]  /*23c50*/  IMAD R7, R249, c[0x0][0x184], RZ ;  /* 0x00006100f9077a24 */ /* 0x000fe200078e02ff */
[----:B------:R-:W-:Y:S02]  /*23c60*/  LEA.HI.X.SX32 R249, R203, c[0x0][0x16c], 0x2, P6 ;  /* 0x00005b00cbf97a11 */ /* 0x000fe400030f16ff */
[----:B--2---:R-:W-:Y:S02]  /*23c70*/  LOP3.LUT R250, R250, 0x3f, RZ, 0xc0, !PT ;  /* 0x0000003ffafa7812 */ /* 0x004fe400078ec0ff */
[----:B------:R-:W-:Y:S02]  /*23c80*/  LEA R6, P6, R7, c[0x0][0x160], 0x2 ;  /* 0x0000580007067a11 */ /* 0x000fe400078c10ff */
[----:B-1----:R-:W-:-:S02]  /*23c90*/  LOP3.LUT R2, R250, 0x40, RZ, 0xfc, !PT ;  /* 0x00000040fa027812 */ /* 0x002fc400078efcff */
[----:B------:R-:W-:Y:S01]  /*23ca0*/  LEA.HI.X.SX32 R7, R7, c[0x0][0x164], 0x2, P6 ;  /* 0x0000590007077a11 */ /* 0x000fe200030f16ff */
[----:B------:R-:W-:Y:S01]  /*23cb0*/  IMAD.SHL.U32 R206, R250, 0x4, RZ ;  /* 0x00000004face7824 */ /* 0x000fe200078e00ff */
[----:B------:R-:W-:Y:S02]  /*23cc0*/  ISETP.GE.AND P6, PT, R2, c[0x0][0x180], PT ;  /* 0x0000600002007a0c */ /* 0x000fe40003fc6270 */
[----:B------:R-:W-:Y:S02]  /*23cd0*/  SEL R8, RZ, 0x4, !P5 ;  /* 0x00000004ff087807 */ /* 0x000fe40006800000 */
[----:B------:R-:W-:Y:S02]  /*23ce0*/  IADD3 R0, R252, -0x5, RZ ;  /* 0xfffffffbfc007810 */ /* 0x000fe40007ffe0ff */
[----:B------:R-:W-:Y:S02]  /*23cf0*/  SEL R3, R8, RZ, !P6 ;  /* 0x000000ff08037207 */ /* 0x000fe40007000000 */
[----:B------:R-:W-:-:S02]  /*23d00*/  ISETP.GE.U32.AND P6, PT, R0, 0x7fffff7c, PT ;  /* 0x7fffff7c0000780c */ /* 0x000fc40003fc6070 */
[----:B------:R-:W-:Y:S02]  /*23d10*/  IADD3 R0, R206, 0x100000, RZ ;  /* 0x00100000ce007810 */ /* 0x000fe40007ffe0ff */
[----:B------:R-:W-:-:S03]  /*23d20*/  ISETP.GE.AND P5, PT, R250, c[0x0][0x180], PT ;  /* 0x00006000fa007a0c */ /* 0x000fc60003fa6270 */
[----:B------:R1:W-:Y:S01]  /*23d30*/  LDGSTS.E [R0+-0x80000], [R4.64], !P3 ;  /* 0x8000000004007fae */ /* 0x0003e2000d921844 */
[----:B------:R-:W-:Y:S02]  /*23d40*/  SEL R2, R8, RZ, !P5 ;  /* 0x000000ff08027207 */ /* 0x000fe40006800000 */
[----:B------:R-:W-:Y:S02]  /*23d50*/  ISETP.GE.U32.AND P5, PT, R9, 0x7fffff78, PT ;  /* 0x7fffff780900780c */ /* 0x000fe40003fa6070 */
[----:B------:R-:W-:Y:S01]  /*23d60*/  IADD3 R8, R206, 0x100000, RZ ;  /* 0x00100000ce087810 */ /* 0x000fe20007ffe0ff */
[----:B-1----:R-:W-:Y:S01]  /*23d70*/  IMAD.MOV.U32 R0, RZ, RZ, c[0x0][0x188] ;  /* 0x00006200ff007624 */ /* 0x002fe200078e00ff */
[----:B------:R-:W-:-:S03]  /*23d80*/  IADD3 R9, R252, -0xd, RZ ;  /* 0xfffffff3fc097810 */ /* 0x000fc60007ffe0ff */
[----:B------:R1:W-:Y:S01]  /*23d90*/  LDGSTS.E [R8+-0x7ff00], [R6.64], !P3 ;  /* 0x8010000006087fae */ /* 0x0003e2000d921844 */
[C---:B------:R-:W-:Y:S01]  /*23da0*/  SHF.L.U32 R11, R0.reuse, 0x2, RZ ;  /* 0x00000002000b7819 */ /* 0x040fe200000006ff */
[----:B------:R-:W-:Y:S01]  /*23db0*/  IMAD.SHL.U32 R12, R0, 0x8, RZ ;  /* 0x00000008000c7824 */ /* 0x000fe200078e00ff */
[----:B------:R-:W-:Y:S02]  /*23dc0*/  ISETP.GE.U32.AND P3, PT, R9, 0x7fffff74, PT ;  /* 0x7fffff740900780c */ /* 0x000fe40003f66070 */
[C---:B------:R-:W-:Y:S01]  /*23dd0*/  IADD3 R9, R206.reuse, 0x100000, RZ ;  /* 0x00100000ce097810 */ /* 0x040fe20007ffe0ff */
[----:B------:R-:W-:Y:S01]  /*23de0*/  IMAD.WIDE R20, R11, 0x4, R4 ;  /* 0x000000040b147825 */ /* 0x000fe200078e0204 */
[----:B------:R-:W-:-:S03]  /*23df0*/  IADD3 R10, R206, 0x100000, RZ ;  /* 0x00100000ce0a7810 */ /* 0x000fc60007ffe0ff */
[----:B------:R-:W-:Y:S01]  /*23e00*/  IMAD.WIDE R18, R11, 0x4, R6 ;  /* 0x000000040b127825 */ /* 0x000fe200078e0206 */
[----:B------:R1:W-:Y:S03]  /*23e10*/  LDGSTS.E [R8+-0x7f800], [R20.64], !P6 ;  /* 0x8080000014087fae */ /* 0x0003e6000f121844 */
[----:B------:R-:W-:Y:S01]  /*23e20*/  IMAD.WIDE R16, R12, 0x4, R4 ;  /* 0x000000040c107825 */ /* 0x000fe200078e0204 */
[----:B------:R2:W-:Y:S01]  /*23e30*/  LDGSTS.E [R9+-0x7f700], [R18.64], !P6 ;  /* 0x8090000012097fae */ /* 0x0005e2000f121844 */
[----:B------:R-:W-:Y:S02]  /*23e40*/  IADD3 R11, R206, 0x100000, RZ ;  /* 0x00100000ce0b7810 */ /* 0x000fe40007ffe0ff */
[----:B------:R-:W-:Y:S01]  /*23e50*/  IMAD.WIDE R14, R12, 0x4, R6 ;  /* 0x000000040c0e7825 */ /* 0x000fe200078e0206 */
[----:B------:R3:W-:Y:S01]  /*23e60*/  LDGSTS.E [R10+-0x7f000], [R16.64], !P5 ;  /* 0x81000000100a7fae */ /* 0x0007e2000e921844 */
[----:B------:R-:W-:-:S02]  /*23e70*/  ISETP.GE.U32.AND P6, PT, R13, 0x7fffff70, PT ;  /* 0x7fffff700d00780c */ /* 0x000fc40003fc6070 */
[----:B------:R-:W-:Y:S01]  /*23e80*/  IADD3 R12, R252, -0x15, RZ ;  /* 0xffffffebfc0c7810 */ /* 0x000fe20007ffe0ff */
[----:B------:R-:W-:Y:S04]  /*23e90*/  STL.64 [R1+0x3f0], R20 ;  /* 0x0003f01401007387 */ /* 0x000fe80000100a00 */
[----:B------:R2:W-:Y:S01]  /*23ea0*/  STL.64 [R1+0x3e8], R18 ;  /* 0x0003e81201007387 */ /* 0x0005e20000100a00 */
[----:B---3--:R-:W-:-:S03]  /*23eb0*/  IMAD R10, R0, 0xc, RZ ;  /* 0x0000000c000a7824 */ /* 0x008fc600078e02ff */
[----:B------:R3:W-:Y:S01]  /*23ec0*/  STL.64 [R1+0x3b0], R16 ;  /* 0x0003b01001007387 */ /* 0x0007e20000100a00 */
[----:B------:R-:W-:-:S03]  /*23ed0*/  IADD3 R13, R252, -0x19, RZ ;  /* 0xffffffe7fc0d7810 */ /* 0x000fc60007ffe0ff */
[----:B------:R4:W-:Y:S01]  /*23ee0*/  LDGSTS.E [R11+-0x7ef00], [R14.64], !P5 ;  /* 0x811000000e0b7fae */ /* 0x0009e2000e921844 */
[----:B------:R-:W-:Y:S01]  /*23ef0*/  ISETP.GE.U32.AND P5, PT, R12, 0x7fffff6c, PT ;  /* 0x7fffff6c0c00780c */ /* 0x000fe20003fa6070 */
[C---:B--2---:R-:W-:Y:S02]  /*23f00*/  IMAD.WIDE R18, R10.reuse, 0x4, R4 ;  /* 0x000000040a127825 */ /* 0x044fe400078e0204 */
[----:B------:R2:W-:Y:S02]  /*23f10*/  STL.64 [R1+0x3a8], R14 ;  /* 0x0003a80e01007387 */ /* 0x0005e40000100a00 */
[----:B---3--:R-:W-:-:S04]  /*23f20*/  IMAD.WIDE R16, R10, 0x4, R6 ;  /* 0x000000040a107825 */ /* 0x008fc800078e0206 */
[----:B----4-:R-:W-:Y:S01]  /*23f30*/  IMAD.SHL.U32 R11, R0, 0x10, RZ ;  /* 0x00000010000b7824 */ /* 0x010fe200078e00ff */
[----:B------:R-:W-:Y:S01]  /*23f40*/  IADD3 R10, R206, 0x100000, RZ ;  /* 0x00100000ce0a7810 */ /* 0x000fe20007ffe0ff */
[----:B------:R3:W-:Y:S01]  /*23f50*/  STL.64 [R1+0x370], R18 ;  /* 0x0003701201007387 */ /* 0x0007e20000100a00 */
[----:B------:R-:W-:Y:S02]  /*23f60*/  IMAD R12, R0, 0x14, RZ ;  /* 0x00000014000c7824 */ /* 0x000fe400078e02ff */
[----:B--2---:R-:W-:Y:S01]  /*23f70*/  IMAD.WIDE R14, R11, 0x4, R4 ;  /* 0x000000040b0e7825 */ /* 0x004fe200078e0204 */
[----:B------:R3:W-:Y:S04]  /*23f80*/  LDGSTS.E [R8+-0x7e800], [R18.64], !P3 ;  /* 0x8180000012087fae */ /* 0x0007e8000d921844 */
[----:B------:R2:W-:Y:S01]  /*23f90*/  LDGSTS.E [R9+-0x7e700], [R16.64], !P3 ;  /* 0x8190000010097fae */ /* 0x0005e2000d921844 */
[----:B------:R-:W-:-:S02]  /*23fa0*/  ISETP.GE.U32.AND P3, PT, R13, 0x7fffff68, PT ;  /* 0x7fffff680d00780c */ /* 0x000fc40003f66070 */
[----:B------:R-:W-:Y:S01]  /*23fb0*/  IADD3 R13, R252, -0x1d, RZ ;  /* 0xffffffe3fc0d7810 */ /* 0x000fe20007ffe0ff */
[----:B------:R2:W-:Y:S01]  /*23fc0*/  STL.64 [R1+0x368], R16 ;  /* 0x0003681001007387 */ /* 0x0005e20000100a00 */
[----:B---3--:R-:W-:-:S03]  /*23fd0*/  IMAD.WIDE R18, R11, 0x4, R6 ;  /* 0x000000040b127825 */ /* 0x008fc600078e0206 */
[----:B------:R3:W-:Y:S04]  /*23fe0*/  STL.64 [R1+0x330], R14 ;  /* 0x0003300e01007387 */ /* 0x0007e80000100a00 */
[----:B------:R3:W-:Y:S01]  /*23ff0*/  LDGSTS.E [R10+-0x7e000], [R14.64], !P6 ;  /* 0x820000000e0a7fae */ /* 0x0007e2000f121844 */
[----:B--2---:R-:W-:-:S03]  /*24000*/  IMAD.WIDE R16, R12, 0x4, R4 ;  /* 0x000000040c107825 */ /* 0x004fc600078e0204 */
[----:B------:R1:W-:Y:S01]  /*24010*/  LDGSTS.E [R8+-0x7df00], [R18.64], !P6 ;  /* 0x8210000012087fae */ /* 0x0003e2000f121844 */
[----:B------:R-:W-:Y:S01]  /*24020*/  ISETP.GE.U32.AND P6, PT, R13, 0x7fffff64, PT ;  /* 0x7fffff640d00780c */ /* 0x000fe20003fc6070 */
[----:B------:R-:W-:Y:S02]  /*24030*/  IMAD R11, R0, 0x18, RZ ;  /* 0x00000018000b7824 */ /* 0x000fe400078e02ff */
[----:B------:R2:W-:Y:S01]  /*24040*/  LDGSTS.E [R9+-0x7d800], [R16.64], !P5 ;  /* 0x8280000010097fae */ /* 0x0005e2000e921844 */
[----:B---3--:R-:W-:Y:S01]  /*24050*/  IMAD.WIDE R14, R12, 0x4, R6 ;  /* 0x000000040c0e7825 */ /* 0x008fe200078e0206 */
[----:B-1----:R-:W-:-:S04]  /*24060*/  IADD3 R8, R252, -0x21, RZ ;  /* 0xffffffdffc087810 */ /* 0x002fc80007ffe0ff */
[----:B------:R1:W-:Y:S01]  /*24070*/  LDGSTS.E [R10+-0x7d700], [R14.64], !P5 ;  /* 0x829000000e0a7fae */ /* 0x0003e2000e921844 */
[----:B------:R-:W-:Y:S01]  /*24080*/  IMAD R12, R0, 0x1c, RZ ;  /* 0x0000001c000c7824 */ /* 0x000fe200078e02ff */
[----:B------:R-:W-:Y:S02]  /*24090*/  ISETP.GE.U32.AND P5, PT, R8, 0x7fffff60, PT ;  /* 0x7fffff600800780c */ /* 0x000fe40003fa6070 */
[----:B------:R3:W-:Y:S01]  /*240a0*/  STL.64 [R1+0x328], R18 ;  /* 0x0003281201007387 */ /* 0x0007e20000100a00 */
[----:B------:R-:W-:Y:S01]  /*240b0*/  IADD3 R8, R206, 0x100000, RZ ;  /* 0x00100000ce087810 */ /* 0x000fe20007ffe0ff */
[----:B------:R-:W-:Y:S02]  /*240c0*/  IMAD.WIDE R20, R11, 0x4, R4 ;  /* 0x000000040b147825 */ /* 0x000fe400078e0204 */
[----:B------:R2:W-:Y:S01]  /*240d0*/  STL.64 [R1+0x2f0], R16 ;  /* 0x0002f01001007387 */ /* 0x0005e20000100a00 */
[----:B------:R-:W-:-:S03]  /*240e0*/  IADD3 R13, R252, -0x25, RZ ;  /* 0xffffffdbfc0d7810 */ /* 0x000fc60007ffe0ff */
[----:B------:R4:W-:Y:S01]  /*240f0*/  LDGSTS.E [R8+-0x7d000], [R20.64], !P3 ;  /* 0x8300000014087fae */ /* 0x0009e2000d921844 */
[----:B---3--:R-:W-:-:S04]  /*24100*/  IMAD.WIDE R18, R11, 0x4, R6 ;  /* 0x000000040b127825 */ /* 0x008fc800078e0206 */
[----:B--2---:R-:W-:Y:S01]  /*24110*/  IMAD.WIDE R16, R12, 0x4, R4 ;  /* 0x000000040c107825 */ /* 0x004fe200078e0204 */
[----:B------:R1:W-:Y:S01]  /*24120*/  STL.64 [R1+0x2e8], R14 ;  /* 0x0002e80e01007387 */ /* 0x0003e20000100a00 */
[----:B------:R-:W-:-:S03]  /*24130*/  IADD3 R11, R206, 0x100000, RZ ;  /* 0x00100000ce0b7810 */ /* 0x000fc60007ffe0ff */
[----:B------:R2:W-:Y:S01]  /*24140*/  LDGSTS.E [R9+-0x7cf00], [R18.64], !P3 ;  /* 0x8310000012097fae */ /* 0x0005e2000d921844 */
[----:B------:R-:W-:-:S03]  /*24150*/  ISETP.GE.U32.AND P3, PT, R13, 0x7fffff5c, PT ;  /* 0x7fffff5c0d00780c */ /* 0x000fc60003f66070 */
[----:B------:R3:W-:Y:S01]  /*24160*/  LDGSTS.E [R10+-0x7c800], [R16.64], !P6 ;  /* 0x83800000100a7fae */ /* 0x0007e2000f121844 */
[----:B-1----:R-:W-:Y:S01]  /*24170*/  IMAD.WIDE R14, R12, 0x4, R6 ;  /* 0x000000040c0e7825 */ /* 0x002fe200078e0206 */
[----:B------:R-:W-:Y:S02]  /*24180*/  IADD3 R12, R252, -0x29, RZ ;  /* 0xffffffd7fc0c7810 */ /* 0x000fe40007ffe0ff */
[----:B------:R-:W-:Y:S01]  /*24190*/  STL.64 [R1+0x2b0], R20 ;  /* 0x0002b01401007387 */ /* 0x000fe20000100a00 */
[----:B---3--:R-:W-:-:S03]  /*241a0*/  SHF.L.U32 R10, R0, 0x5, RZ ;  /* 0x00000005000a7819 */ /* 0x008fc600000006ff */
[----:B------:R2:W-:Y:S04]  /*241b0*/  STL.64 [R1+0x2a8], R18 ;  /* 0x0002a81201007387 */ /* 0x0005e80000100a00 */
[----:B------:R1:W-:Y:S01]  /*241c0*/  LDGSTS.E [R11+-0x7c700], [R14.64], !P6 ;  /* 0x839000000e0b7fae */ /* 0x0003e2000f121844 */
[----:B------:R-:W-:-:S03]  /*241d0*/  ISETP.GE.U32.AND P6, PT, R12, 0x7fffff58, PT ;  /* 0x7fffff580c00780c */ /* 0x000fc60003fc6070 */
[----:B------:R3:W-:Y:S01]  /*241e0*/  STL.64 [R1+0x270], R16 ;  /* 0x0002701001007387 */ /* 0x0007e20000100a00 */
[----:B------:R-:W-:Y:S01]  /*241f0*/  IADD3 R13, R252, -0x2d, RZ ;  /* 0xffffffd3fc0d7810 */ /* 0x000fe20007ffe0ff */
[----:B--2---:R-:W-:Y:S02]  /*24200*/  IMAD.WIDE R18, R10, 0x4, R4 ;  /* 0x000000040a127825 */ /* 0x004fe400078e0204 */
[----:B------:R2:W-:Y:S02]  /*24210*/  STL.64 [R1+0x268], R14 ;  /* 0x0002680e01007387 */ /* 0x0005e40000100a00 */
[----:B-1----:R-:W-:Y:S02]  /*24220*/  IMAD R11, R0, 0x24, RZ ;  /* 0x00000024000b7824 */ /* 0x002fe400078e02ff */
[----:B---3--:R-:W-:Y:S01]  /*24230*/  IMAD.WIDE R16, R10, 0x4, R6 ;  /* 0x000000040a107825 */ /* 0x008fe200078e0206 */
[----:B------:R-:W-:Y:S01]  /*24240*/  IADD3 R10, R206, 0x100000, RZ ;  /* 0x00100000ce0a7810 */ /* 0x000fe20007ffe0ff */
[----:B------:R1:W-:Y:S02]  /*24250*/  STL.64 [R1+0x230], R18 ;  /* 0x0002301201007387 */ /* 0x0003e40000100a00 */
[----:B------:R-:W-:-:S02]  /*24260*/  IMAD R12, R0, 0x28, RZ ;  /* 0x00000028000c7824 */ /* 0x000fc400078e02ff */
[----:B--2---:R-:W-:Y:S01]  /*24270*/  IMAD.WIDE R14, R11, 0x4, R4 ;  /* 0x000000040b0e7825 */ /* 0x004fe200078e0204 */
[----:B------:R1:W-:Y:S04]  /*24280*/  LDGSTS.E [R8+-0x7c000], [R18.64], !P5 ;  /* 0x8400000012087fae */ /* 0x0003e8000e921844 */
[----:B------:R2:W-:Y:S01]  /*24290*/  LDGSTS.E [R9+-0x7bf00], [R16.64], !P5 ;  /* 0x8410000010097fae */ /* 0x0005e2000e921844 */
[----:B------:R-:W-:Y:S02]  /*242a0*/  ISETP.GE.U32.AND P5, PT, R13, 0x7fffff54, PT ;  /* 0x7fffff540d00780c */ /* 0x000fe40003fa6070 */
[----:B------:R-:W-:Y:S01]  /*242b0*/  IADD3 R13, R252, -0x31, RZ ;  /* 0xffffffcffc0d7810 */ /* 0x000fe20007ffe0ff */
[----:B------:R2:W-:Y:S01]  /*242c0*/  STL.64 [R1+0x228], R16 ;  /* 0x0002281001007387 */ /* 0x0005e20000100a00 */
[----:B-1----:R-:W-:-:S03]  /*242d0*/  IMAD.WIDE R18, R11, 0x4, R6 ;  /* 0x000000040b127825 */ /* 0x002fc600078e0206 */
[----:B------:R1:W-:Y:S04]  /*242e0*/  STL.64 [R1+0x1f0], R14 ;  /* 0x0001f00e01007387 */ /* 0x0003e80000100a00 */
[----:B------:R1:W-:Y:S01]  /*242f0*/  LDGSTS.E [R10+-0x7b800], [R14.64], !P3 ;  /* 0x848000000e0a7fae */ /* 0x0003e2000d921844 */
[----:B--2---:R-:W-:-:S03]  /*24300*/  IMAD.WIDE R16, R12, 0x4, R4 ;  /* 0x000000040c107825 */ /* 0x004fc600078e0204 */
[----:B------:R4:W-:Y:S01]  /*24310*/  LDGSTS.E [R8+-0x7b700], [R18.64], !P3 ;  /* 0x8490000012087fae */ /* 0x0009e2000d921844 */
[----:B------:R-:W-:Y:S01]  /*24320*/  ISETP.GE.U32.AND P3, PT, R13, 0x7fffff50, PT ;  /* 0x7fffff500d00780c */ /* 0x000fe20003f66070 */
[----:B------:R-:W-:Y:S02]  /*24330*/  IMAD R11, R0, 0x2c, RZ ;  /* 0x0000002c000b7824 */ /* 0x000fe400078e02ff */
[----:B------:R2:W-:Y:S01]  /*24340*/  LDGSTS.E [R9+-0x7b000], [R16.64], !P6 ;  /* 0x8500000010097fae */ /* 0x0005e2000f121844 */
[----:B-1----:R-:W-:Y:S01]  /*24350*/  IMAD.WIDE R14, R12, 0x4, R6 ;  /* 0x000000040c0e7825 */ /* 0x002fe200078e0206 */
[----:B----4-:R-:W-:-:S04]  /*24360*/  IADD3 R8, R252, -0x35, RZ ;  /* 0xffffffcbfc087810 */ /* 0x010fc80007ffe0ff */
[----:B------:R1:W-:Y:S01]  /*24370*/  LDGSTS.E [R10+-0x7af00], [R14.64], !P6 ;  /* 0x851000000e0a7fae */ /* 0x0003e2000f121844 */
[----:B------:R-:W-:Y:S01]  /*24380*/  IMAD R12, R0, 0x30, RZ ;  /* 0x00000030000c7824 */ /* 0x000fe200078e02ff */
[----:B------:R-:W-:Y:S02]  /*24390*/  ISETP.GE.U32.AND P6, PT, R8, 0x7fffff4c, PT ;  /* 0x7fffff4c0800780c */ /* 0x000fe40003fc6070 */
[----:B------:R3:W-:Y:S01]  /*243a0*/  STL.64 [R1+0x1e8], R18 ;  /* 0x0001e81201007387 */ /* 0x0007e20000100a00 */
[----:B------:R-:W-:Y:S01]  /*243b0*/  IADD3 R8, R206, 0x100000, RZ ;  /* 0x00100000ce087810 */ /* 0x000fe20007ffe0ff */
[C---:B------:R-:W-:Y:S01]  /*243c0*/  IMAD.WIDE R20, R11.reuse, 0x4, R4 ;  /* 0x000000040b147825 */ /* 0x040fe200078e0204 */
[----:B------:R-:W-:Y:S01]  /*243d0*/  IADD3 R13, R252, -0x39, RZ ;  /* 0xffffffc7fc0d7810 */ /* 0x000fe20007ffe0ff */
[----:B------:R2:W-:Y:S04]  /*243e0*/  STL.64 [R1+0x1a8], R16 ;  /* 0x0001a81001007387 */ /* 0x0005e80000100a00 */
[----:B------:R1:W-:Y:S01]  /*243f0*/  STL.64 [R1+0x198], R14 ;  /* 0x0001980e01007387 */ /* 0x0003e20000100a00 */
[----:B---3--:R-:W-:Y:S01]  /*24400*/  IMAD.WIDE R18, R11, 0x4, R6 ;  /* 0x000000040b127825 */ /* 0x008fe200078e0206 */
[----:B------:R-:W-:-:S02]  /*24410*/  IADD3 R11, R206, 0x100000, RZ ;  /* 0x00100000ce0b7810 */ /* 0x000fc40007ffe0ff */
[----:B------:R3:W-:Y:S01]  /*24420*/  LDGSTS.E [R8+-0x7a800], [R20.64], !P5 ;  /* 0x8580000014087fae */ /* 0x0007e2000e921844 */
[----:B--2---:R-:W-:-:S03]  /*24430*/  IMAD.WIDE R16, R12, 0x4, R4 ;  /* 0x000000040c107825 */ /* 0x004fc600078e0204 */
[----:B------:R2:W-:Y:S01]  /*24440*/  LDGSTS.E [R9+-0x7a700], [R18.64], !P5 ;  /* 0x8590000012097fae */ /* 0x0005e2000e921844 */
[----:B-1----:R-:W-:Y:S01]  /*24450*/  IMAD.WIDE R14, R12, 0x4, R6 ;  /* 0x000000040c0e7825 */ /* 0x002fe200078e0206 */
[----:B------:R-:W-:Y:S02]  /*24460*/  ISETP.GE.U32.AND P5, PT, R13, 0x7fffff48, PT ;  /* 0x7fffff480d00780c */ /* 0x000fe40003fa6070 */
[----:B------:R1:W-:Y:S01]  /*24470*/  LDGSTS.E [R10+-0x7a000], [R16.64], !P3 ;  /* 0x86000000100a7fae */ /* 0x0003e2000d921844 */
[----:B------:R-:W-:-:S03]  /*24480*/  IADD3 R12, R252, -0x3d, RZ ;  /* 0xffffffc3fc0c7810 */ /* 0x000fc60007ffe0ff */
[----:B------:R4:W-:Y:S01]  /*24490*/  LDGSTS.E [R11+-0x79f00], [R14.64], !P3 ;  /* 0x861000000e0b7fae */ /* 0x0009e2000d921844 */
[----:B------:R-:W-:-:S03]  /*244a0*/  ISETP.GE.U32.AND P3, PT, R12, 0x7fffff44, PT ;  /* 0x7fffff440c00780c */ /* 0x000fc60003f66070 */
[----:B------:R-:W-:Y:S01]  /*244b0*/  STL.64 [R1+0x148], R20 ;  /* 0x0001481401007387 */ /* 0x000fe20000100a00 */
[----:B-1----:R-:W-:-:S03]  /*244c0*/  IMAD R10, R0, 0x34, RZ ;  /* 0x00000034000a7824 */ /* 0x002fc600078e02ff */
[----:B------:R2:W-:Y:S01]  /*244d0*/  STL.64 [R1+0x138], R18 ;  /* 0x0001381201007387 */ /* 0x0005e20000100a00 */
[----:B----4-:R-:W-:-:S03]  /*244e0*/  IMAD R11, R0, 0x38, RZ ;  /* 0x00000038000b7824 */ /* 0x010fc600078e02ff */
[----:B------:R1:W-:Y:S01]  /*244f0*/  STL.64 [R1+0xe8], R16 ;  /* 0x0000e81001007387 */ /* 0x0003e20000100a00 */
[----:B------:R-:W-:-:S03]  /*24500*/  IMAD R12, R0, 0x3c, RZ ;  /* 0x0000003c000c7824 */ /* 0x000fc600078e02ff */
[----:B------:R4:W-:Y:S01]  /*24510*/  STL.64 [R1+0xd8], R14 ;  /* 0x0000d80e01007387 */ /* 0x0009e20000100a00 */
[----:B--2---:R-:W-:Y:S01]  /*24520*/  IMAD.WIDE R18, R10, 0x4, R4 ;  /* 0x000000040a127825 */ /* 0x004fe200078e0204 */
[----:B------:R-:W-:-:S03]  /*24530*/  IADD3 R13, R252, -0x41, RZ ;  /* 0xffffffbffc0d7810 */ /* 0x000fc60007ffe0ff */
[----:B-1----:R-:W-:Y:S01]  /*24540*/  IMAD.WIDE R16, R10, 0x4, R6 ;  /* 0x000000040a107825 */ /* 0x002fe200078e0206 */
[----:B------:R-:W-:-:S03]  /*24550*/  IADD3 R10, R206, 0x100000, RZ ;  /* 0x00100000ce0a7810 */ /* 0x000fc60007ffe0ff */
[----:B----4-:R-:W-:Y:S01]  /*24560*/  IMAD.WIDE R14, R11, 0x4, R4 ;  /* 0x000000040b0e7825 */ /* 0x010fe200078e0204 */
[----:B------:R1:W-:Y:S04]  /*24570*/  STL.64 [R1+0x88], R18 ;  /* 0x0000881201007387 */ /* 0x0003e80000100a00 */
[----:B------:R1:W-:Y:S04]  /*24580*/  LDGSTS.E [R8+-0x79800], [R18.64], !P6 ;  /* 0x8680000012087fae */ /* 0x0003e8000f121844 */
[----:B------:R2:W-:Y:S04]  /*24590*/  STL.64 [R1+0x80], R16 ;  /* 0x0000801001007387 */ /* 0x0005e80000100a00 */
[----:B------:R2:W-:Y:S01]  /*245a0*/  LDGSTS.E [R9+-0x79700], [R16.64], !P6 ;  /* 0x8690000010097fae */ /* 0x0005e2000f121844 */
[----:B------:R-:W-:Y:S01]  /*245b0*/  ISETP.GE.U32.AND P6, PT, R13, 0x7fffff40, PT ;  /* 0x7fffff400d00780c */ /* 0x000fe20003fc6070 */
[----:B-1----:R-:W-:-:S02]  /*245c0*/  IMAD.WIDE R18, R11, 0x4, R6 ;  /* 0x000000040b127825 */ /* 0x002fc400078e0206 */
[----:B------:R1:W-:Y:S01]  /*245d0*/  STL.64 [R1+0x50], R14 ;  /* 0x0000500e01007387 */ /* 0x0003e20000100a00 */
[----:B------:R-:W-:-:S03]  /*245e0*/  IADD3 R13, R252, -0x45, RZ ;  /* 0xffffffbbfc0d7810 */ /* 0x000fc60007ffe0ff */
[----:B------:R1:W-:Y:S01]  /*245f0*/  LDGSTS.E [R10+-0x79000], [R14.64], !P5 ;  /* 0x870000000e0a7fae */ /* 0x0003e2000e921844 */
[----:B--2---:R-:W-:-:S03]  /*24600*/  IMAD.WIDE R16, R12, 0x4, R4 ;  /* 0x000000040c107825 */ /* 0x004fc600078e0204 */
[----:B------:R3:W-:Y:S01]  /*24610*/  LDGSTS.E [R8+-0x78f00], [R18.64], !P5 ;  /* 0x8710000012087fae */ /* 0x0007e2000e921844 */
[----:B------:R-:W-:-:S03]  /*24620*/  ISETP.GE.U32.AND P5, PT, R13, 0x7fffff3c, PT ;  /* 0x7fffff3c0d00780c */ /* 0x000fc60003fa6070 */
[----:B------:R2:W-:Y:S01]  /*24630*/  LDGSTS.E [R9+-0x78800], [R16.64], !P3 ;  /* 0x8780000010097fae */ /* 0x0005e2000d921844 */
[----:B-1----:R-:W-:-:S03]  /*24640*/  IMAD.WIDE R14, R12, 0x4, R6 ;  /* 0x000000040c0e7825 */ /* 0x002fc600078e0206 */
[----:B------:R-:W-:Y:S01]  /*24650*/  STL.64 [R1+0x48], R18 ;  /* 0x0000481201007387 */ /* 0x000fe20000100a00 */
[----:B---3--:R-:W-:-:S03]  /*24660*/  IADD3 R8, R252, -0x49, RZ ;  /* 0xffffffb7fc087810 */ /* 0x008fc60007ffe0ff */
[----:B------:R1:W-:Y:S04]  /*24670*/  LDGSTS.E [R10+-0x78700], [R14.64], !P3 ;  /* 0x879000000e0a7fae */ /* 0x0003e8000d921844 */
[----:B------:R2:W-:Y:S01]  /*24680*/  STL.64 [R1+0x18], R16 ;  /* 0x0000181001007387 */ /* 0x0005e20000100a00 */
[----:B------:R-:W-:-:S03]  /*24690*/  ISETP.GE.U32.AND P3, PT, R8, 0x7fffff38, PT ;  /* 0x7fffff380800780c */ /* 0x000fc60003f66070 */
[----:B------:R3:W-:Y:S01]  /*246a0*/  STL.64 [R1+0x10], R14 ;  /* 0x0000100e01007387 */ /* 0x0007e20000100a00 */
[----:B-1----:R-:W-:Y:S01]  /*246b0*/  IMAD.SHL.U32 R10, R0, 0x40, RZ ;  /* 0x00000040000a7824 */ /* 0x002fe200078e00ff */
[----:B------:R-:W-:Y:S02]  /*246c0*/  IADD3 R20, R252, -0x4d, RZ ;  /* 0xffffffb3fc147810 */ /* 0x000fe40007ffe0ff */
[----:B--2---:R-:W-:Y:S01]  /*246d0*/  IADD3 R16, R206, 0x100000, RZ ;  /* 0x00100000ce107810 */ /* 0x004fe20007ffe0ff */
[----:B------:R-:W-:Y:S01]  /*246e0*/  IMAD.WIDE R8, R10, 0x4, R4 ;  /* 0x000000040a087825 */ /* 0x000fe200078e0204 */
[----:B------:R-:W-:-:S03]  /*246f0*/  IADD3 R17, R206, 0x100000, RZ ;  /* 0x00100000ce117810 */ /* 0x000fc60007ffe0ff */
[----:B---3--:R-:W-:Y:S01]  /*24700*/  IMAD R14, R0, 0x44, RZ ;  /* 0x00000044000e7824 */ /* 0x008fe200078e02ff */
[----:B------:R-:W-:Y:S01]  /*24710*/  IADD3 R18, R206, 0x100000, RZ ;  /* 0x00100000ce127810 */ /* 0x000fe20007ffe0ff */
[----:B------:R-:W-:Y:S01]  /*24720*/  IMAD.WIDE R10, R10, 0x4, R6 ;  /* 0x000000040a0a7825 */ /* 0x000fe200078e0206 */
[----:B------:R1:W-:Y:S03]  /*24730*/  LDGSTS.E [R16+-0x78000], [R8.64], !P6 ;  /* 0x8800000008107fae */ /* 0x0003e6000f121844 */
[----:B------:R-:W-:Y:S01]  /*24740*/  IMAD.WIDE R12, R14, 0x4, R4 ;  /* 0x000000040e0c7825 */ /* 0x000fe200078e0204 */
[----:B------:R1:W-:Y:S01]  /*24750*/  LDGSTS.E [R17+-0x77f00], [R10.64], !P6 ;  /* 0x881000000a117fae */ /* 0x0003e2000f121844 */
[----:B------:R-:W-:Y:S02]  /*24760*/  IADD3 R19, R206, 0x100000, RZ ;  /* 0x00100000ce137810 */ /* 0x000fe40007ffe0ff */
[----:B------:R-:W-:Y:S01]  /*24770*/  IMAD.WIDE R14, R14, 0x4, R6 ;  /* 0x000000040e0e7825 */ /* 0x000fe200078e0206 */
[----:B------:R-:W-:Y:S01]  /*24780*/  ISETP.GE.U32.AND P6, PT, R20, 0x7fffff34, PT ;  /* 0x7fffff341400780c */ /* 0x000fe20003fc6070 */
[----:B------:R2:W-:Y:S01]  /*24790*/  LDGSTS.E [R18+-0x77800], [R12.64], !P5 ;  /* 0x888000000c127fae */ /* 0x0005e2000e921844 */
[----:B------:R-:W-:Y:S01]  /*247a0*/  IADD3 R26, R252, -0x51, RZ ;  /* 0xffffffaffc1a7810 */ /* 0x000fe20007ffe0ff */
[----:B------:R-:W-:Y:S01]  /*247b0*/  IMAD R25, R0, 0x4c, RZ ;  /* 0x0000004c00197824 */ /* 0x000fe200078e02ff */
[----:B------:R-:W-:Y:S01]  /*247c0*/  IADD3 R22, R206, 0x100000, RZ ;  /* 0x00100000ce167810 */ /* 0x000fe20007ffe0ff */
[----:B------:R3:W-:Y:S01]  /*247d0*/  LDGSTS.E [R19+-0x77700], [R14.64], !P5 ;  /* 0x889000000e137fae */ /* 0x0007e2000e921844 */
[----:B------:R-:W-:Y:S01]  /*247e0*/  ISETP.GE.U32.AND P5, PT, R26, 0x7fffff30, PT ;  /* 0x7fffff301a00780c */ /* 0x000fe20003fa6070 */
[----:B------:R-:W-:Y:S01]  /*247f0*/  IMAD.WIDE R20, R25, 0x4, R4 ;  /* 0x0000000419147825 */ /* 0x000fe200078e0204 */
[----:B------:R-:W-:-:S03]  /*24800*/  IADD3 R23, R206, 0x100000, RZ ;  /* 0x00100000ce177810 */ /* 0x000fc60007ffe0ff */
[----:B--2---:R-:W-:Y:S01]  /*24810*/  IMAD R18, R0, 0x48, RZ ;  /* 0x0000004800127824 */ /* 0x004fe200078e02ff */
[----:B------:R-:W-:-:S03]  /*24820*/  IADD3 R24, R206, 0x100000, RZ ;  /* 0x00100000ce187810 */ /* 0x000fc60007ffe0ff */
[----:B-1----:R-:W-:Y:S01]  /*24830*/  IMAD.WIDE R16, R18, 0x4, R4 ;  /* 0x0000000412107825 */ /* 0x002fe200078e0204 */
[----:B------:R-:W-:-:S03]  /*24840*/  IADD3 R27, R252, -0x55, RZ ;  /* 0xffffffabfc1b7810 */ /* 0x000fc60007ffe0ff */
[----:B---3--:R-:W-:Y:S01]  /*24850*/  IMAD.WIDE R18, R18, 0x4, R6 ;  /* 0x0000000412127825 */ /* 0x008fe200078e0206 */
[----:B------:R1:W-:Y:S03]  /*24860*/  LDGSTS.E [R22+-0x77000], [R16.64], !P3 ;  /* 0x8900000010167fae */ /* 0x0003e6000d921844 */
[----:B------:R-:W-:Y:S01]  /*24870*/  IMAD R26, R0, 0x50, RZ ;  /* 0x00000050001a7824 */ /* 0x000fe200078e02ff */
[----:B------:R1:W-:Y:S01]  /*24880*/  LDGSTS.E [R23+-0x76f00], [R18.64], !P3 ;  /* 0x8910000012177fae */ /* 0x0003e2000d921844 */
[C---:B------:R-:W-:Y:S02]  /*24890*/  IADD3 R28, R206.reuse, 0x100000, RZ ;  /* 0x00100000ce1c7810 */ /* 0x040fe40007ffe0ff */
[----:B------:R-:W-:Y:S01]  /*248a0*/  ISETP.GE.U32.AND P3, PT, R27, 0x7fffff2c, PT ;  /* 0x7fffff2c1b00780c */ /* 0x000fe20003f66070 */
[----:B------:R2:W-:Y:S01]  /*248b0*/  LDGSTS.E [R24+-0x76800], [R20.64], !P6 ;  /* 0x8980000014187fae */ /* 0x0005e2000f121844 */
[----:B------:R-:W-:-:S02]  /*248c0*/  IADD3 R29, R206, 0x100000, RZ ;  /* 0x00100000ce1d7810 */ /* 0x000fc40007ffe0ff */
[----:B------:R-:W-:Y:S02]  /*248d0*/  IADD3 R30, R206, 0x100000, RZ ;  /* 0x00100000ce1e7810 */ /* 0x000fe40007ffe0ff */
[----:B------:R-:W-:Y:S01]  /*248e0*/  IADD3 R31, R252, -0x59, RZ ;  /* 0xffffffa7fc1f7810 */ /* 0x000fe20007ffe0ff */
[----:B-1----:R-:W-:-:S04]  /*248f0*/  IMAD.WIDE R22, R25, 0x4, R6 ;  /* 0x0000000419167825 */ /* 0x002fc800078e0206 */
[C---:B--2---:R-:W-:Y:S01]  /*24900*/  IMAD.WIDE R24, R26.reuse, 0x4, R4 ;  /* 0x000000041a187825 */ /* 0x044fe200078e0204 */
[----:B------:R1:W-:Y:S03]  /*24910*/  LDGSTS.E [R28+-0x76700], [R22.64], !P6 ;  /* 0x89900000161c7fae */ /* 0x0003e6000f121844 */
[----:B------:R-:W-:Y:S01]  /*24920*/  IMAD.WIDE R26, R26, 0x4, R6 ;  /* 0x000000041a1a7825 */ /* 0x000fe200078e0206 */
[----:B------:R2:W-:Y:S01]  /*24930*/  LDGSTS.E [R29+-0x76000], [R24.64], !P5 ;  /* 0x8a000000181d7fae */ /* 0x0005e2000e921844 */
[----:B------:R-:W-:-:S03]  /*24940*/  ISETP.GE.U32.AND P6, PT, R31, 0x7fffff28, PT ;  /* 0x7fffff281f00780c */ /* 0x000fc60003fc6070 */
[----:B------:R3:W-:Y:S01]  /*24950*/  LDGSTS.E [R30+-0x75f00], [R26.64], !P5 ;  /* 0x8a1000001a1e7fae */ /* 0x0007e2000e921844 */
[----:B-1----:R-:W-:Y:S01]  /*24960*/  IADD3 R28, R252, -0x5d, RZ ;  /* 0xffffffa3fc1c7810 */ /* 0x002fe20007ffe0ff */
[----:B------:R-:W-:Y:S01]  /*24970*/  IMAD R34, R0, 0x58, RZ ;  /* 0x0000005800227824 */ /* 0x000fe200078e02ff */
[----:B------:R-:W-:Y:S02]  /*24980*/  IADD3 R36, R206, 0x100000, RZ ;  /* 0x00100000ce247810 */ /* 0x000fe40007ffe0ff */
[----:B------:R-:W-:Y:S01]  /*24990*/  ISETP.GE.U32.AND P5, PT, R28, 0x7fffff24, PT ;  /* 0x7fffff241c00780c */ /* 0x000fe20003fa6070 */
[----:B---3--:R-:W-:Y:S01]  /*249a0*/  IMAD R30, R0, 0x54, RZ ;  /* 0x00000054001e7824 */ /* 0x008fe200078e02ff */
[----:B------:R-:W-:-:S03]  /*249b0*/  IADD3 R37, R206, 0x100000, RZ ;  /* 0x00100000ce257810 */ /* 0x000fc60007ffe0ff */
[----:B--2---:R-:W-:Y:S01]  /*249c0*/  IMAD.WIDE R28, R30, 0x4, R4 ;  /* 0x000000041e1c7825 */ /* 0x004fe200078e0204 */
[----:B------:R-:W-:-:S03]  /*249d0*/  IADD3 R40, R252, -0x61, RZ ;  /* 0xffffff9ffc287810 */ /* 0x000fc60007ffe0ff */
[----:B------:R-:W-:Y:S01]  /*249e0*/  IMAD.WIDE R30, R30, 0x4, R6 ;  /* 0x000000041e1e7825 */ /* 0x000fe200078e0206 */
[----:B------:R-:W-:Y:S01]  /*249f0*/  IADD3 R38, R206, 0x100000, RZ ;  /* 0x00100000ce267810 */ /* 0x000fe20007ffe0ff */
[----:B------:R1:W-:Y:S02]  /*24a00*/  LDGSTS.E [R36+-0x75800], [R28.64], !P3 ;  /* 0x8a8000001c247fae */ /* 0x0003e4000d921844 */
[----:B------:R-:W-:Y:S01]  /*24a10*/  IMAD.WIDE R32, R34, 0x4, R4 ;  /* 0x0000000422207825 */ /* 0x000fe200078e0204 */
[----:B------:R-:W-:Y:S01]  /*24a20*/  IADD3 R39, R206, 0x100000, RZ ;  /* 0x00100000ce277810 */ /* 0x000fe20007ffe0ff */
[----:B------:R1:W-:Y:S01]  /*24a30*/  LDGSTS.E [R37+-0x75700], [R30.64], !P3 ;  /* 0x8a9000001e257fae */ /* 0x0003e2000d921844 */
[----:B------:R-:W-:Y:S01]  /*24a40*/  ISETP.GE.U32.AND P3, PT, R40, 0x7fffff20, PT ;  /* 0x7fffff202800780c */ /* 0x000fe20003f66070 */
[----:B------:R-:W-:Y:S01]  /*24a50*/  IMAD.WIDE R34, R34, 0x4, R6 ;  /* 0x0000000422227825 */ /* 0x000fe200078e0206 */
[----:B------:R-:W-:Y:S01]  /*24a60*/  IADD3 R46, R252, -0x65, RZ ;  /* 0xffffff9bfc2e7810 */ /* 0x000fe20007ffe0ff */
[----:B------:R2:W-:Y:S02]  /*24a70*/  LDGSTS.E [R38+-0x75000], [R32.64], !P6 ;  /* 0x8b00000020267fae */ /* 0x0005e4000f121844 */
[----:B------:R-:W-:Y:S01]  /*24a80*/  IMAD R45, R0, 0x60, RZ ;  /* 0x00000060002d7824 */ /* 0x000fe200078e02ff */
[----:B------:R-:W-:Y:S01]  /*24a90*/  IADD3 R42, R206, 0x100000, RZ ;  /* 0x00100000ce2a7810 */ /* 0x000fe20007ffe0ff */
[----:B------:R3:W-:Y:S01]  /*24aa0*/  LDGSTS.E [R39+-0x74f00], [R34.64], !P6 ;  /* 0x8b10000022277fae */ /* 0x0007e2000f121844 */
[----:B------:R-:W-:Y:S01]  /*24ab0*/  ISETP.GE.U32.AND P6, PT, R46, 0x7fffff1c, PT ;  /* 0x7fffff1c2e00780c */ /* 0x000fe20003fc6070 */
[----:B------:R-:W-:Y:S01]  /*24ac0*/  IMAD.WIDE R40, R45, 0x4, R4 ;  /* 0x000000042d287825 */ /* 0x000fe200078e0204 */
[----:B------:R-:W-:-:S03]  /*24ad0*/  IADD3 R43, R206, 0x100000, RZ ;  /* 0x00100000ce2b7810 */ /* 0x000fc60007ffe0ff */
[----:B--2---:R-:W-:Y:S01]  /*24ae0*/  IMAD R38, R0, 0x5c, RZ ;  /* 0x0000005c00267824 */ /* 0x004fe200078e02ff */
[----:B------:R-:W-:Y:S01]  /*24af0*/  STL [R1+0x59b8], R8 ;  /* 0x0059b80801007387 */ /* 0x000fe20000100800 */
[----:B------:R-:W-:Y:S02]  /*24b00*/  IADD3 R44, R206, 0x100000, RZ ;  /* 0x00100000ce2c7810 */ /* 0x000fe40007ffe0ff */
[C---:B-1----:R-:W-:Y:S01]  /*24b10*/  IMAD.WIDE R36, R38.reuse, 0x4, R4 ;  /* 0x0000000426247825 */ /* 0x042fe200078e0204 */
[----:B------:R-:W-:Y:S03]  /*24b20*/  STL [R1+0x59b4], R9 ;  /* 0x0059b40901007387 */ /* 0x000fe60000100800 */
[----:B---3--:R-:W-:Y:S01]  /*24b30*/  IMAD.WIDE R38, R38, 0x4, R6 ;  /* 0x0000000426267825 */ /* 0x008fe200078e0206 */
[----:B------:R-:W-:Y:S01]  /*24b40*/  STL [R1+0x59c0], R10 ;  /* 0x0059c00a01007387 */ /* 0x000fe20000100800 */
[----:B------:R-:W-:-:S02]  /*24b50*/  IADD3 R47, R252, -0x69, RZ ;  /* 0xffffff97fc2f7810 */ /* 0x000fc40007ffe0ff */
[----:B------:R-:W-:Y:S01]  /*24b60*/  IMAD R46, R0, 0x64, RZ ;  /* 0x00000064002e7824 */ /* 0x000fe200078e02ff */
[----:B------:R-:W-:Y:S01]  /*24b70*/  STL [R1+0x59bc], R11 ;  /* 0x0059bc0b01007387 */ /* 0x000fe20000100800 */
[----:B------:R-:W-:-:S03]  /*24b80*/  IADD3 R48, R206, 0x100000, RZ ;  /* 0x00100000ce307810 */ /* 0x000fc60007ffe0ff */
[----:B------:R1:W-:Y:S01]  /*24b90*/  LDGSTS.E [R42+-0x74800], [R36.64], !P5 ;  /* 0x8b800000242a7fae */ /* 0x0003e2000e921844 */
[----:B------:R-:W-:-:S03]  /*24ba0*/  IADD3 R49, R206, 0x100000, RZ ;  /* 0x00100000ce317810 */ /* 0x000fc60007ffe0ff */
[----:B------:R-:W-:Y:S01]  /*24bb0*/  STL [R1+0x59c8], R12 ;  /* 0x0059c80c01007387 */ /* 0x000fe20000100800 */
[----:B------:R-:W-:-:S03]  /*24bc0*/  IADD3 R50, R206, 0x100000, RZ ;  /* 0x00100000ce327810 */ /* 0x000fc60007ffe0ff */
[----:B------:R1:W-:Y:S01]  /*24bd0*/  LDGSTS.E [R43+-0x74700], [R38.64], !P5 ;  /* 0x8b900000262b7fae */ /* 0x0003e2000e921844 */
[----:B------:R-:W-:-:S03]  /*24be0*/  ISETP.GE.U32.AND P5, PT, R47, 0x7fffff18, PT ;  /* 0x7fffff182f00780c */ /* 0x000fc60003fa6070 */
[----:B------:R2:W-:Y:S01]  /*24bf0*/  STL [R1+0x59c4], R13 ;  /* 0x0059c40d01007387 */ /* 0x0005e20000100800 */
[----:B------:R-:W-:-:S03]  /*24c00*/  IADD3 R51, R252, -0x6d, RZ ;  /* 0xffffff93fc337810 */ /* 0x000fc60007ffe0ff */
[----:B------:R3:W-:Y:S01]  /*24c10*/  LDGSTS.E [R44+-0x74000], [R40.64], !P3 ;  /* 0x8c000000282c7fae */ /* 0x0007e2000d921844 */
[----:B-1----:R-:W-:-:S03]  /*24c20*/  IMAD.WIDE R42, R45, 0x4, R6 ;  /* 0x000000042d2a7825 */ /* 0x002fc600078e0206 */
[----:B------:R-:W-:Y:S04]  /*24c30*/  STL [R1+0x59d0], R14 ;  /* 0x0059d00e01007387 */ /* 0x000fe80000100800 */
[----:B------:R-:W-:Y:S01]  /*24c40*/  STL [R1+0x59cc], R15 ;  /* 0x0059cc0f01007387 */ /* 0x000fe20000100800 */
[----:B---3--:R-:W-:-:S03]  /*24c50*/  IMAD.WIDE R44, R46, 0x4, R4 ;  /* 0x000000042e2c7825 */ /* 0x008fc600078e0204 */
[----:B------:R-:W-:Y:S01]  /*24c60*/  STL [R1+0x59d8], R16 ;  /* 0x0059d81001007387 */ /* 0x000fe20000100800 */
[----:B------:R-:W-:-:S03]  /*24c70*/  IMAD.WIDE R46, R46, 0x4, R6 ;  /* 0x000000042e2e7825 */ /* 0x000fc600078e0206 */
[----:B------:R-:W-:Y:S04]  /*24c80*/  STL [R1+0x59d4], R17 ;  /* 0x0059d41101007387 */ /* 0x000fe80000100800 */
[----:B------:R-:W-:Y:S04]  /*24c90*/  STL [R1+0x59e0], R18 ;  /* 0x0059e01201007387 */ /* 0x000fe80000100800 */
[----:B------:R1:W-:Y:S01]  /*24ca0*/  LDGSTS.E [R48+-0x73f00], [R42.64], !P3 ;  /* 0x8c1000002a307fae */ /* 0x0003e2000d921844 */
[----:B------:R-:W-:-:S03]  /*24cb0*/  ISETP.GE.U32.AND P3, PT, R51, 0x7fffff14, PT ;  /* 0x7fffff143300780c */ /* 0x000fc60003f66070 */
[----:B------:R-:W-:Y:S04]  /*24cc0*/  STL [R1+0x59dc], R19 ;  /* 0x0059dc1301007387 */ /* 0x000fe80000100800 */
[----:B------:R3:W-:Y:S04]  /*24cd0*/  LDGSTS.E [R49+-0x73800], [R44.64], !P6 ;  /* 0x8c8000002c317fae */ /* 0x0007e8000f121844 */
[----:B------:R-:W-:Y:S01]  /*24ce0*/  STL [R1+0x59e8], R20 ;  /* 0x0059e81401007387 */ /* 0x000fe20000100800 */
[----:B-1----:R-:W-:-:S03]  /*24cf0*/  IADD3 R48, R252, -0x71, RZ ;  /* 0xffffff8ffc307810 */ /* 0x002fc60007ffe0ff */
[----:B------:R1:W-:Y:S01]  /*24d00*/  LDGSTS.E [R50+-0x73700], [R46.64], !P6 ;  /* 0x8c9000002e327fae */ /* 0x0003e2000f121844 */
[----:B------:R-:W-:-:S03]  /*24d10*/  ISETP.GE.U32.AND P6, PT, R48, 0x7fffff10, PT ;  /* 0x7fffff103000780c */ /* 0x000fc60003fc6070 */
[----:B------:R-:W-:Y:S01]  /*24d20*/  STL [R1+0x59e4], R21 ;  /* 0x0059e41501007387 */ /* 0x000fe20000100800 */
[----:B------:R-:W-:-:S03]  /*24d30*/  IMAD R54, R0, 0x6c, RZ ;  /* 0x0000006c00367824 */ /* 0x000fc600078e02ff */
[----:B------:R-:W-:Y:S01]  /*24d40*/  STL [R1+0x59f0], R22 ;  /* 0x0059f01601007387 */ /* 0x000fe20000100800 */
[----:B-1----:R-:W-:-:S03]  /*24d50*/  IMAD R50, R0, 0x68, RZ ;  /* 0x0000006800327824 */ /* 0x002fc600078e02ff */
[----:B------:R-:W-:Y:S01]  /*24d60*/  STL [R1+0x59ec], R23 ;  /* 0x0059ec1701007387 */ /* 0x000fe20000100800 */
[----:B------:R-:W-:Y:S01]  /*24d70*/  IADD3 R56, R206, 0x100000, RZ ;  /* 0x00100000ce387810 */ /* 0x000fe20007ffe0ff */
[----:B---3--:R-:W-:Y:S02]  /*24d80*/  IMAD.WIDE R48, R50, 0x4, R4 ;  /* 0x0000000432307825 */ /* 0x008fe400078e0204 */
[----:B------:R-:W-:Y:S01]  /*24d90*/  STL [R1+0x59f8], R24 ;  /* 0x0059f81801007387 */ /* 0x000fe20000100800 */
[----:B------:R-:W-:Y:S01]  /*24da0*/  IADD3 R57, R206, 0x100000, RZ ;  /* 0x00100000ce397810 */ /* 0x000fe20007ffe0ff */
[----:B------:R-:W-:Y:S02]  /*24db0*/  IMAD.WIDE R50, R50, 0x4, R6 ;  /* 0x0000000432327825 */ /* 0x000fe400078e0206 */
[----:B------:R-:W-:Y:S01]  /*24dc0*/  STL [R1+0x59f4], R25 ;  /* 0x0059f41901007387 */ /* 0x000fe20000100800 */
[----:B------:R-:W-:-:S03]  /*24dd0*/  IADD3 R60, R252, -0x75, RZ ;  /* 0xffffff8bfc3c7810 */ /* 0x000fc60007ffe0ff */
[----:B------:R-:W-:Y:S01]  /*24de0*/  STL [R1+0x5a00], R26 ;  /* 0x005a001a01007387 */ /* 0x000fe20000100800 */
[----:B------:R-:W-:Y:S01]  /*24df0*/  IADD3 R58, R206, 0x100000, RZ ;  /* 0x00100000ce3a7810 */ /* 0x000fe20007ffe0ff */
[----:B------:R-:W-:Y:S02]  /*24e00*/  IMAD.WIDE R52, R54, 0x4, R4 ;  /* 0x0000000436347825 */ /* 0x000fe400078e0204 */
[----:B------:R-:W-:Y:S04]  /*24e10*/  STL [R1+0x59fc], R27 ;  /* 0x0059fc1b01007387 */ /* 0x000fe80000100800 */
[----:B------:R-:W-:Y:S01]  /*24e20*/  STL [R1+0x5a08], R28 ;  /* 0x005a081c01007387 */ /* 0x000fe20000100800 */
[----:B------:R-:W-:-:S03]  /*24e30*/  IADD3 R59, R206, 0x100000, RZ ;  /* 0x00100000ce3b7810 */ /* 0x000fc60007ffe0ff */
[----:B------:R-:W-:Y:S01]  /*24e40*/  STL [R1+0x5a04], R29 ;  /* 0x005a041d01007387 */ /* 0x000fe20000100800 */
[----:B------:R-:W-:-:S03]  /*24e50*/  IMAD.WIDE R54, R54, 0x4, R6 ;  /* 0x0000000436367825 */ /* 0x000fc600078e0206 */
[----:B------:R-:W-:Y:S04]  /*24e60*/  STL [R1+0x5a10], R30 ;  /* 0x005a101e01007387 */ /* 0x000fe80000100800 */
[----:B------:R1:W-:Y:S01]  /*24e70*/  LDGSTS.E [R56+-0x73000], [R48.64], !P5 ;  /* 0x8d00000030387fae */ /* 0x0003e2000e921844 */
[----:B------:R-:W-:-:S03]  /*24e80*/  IADD3 R66, R252, -0x79, RZ ;  /* 0xffffff87fc427810 */ /* 0x000fc60007ffe0ff */
[----:B------:R-:W-:Y:S04]  /*24e90*/  STL [R1+0x5a0c], R31 ;  /* 0x005a0c1f01007387 */ /* 0x000fe80000100800 */
[----:B------:R1:W-:Y:S01]  /*24ea0*/  LDGSTS.E [R57+-0x72f00], [R50.64], !P5 ;  /* 0x8d10000032397fae */ /* 0x0003e2000e921844 */
[----:B------:R-:W-:-:S03]  /*24eb0*/  ISETP.GE.U32.AND P5, PT, R60, 0x7fffff0c, PT ;  /* 0x7fffff0c3c00780c */ /* 0x000fc60003fa6070 */
[----:B------:R-:W-:Y:S01]  /*24ec0*/  STL [R1+0x5a18], R32 ;  /* 0x005a182001007387 */ /* 0x000fe20000100800 */
[----:B------:R-:W-:-:S03]  /*24ed0*/  IMAD R65, R0, 0x74, RZ ;  /* 0x0000007400417824 */ /* 0x000fc600078e02ff */
[----:B------:R-:W-:Y:S04]  /*24ee0*/  STL [R1+0x5a14], R33 ;  /* 0x005a142101007387 */ /* 0x000fe80000100800 */
[----:B------:R3:W-:Y:S04]  /*24ef0*/  LDGSTS.E [R58+-0x72800], [R52.64], !P3 ;  /* 0x8d800000343a7fae */ /* 0x0007e8000d921844 */
[----:B------:R-:W-:Y:S01]  /*24f00*/  STL [R1+0x5a20], R34 ;  /* 0x005a202201007387 */ /* 0x000fe20000100800 */
[----:B------:R-:W-:-:S03]  /*24f10*/  IADD3 R62, R206, 0x100000, RZ ;  /* 0x00100000ce3e7810 */ /* 0x000fc60007ffe0ff */
[----:B------:R-:W-:Y:S01]  /*24f20*/  STL [R1+0x5a1c], R35 ;  /* 0x005a1c2301007387 */ /* 0x000fe20000100800 */
[----:B---3--:R-:W-:-:S03]  /*24f30*/  IMAD R58, R0, 0x70, RZ ;  /* 0x00000070003a7824 */ /* 0x008fc600078e02ff */
[----:B------:R-:W-:Y:S01]  /*24f40*/  STL [R1+0x5a28], R36 ;  /* 0x005a282401007387 */ /* 0x000fe20000100800 */
[----:B------:R-:W-:Y:S01]  /*24f50*/  IADD3 R63, R206, 0x100000, RZ ;  /* 0x00100000ce3f7810 */ /* 0x000fe20007ffe0ff */
[----:B-1----:R-:W-:Y:S02]  /*24f60*/  IMAD.WIDE R56, R58, 0x4, R4 ;  /* 0x000000043a387825 */ /* 0x002fe400078e0204 */
[----:B------:R-:W-:Y:S01]  /*24f70*/  STL [R1+0x5a24], R37 ;  /* 0x005a242501007387 */ /* 0x000fe20000100800 */
[----:B------:R-:W-:-:S03]  /*24f80*/  IADD3 R64, R206, 0x100000, RZ ;  /* 0x00100000ce407810 */ /* 0x000fc60007ffe0ff */
[----:B------:R1:W-:Y:S01]  /*24f90*/  LDGSTS.E [R59+-0x72700], [R54.64], !P3 ;  /* 0x8d900000363b7fae */ /* 0x0003e2000d921844 */
[----:B------:R-:W-:Y:S01]  /*24fa0*/  ISETP.GE.U32.AND P3, PT, R66, 0x7fffff08, PT ;  /* 0x7fffff084200780c */ /* 0x000fe20003f66070 */
[----:B------:R-:W-:Y:S02]  /*24fb0*/  IMAD.WIDE R60, R65, 0x4, R4 ;  /* 0x00000004413c7825 */ /* 0x000fe400078e0204 */
[----:B------:R-:W-:Y:S01]  /*24fc0*/  STL [R1+0x5a30], R38 ;  /* 0x005a302601007387 */ /* 0x000fe20000100800 */
[----:B------:R-:W-:-:S03]  /*24fd0*/  IADD3 R67, R252, -0x7d, RZ ;  /* 0xffffff83fc437810 */ /* 0x000fc60007ffe0ff */
[----:B------:R-:W-:Y:S01]  /*24fe0*/  STL [R1+0x5a2c], R39 ;  /* 0x005a2c2701007387 */ /* 0x000fe20000100800 */
[----:B------:R-:W-:Y:S02]  /*24ff0*/  IMAD R66, R0, 0x78, RZ ;  /* 0x0000007800427824 */ /* 0x000fe400078e02ff */
[----:B-1----:R-:W-:Y:S01]  /*25000*/  IMAD.WIDE R58, R58, 0x4, R6 ;  /* 0x000000043a3a7825 */ /* 0x002fe200078e0206 */
[----:B------:R-:W-:Y:S04]  /*25010*/  STL [R1+0x5a38], R40 ;  /* 0x005a382801007387 */ /* 0x000fe80000100800 */
[----:B------:R-:W-:Y:S01]  /*25020*/  STL [R1+0x5a34], R41 ;  /* 0x005a342901007387 */ /* 0x000fe20000100800 */
[----:B------:R-:W-:-:S03]  /*25030*/  IADD3 R68, R206, 0x100000, RZ ;  /* 0x00100000ce447810 */ /* 0x000fc60007ffe0ff */
[----:B------:R-:W-:Y:S01]  /*25040*/  STL [R1+0x5a40], R42 ;  /* 0x005a402a01007387 */ /* 0x000fe20000100800 */
[----:B------:R-:W-:-:S03]  /*25050*/  IADD3 R69, R206, 0x100000, RZ ;  /* 0x00100000ce457810 */ /* 0x000fc60007ffe0ff */
[----:B------:R-:W-:Y:S04]  /*25060*/  STL [R1+0x5a3c], R43 ;  /* 0x005a3c2b01007387 */ /* 0x000fe80000100800 */
[----:B------:R1:W-:Y:S01]  /*25070*/  LDGSTS.E [R62+-0x72000], [R56.64], !P6 ;  /* 0x8e000000383e7fae */ /* 0x0003e2000f121844 */
[----:B------:R-:W-:-:S03]  /*25080*/  IADD3 R71, R252, -0x2, RZ ;  /* 0xfffffffefc477810 */ /* 0x000fc60007ffe0ff */
[----:B------:R-:W-:Y:S01]  /*25090*/  STL [R1+0x5a48], R44 ;  /* 0x005a482c01007387 */ /* 0x000fe20000100800 */
[----:B------:R-:W-:-:S03]  /*250a0*/  IADD3 R70, R206, 0x100000, RZ ;  /* 0x00100000ce467810 */ /* 0x000fc60007ffe0ff */
[----:B------:R1:W-:Y:S01]  /*250b0*/  LDGSTS.E [R63+-0x71f00], [R58.64], !P6 ;  /* 0x8e1000003a3f7fae */ /* 0x0003e2000f121844 */
[----:B------:R-:W-:-:S03]  /*250c0*/  ISETP.GE.U32.AND P6, PT, R67, 0x7fffff04, PT ;  /* 0x7fffff044300780c */ /* 0x000fc60003fc6070 */
[----:B------:R-:W-:Y:S04]  /*250d0*/  STL [R1+0x5a44], R45 ;  /* 0x005a442d01007387 */ /* 0x000fe80000100800 */
        /* <DEDUP_REMOVED lines=12> */
[----:B------:R3:W-:Y:S01]  /*251a0*/  LDGSTS.E [R69+-0x71000], [R64.64], !P3 ;  /* 0x8f00000040457fae */ /* 0x0007e2000d921844 */
[----:B------:R-:W-:-:S03]  /*251b0*/  LOP3.LUT R138, R206, 0x20, RZ, 0x3c, !PT ;  /* 0x00000020ce8a7812 */ /* 0x000fc600078e3cff */
[----:B------:R-:W-:Y:S01]  /*251c0*/  STL [R1+0x5a68], R52 ;  /* 0x005a683401007387 */ /* 0x000fe20000100800 */
[----:B-1----:R-:W-:-:S03]  /*251d0*/  IADD3 R68, R252, -0x6, RZ ;  /* 0xfffffffafc447810 */ /* 0x002fc60007ffe0ff */
[----:B------:R1:W-:Y:S01]  /*251e0*/  LDGSTS.E [R70+-0x70f00], [R66.64], !P3 ;  /* 0x8f10000042467fae */ /* 0x0003e2000d921844 */
[----:B------:R-:W-:-:S03]  /*251f0*/  ISETP.GE.U32.AND P3, PT, R68, 0x7fffff7b, PT ;  /* 0x7fffff7b4400780c */ /* 0x000fc60003f66070 */
[----:B------:R-:W-:Y:S01]  /*25200*/  STL [R1+0x5a64], R53 ;  /* 0x005a643501007387 */ /* 0x000fe20000100800 */
[----:B------:R-:W-:-:S03]  /*25210*/  IADD3 R72, R206, 0x100000, RZ ;  /* 0x00100000ce487810 */ /* 0x000fc60007ffe0ff */
        /* <DEDUP_REMOVED lines=8> */
[----:B------:R-:W-:Y:S02]  /*252a0*/  STL [R1+0x5a74], R57 ;  /* 0x005a743901007387 */ /* 0x000fe40000100800 */
[----:B------:R-:W-:-:S02]  /*252b0*/  IMAD.WIDE R80, R0, 0x4, R4 ;  /* 0x0000000400507825 */ /* 0x000fc400078e0204 */
[----:B------:R-:W-:Y:S01]  /*252c0*/  STL [R1+0x5a80], R58 ;  /* 0x005a803a01007387 */ /* 0x000fe20000100800 */
[----:B------:R-:W-:-:S03]  /*252d0*/  IADD3 R76, R252, -0xa, RZ ;  /* 0xfffffff6fc4c7810 */ /* 0x000fc60007ffe0ff */
[----:B------:R-:W-:Y:S04]  /*252e0*/  STL [R1+0x5a7c], R59 ;  /* 0x005a7c3b01007387 */ /* 0x000fe80000100800 */
[----:B------:R-:W-:Y:S01]  /*252f0*/  STL [R1+0x5a88], R60 ;  /* 0x005a883c01007387 */ /* 0x000fe20000100800 */
[----:B------:R-:W-:-:S03]  /*25300*/  IADD3 R75, R138, 0x100000, RZ ;  /* 0x001000008a4b7810 */ /* 0x000fc60007ffe0ff */
[----:B------:R-:W-:Y:S01]  /*25310*/  STL [R1+0x5a84], R61 ;  /* 0x005a843d01007387 */ /* 0x000fe20000100800 */
[----:B------:R-:W-:-:S03]  /*25320*/  IMAD.WIDE R78, R0, 0x4, R6 ;  /* 0x00000004004e7825 */ /* 0x000fc600078e0206 */
[----:B------:R-:W-:Y:S04]  /*25330*/  STL [R1+0x5a90], R62 ;  /* 0x005a903e01007387 */ /* 0x000fe80000100800 */
[----:B------:R1:W-:Y:S04]  /*25340*/  LDGSTS.E [R72+-0x70800], [R68.64], !P6 ;  /* 0x8f80000044487fae */ /* 0x0003e8000f121844 */
[----:B------:R-:W-:Y:S04]  /*25350*/  STL [R1+0x5a8c], R63 ;  /* 0x005a8c3f01007387 */ /* 0x000fe80000100800 */
[----:B------:R3:W-:Y:S01]  /*25360*/  LDGSTS.E [R73+-0x70700], [R70.64], !P6 ;  /* 0x8f90000046497fae */ /* 0x0007e2000f121844 */
[----:B------:R-:W-:-:S03]  /*25370*/  ISETP.GE.U32.AND P6, PT, R76, 0x7fffff77, PT ;  /* 0x7fffff774c00780c */ /* 0x000fc60003fc6070 */
[----:B------:R-:W-:Y:S01]  /*25380*/  STL [R1+0x5a98], R64 ;  /* 0x005a984001007387 */ /* 0x000fe20000100800 */
[----:B------:R-:W-:-:S03]  /*25390*/  IADD3 R76, R252, -0xe, RZ ;  /* 0xfffffff2fc4c7810 */ /* 0x000fc60007ffe0ff */
[----:B------:R4:W-:Y:S04]  /*253a0*/  LDGSTS.E [R74+-0x7fe00], [R80.64], !P5 ;  /* 0x80200000504a7fae */ /* 0x0009e8000e921844 */
[----:B------:R-:W-:Y:S01]  /*253b0*/  STL [R1+0x5a94], R65 ;  /* 0x005a944101007387 */ /* 0x000fe20000100800 */
[----:B-1----:R-:W-:-:S03]  /*253c0*/  IADD3 R72, R138, 0x100000, RZ ;  /* 0x001000008a487810 */ /* 0x002fc60007ffe0ff */
[----:B------:R-:W-:Y:S01]  /*253d0*/  STL [R1+0x5aa0], R66 ;  /* 0x005aa04201007387 */ /* 0x000fe20000100800 */
[----:B----4-:R-:W-:-:S03]  /*253e0*/  IMAD R74, R0, 0x5, RZ ;  /* 0x00000005004a7824 */ /* 0x010fc600078e02ff */
[----:B------:R-:W-:Y:S01]  /*253f0*/  STL [R1+0x5a9c], R67 ;  /* 0x005a9c4301007387 */ /* 0x000fe20000100800 */
[----:B---3--:R-:W-:Y:S01]  /*25400*/  IADD3 R73, R138, 0x100000, RZ ;  /* 0x001000008a497810 */ /* 0x008fe20007ffe0ff */
[----:B--2---:R-:W-:Y:S02]  /*25410*/  IMAD.WIDE R12, R74, 0x4, R4 ;  /* 0x000000044a0c7825 */ /* 0x004fe400078e0204 */
[----:B------:R-:W-:Y:S01]  /*25420*/  STL [R1+0x5aa8], R68 ;  /* 0x005aa84401007387 */ /* 0x000fe20000100800 */
[----:B------:R-:W-:Y:S01]  /*25430*/  IADD3 R77, R252, -0x12, RZ ;  /* 0xffffffeefc4d7810 */ /* 0x000fe20007ffe0ff */
[----:B------:R-:W-:Y:S02]  /*25440*/  IMAD.WIDE R10, R74, 0x4, R6 ;  /* 0x000000044a0a7825 */ /* 0x000fe400078e0206 */
[----:B------:R-:W-:Y:S04]  /*25450*/  STL.64 [R1+0x420], R80 ;  /* 0x0004205001007387 */ /* 0x000fe80000100a00 */
[----:B------:R1:W-:Y:S01]  /*25460*/  LDGSTS.E [R75+-0x7fd00], [R78.64], !P5 ;  /* 0x803000004e4b7fae */ /* 0x0003e2000e921844 */
[----:B------:R-:W-:-:S03]  /*25470*/  ISETP.GE.U32.AND P5, PT, R76, 0x7fffff73, PT ;  /* 0x7fffff734c00780c */ /* 0x000fc60003fa6070 */
[----:B------:R-:W-:Y:S01]  /*25480*/  STL [R1+0x5aa4], R69 ;  /* 0x005aa44501007387 */ /* 0x000fe20000100800 */
[----:B------:R-:W-:-:S03]  /*25490*/  IADD3 R74, R138, 0x100000, RZ ;  /* 0x001000008a4a7810 */ /* 0x000fc60007ffe0ff */
[----:B------:R-:W-:Y:S01]  /*254a0*/  STL.64 [R1+0x418], R78 ;  /* 0x0004184e01007387 */ /* 0x000fe20000100a00 */
[----:B-1----:R-:W-:-:S03]  /*254b0*/  IMAD R75, R0, 0x9, RZ ;  /* 0x00000009004b7824 */ /* 0x002fc600078e02ff */
[----:B------:R-:W-:Y:S01]  /*254c0*/  STL [R1+0x5ab0], R70 ;  /* 0x005ab04601007387 */ /* 0x000fe20000100800 */
[----:B------:R-:W-:Y:S02]  /*254d0*/  IMAD R76, R0, 0xd, RZ ;  /* 0x0000000d004c7824 */ /* 0x000fe400078e02ff */
[----:B------:R-:W-:Y:S01]  /*254e0*/  IMAD.WIDE R8, R75, 0x4, R4 ;  /* 0x000000044b087825 */ /* 0x000fe200078e0204 */
[----:B------:R-:W-:Y:S04]  /*254f0*/  STL [R1+0x5aac], R71 ;  /* 0x005aac4701007387 */ /* 0x000fe80000100800 */
[----:B------:R1:W-:Y:S04]  /*25500*/  STL.64 [R1+0x3e0], R12 ;  /* 0x0003e00c01007387 */ /* 0x0003e80000100a00 */
[----:B------:R1:W-:Y:S04]  /*25510*/  LDGSTS.E [R72+-0x7f600], [R12.64], !P3 ;  /* 0x80a000000c487fae */ /* 0x0003e8000d921844 */
[----:B------:R2:W-:Y:S01]  /*25520*/  LDGSTS.E [R73+-0x7f500], [R10.64], !P3 ;  /* 0x80b000000a497fae */ /* 0x0005e2000d921844 */
[----:B------:R-:W-:-:S02]  /*25530*/  ISETP.GE.U32.AND P3, PT, R77, 0x7fffff6f, PT ;  /* 0x7fffff6f4d00780c */ /* 0x000fc40003f66070 */
        /* <DEDUP_REMOVED lines=11> */
[----:B--2---:R-:W-:-:S04]  /*255f0*/  IADD3 R72, R252, -0x1a, RZ ;  /* 0xffffffe6fc487810 */ /* 0x004fc80007ffe0ff */
        /* <DEDUP_REMOVED lines=9> */
[----:B--2---:R-:W-:-:S04]  /*25690*/  IMAD.WIDE R12, R75, 0x4, R6 ;  /* 0x000000044b0c7825 */ /* 0x004fc800078e0206 */
[----:B---3--:R-:W-:Y:S01]  /*256a0*/  IMAD.WIDE R10, R76, 0x4, R4 ;  /* 0x000000044c0a7825 */ /* 0x008fe200078e0204 */
[----:B------:R1:W-:Y:S01]  /*256b0*/  STL.64 [R1+0x358], R8 ;  /* 0x0003580801007387 */ /* 0x0003e20000100a00 */
[----:B------:R-:W-:-:S03]  /*256c0*/  IADD3 R75, R138, 0x100000, RZ ;  /* 0x001000008a4b7810 */ /* 0x000fc60007ffe0ff */
[----:B------:R2:W-:Y:S01]  /*256d0*/  LDGSTS.E [R73+-0x7dd00], [R12.64], !P3 ;  /* 0x823000000c497fae */ /* 0x0005e2000d921844 */
[----:B------:R-:W-:-:S03]  /*256e0*/  ISETP.GE.U32.AND P3, PT, R77, 0x7fffff63, PT ;  /* 0x7fffff634d00780c */ /* 0x000fc60003f66070 */
[----:B------:R3:W-:Y:S01]  /*256f0*/  LDGSTS.E [R74+-0x7d600], [R10.64], !P6 ;  /* 0x82a000000a4a7fae */ /* 0x0007e2000f121844 */
[----:B-1----:R-:W-:-:S03]  /*25700*/  IMAD.WIDE R8, R76, 0x4, R6 ;  /* 0x000000044c087825 */ /* 0x002fc600078e0206 */
[----:B------:R-:W-:Y:S01]  /*25710*/  STL.64 [R1+0x320], R14 ;  /* 0x0003200e01007387 */ /* 0x000fe20000100a00 */
[----:B------:R-:W-:-:S03]  /*25720*/  IADD3 R76, R252, -0x22, RZ ;  /* 0xffffffdefc4c7810 */ /* 0x000fc60007ffe0ff */
        /* <DEDUP_REMOVED lines=8> */
[----:B-1----:R-:W-:-:S04]  /*257b0*/  IMAD.WIDE R10, R74, 0x4, R6 ;  /* 0x000000044a0a7825 */ /* 0x002fc800078e0206 */
[----:B---3--:R-:W-:Y:S01]  /*257c0*/  IMAD R75, R0, 0x1d, RZ ;  /* 0x0000001d004b7824 */ /* 0x008fe200078e02ff */
        /* <DEDUP_REMOVED lines=27> */
[----:B------:R1:W-:Y:S01]  /*25980*/  STL.64 [R1+0x218], R8 ;  /* 0x0002180801007387 */ /* 0x0003e20000100a00 */
[----:B---3--:R-:W-:-:S03]  /*25990*/  IMAD.WIDE R12, R75, 0x4, R6 ;  /* 0x000000044b0c7825 */ /* 0x008fc600078e0206 */
[----:B------:R3:W-:Y:S01]  /*259a0*/  LDGSTS.E [R72+-0x7b600], [R14.64], !P5 ;  /* 0x84a000000e487fae */ /* 0x0007e2000e921844 */
[----:B--2---:R-:W-:Y:S01]  /*259b0*/  IMAD.WIDE R10, R76, 0x4, R4 ;  /* 0x000000044c0a7825 */ /* 0x004fe200078e0204 */
[----:B------:R-:W-:Y:S02]  /*259c0*/  IADD3 R75, R138, 0x100000, RZ ;  /* 0x001000008a4b7810 */ /* 0x000fe40007ffe0ff */
[----:B------:R2:W-:Y:S01]  /*259d0*/  LDGSTS.E [R73+-0x7b500], [R12.64], !P5 ;  /* 0x84b000000c497fae */ /* 0x0005e2000e921844 */
[----:B-1----:R-:W-:Y:S01]  /*259e0*/  IMAD.WIDE R8, R76, 0x4, R6 ;  /* 0x000000044c087825 */ /* 0x002fe200078e0206 */
[----:B------:R-:W-:Y:S02]  /*259f0*/  ISETP.GE.U32.AND P5, PT, R77, 0x7fffff4f, PT ;  /* 0x7fffff4f4d00780c */ /* 0x000fe40003fa6070 */
[----:B------:R1:W-:Y:S01]  /*25a00*/  LDGSTS.E [R74+-0x7ae00], [R10.64], !P3 ;  /* 0x852000000a4a7fae */ /* 0x0003e2000d921844 */
[----:B------:R-:W-:-:S03]  /*25a10*/  IADD3 R76, R252, -0x36, RZ ;  /* 0xffffffcafc4c7810 */ /* 0x000fc60007ffe0ff */
[----:B------:R-:W-:Y:S04]  /*25a20*/  STL.64 [R1+0x1e0], R14 ;  /* 0x0001e00e01007387 */ /* 0x000fe80000100a00 */
[----:B------:R2:W-:Y:S01]  /*25a30*/  STL.64 [R1+0x1d8], R12 ;  /* 0x0001d80c01007387 */ /* 0x0005e20000100a00 */
[----:B-1----:R-:W-:-:S03]  /*25a40*/  IMAD R74, R0, 0x2d, RZ ;  /* 0x0000002d004a7824 */ /* 0x002fc600078e02ff */
[----:B------:R1:W-:Y:S01]  /*25a50*/  LDGSTS.E [R75+-0x7ad00], [R8.64], !P3 ;  /* 0x85300000084b7fae */ /* 0x0003e2000d921844 */
[----:B------:R-:W-:-:S03]  /*25a60*/  ISETP.GE.U32.AND P3, PT, R76, 0x7fffff4b, PT ;  /* 0x7fffff4b4c00780c */ /* 0x000fc60003f66070 */
[----:B------:R4:W-:Y:S01]  /*25a70*/  STL.64 [R1+0x190], R10 ;  /* 0x0001900a01007387 */ /* 0x0009e20000100a00 */
[----:B--2---:R-:W-:-:S03]  /*25a80*/  IMAD.WIDE R12, R74, 0x4, R4 ;  /* 0x000000044a0c7825 */ /* 0x004fc600078e0204 */
[----:B------:R2:W-:Y:S01]  /*25a90*/  STL.64 [R1+0x188], R8 ;  /* 0x0001880801007387 */ /* 0x0005e20000100a00 */
[----:B------:R-:W-:Y:S01]  /*25aa0*/  IADD3 R77, R252, -0x3a, RZ ;  /* 0xffffffc6fc4d7810 */ /* 0x000fe20007ffe0ff */
[----:B-1----:R-:W-:Y:S02]  /*25ab0*/  IMAD R75, R0, 0x31, RZ ;  /* 0x00000031004b7824 */ /* 0x002fe400078e02ff */
[----:B----4-:R-:W-:Y:S01]  /*25ac0*/  IMAD.WIDE R10, R74, 0x4, R6 ;  /* 0x000000044a0a7825 */ /* 0x010fe200078e0206 */
[----:B------:R-:W-:Y:S01]  /*25ad0*/  IADD3 R74, R138, 0x100000, RZ ;  /* 0x001000008a4a7810 */ /* 0x000fe20007ffe0ff */
[----:B------:R1:W-:Y:S02]  /*25ae0*/  STL.64 [R1+0x130], R12 ;  /* 0x0001300c01007387 */ /* 0x0003e40000100a00 */
[----:B--2---:R-:W-:Y:S02]  /*25af0*/  IMAD.WIDE R8, R75, 0x4, R4 ;  /* 0x000000044b087825 */ /* 0x004fe400078e0204 */
[----:B------:R1:W-:Y:S02]  /*25b00*/  LDGSTS.E [R72+-0x7a600], [R12.64], !P6 ;  /* 0x85a000000c487fae */ /* 0x0003e4000f121844 */
[----:B------:R-:W-:-:S02]  /*25b10*/  IMAD R76, R0, 0x35, RZ ;  /* 0x00000035004c7824 */ /* 0x000fc400078e02ff */
        /* <DEDUP_REMOVED lines=13> */
[----:B---3--:R-:W-:-:S04]  /*25bf0*/  IADD3 R72, R252, -0x42, RZ ;  /* 0xffffffbefc487810 */ /* 0x008fc80007ffe0ff */
        /* <DEDUP_REMOVED lines=8> */
[----:B------:R4:W-:Y:S01]  /*25c80*/  LDGSTS.E [R72+-0x78e00], [R14.64], !P6 ;  /* 0x872000000e487fae */ /* 0x0009e2000f121844 */
[----:B---3--:R-:W-:-:S03]  /*25c90*/  IMAD.WIDE R12, R75, 0x4, R6 ;  /* 0x000000044b0c7825 */ /* 0x008fc600078e0206 */
[----:B------:R1:W-:Y:S01]  /*25ca0*/  STL.64 [R1+0x70], R8 ;  /* 0x0000700801007387 */ /* 0x0003e20000100a00 */
[----:B--2---:R-:W-:-:S03]  /*25cb0*/  IMAD.WIDE R10, R76, 0x4, R4 ;  /* 0x000000044c0a7825 */ /* 0x004fc600078e0204 */
[----:B------:R4:W-:Y:S01]  /*25cc0*/  LDGSTS.E [R73+-0x78d00], [R12.64], !P6 ;  /* 0x873000000c497fae */ /* 0x0009e2000f121844 */
[----:B------:R-:W-:Y:S02]  /*25cd0*/  IADD3 R75, R138, 0x100000, RZ ;  /* 0x001000008a4b7810 */ /* 0x000fe40007ffe0ff */
[----:B------:R-:W-:Y:S01]  /*25ce0*/  ISETP.GE.U32.AND P6, PT, R77, 0x7fffff3b, PT ;  /* 0x7fffff3b4d00780c */ /* 0x000fe20003fc6070 */
[----:B------:R2:W-:Y:S01]  /*25cf0*/  LDGSTS.E [R74+-0x78600], [R10.64], !P5 ;  /* 0x87a000000a4a7fae */ /* 0x0005e2000e921844 */
[----:B------:R-:W-:Y:S01]  /*25d00*/  IADD3 R82, R252, -0x4a, RZ ;  /* 0xffffffb6fc527810 */ /* 0x000fe20007ffe0ff */
[----:B-1----:R-:W-:Y:S01]  /*25d10*/  IMAD.WIDE R8, R76, 0x4, R6 ;  /* 0x000000044c087825 */ /* 0x002fe200078e0206 */
[----:B------:R-:W-:-:S03]  /*25d20*/  IADD3 R78, R138, 0x100000, RZ ;  /* 0x001000008a4e7810 */ /* 0x000fc60007ffe0ff */
[C---:B------:R-:W-:Y:S01]  /*25d30*/  IMAD R81, R0.reuse, 0x45, RZ ;  /* 0x0000004500517824 */ /* 0x040fe200078e02ff */
[----:B------:R1:W-:Y:S01]  /*25d40*/  LDGSTS.E [R75+-0x78500], [R8.64], !P5 ;  /* 0x87b00000084b7fae */ /* 0x0003e2000e921844 */
[----:B--2---:R-:W-:Y:S01]  /*25d50*/  IMAD R74, R0, 0x41, RZ ;  /* 0x00000041004a7824 */ /* 0x004fe200078e02ff */
[----:B------:R-:W-:Y:S01]  /*25d60*/  ISETP.GE.U32.AND P5, PT, R82, 0x7fffff37, PT ;  /* 0x7fffff375200780c */ /* 0x000fe20003fa6070 */
[----:B------:R-:W-:Y:S01]  /*25d70*/  IMAD.WIDE R76, R81, 0x4, R4 ;  /* 0x00000004514c7825 */ /* 0x000fe200078e0204 */
[----:B------:R-:W-:-:S03]  /*25d80*/  IADD3 R79, R138, 0x100000, RZ ;  /* 0x001000008a4f7810 */ /* 0x000fc60007ffe0ff */
[----:B----4-:R-:W-:Y:S01]  /*25d90*/  IMAD.WIDE R72, R74, 0x4, R4 ;  /* 0x000000044a487825 */ /* 0x010fe200078e0204 */
[----:B------:R-:W-:-:S03]  /*25da0*/  IADD3 R80, R138, 0x100000, RZ ;  /* 0x001000008a507810 */ /* 0x000fc60007ffe0ff */
[----:B-1----:R-:W-:Y:S01]  /*25db0*/  IMAD.WIDE R74, R74, 0x4, R6 ;  /* 0x000000044a4a7825 */ /* 0x002fe200078e0206 */
[----:B------:R-:W-:Y:S01]  /*25dc0*/  IADD3 R83, R252, -0x4e, RZ ;  /* 0xffffffb2fc537810 */ /* 0x000fe20007ffe0ff */
[----:B------:R1:W-:Y:S02]  /*25dd0*/  LDGSTS.E [R78+-0x77e00], [R72.64], !P3 ;  /* 0x88200000484e7fae */ /* 0x0003e4000d921844 */
[----:B------:R-:W-:Y:S01]  /*25de0*/  IMAD R82, R0, 0x49, RZ ;  /* 0x0000004900527824 */ /* 0x000fe200078e02ff */
[C---:B------:R-:W-:Y:S01]  /*25df0*/  IADD3 R84, R138.reuse, 0x100000, RZ ;  /* 0x001000008a547810 */ /* 0x040fe20007ffe0ff */
[----:B------:R1:W-:Y:S01]  /*25e00*/  LDGSTS.E [R79+-0x77d00], [R74.64], !P3 ;  /* 0x883000004a4f7fae */ /* 0x0003e2000d921844 */
[----:B------:R-:W-:Y:S02]  /*25e10*/  ISETP.GE.U32.AND P3, PT, R83, 0x7fffff33, PT ;  /* 0x7fffff335300780c */ /* 0x000fe40003f66070 */
[C---:B------:R-:W-:Y:S01]  /*25e20*/  IADD3 R85, R138.reuse, 0x100000, RZ ;  /* 0x001000008a557810 */ /* 0x040fe20007ffe0ff */
[----:B------:R2:W-:Y:S01]  /*25e30*/  LDGSTS.E [R80+-0x77600], [R76.64], !P6 ;  /* 0x88a000004c507fae */ /* 0x0005e2000f121844 */
[----:B------:R-:W-:-:S02]  /*25e40*/  IADD3 R86, R138, 0x100000, RZ ;  /* 0x001000008a567810 */ /* 0x000fc40007ffe0ff */
        /* <DEDUP_REMOVED lines=44> */
[----:B------:R-:W-:Y:S02]  /*26110*/  IADD3 R107, R252, -0x66, RZ ;  /* 0xffffff9afc6b7810 */ /* 0x000fe40007ffe0ff */
[----:B------:R-:W-:Y:S01]  /*26120*/  IADD3 R106, R138, 0x100000, RZ ;  /* 0x001000008a6a7810 */ /* 0x000fe20007ffe0ff */
[----:B-1----:R-:W-:-:S04]  /*26130*/  IMAD.WIDE R98, R101, 0x4, R6 ;  /* 0x0000000465627825 */ /* 0x002fc800078e0206 */
[C---:B--2---:R-:W-:Y:S01]  /*26140*/  IMAD.WIDE R100, R102.reuse, 0x4, R4 ;  /* 0x0000000466647825 */ /* 0x044fe200078e0204 */
[----:B------:R1:W-:Y:S03]  /*26150*/  LDGSTS.E [R104+-0x74d00], [R98.64], !P3 ;  /* 0x8b30000062687fae */ /* 0x0003e6000d921844 */
[----:B------:R-:W-:Y:S01]  /*26160*/  IMAD.WIDE R102, R102, 0x4, R6 ;  /* 0x0000000466667825 */ /* 0x000fe200078e0206 */
[----:B------:R-:W-:Y:S01]  /*26170*/  ISETP.GE.U32.AND P3, PT, R107, 0x7fffff1b, PT ;  /* 0x7fffff1b6b00780c */ /* 0x000fe20003f66070 */
[----:B------:R2:W-:Y:S04]  /*26180*/  LDGSTS.E [R105+-0x74600], [R100.64], !P6 ;  /* 0x8ba0000064697fae */ /* 0x0005e8000f121844 */
[----:B------:R3:W-:Y:S01]  /*26190*/  LDGSTS.E [R106+-0x74500], [R102.64], !P6 ;  /* 0x8bb00000666a7fae */ /* 0x0007e2000f121844 */
[----:B-1----:R-:W-:Y:S01]  /*261a0*/  IADD3 R104, R252, -0x6a, RZ ;  /* 0xffffff96fc687810 */ /* 0x002fe20007ffe0ff */
[----:B------:R-:W-:Y:S01]  /*261b0*/  IMAD R110, R0, 0x65, RZ ;  /* 0x00000065006e7824 */ /* 0x000fe200078e02ff */
[----:B------:R-:W-:-:S02]  /*261c0*/  IADD3 R112, R138, 0x100000, RZ ;  /* 0x001000008a707810 */ /* 0x000fc40007ffe0ff */
[----:B------:R-:W-:Y:S01]  /*261d0*/  ISETP.GE.U32.AND P6, PT, R104, 0x7fffff17, PT ;  /* 0x7fffff176800780c */ /* 0x000fe20003fc6070 */
[----:B---3--:R-:W-:Y:S01]  /*261e0*/  IMAD R106, R0, 0x61, RZ ;  /* 0x00000061006a7824 */ /* 0x008fe200078e02ff */
[----:B------:R-:W-:Y:S01]  /*261f0*/  IADD3 R113, R138, 0x100000, RZ ;  /* 0x001000008a717810 */ /* 0x000fe20007ffe0ff */
[----:B------:R-:W-:Y:S01]  /*26200*/  IMAD.WIDE R108, R110, 0x4, R4 ;  /* 0x000000046e6c7825 */ /* 0x000fe200078e0204 */
[----:B------:R-:W-:-:S03]  /*26210*/  IADD3 R114, R138, 0x100000, RZ ;  /* 0x001000008a727810 */ /* 0x000fc60007ffe0ff */
[C---:B--2---:R-:W-:Y:S01]  /*26220*/  IMAD.WIDE R104, R106.reuse, 0x4, R4 ;  /* 0x000000046a687825 */ /* 0x044fe200078e0204 */
[----:B------:R-:W-:Y:S03]  /*26230*/  STL.64 [R1+0x40], R14 ;  /* 0x0000400e01007387 */ /* 0x000fe60000100a00 */
[----:B------:R-:W-:Y:S01]  /*26240*/  IMAD.WIDE R106, R106, 0x4, R6 ;  /* 0x000000046a6a7825 */ /* 0x000fe200078e0206 */
[----:B------:R-:W-:Y:S01]  /*26250*/  STL.64 [R1+0x38], R12 ;  /* 0x0000380c01007387 */ /* 0x000fe20000100a00 */
[----:B------:R-:W-:-:S03]  /*26260*/  IADD3 R115, R138, 0x100000, RZ ;  /* 0x001000008a737810 */ /* 0x000fc60007ffe0ff */
[----:B------:R1:W-:Y:S01]  /*26270*/  LDGSTS.E [R112+-0x73e00], [R104.64], !P5 ;  /* 0x8c20000068707fae */ /* 0x0003e2000e921844 */
[----:B------:R-:W-:-:S03]  /*26280*/  IMAD.WIDE R110, R110, 0x4, R6 ;  /* 0x000000046e6e7825 */ /* 0x000fc600078e0206 */
[----:B------:R-:W-:Y:S01]  /*26290*/  STL.64 [R1+0x8], R10 ;  /* 0x0000080a01007387 */ /* 0x000fe20000100a00 */
[----:B------:R-:W-:-:S03]  /*262a0*/  IADD3 R116, R252, -0x6e, RZ ;  /* 0xffffff92fc747810 */ /* 0x000fc60007ffe0ff */
[----:B------:R1:W-:Y:S04]  /*262b0*/  LDGSTS.E [R113+-0x73d00], [R106.64], !P5 ;  /* 0x8c3000006a717fae */ /* 0x0003e8000e921844 */
[----:B------:R2:W-:Y:S04]  /*262c0*/  STL.64 [R1], R8 ;  /* 0x0000000801007387 */ /* 0x0005e80000100a00 */
[----:B------:R3:W-:Y:S04]  /*262d0*/  LDGSTS.E [R114+-0x73600], [R108.64], !P3 ;  /* 0x8ca000006c727fae */ /* 0x0007e8000d921844 */
[----:B------:R-:W-:Y:S01]  /*262e0*/  STL [R1+0x5ab8], R72 ;  /* 0x005ab84801007387 */ /* 0x000fe20000100800 */
[----:B------:R-:W-:-:S03]  /*262f0*/  IADD3 R118, R138, 0x100000, RZ ;  /* 0x001000008a767810 */ /* 0x000fc60007ffe0ff */
[----:B------:R-:W-:Y:S01]  /*26300*/  STL [R1+0x5ab4], R73 ;  /* 0x005ab44901007387 */ /* 0x000fe20000100800 */
[----:B---3--:R-:W-:-:S03]  /*26310*/  IMAD R114, R0, 0x69, RZ ;  /* 0x0000006900727824 */ /* 0x008fc600078e02ff */
[----:B------:R-:W-:Y:S01]  /*26320*/  STL [R1+0x5ac0], R74 ;  /* 0x005ac04a01007387 */ /* 0x000fe20000100800 */
[----:B------:R-:W-:Y:S01]  /*26330*/  ISETP.GE.U32.AND P5, PT, R116, 0x7fffff13, PT ;  /* 0x7fffff137400780c */ /* 0x000fe20003fa6070 */
[----:B-1----:R-:W-:Y:S02]  /*26340*/  IMAD.WIDE R112, R114, 0x4, R4 ;  /* 0x0000000472707825 */ /* 0x002fe400078e0204 */
[----:B------:R-:W-:Y:S01]  /*26350*/  STL [R1+0x5abc], R75 ;  /* 0x005abc4b01007387 */ /* 0x000fe20000100800 */
[----:B------:R-:W-:-:S03]  /*26360*/  IADD3 R119, R138, 0x100000, RZ ;  /* 0x001000008a777810 */ /* 0x000fc60007ffe0ff */
[----:B------:R-:W-:Y:S01]  /*26370*/  STL [R1+0x5ac8], R76 ;  /* 0x005ac84c01007387 */ /* 0x000fe20000100800 */
[----:B------:R-:W-:-:S03]  /*26380*/  IADD3 R122, R252, -0x72, RZ ;  /* 0xffffff8efc7a7810 */ /* 0x000fc60007ffe0ff */
[----:B------:R1:W-:Y:S04]  /*26390*/  LDGSTS.E [R115+-0x73500], [R110.64], !P3 ;  /* 0x8cb000006e737fae */ /* 0x0003e8000d921844 */
[----:B------:R-:W-:Y:S01]  /*263a0*/  STL [R1+0x5ac4], R77 ;  /* 0x005ac44d01007387 */ /* 0x000fe20000100800 */
[----:B------:R-:W-:-:S03]  /*263b0*/  IMAD R121, R0, 0x6d, RZ ;  /* 0x0000006d00797824 */ /* 0x000fc600078e02ff */
[----:B------:R-:W-:Y:S01]  /*263c0*/  STL [R1+0x5ad0], R78 ;  /* 0x005ad04e01007387 */ /* 0x000fe20000100800 */
[----:B-1----:R-:W-:-:S03]  /*263d0*/  IMAD.WIDE R114, R114, 0x4, R6 ;  /* 0x0000000472727825 */ /* 0x002fc600078e0206 */
[----:B------:R-:W-:Y:S04]  /*263e0*/  STL [R1+0x5acc], R79 ;  /* 0x005acc4f01007387 */ /* 0x000fe80000100800 */
[----:B------:R-:W-:Y:S04]  /*263f0*/  STL [R1+0x5ad8], R80 ;  /* 0x005ad85001007387 */ /* 0x000fe80000100800 */
[----:B------:R-:W-:Y:S04]  /*26400*/  STL [R1+0x5ad4], R81 ;  /* 0x005ad45101007387 */ /* 0x000fe80000100800 */
[----:B------:R1:W-:Y:S01]  /*26410*/  LDGSTS.E [R118+-0x72e00], [R112.64], !P6 ;  /* 0x8d20000070767fae */ /* 0x0003e2000f121844 */
[----:B------:R-:W-:-:S03]  /*26420*/  IADD3 R120, R138, 0x100000, RZ ;  /* 0x001000008a787810 */ /* 0x000fc60007ffe0ff */
[----:B------:R-:W-:Y:S01]  /*26430*/  STL [R1+0x5ae0], R82 ;  /* 0x005ae05201007387 */ /* 0x000fe20000100800 */
[----:B------:R-:W-:-:S03]  /*26440*/  IMAD.WIDE R116, R121, 0x4, R4 ;  /* 0x0000000479747825 */ /* 0x000fc600078e0204 */
[----:B------:R1:W-:Y:S01]  /*26450*/  LDGSTS.E [R119+-0x72d00], [R114.64], !P6 ;  /* 0x8d30000072777fae */ /* 0x0003e2000f121844 */
[----:B------:R-:W-:-:S03]  /*26460*/  ISETP.GE.U32.AND P6, PT, R122, 0x7fffff0f, PT ;  /* 0x7fffff0f7a00780c */ /* 0x000fc60003fc6070 */
[----:B------:R-:W-:Y:S01]  /*26470*/  STL [R1+0x5adc], R83 ;  /* 0x005adc5301007387 */ /* 0x000fe20000100800 */
[----:B------:R-:W-:-:S03]  /*26480*/  IADD3 R123, R252, -0x3, RZ ;  /* 0xfffffffdfc7b7810 */ /* 0x000fc60007ffe0ff */
[----:B------:R-:W-:Y:S01]  /*26490*/  STL [R1+0x5ae8], R84 ;  /* 0x005ae85401007387 */ /* 0x000fe20000100800 */
[----:B------:R-:W-:-:S03]  /*264a0*/  IMAD R122, R0, 0x71, RZ ;  /* 0x00000071007a7824 */ /* 0x000fc600078e02ff */
[----:B------:R-:W-:Y:S01]  /*264b0*/  STL [R1+0x5ae4], R85 ;  /* 0x005ae45501007387 */ /* 0x000fe20000100800 */
[----:B------:R-:W-:Y:S01]  /*264c0*/  IADD3 R126, R138, 0x100000, RZ ;  /* 0x001000008a7e7810 */ /* 0x000fe20007ffe0ff */
[----:B-1----:R-:W-:Y:S02]  /*264d0*/  IMAD.WIDE R118, R121, 0x4, R6 ;  /* 0x0000000479767825 */ /* 0x002fe400078e0206 */
[----:B------:R-:W-:Y:S04]  /*264e0*/  STL [R1+0x5af0], R86 ;  /* 0x005af05601007387 */ /* 0x000fe80000100800 */
[----:B------:R-:W-:Y:S01]  /*264f0*/  STL [R1+0x5aec], R87 ;  /* 0x005aec5701007387 */ /* 0x000fe20000100800 */
[----:B------:R-:W-:-:S03]  /*26500*/  ISETP.GE.U32.AND P3, PT, R123, 0x7fffff7e, PT ;  /* 0x7fffff7e7b00780c */ /* 0x000fc60003f66070 */
[----:B------:R-:W-:Y:S01]  /*26510*/  STL [R1+0x5af8], R88 ;  /* 0x005af85801007387 */ /* 0x000fe20000100800 */
[----:B------:R-:W-:-:S03]  /*26520*/  IADD3 R127, R252, -0x76, RZ ;  /* 0xffffff8afc7f7810 */ /* 0x000fc60007ffe0ff */
[----:B------:R-:W-:Y:S01]  /*26530*/  STL [R1+0x5af4], R89 ;  /* 0x005af45901007387 */ /* 0x000fe20000100800 */
[----:B------:R-:W-:-:S03]  /*26540*/  IADD3 R125, R138, 0x100000, RZ ;  /* 0x001000008a7d7810 */ /* 0x000fc60007ffe0ff */
[----:B------:R-:W-:Y:S01]  /*26550*/  STL [R1+0x5b00], R90 ;  /* 0x005b005a01007387 */ /* 0x000fe20000100800 */
[----:B------:R-:W-:-:S03]  /*26560*/  IADD3 R124, R138, 0x100000, RZ ;  /* 0x001000008a7c7810 */ /* 0x000fc60007ffe0ff */
[----:B------:R1:W-:Y:S04]  /*26570*/  LDGSTS.E [R120+-0x72600], [R116.64], !P5 ;  /* 0x8da0000074787fae */ /* 0x0003e8000e921844 */
[----:B------:R-:W-:Y:S04]  /*26580*/  STL [R1+0x5afc], R91 ;  /* 0x005afc5b01007387 */ /* 0x000fe80000100800 */
[----:B------:R-:W-:Y:S01]  /*26590*/  STL [R1+0x5b08], R92 ;  /* 0x005b085c01007387 */ /* 0x000fe20000100800 */
[----:B-1----:R-:W-:-:S03]  /*265a0*/  IMAD.WIDE R120, R122, 0x4, R4 ;  /* 0x000000047a787825 */ /* 0x002fc600078e0204 */
[----:B------:R-:W-:Y:S01]  /*265b0*/  STL [R1+0x5b04], R93 ;  /* 0x005b045d01007387 */ /* 0x000fe20000100800 */
[----:B------:R-:W-:-:S03]  /*265c0*/  IMAD.WIDE R122, R122, 0x4, R6 ;  /* 0x000000047a7a7825 */ /* 0x000fc600078e0206 */
[----:B------:R1:W-:Y:S01]  /*265d0*/  LDGSTS.E [R126+-0x72500], [R118.64], !P5 ;  /* 0x8db00000767e7fae */ /* 0x0003e2000e921844 */
[----:B------:R-:W-:-:S03]  /*265e0*/  ISETP.GE.U32.AND P5, PT, R127, 0x7fffff0b, PT ;  /* 0x7fffff0b7f00780c */ /* 0x000fc60003fa6070 */
[----:B------:R-:W-:Y:S04]  /*265f0*/  STL [R1+0x5b10], R94 ;  /* 0x005b105e01007387 */ /* 0x000fe80000100800 */
[----:B------:R-:W-:Y:S01]  /*26600*/  STL [R1+0x5b0c], R95 ;  /* 0x005b0c5f01007387 */ /* 0x000fe20000100800 */
[----:B-1----:R-:W-:-:S03]  /*26610*/  IADD3 R126, R252, -0x7a, RZ ;  /* 0xffffff86fc7e7810 */ /* 0x002fc60007ffe0ff */
[----:B------:R-:W-:Y:S04]  /*26620*/  STL [R1+0x5b18], R96 ;  /* 0x005b186001007387 */ /* 0x000fe80000100800 */
[----:B------:R1:W-:Y:S04]  /*26630*/  LDGSTS.E [R125+-0x71e00], [R120.64], !P6 ;  /* 0x8e200000787d7fae */ /* 0x0003e8000f121844 */
[----:B------:R-:W-:Y:S04]  /*26640*/  STL [R1+0x5b14], R97 ;  /* 0x005b146101007387 */ /* 0x000fe80000100800 */
[----:B------:R1:W-:Y:S01]  /*26650*/  LDGSTS.E [R124+-0x71d00], [R122.64], !P6 ;  /* 0x8e3000007a7c7fae */ /* 0x0003e2000f121844 */
[----:B------:R-:W-:Y:S01]  /*26660*/  ISETP.GE.U32.AND P6, PT, R126, 0x7fffff07, PT ;  /* 0x7fffff077e00780c */ /* 0x000fe20003fc6070 */
[----:B------:R-:W-:-:S02]  /*26670*/  IMAD R126, R0, 0x75, RZ ;  /* 0x00000075007e7824 */ /* 0x000fc400078e02ff */
[----:B------:R-:W-:Y:S04]  /*26680*/  STL [R1+0x5b20], R98 ;  /* 0x005b206201007387 */ /* 0x000fe80000100800 */
[----:B------:R-:W-:Y:S01]  /*26690*/  STL [R1+0x5b1c], R99 ;  /* 0x005b1c6301007387 */ /* 0x000fe20000100800 */
[----:B------:R-:W-:-:S03]  /*266a0*/  IADD3 R135, R138, 0x100000, RZ ;  /* 0x001000008a877810 */ /* 0x000fc60007ffe0ff */
[----:B------:R-:W-:Y:S01]  /*266b0*/  STL [R1+0x5b28], R100 ;  /* 0x005b286401007387 */ /* 0x000fe20000100800 */
[----:B-1----:R-:W-:-:S03]  /*266c0*/  IMAD.WIDE R124, R126, 0x4, R4 ;  /* 0x000000047e7c7825 */ /* 0x002fc600078e0204 */
[----:B------:R-:W-:Y:S01]  /*266d0*/  STL [R1+0x5b24], R101 ;  /* 0x005b246501007387 */ /* 0x000fe20000100800 */
[----:B------:R-:W-:Y:S01]  /*266e0*/  IADD3 R134, R138, 0x100000, RZ ;  /* 0x001000008a867810 */ /* 0x000fe20007ffe0ff */
[----:B------:R-:W-:Y:S02]  /*266f0*/  IMAD.WIDE R126, R126, 0x4, R6 ;  /* 0x000000047e7e7825 */ /* 0x000fe400078e0206 */
[----:B------:R-:W-:Y:S01]  /*26700*/  STL [R1+0x5b30], R102 ;  /* 0x005b306601007387 */ /* 0x000fe20000100800 */
[----:B------:R-:W-:-:S03]  /*26710*/  IADD3 R136, R252, -0x7e, RZ ;  /* 0xffffff82fc887810 */ /* 0x000fc60007ffe0ff */
[----:B------:R-:W-:Y:S01]  /*26720*/  STL [R1+0x5b2c], R103 ;  /* 0x005b2c6701007387 */ /* 0x000fe20000100800 */
[----:B------:R-:W-:-:S03]  /*26730*/  IMAD R130, R0, 0x79, RZ ;  /* 0x0000007900827824 */ /* 0x000fc600078e02ff */
[----:B------:R-:W-:Y:S04]  /*26740*/  STL [R1+0x5b38], R104 ;  /* 0x005b386801007387 */ /* 0x000fe80000100800 */
[----:B------:R-:W-:Y:S04]  /*26750*/  STL [R1+0x5b34], R105 ;  /* 0x005b346901007387 */ /* 0x000fe80000100800 */
[----:B------:R-:W-:Y:S04]  /*26760*/  STL [R1+0x5b40], R106 ;  /* 0x005b406a01007387 */ /* 0x000fe80000100800 */
[----:B------:R-:W-:Y:S01]  /*26770*/  STL [R1+0x5b3c], R107 ;  /* 0x005b3c6b01007387 */ /* 0x000fe20000100800 */
[----:B------:R-:W-:-:S03]  /*26780*/  IADD3 R133, R138, 0x100000, RZ ;  /* 0x001000008a857810 */ /* 0x000fc60007ffe0ff */
[----:B------:R-:W-:Y:S01]  /*26790*/  STL [R1+0x5b48], R108 ;  /* 0x005b486c01007387 */ /* 0x000fe20000100800 */
[----:B------:R-:W-:-:S03]  /*267a0*/  IMAD.WIDE R128, R130, 0x4, R4 ;  /* 0x0000000482807825 */ /* 0x000fc600078e0204 */
[----:B------:R1:W-:Y:S01]  /*267b0*/  LDGSTS.E [R135+-0x71600], [R124.64], !P5 ;  /* 0x8ea000007c877fae */ /* 0x0003e2000e921844 */
[----:B------:R-:W-:-:S03]  /*267c0*/  IADD3 R132, R138, 0x100000, RZ ;  /* 0x001000008a847810 */ /* 0x000fc60007ffe0ff */
[----:B------:R-:W-:Y:S01]  /*267d0*/  STL [R1+0x5b44], R109 ;  /* 0x005b446d01007387 */ /* 0x000fe20000100800 */
[----:B------:R-:W-:-:S03]  /*267e0*/  IMAD.WIDE R130, R130, 0x4, R6 ;  /* 0x0000000482827825 */ /* 0x000fc600078e0206 */
[----:B------:R3:W-:Y:S01]  /*267f0*/  LDGSTS.E [R134+-0x71500], [R126.64], !P5 ;  /* 0x8eb000007e867fae */ /* 0x0007e2000e921844 */
[----:B------:R-:W-:-:S03]  /*26800*/  ISETP.GE.U32.AND P5, PT, R136, 0x7fffff03, PT ;  /* 0x7fffff038800780c */ /* 0x000fc60003fa6070 */
[----:B------:R-:W-:Y:S04]  /*26810*/  STL [R1+0x5b50], R110 ;  /* 0x005b506e01007387 */ /* 0x000fe80000100800 */
[----:B------:R-:W-:Y:S04]  /*26820*/  STL [R1+0x5b4c], R111 ;  /* 0x005b4c6f01007387 */ /* 0x000fe80000100800 */
[----:B------:R-:W-:Y:S01]  /*26830*/  STL [R1+0x5b58], R112 ;  /* 0x005b587001007387 */ /* 0x000fe20000100800 */
[----:B---3--:R-:W-:-:S03]  /*26840*/  IMAD R134, R0, 0x7d, RZ ;  /* 0x0000007d00867824 */ /* 0x008fc600078e02ff */
[----:B------:R-:W-:Y:S04]  /*26850*/  STL [R1+0x5b54], R113 ;  /* 0x005b547101007387 */ /* 0x000fe80000100800 */
[----:B------:R-:W-:Y:S01]  /*26860*/  STL [R1+0x5b60], R114 ;  /* 0x005b607201007387 */ /* 0x000fe20000100800 */
[----:B------:R-:W-:-:S03]  /*26870*/  IADD3 R137, R138, 0x100000, RZ ;  /* 0x001000008a897810 */ /* 0x000fc60007ffe0ff */
[----:B------:R-:W-:Y:S01]  /*26880*/  STL [R1+0x5b5c], R115 ;  /* 0x005b5c7301007387 */ /* 0x000fe20000100800 */
[----:B------:R-:W-:-:S03]  /*26890*/  IADD3 R136, R138, 0x100000, RZ ;  /* 0x001000008a887810 */ /* 0x000fc60007ffe0ff */
[----:B------:R-:W-:Y:S04]  /*268a0*/  STL [R1+0x5b68], R116 ;  /* 0x005b687401007387 */ /* 0x000fe80000100800 */
[----:B------:R3:W-:Y:S04]  /*268b0*/  LDGSTS.E [R133+-0x70e00], [R128.64], !P6 ;  /* 0x8f20000080857fae */ /* 0x0007e8000f121844 */
[----:B------:R-:W-:Y:S04]  /*268c0*/  STL [R1+0x5b64], R117 ;  /* 0x005b647501007387 */ /* 0x000fe80000100800 */
[----:B------:R3:W-:Y:S01]  /*268d0*/  LDGSTS.E [R132+-0x70d00], [R130.64], !P6 ;  /* 0x8f30000082847fae */ /* 0x0007e2000f121844 */
[----:B------:R-:W-:-:S03]  /*268e0*/  IADD3 R140, R252, -0x7, RZ ;  /* 0xfffffff9fc8c7810 */ /* 0x000fc60007ffe0ff */
[----:B------:R-:W-:Y:S04]  /*268f0*/  STL [R1+0x5b70], R118 ;  /* 0x005b707601007387 */ /* 0x000fe80000100800 */
[----:B------:R-:W-:Y:S01]  /*26900*/  STL [R1+0x5b6c], R119 ;  /* 0x005b6c7701007387 */ /* 0x000fe20000100800 */
[----:B---3--:R-:W-:-:S03]  /*26910*/  IMAD.WIDE R132, R134, 0x4, R4 ;  /* 0x0000000486847825 */ /* 0x008fc600078e0204 */
[----:B------:R-:W-:Y:S01]  /*26920*/  STL [R1+0x5b78], R120 ;  /* 0x005b787801007387 */ /* 0x000fe20000100800 */
[----:B-1----:R-:W-:-:S03]  /*26930*/  IMAD.WIDE R134, R134, 0x4, R6 ;  /* 0x0000000486867825 */ /* 0x002fc600078e0206 */
[----:B------:R-:W-:Y:S01]  /*26940*/  STL [R1+0x5b74], R121 ;  /* 0x005b747901007387 */ /* 0x000fe20000100800 */
[----:B--2---:R-:W-:-:S03]  /*26950*/  LOP3.LUT R8, R206, 0x40, RZ, 0x3c, !PT ;  /* 0x00000040ce087812 */ /* 0x004fc600078e3cff */
[----:B------:R-:W-:Y:S01]  /*26960*/  STL [R1+0x5b80], R122 ;  /* 0x005b807a01007387 */ /* 0x000fe20000100800 */
[----:B------:R-:W-:-:S03]  /*26970*/  IMAD.SHL.U32 R139, R0, 0x2, RZ ;  /* 0x00000002008b7824 */ /* 0x000fc600078e00ff */
[----:B------:R-:W-:Y:S04]  /*26980*/  STL [R1+0x5b7c], R123 ;  /* 0x005b7c7b01007387 */ /* 0x000fe80000100800 */
[----:B------:R1:W-:Y:S01]  /*26990*/  LDGSTS.E [R137+-0x70600], [R132.64], !P5 ;  /* 0x8fa0000084897fae */ /* 0x0003e2000e921844 */
[----:B------:R-:W-:-:S03]  /*269a0*/  IADD3 R141, R252, -0x17, RZ ;  /* 0xffffffe9fc8d7810 */ /* 0x000fc60007ffe0ff */
[----:B------:R-:W-:Y:S04]  /*269b0*/  STL [R1+0x5b88], R124 ;  /* 0x005b887c01007387 */ /* 0x000fe80000100800 */
[----:B------:R2:W-:Y:S01]  /*269c0*/  LDGSTS.E [R136+-0x70500], [R134.64], !P5 ;  /* 0x8fb0000086887fae */ /* 0x0005e2000e921844 */
[----:B------:R-:W-:-:S03]  /*269d0*/  ISETP.GE.U32.AND P5, PT, R140, 0x7fffff7a, PT ;  /* 0x7fffff7a8c00780c */ /* 0x000fc60003fa6070 */
[----:B------:R-:W-:Y:S01]  /*269e0*/  STL [R1+0x5b84], R125 ;  /* 0x005b847d01007387 */ /* 0x000fe20000100800 */
[----:B------:R-:W-:Y:S01]  /*269f0*/  IADD3 R138, R8, 0x100000, RZ ;  /* 0x00100000088a7810 */ /* 0x000fe20007ffe0ff */
[C---:B------:R-:W-:Y:S02]  /*26a00*/  IMAD.WIDE R10, R139.reuse, 0x4, R4 ;  /* 0x000000048b0a7825 */ /* 0x040fe400078e0204 */
[----:B------:R-:W-:Y:S02]  /*26a10*/  STL [R1+0x5b90], R126 ;  /* 0x005b907e01007387 */ /* 0x000fe40000100800 */
[----:B------:R-:W-:Y:S02]  /*26a20*/  IMAD R140, R0, 0x6, RZ ;  /* 0x00000006008c7824 */ /* 0x000fe400078e02ff */
[----:B------:R-:W-:Y:S01]  /*26a30*/  STL [R1+0x5b8c], R127 ;  /* 0x005b8c7f01007387 */ /* 0x000fe20000100800 */
[----:B------:R-:W-:-:S03]  /*26a40*/  IMAD.WIDE R14, R139, 0x4, R6 ;  /* 0x000000048b0e7825 */ /* 0x000fc600078e0206 */
[----:B------:R-:W-:Y:S01]  /*26a50*/  STL [R1+0x5b98], R128 ;  /* 0x005b988001007387 */ /* 0x000fe20000100800 */
[----:B------:R-:W-:-:S03]  /*26a60*/  ISETP.GE.U32.AND P6, PT, R141, 0x7fffff6a, PT ;  /* 0x7fffff6a8d00780c */ /* 0x000fc60003fc6070 */
[----:B------:R-:W-:Y:S01]  /*26a70*/  STL [R1+0x5b94], R129 ;  /* 0x005b948101007387 */ /* 0x000fe20000100800 */
[----:B------:R-:W-:-:S03]  /*26a80*/  IADD3 R141, R252, -0xb, RZ ;  /* 0xfffffff5fc8d7810 */ /* 0x000fc60007ffe0ff */
[----:B------:R-:W-:Y:S01]  /*26a90*/  STL [R1+0x5ba0], R130 ;  /* 0x005ba08201007387 */ /* 0x000fe20000100800 */
[----:B-1----:R-:W-:Y:S01]  /*26aa0*/  IADD3 R137, R8, 0x100000, RZ ;  /* 0x0010000008897810 */ /* 0x002fe20007ffe0ff */
[----:B------:R-:W-:Y:S02]  /*26ab0*/  IMAD.WIDE R12, R140, 0x4, R4 ;  /* 0x000000048c0c7825 */ /* 0x000fe400078e0204 */
[----:B------:R-:W-:Y:S01]  /*26ac0*/  STL [R1+0x5b9c], R131 ;  /* 0x005b9c8301007387 */ /* 0x000fe20000100800 */
[----:B--2---:R-:W-:-:S03]  /*26ad0*/  IADD3 R136, R8, 0x100000, RZ ;  /* 0x0010000008887810 */ /* 0x004fc60007ffe0ff */
[----:B------:R-:W-:Y:S04]  /*26ae0*/  STL [R1+0x5ba8], R132 ;  /* 0x005ba88401007387 */ /* 0x000fe80000100800 */
[----:B------:R1:W-:Y:S04]  /*26af0*/  STL.64 [R1+0x410], R10 ;  /* 0x0004100a01007387 */ /* 0x0003e80000100a00 */
[----:B------:R1:W-:Y:S04]  /*26b00*/  LDGSTS.E [R138+-0x7fc00], [R10.64], !P3 ;  /* 0x804000000a8a7fae */ /* 0x0003e8000d921844 */
[----:B------:R2:W-:Y:S01]  /*26b10*/  LDGSTS.E [R138+-0x7fb00], [R14.64], !P3 ;  /* 0x805000000e8a7fae */ /* 0x0005e2000d921844 */
[----:B------:R-:W-:-:S03]  /*26b20*/  ISETP.GE.U32.AND P3, PT, R141, 0x7fffff76, PT ;  /* 0x7fffff768d00780c */ /* 0x000fc60003f66070 */
[----:B------:R3:W-:Y:S01]  /*26b30*/  LDGSTS.E [R137+-0x7f400], [R12.64], !P5 ;  /* 0x80c000000c897fae */ /* 0x0007e2000e921844 */
[----:B-1----:R-:W-:Y:S01]  /*26b40*/  IMAD.WIDE R10, R140, 0x4, R6 ;  /* 0x000000048c0a7825 */ /* 0x002fe200078e0206 */
[----:B--2---:R-:W-:-:S04]  /*26b50*/  IADD3 R138, R252, -0xf, RZ ;  /* 0xfffffff1fc8a7810 */ /* 0x004fc80007ffe0ff */
[----:B------:R1:W-:Y:S01]  /*26b60*/  LDGSTS.E [R136+-0x7f300], [R10.64], !P5 ;  /* 0x80d000000a887fae */ /* 0x0003e2000e921844 */
[----:B------:R-:W-:-:S03]  /*26b70*/  ISETP.GE.U32.AND P5, PT, R138, 0x7fffff72, PT ;  /* 0x7fffff728a00780c */ /* 0x000fc60003fa6070 */
[----:B------:R-:W-:Y:S01]  /*26b80*/  STL [R1+0x5ba4], R133 ;  /* 0x005ba48501007387 */ /* 0x000fe20000100800 */
[----:B------:R-:W-:Y:S01]  /*26b90*/  IMAD R140, R0, 0xe, RZ ;  /* 0x0000000e008c7824 */ /* 0x000fe200078e02ff */
[----:B------:R-:W-:Y:S02]  /*26ba0*/  IADD3 R139, R8, 0x100000, RZ ;  /* 0x00100000088b7810 */ /* 0x000fe40007ffe0ff */
[----:B------:R-:W-:Y:S01]  /*26bb0*/  STL [R1+0x5bb0], R134 ;  /* 0x005bb08601007387 */ /* 0x000fe20000100800 */
[----:B-1----:R-:W-:-:S03]  /*26bc0*/  IMAD R136, R0, 0xa, RZ ;  /* 0x0000000a00887824 */ /* 0x002fc600078e02ff */
[----:B------:R-:W-:Y:S01]  /*26bd0*/  STL [R1+0x5bac], R135 ;  /* 0x005bac8701007387 */ /* 0x000fe20000100800 */
[----:B------:R-:W-:Y:S01]  /*26be0*/  IADD3 R138, R8, 0x100000, RZ ;  /* 0x00100000088a7810 */ /* 0x000fe20007ffe0ff */
[----:B------:R-:W-:Y:S02]  /*26bf0*/  IMAD.WIDE R16, R136, 0x4, R4 ;  /* 0x0000000488107825 */ /* 0x000fe400078e0204 */
[----:B------:R1:W-:Y:S01]  /*26c00*/  STL.64 [R1+0x408], R14 ;  /* 0x0004080e01007387 */ /* 0x0003e20000100a00 */
[----:B------:R-:W-:-:S03]  /*26c10*/  IADD3 R141, R252, -0x13, RZ ;  /* 0xffffffedfc8d7810 */ /* 0x000fc60007ffe0ff */
[----:B------:R3:W-:Y:S04]  /*26c20*/  STL.64 [R1+0x3d0], R12 ;  /* 0x0003d00c01007387 */ /* 0x0007e80000100a00 */
[----:B------:R2:W-:Y:S01]  /*26c30*/  STL.64 [R1+0x3c8], R10 ;  /* 0x0003c80a01007387 */ /* 0x0005e20000100a00 */
[----:B-1----:R-:W-:Y:S01]  /*26c40*/  IMAD.WIDE R14, R136, 0x4, R6 ;  /* 0x00000004880e7825 */ /* 0x002fe200078e0206 */
[----:B------:R-:W-:Y:S02]  /*26c50*/  IADD3 R136, R8, 0x100000, RZ ;  /* 0x0010000008887810 */ /* 0x000fe40007ffe0ff */
[----:B------:R1:W-:Y:S01]  /*26c60*/  LDGSTS.E [R139+-0x7ec00], [R16.64], !P3 ;  /* 0x81400000108b7fae */ /* 0x0003e2000d921844 */
[----:B---3--:R-:W-:-:S03]  /*26c70*/  IMAD.WIDE R12, R140, 0x4, R4 ;  /* 0x000000048c0c7825 */ /* 0x008fc600078e0204 */
[----:B------:R3:W-:Y:S01]  /*26c80*/  LDGSTS.E [R138+-0x7eb00], [R14.64], !P3 ;  /* 0x815000000e8a7fae */ /* 0x0007e2000d921844 */
[----:B--2---:R-:W-:Y:S01]  /*26c90*/  IMAD.WIDE R10, R140, 0x4, R6 ;  /* 0x000000048c0a7825 */ /* 0x004fe200078e0206 */
[----:B------:R-:W-:Y:S02]  /*26ca0*/  ISETP.GE.U32.AND P3, PT, R141, 0x7fffff6e, PT ;  /* 0x7fffff6e8d00780c */ /* 0x000fe40003f66070 */
[----:B------:R2:W-:Y:S04]  /*26cb0*/  LDGSTS.E [R137+-0x7e400], [R12.64], !P5 ;  /* 0x81c000000c897fae */ /* 0x0005e8000e921844 */
[----:B------:R4:W-:Y:S04]  /*26cc0*/  LDGSTS.E [R136+-0x7e300], [R10.64], !P5 ;  /* 0x81d000000a887fae */ /* 0x0009e8000e921844 */
[----:B------:R-:W-:Y:S04]  /*26cd0*/  STL.64 [R1+0x390], R16 ;  /* 0x0003901001007387 */ /* 0x000fe80000100a00 */
[----:B------:R3:W-:Y:S01]  /*26ce0*/  STL.64 [R1+0x388], R14 ;  /* 0x0003880e01007387 */ /* 0x0007e20000100a00 */
[----:B----4-:R-:W-:-:S03]  /*26cf0*/  IMAD R136, R0, 0x12, RZ ;  /* 0x0000001200887824 */ /* 0x010fc600078e02ff */
[----:B------:R2:W-:Y:S01]  /*26d00*/  STL.64 [R1+0x350], R12 ;  /* 0x0003500c01007387 */ /* 0x0005e20000100a00 */
[----:B------:R-:W-:Y:S01]  /*26d10*/  IADD3 R140, R252, -0x1b, RZ ;  /* 0xffffffe5fc8c7810 */ /* 0x000fe20007ffe0ff */
[----:B---3--:R-:W-:-:S04]  /*26d20*/  IMAD.WIDE R14, R136, 0x4, R4 ;  /* 0x00000004880e7825 */ /* 0x008fc800078e0204 */
[----:B--2---:R-:W-:Y:S01]  /*26d30*/  IMAD.WIDE R12, R136, 0x4, R6 ;  /* 0x00000004880c7825 */ /* 0x004fe200078e0206 */
[----:B------:R2:W-:Y:S03]  /*26d40*/  LDGSTS.E [R138+-0x7dc00], [R14.64], !P3 ;  /* 0x824000000e8a7fae */ /* 0x0005e6000d921844 */
[----:B-1----:R-:W-:Y:S01]  /*26d50*/  IMAD R139, R0, 0x16, RZ ;  /* 0x00000016008b7824 */ /* 0x002fe200078e02ff */
[----:B------:R1:W-:Y:S01]  /*26d60*/  LDGSTS.E [R137+-0x7db00], [R12.64], !P3 ;  /* 0x825000000c897fae */ /* 0x0003e2000d921844 */
[----:B------:R-:W-:Y:S02]  /*26d70*/  ISETP.GE.U32.AND P3, PT, R140, 0x7fffff66, PT ;  /* 0x7fffff668c00780c */ /* 0x000fe40003f66070 */
[----:B------:R-:W-:Y:S01]  /*26d80*/  IADD3 R141, R252, -0x2b, RZ ;  /* 0xffffffd5fc8d7810 */ /* 0x000fe20007ffe0ff */
[----:B------:R3:W-:Y:S01]  /*26d90*/  STL.64 [R1+0x348], R10 ;  /* 0x0003480a01007387 */ /* 0x0007e20000100a00 */
[----:B------:R-:W-:Y:S01]  /*26da0*/  IADD3 R136, R8, 0x100000, RZ ;  /* 0x0010000008887810 */ /* 0x000fe20007ffe0ff */
[----:B------:R-:W-:-:S02]  /*26db0*/  IMAD R140, R0, 0x1a, RZ ;  /* 0x0000001a008c7824 */ /* 0x000fc400078e02ff */
[----:B------:R2:W-:Y:S01]  /*26dc0*/  STL.64 [R1+0x310], R14 ;  /* 0x0003100e01007387 */ /* 0x0005e20000100a00 */
[----:B------:R-:W-:Y:S02]  /*26dd0*/  ISETP.GE.U32.AND P5, PT, R141, 0x7fffff56, PT ;  /* 0x7fffff568d00780c */ /* 0x000fe40003fa6070 */
[----:B------:R-:W-:Y:S01]  /*26de0*/  IADD3 R141, R252, -0x1f, RZ ;  /* 0xffffffe1fc8d7810 */ /* 0x000fe20007ffe0ff */
[----:B------:R1:W-:Y:S01]  /*26df0*/  STL.64 [R1+0x308], R12 ;  /* 0x0003080c01007387 */ /* 0x0003e20000100a00 */
[----:B---3--:R-:W-:-:S04]  /*26e00*/  IMAD.WIDE R10, R139, 0x4, R4 ;  /* 0x000000048b0a7825 */ /* 0x008fc800078e0204 */
[----:B--2---:R-:W-:Y:S01]  /*26e10*/  IMAD.WIDE R14, R139, 0x4, R6 ;  /* 0x000000048b0e7825 */ /* 0x004fe200078e0206 */
[----:B------:R2:W-:Y:S03]  /*26e20*/  STL.64 [R1+0x2d0], R10 ;  /* 0x0002d00a01007387 */ /* 0x0005e60000100a00 */
[----:B-1----:R-:W-:Y:S01]  /*26e30*/  IMAD.WIDE R12, R140, 0x4, R4 ;  /* 0x000000048c0c7825 */ /* 0x002fe200078e0204 */
[----:B------:R2:W-:Y:S04]  /*26e40*/  LDGSTS.E [R136+-0x7d400], [R10.64], !P6 ;  /* 0x82c000000a887fae */ /* 0x0005e8000f121844 */
[----:B------:R1:W-:Y:S01]  /*26e50*/  LDGSTS.E [R138+-0x7d300], [R14.64], !P6 ;  /* 0x82d000000e8a7fae */ /* 0x0003e2000f121844 */
[----:B------:R-:W-:-:S03]  /*26e60*/  ISETP.GE.U32.AND P6, PT, R141, 0x7fffff62, PT ;  /* 0x7fffff628d00780c */ /* 0x000fc60003fc6070 */
[----:B------:R3:W-:Y:S01]  /*26e70*/  LDGSTS.E [R137+-0x7cc00], [R12.64], !P3 ;  /* 0x834000000c897fae */ /* 0x0007e2000d921844 */
[----:B--2---:R-:W-:Y:S01]  /*26e80*/  IMAD.WIDE R10, R140, 0x4, R6 ;  /* 0x000000048c0a7825 */ /* 0x004fe200078e0206 */
[----:B-1----:R-:W-:-:S04]  /*26e90*/  IADD3 R138, R252, -0x23, RZ ;  /* 0xffffffddfc8a7810 */ /* 0x002fc80007ffe0ff */
[----:B------:R1:W-:Y:S01]  /*26ea0*/  LDGSTS.E [R136+-0x7cb00], [R10.64], !P3 ;  /* 0x835000000a887fae */ /* 0x0003e2000d921844 */
[----:B------:R-:W-:-:S03]  /*26eb0*/  ISETP.GE.U32.AND P3, PT, R138, 0x7fffff5e, PT ;  /* 0x7fffff5e8a00780c */ /* 0x000fc60003f66070 */
[----:B------:R2:W-:Y:S01]  /*26ec0*/  STL.64 [R1+0x2c8], R14 ;  /* 0x0002c80e01007387 */ /* 0x0005e20000100a00 */
[----:B------:R-:W-:Y:S01]  /*26ed0*/  IMAD R140, R0, 0x22, RZ ;  /* 0x00000022008c7824 */ /* 0x000fe200078e02ff */
[----:B------:R-:W-:Y:S01]  /*26ee0*/  IADD3 R139, R8, 0x100000, RZ ;  /* 0x00100000088b7810 */ /* 0x000fe20007ffe0ff */
[----:B-1----:R-:W-:Y:S01]  /*26ef0*/  IMAD R136, R0, 0x1e, RZ ;  /* 0x0000001e00887824 */ /* 0x002fe200078e02ff */
[----:B------:R-:W-:-:S03]  /*26f00*/  IADD3 R138, R8, 0x100000, RZ ;  /* 0x00100000088a7810 */ /* 0x000fc60007ffe0ff */
[----:B------:R-:W-:Y:S01]  /*26f10*/  IMAD.WIDE R16, R136, 0x4, R4 ;  /* 0x0000000488107825 */ /* 0x000fe200078e0204 */
[----:B------:R3:W-:Y:S01]  /*26f20*/  STL.64 [R1+0x290], R12 ;  /* 0x0002900c01007387 */ /* 0x0007e20000100a00 */
[----:B------:R-:W-:Y:S02]  /*26f30*/  IADD3 R141, R252, -0x27, RZ ;  /* 0xffffffd9fc8d7810 */ /* 0x000fe40007ffe0ff */
[----:B--2---:R-:W-:Y:S01]  /*26f40*/  IMAD.WIDE R14, R136, 0x4, R6 ;  /* 0x00000004880e7825 */ /* 0x004fe200078e0206 */
[----:B------:R1:W-:Y:S01]  /*26f50*/  STL.64 [R1+0x288], R10 ;  /* 0x0002880a01007387 */ /* 0x0003e20000100a00 */
[----:B------:R-:W-:-:S03]  /*26f60*/  IADD3 R136, R8, 0x100000, RZ ;  /* 0x0010000008887810 */ /* 0x000fc60007ffe0ff */
[----:B------:R2:W-:Y:S01]  /*26f70*/  LDGSTS.E [R139+-0x7c400], [R16.64], !P6 ;  /* 0x83c00000108b7fae */ /* 0x0005e2000f121844 */
[----:B---3--:R-:W-:-:S03]  /*26f80*/  IMAD.WIDE R12, R140, 0x4, R4 ;  /* 0x000000048c0c7825 */ /* 0x008fc600078e0204 */
[----:B------:R3:W-:Y:S01]  /*26f90*/  LDGSTS.E [R138+-0x7c300], [R14.64], !P6 ;  /* 0x83d000000e8a7fae */ /* 0x0007e2000f121844 */
[----:B------:R-:W-:Y:S01]  /*26fa0*/  ISETP.GE.U32.AND P6, PT, R141, 0x7fffff5a, PT ;  /* 0x7fffff5a8d00780c */ /* 0x000fe20003fc6070 */
[----:B-1----:R-:W-:Y:S02]  /*26fb0*/  IMAD.WIDE R10, R140, 0x4, R6 ;  /* 0x000000048c0a7825 */ /* 0x002fe400078e0206 */
        /* <DEDUP_REMOVED lines=8> */
[----:B-1----:R-:W-:Y:S01]  /*27040*/  IMAD.WIDE R12, R136, 0x4, R6 ;  /* 0x00000004880c7825 */ /* 0x002fe200078e0206 */
[----:B------:R1:W-:Y:S03]  /*27050*/  LDGSTS.E [R138+-0x7b400], [R14.64], !P6 ;  /* 0x84c000000e8a7fae */ /* 0x0003e6000f121844 */
[----:B--2---:R-:W-:Y:S01]  /*27060*/  IMAD R139, R0, 0x2a, RZ ;  /* 0x0000002a008b7824 */ /* 0x004fe200078e02ff */
        /* <DEDUP_REMOVED lines=11> */
[----:B-1----:R-:W-:Y:S01]  /*27120*/  IMAD.WIDE R14, R139, 0x4, R6 ;  /* 0x000000048b0e7825 */ /* 0x002fe200078e0206 */
[----:B------:R1:W-:Y:S03]  /*27130*/  STL.64 [R1+0x178], R10 ;  /* 0x0001780a01007387 */ /* 0x0003e60000100a00 */
[----:B--2---:R-:W-:Y:S01]  /*27140*/  IMAD.WIDE R12, R140, 0x4, R4 ;  /* 0x000000048c0c7825 */ /* 0x004fe200078e0204 */
        /* <DEDUP_REMOVED lines=25> */
[----:B------:R3:W-:Y:S01]  /*272e0*/  LDGSTS.E [R136+-0x79300], [R10.64], !P6 ;  /* 0x86d000000a887fae */ /* 0x0007e2000f121844 */
[----:B------:R-:W-:-:S03]  /*272f0*/  IADD3 R140, R8, 0x100000, RZ ;  /* 0x00100000088c7810 */ /* 0x000fc60007ffe0ff */
[----:B------:R-:W-:Y:S04]  /*27300*/  STL.64 [R1+0xb8], R16 ;  /* 0x0000b81001007387 */ /* 0x000fe80000100a00 */
[----:B------:R-:W-:Y:S01]  /*27310*/  STL.64 [R1+0xa8], R14 ;  /* 0x0000a80e01007387 */ /* 0x000fe20000100a00 */
[----:B---3--:R-:W-:-:S03]  /*27320*/  IMAD R136, R0, 0x3a, RZ ;  /* 0x0000003a00887824 */ /* 0x008fc600078e02ff */
[----:B------:R1:W-:Y:S01]  /*27330*/  STL.64 [R1+0x68], R12 ;  /* 0x0000680c01007387 */ /* 0x0003e20000100a00 */
[----:B------:R-:W-:-:S03]  /*27340*/  IMAD R141, R0, 0x3e, RZ ;  /* 0x0000003e008d7824 */ /* 0x000fc600078e02ff */
[----:B------:R3:W-:Y:S01]  /*27350*/  STL.64 [R1+0x60], R10 ;  /* 0x0000600a01007387 */ /* 0x0007e20000100a00 */
[----:B------:R-:W-:Y:S01]  /*27360*/  IADD3 R142, R252, -0x43, RZ ;  /* 0xffffffbdfc8e7810 */ /* 0x000fe20007ffe0ff */
[----:B-1----:R-:W-:-:S04]  /*27370*/  IMAD.WIDE R12, R136, 0x4, R4 ;  /* 0x00000004880c7825 */ /* 0x002fc800078e0204 */
[----:B---3--:R-:W-:Y:S01]  /*27380*/  IMAD.WIDE R10, R136, 0x4, R6 ;  /* 0x00000004880a7825 */ /* 0x008fe200078e0206 */
[----:B------:R1:W-:Y:S03]  /*27390*/  LDGSTS.E [R140+-0x78c00], [R12.64], !P5 ;  /* 0x874000000c8c7fae */ /* 0x0003e6000e921844 */
[----:B------:R-:W-:Y:S01]  /*273a0*/  IMAD.WIDE R136, R141, 0x4, R4 ;  /* 0x000000048d887825 */ /* 0x000fe200078e0204 */
[----:B------:R2:W-:Y:S01]  /*273b0*/  LDGSTS.E [R139+-0x78b00], [R10.64], !P5 ;  /* 0x875000000a8b7fae */ /* 0x0005e2000e921844 */
[----:B------:R-:W-:Y:S02]  /*273c0*/  ISETP.GE.U32.AND P5, PT, R142, 0x7fffff3e, PT ;  /* 0x7fffff3e8e00780c */ /* 0x000fe40003fa6070 */
[----:B------:R-:W-:Y:S01]  /*273d0*/  IADD3 R143, R252, -0x53, RZ ;  /* 0xffffffadfc8f7810 */ /* 0x000fe20007ffe0ff */
[----:B------:R2:W-:Y:S01]  /*273e0*/  LDGSTS.E [R138+-0x78400], [R136.64], !P3 ;  /* 0x87c00000888a7fae */ /* 0x0005e2000d921844 */
[----:B------:R-:W-:Y:S01]  /*273f0*/  IMAD R142, R0, 0x42, RZ ;  /* 0x00000042008e7824 */ /* 0x000fe200078e02ff */
[----:B------:R-:W-:-:S02]  /*27400*/  IADD3 R146, R8, 0x100000, RZ ;  /* 0x0010000008927810 */ /* 0x000fc40007ffe0ff */
[----:B------:R-:W-:Y:S02]  /*27410*/  ISETP.GE.U32.AND P6, PT, R143, 0x7fffff2e, PT ;  /* 0x7fffff2e8f00780c */ /* 0x000fe40003fc6070 */
[----:B------:R-:W-:Y:S02]  /*27420*/  IADD3 R147, R252, -0x47, RZ ;  /* 0xffffffb9fc937810 */ /* 0x000fe40007ffe0ff */
[C---:B------:R-:W-:Y:S01]  /*27430*/  IADD3 R145, R8.reuse, 0x100000, RZ ;  /* 0x0010000008917810 */ /* 0x040fe20007ffe0ff */
[----:B--2---:R-:W-:Y:S01]  /*27440*/  IMAD.WIDE R138, R141, 0x4, R6 ;  /* 0x000000048d8a7825 */ /* 0x004fe200078e0206 */
[----:B------:R-:W-:-:S03]  /*27450*/  IADD3 R144, R8, 0x100000, RZ ;  /* 0x0010000008907810 */ /* 0x000fc60007ffe0ff */
[C---:B-1----:R-:W-:Y:S01]  /*27460*/  IMAD.WIDE R140, R142.reuse, 0x4, R4 ;  /* 0x000000048e8c7825 */ /* 0x042fe200078e0204 */
[----:B------:R1:W-:Y:S03]  /*27470*/  LDGSTS.E [R146+-0x78300], [R138.64], !P3 ;  /* 0x87d000008a927fae */ /* 0x0003e6000d921844 */
[----:B------:R-:W-:Y:S01]  /*27480*/  IMAD.WIDE R142, R142, 0x4, R6 ;  /* 0x000000048e8e7825 */ /* 0x000fe200078e0206 */
[----:B------:R-:W-:Y:S01]  /*27490*/  ISETP.GE.U32.AND P3, PT, R147, 0x7fffff3a, PT ;  /* 0x7fffff3a9300780c */ /* 0x000fe20003f66070 */
[----:B------:R2:W-:Y:S04]  /*274a0*/  LDGSTS.E [R145+-0x77c00], [R140.64], !P5 ;  /* 0x884000008c917fae */ /* 0x0005e8000e921844 */
[----:B------:R2:W-:Y:S01]  /*274b0*/  LDGSTS.E [R144+-0x77b00], [R142.64], !P5 ;  /* 0x885000008e907fae */ /* 0x0005e2000e921844 */
[----:B-1----:R-:W-:-:S04]  /*274c0*/  IADD3 R146, R252, -0x4b, RZ ;  /* 0xffffffb5fc927810 */ /* 0x002fc80007ffe0ff */
[----:B------:R-:W-:Y:S01]  /*274d0*/  ISETP.GE.U32.AND P5, PT, R146, 0x7fffff36, PT ;  /* 0x7fffff369200780c */ /* 0x000fe20003fa6070 */
[----:B------:R-:W-:Y:S01]  /*274e0*/  IMAD R146, R0, 0x46, RZ ;  /* 0x0000004600927824 */ /* 0x000fe200078e02ff */
[C---:B------:R-:W-:Y:S02]  /*274f0*/  IADD3 R155, R8.reuse, 0x100000, RZ ;  /* 0x00100000089b7810 */ /* 0x040fe40007ffe0ff */
[----:B------:R-:W-:Y:S01]  /*27500*/  IADD3 R154, R8, 0x100000, RZ ;  /* 0x00100000089a7810 */ /* 0x000fe20007ffe0ff */
[----:B--2---:R-:W-:Y:S01]  /*27510*/  IMAD.WIDE R144, R146, 0x4, R4 ;  /* 0x0000000492907825 */ /* 0x004fe200078e0204 */
[----:B------:R-:W-:-:S03]  /*27520*/  IADD3 R156, R252, -0x4f, RZ ;  /* 0xffffffb1fc9c7810 */ /* 0x000fc60007ffe0ff */
[----:B------:R-:W-:Y:S01]  /*27530*/  IMAD.WIDE R146, R146, 0x4, R6 ;  /* 0x0000000492927825 */ /* 0x000fe200078e0206 */
[----:B------:R1:W-:Y:S03]  /*27540*/  LDGSTS.E [R155+-0x77400], [R144.64], !P3 ;  /* 0x88c00000909b7fae */ /* 0x0003e6000d921844 */
[----:B------:R-:W-:Y:S01]  /*27550*/  IMAD R150, R0, 0x4a, RZ ;  /* 0x0000004a00967824 */ /* 0x000fe200078e02ff */
[----:B------:R2:W-:Y:S01]  /*27560*/  LDGSTS.E [R154+-0x77300], [R146.64], !P3 ;  /* 0x88d00000929a7fae */ /* 0x0005e2000d921844 */
[----:B------:R-:W-:Y:S02]  /*27570*/  ISETP.GE.U32.AND P3, PT, R156, 0x7fffff32, PT ;  /* 0x7fffff329c00780c */ /* 0x000fe40003f66070 */
[----:B------:R-:W-:Y:S01]  /*27580*/  IADD3 R153, R8, 0x100000, RZ ;  /* 0x0010000008997810 */ /* 0x000fe20007ffe0ff */
[----:B------:R-:W-:Y:S01]  /*27590*/  IMAD.WIDE R148, R150, 0x4, R4 ;  /* 0x0000000496947825 */ /* 0x000fe200078e0204 */
[----:B------:R-:W-:-:S03]  /*275a0*/  IADD3 R152, R8, 0x100000, RZ ;  /* 0x0010000008987810 */ /* 0x000fc60007ffe0ff */
[----:B------:R-:W-:Y:S01]  /*275b0*/  IMAD.WIDE R150, R150, 0x4, R6 ;  /* 0x0000000496967825 */ /* 0x000fe200078e0206 */
[----:B------:R3:W-:Y:S03]  /*275c0*/  LDGSTS.E [R153+-0x76c00], [R148.64], !P5 ;  /* 0x8940000094997fae */ /* 0x0007e6000e921844 */
[----:B--2---:R-:W-:Y:S01]  /*275d0*/  IMAD R154, R0, 0x4e, RZ ;  /* 0x0000004e009a7824 */ /* 0x004fe200078e02ff */
[----:B------:R3:W-:Y:S01]  /*275e0*/  LDGSTS.E [R152+-0x76b00], [R150.64], !P5 ;  /* 0x8950000096987fae */ /* 0x0007e2000e921844 */
[----:B------:R-:W-:Y:S01]  /*275f0*/  IADD3 R160, R8, 0x100000, RZ ;  /* 0x0010000008a07810 */ /* 0x000fe20007ffe0ff */
[----:B------:R-:W-:Y:S01]  /*27600*/  IMAD R161, R0, 0x52, RZ ;  /* 0x0000005200a17824 */ /* 0x000fe200078e02ff */
[----:B------:R-:W-:Y:S02]  /*27610*/  IADD3 R159, R8, 0x100000, RZ ;  /* 0x00100000089f7810 */ /* 0x000fe40007ffe0ff */
[----:B------:R-:W-:Y:S01]  /*27620*/  IADD3 R162, R252, -0x57, RZ ;  /* 0xffffffa9fca27810 */ /* 0x000fe20007ffe0ff */
[----:B------:R-:W-:-:S04]  /*27630*/  IMAD.WIDE R156, R161, 0x4, R4 ;  /* 0x00000004a19c7825 */ /* 0x000fc800078e0204 */
[----:B---3--:R-:W-:-:S04]  /*27640*/  IMAD.WIDE R152, R154, 0x4, R4 ;  /* 0x000000049a987825 */ /* 0x008fc800078e0204 */
[----:B-1----:R-:W-:Y:S01]  /*27650*/  IMAD.WIDE R154, R154, 0x4, R6 ;  /* 0x000000049a9a7825 */ /* 0x002fe200078e0206 */
[----:B------:R1:W-:Y:S01]  /*27660*/  LDGSTS.E [R160+-0x76400], [R152.64], !P3 ;  /* 0x89c0000098a07fae */ /* 0x0003e2000d921844 */
[----:B------:R-:W-:-:S03]  /*27670*/  IADD3 R158, R8, 0x100000, RZ ;  /* 0x00100000089e7810 */ /* 0x000fc60007ffe0ff */
[----:B------:R2:W-:Y:S01]  /*27680*/  LDGSTS.E [R159+-0x76300], [R154.64], !P3 ;  /* 0x89d000009a9f7fae */ /* 0x0005e2000d921844 */
[----:B------:R-:W-:Y:S01]  /*27690*/  ISETP.GE.U32.AND P3, PT, R162, 0x7fffff2a, PT ;  /* 0x7fffff2aa200780c */ /* 0x000fe20003f66070 */
[----:B------:R-:W-:Y:S01]  /*276a0*/  IMAD R162, R0, 0x56, RZ ;  /* 0x0000005600a27824 */ /* 0x000fe200078e02ff */
[----:B------:R-:W-:Y:S01]  /*276b0*/  IADD3 R163, R252, -0x67, RZ ;  /* 0xffffff99fca37810 */ /* 0x000fe20007ffe0ff */
[----:B------:R2:W-:Y:S01]  /*276c0*/  LDGSTS.E [R158+-0x75c00], [R156.64], !P6 ;  /* 0x8a4000009c9e7fae */ /* 0x0005e2000f121844 */
[----:B------:R-:W-:Y:S02]  /*276d0*/  IADD3 R166, R8, 0x100000, RZ ;  /* 0x0010000008a67810 */ /* 0x000fe40007ffe0ff */
        /* <DEDUP_REMOVED lines=45> */
[----:B------:R-:W-:Y:S01]  /*279b0*/  ISETP.GE.U32.AND P3, PT, R183, 0x7fffff06, PT ;  /* 0x7fffff06b700780c */ /* 0x000fe20003f66070 */
[----:B------:R3:W-:Y:S01]  /*279c0*/  STL.64 [R1+0x30], R12 ;  /* 0x0000300c01007387 */ /* 0x0007e20000100a00 */
[----:B------:R-:W-:Y:S02]  /*279d0*/  IADD3 R187, R252, -0x6f, RZ ;  /* 0xffffff91fcbb7810 */ /* 0x000fe40007ffe0ff */
[C---:B------:R-:W-:Y:S01]  /*279e0*/  IADD3 R185, R8.reuse, 0x100000, RZ ;  /* 0x0010000008b97810 */ /* 0x040fe20007ffe0ff */
[----:B------:R4:W-:Y:S01]  /*279f0*/  STL.64 [R1+0x28], R10 ;  /* 0x0000280a01007387 */ /* 0x0009e20000100a00 */
[----:B--2---:R-:W-:Y:S01]  /*27a00*/  IMAD.WIDE R178, R181, 0x4, R6 ;  /* 0x00000004b5b27825 */ /* 0x004fe200078e0206 */
[----:B------:R-:W-:-:S02]  /*27a10*/  IADD3 R184, R8, 0x100000, RZ ;  /* 0x0010000008b87810 */ /* 0x000fc40007ffe0ff */
[----:B------:R-:W-:Y:S01]  /*27a20*/  STL [R1+0x5bb8], R136 ;  /* 0x005bb88801007387 */ /* 0x000fe20000100800 */
[----:B-1----:R-:W-:-:S03]  /*27a30*/  IMAD.WIDE R180, R182, 0x4, R4 ;  /* 0x00000004b6b47825 */ /* 0x002fc600078e0204 */
[----:B------:R1:W-:Y:S01]  /*27a40*/  LDGSTS.E [R186+-0x73300], [R178.64], !P5 ;  /* 0x8cd00000b2ba7fae */ /* 0x0003e2000e921844 */
[----:B------:R-:W-:Y:S01]  /*27a50*/  IMAD.WIDE R182, R182, 0x4, R6 ;  /* 0x00000004b6b67825 */ /* 0x000fe200078e0206 */
[----:B------:R-:W-:Y:S02]  /*27a60*/  ISETP.GE.U32.AND P5, PT, R187, 0x7fffff12, PT ;  /* 0x7fffff12bb00780c */ /* 0x000fe40003fa6070 */
        /* <DEDUP_REMOVED lines=37> */
[----:B--2---:R-:W-:-:S03]  /*27cc0*/  IMAD R194, R0, 0x76, RZ ;  /* 0x0000007600c27824 */ /* 0x004fc600078e02ff */
[----:B------:R-:W-:Y:S04]  /*27cd0*/  STL [R1+0x5c08], R156 ;  /* 0x005c089c01007387 */ /* 0x000fe80000100800 */
[----:B------:R-:W-:Y:S01]  /*27ce0*/  STL [R1+0x5c04], R157 ;  /* 0x005c049d01007387 */ /* 0x000fe20000100800 */
[----:B------:R-:W-:-:S03]  /*27cf0*/  IADD3 R198, R8, 0x100000, RZ ;  /* 0x0010000008c67810 */ /* 0x000fc60007ffe0ff */
[----:B------:R-:W-:Y:S01]  /*27d00*/  STL [R1+0x5c10], R158 ;  /* 0x005c109e01007387 */ /* 0x000fe20000100800 */
[----:B------:R-:W-:-:S03]  /*27d10*/  IADD3 R197, R8, 0x100000, RZ ;  /* 0x0010000008c57810 */ /* 0x000fc60007ffe0ff */
[----:B------:R-:W-:Y:S04]  /*27d20*/  STL [R1+0x5c0c], R159 ;  /* 0x005c0c9f01007387 */ /* 0x000fe80000100800 */
[----:B------:R2:W-:Y:S01]  /*27d30*/  LDGSTS.E [R193+-0x71c00], [R188.64], !P6 ;  /* 0x8e400000bcc17fae */ /* 0x0005e2000f121844 */
[----:B------:R-:W-:-:S03]  /*27d40*/  IMAD R199, R0, 0x7a, RZ ;  /* 0x0000007a00c77824 */ /* 0x000fc600078e02ff */
[----:B------:R-:W-:Y:S04]  /*27d50*/  STL [R1+0x5c18], R160 ;  /* 0x005c18a001007387 */ /* 0x000fe80000100800 */
[----:B------:R2:W-:Y:S01]  /*27d60*/  LDGSTS.E [R192+-0x71b00], [R190.64], !P6 ;  /* 0x8e500000bec07fae */ /* 0x0005e2000f121844 */
[----:B------:R-:W-:-:S03]  /*27d70*/  IADD3 R200, R252, -0x7f, RZ ;  /* 0xffffff81fcc87810 */ /* 0x000fc60007ffe0ff */
[----:B------:R-:W-:Y:S04]  /*27d80*/  STL [R1+0x5c14], R161 ;  /* 0x005c14a101007387 */ /* 0x000fe80000100800 */
[----:B------:R-:W-:Y:S01]  /*27d90*/  STL [R1+0x5c20], R162 ;  /* 0x005c20a201007387 */ /* 0x000fe20000100800 */
[----:B--2---:R-:W-:-:S03]  /*27da0*/  IMAD.WIDE R192, R194, 0x4, R4 ;  /* 0x00000004c2c07825 */ /* 0x004fc600078e0204 */
[----:B------:R-:W-:Y:S01]  /*27db0*/  STL [R1+0x5c1c], R163 ;  /* 0x005c1ca301007387 */ /* 0x000fe20000100800 */
[----:B-1----:R-:W-:-:S03]  /*27dc0*/  IMAD.WIDE R194, R194, 0x4, R6 ;  /* 0x00000004c2c27825 */ /* 0x002fc600078e0206 */
        /* <DEDUP_REMOVED lines=11> */
[----:B------:R-:W-:Y:S01]  /*27e80*/  STL [R1+0x5c34], R169 ;  /* 0x005c34a901007387 */ /* 0x000fe20000100800 */
[----:B------:R-:W-:-:S03]  /*27e90*/  IMAD R200, R0, 0x7e, RZ ;  /* 0x0000007e00c87824 */ /* 0x000fc600078e02ff */
[----:B------:R-:W-:Y:S01]  /*27ea0*/  STL [R1+0x5c40], R170 ;  /* 0x005c40aa01007387 */ /* 0x000fe20000100800 */
[----:B------:R-:W-:-:S03]  /*27eb0*/  IADD3 R204, R8, 0x100000, RZ ;  /* 0x0010000008cc7810 */ /* 0x000fc60007ffe0ff */
[----:B------:R-:W-:Y:S04]  /*27ec0*/  STL [R1+0x5c3c], R171 ;  /* 0x005c3cab01007387 */ /* 0x000fe80000100800 */
[----:B------:R-:W-:Y:S04]  /*27ed0*/  STL [R1+0x5c48], R172 ;  /* 0x005c48ac01007387 */ /* 0x000fe80000100800 */
[----:B------:R2:W-:Y:S01]  /*27ee0*/  LDGSTS.E [R196+-0x70c00], [R250.64], !P3 ;  /* 0x8f400000fac47fae */ /* 0x0005e2000d921844 */
[----:B------:R-:W-:-:S03]  /*27ef0*/  ISETP.GE.U32.AND P6, PT, R201, 0x7fffff71, PT ;  /* 0x7fffff71c900780c */ /* 0x000fc60003fc6070 */
[----:B------:R-:W-:Y:S01]  /*27f00*/  STL [R1+0x5c44], R173 ;  /* 0x005c44ad01007387 */ /* 0x000fe20000100800 */
[----:B------:R-:W-:-:S03]  /*27f10*/  IADD3 R203, R8, 0x100000, RZ ;  /* 0x0010000008cb7810 */ /* 0x000fc60007ffe0ff */
[----:B------:R-:W-:Y:S01]  /*27f20*/  STL [R1+0x5c50], R174 ;  /* 0x005c50ae01007387 */ /* 0x000fe20000100800 */
[----:B--2---:R-:W-:-:S03]  /*27f30*/  IMAD.WIDE R196, R199, 0x4, R6 ;  /* 0x00000004c7c47825 */ /* 0x004fc600078e0206 */
[----:B------:R-:W-:Y:S01]  /*27f40*/  STL [R1+0x5c4c], R175 ;  /* 0x005c4caf01007387 */ /* 0x000fe20000100800 */
[----:B------:R-:W-:Y:S01]  /*27f50*/  IADD3 R202, R8, 0x100000, RZ ;  /* 0x0010000008ca7810 */ /* 0x000fe20007ffe0ff */
[C---:B-1----:R-:W-:Y:S02]  /*27f60*/  IMAD.WIDE R198, R200.reuse, 0x4, R4 ;  /* 0x00000004c8c67825 */ /* 0x042fe400078e0204 */
[----:B------:R-:W-:Y:S02]  /*27f70*/  STL [R1+0x5c58], R176 ;  /* 0x005c58b001007387 */ /* 0x000fe40000100800 */
[----:B------:R-:W-:Y:S02]  /*27f80*/  IMAD.WIDE R200, R200, 0x4, R6 ;  /* 0x00000004c8c87825 */ /* 0x000fe400078e0206 */
[----:B------:R-:W-:Y:S04]  /*27f90*/  STL [R1+0x5c54], R177 ;  /* 0x005c54b101007387 */ /* 0x000fe80000100800 */
[----:B------:R-:W-:Y:S04]  /*27fa0*/  STL [R1+0x5c60], R178 ;  /* 0x005c60b201007387 */ /* 0x000fe80000100800 */
[----:B------:R1:W-:Y:S04]  /*27fb0*/  LDGSTS.E [R204+-0x70b00], [R196.64], !P3 ;  /* 0x8f500000c4cc7fae */ /* 0x0003e8000d921844 */
[----:B------:R-:W-:Y:S01]  /*27fc0*/  STL [R1+0x5c5c], R179 ;  /* 0x005c5cb301007387 */ /* 0x000fe20000100800 */
[----:B------:R-:W-:-:S03]  /*27fd0*/  IADD3 R205, R252, -0x8, RZ ;  /* 0xfffffff8fccd7810 */ /* 0x000fc60007ffe0ff */
[----:B------:R-:W-:Y:S01]  /*27fe0*/  STL [R1+0x5c68], R180 ;  /* 0x005c68b401007387 */ /* 0x000fe20000100800 */
[----:B-1----:R-:W-:-:S03]  /*27ff0*/  IADD3 R204, R252, -0x4, RZ ;  /* 0xfffffffcfccc7810 */ /* 0x002fc60007ffe0ff */
[----:B------:R-:W-:Y:S04]  /*28000*/  STL [R1+0x5c64], R181 ;  /* 0x005c64b501007387 */ /* 0x000fe80000100800 */
[----:B------:R1:W-:Y:S04]  /*28010*/  LDGSTS.E [R203+-0x70400], [R198.64], !P5 ;  /* 0x8fc00000c6cb7fae */ /* 0x0003e8000e921844 */
[----:B------:R-:W-:Y:S04]  /*28020*/  STL [R1+0x5c70], R182 ;  /* 0x005c70b601007387 */ /* 0x000fe80000100800 */
[----:B------:R2:W-:Y:S01]  /*28030*/  LDGSTS.E [R202+-0x70300], [R200.64], !P5 ;  /* 0x8fd00000c8ca7fae */ /* 0x0005e2000e921844 */
[----:B------:R-:W-:-:S03]  /*28040*/  ISETP.GE.U32.AND P5, PT, R204, 0x7fffff7d, PT ;  /* 0x7fffff7dcc00780c */ /* 0x000fc60003fa6070 */
[----:B------:R-:W-:Y:S01]  /*28050*/  STL [R1+0x5c6c], R183 ;  /* 0x005c6cb701007387 */ /* 0x000fe20000100800 */
[----:B------:R-:W-:-:S03]  /*28060*/  ISETP.GE.U32.AND P3, PT, R205, 0x7fffff79, PT ;  /* 0x7fffff79cd00780c */ /* 0x000fc60003f66070 */
[----:B------:R-:W-:Y:S01]  /*28070*/  STL [R1+0x5c78], R184 ;  /* 0x005c78b801007387 */ /* 0x000fe20000100800 */
[----:B------:R-:W-:-:S03]  /*28080*/  LOP3.LUT R8, R206, 0x60, RZ, 0x3c, !PT ;  /* 0x00000060ce087812 */ /* 0x000fc600078e3cff */
[----:B------:R-:W-:Y:S01]  /*28090*/  STL [R1+0x5c74], R185 ;  /* 0x005c74b901007387 */ /* 0x000fe20000100800 */
[----:B--2---:R-:W-:-:S03]  /*280a0*/  IMAD R202, R0, 0x3, RZ ;  /* 0x0000000300ca7824 */ /* 0x004fc600078e02ff */
[----:B------:R-:W-:Y:S04]  /*280b0*/  STL [R1+0x5c80], R186 ;  /* 0x005c80ba01007387 */ /* 0x000fe80000100800 */
[----:B------:R-:W-:Y:S01]  /*280c0*/  STL [R1+0x5c7c], R187 ;  /* 0x005c7cbb01007387 */ /* 0x000fe20000100800 */
[----:B------:R-:W-:-:S03]  /*280d0*/  IMAD R206, R0, 0x7, RZ ;  /* 0x0000000700ce7824 */ /* 0x000fc600078e02ff */
[----:B------:R-:W-:Y:S01]  /*280e0*/  STL [R1+0x5c88], R188 ;  /* 0x005c88bc01007387 */ /* 0x000fe20000100800 */
[----:B------:R-:W-:Y:S01]  /*280f0*/  IADD3 R205, R8, 0x100000, RZ ;  /* 0x0010000008cd7810 */ /* 0x000fe20007ffe0ff */
[----:B------:R-:W-:Y:S02]  /*28100*/  IMAD.WIDE R16, R202, 0x4, R4 ;  /* 0x00000004ca107825 */ /* 0x000fe400078e0204 */
[----:B------:R-:W-:Y:S01]  /*28110*/  STL [R1+0x5c84], R189 ;  /* 0x005c84bd01007387 */ /* 0x000fe20000100800 */
[----:B------:R-:W-:Y:S01]  /*28120*/  IADD3 R204, R8, 0x100000, RZ ;  /* 0x0010000008cc7810 */ /* 0x000fe20007ffe0ff */
[----:B------:R-:W-:Y:S02]  /*28130*/  IMAD.WIDE R14, R202, 0x4, R6 ;  /* 0x00000004ca0e7825 */ /* 0x000fe400078e0206 */
[----:B------:R-:W-:Y:S01]  /*28140*/  STL [R1+0x5c90], R190 ;  /* 0x005c90be01007387 */ /* 0x000fe20000100800 */
[----:B------:R-:W-:-:S03]  /*28150*/  IADD3 R207, R252, -0xc, RZ ;  /* 0xfffffff4fccf7810 */ /* 0x000fc60007ffe0ff */
[----:B------:R-:W-:Y:S01]  /*28160*/  STL [R1+0x5c8c], R191 ;  /* 0x005c8cbf01007387 */ /* 0x000fe20000100800 */
[----:B-1----:R-:W-:-:S03]  /*28170*/  IADD3 R203, R8, 0x100000, RZ ;  /* 0x0010000008cb7810 */ /* 0x002fc60007ffe0ff */
[----:B------:R-:W-:Y:S01]  /*28180*/  STL [R1+0x5c98], R192 ;  /* 0x005c98c001007387 */ /* 0x000fe20000100800 */
[----:B---3--:R-:W-:-:S03]  /*28190*/  IMAD.WIDE R12, R206, 0x4, R4 ;  /* 0x00000004ce0c7825 */ /* 0x008fc600078e0204 */
[----:B------:R-:W-:Y:S01]  /*281a0*/  STL [R1+0x5c94], R193 ;  /* 0x005c94c101007387 */ /* 0x000fe20000100800 */
[----:B------:R-:W-:Y:S01]  /*281b0*/  IADD3 R202, R8, 0x100000, RZ ;  /* 0x0010000008ca7810 */ /* 0x000fe20007ffe0ff */
[----:B----4-:R-:W-:Y:S02]  /*281c0*/  IMAD.WIDE R10, R206, 0x4, R6 ;  /* 0x00000004ce0a7825 */ /* 0x010fe400078e0206 */
[----:B------:R-:W-:Y:S04]  /*281d0*/  STL [R1+0x5ca0], R194 ;  /* 0x005ca0c201007387 */ /* 0x000fe80000100800 */
[----:B------:R-:W-:Y:S04]  /*281e0*/  STL [R1+0x5c9c], R195 ;  /* 0x005c9cc301007387 */ /* 0x000fe80000100800 */
[----:B------:R-:W-:Y:S04]  /*281f0*/  STL [R1+0x5ca8], R250 ;  /* 0x005ca8fa01007387 */ /* 0x000fe80000100800 */
[----:B------:R1:W-:Y:S04]  /*28200*/  LDGSTS.E [R205+-0x7fa00], [R16.64], !P5 ;  /* 0x8060000010cd7fae */ /* 0x0003e8000e921844 */
[----:B------:R-:W-:Y:S04]  /*28210*/  STL [R1+0x5ca4], R251 ;  /* 0x005ca4fb01007387 */ /* 0x000fe80000100800 */
[----:B------:R2:W-:Y:S01]  /*28220*/  LDGSTS.E [R204+-0x7f900], [R14.64], !P5 ;  /* 0x807000000ecc7fae */ /* 0x0005e2000e921844 */
[----:B------:R-:W-:-:S03]  /*28230*/  ISETP.GE.U32.AND P5, PT, R207, 0x7fffff75, PT ;  /* 0x7fffff75cf00780c */ /* 0x000fc60003fa6070 */
[----:B------:R-:W-:Y:S04]  /*28240*/  STL [R1+0x5cb0], R196 ;  /* 0x005cb0c401007387 */ /* 0x000fe80000100800 */
[----:B------:R-:W-:Y:S04]  /*28250*/  STL [R1+0x5cac], R197 ;  /* 0x005cacc501007387 */ /* 0x000fe80000100800 */
[----:B------:R-:W-:Y:S04]  /*28260*/  STL [R1+0x5cb8], R198 ;  /* 0x005cb8c601007387 */ /* 0x000fe80000100800 */
[----:B------:R3:W-:Y:S04]  /*28270*/  LDGSTS.E [R203+-0x7f200], [R12.64], !P3 ;  /* 0x80e000000ccb7fae */ /* 0x0007e8000d921844 */
[----:B------:R-:W-:Y:S04]  /*28280*/  STL [R1+0x5cb4], R199 ;  /* 0x005cb4c701007387 */ /* 0x000fe80000100800 */
[----:B------:R4:W-:Y:S04]  /*28290*/  LDGSTS.E [R202+-0x7f100], [R10.64], !P3 ;  /* 0x80f000000aca7fae */ /* 0x0009e8000d921844 */
[----:B------:R-:W-:Y:S04]  /*282a0*/  STL [R1+0x5cc0], R200 ;  /* 0x005cc0c801007387 */ /* 0x000fe80000100800 */
[----:B------:R-:W-:Y:S01]  /*282b0*/  STL [R1+0x5cbc], R201 ;  /* 0x005cbcc901007387 */ /* 0x000fe20000100800 */
[----:B----4-:R-:W-:-:S03]  /*282c0*/  IMAD R202, R0, 0xb, RZ ;  /* 0x0000000b00ca7824 */ /* 0x010fc600078e02ff */
[----:B------:R-:W-:Y:S04]  /*282d0*/  STL.64 [R1+0x400], R16 ;  /* 0x0004001001007387 */ /* 0x000fe80000100a00 */
[----:B------:R2:W-:Y:S01]  /*282e0*/  STL.64 [R1+0x3f8], R14 ;  /* 0x0003f80e01007387 */ /* 0x0005e20000100a00 */
[----:B------:R-:W-:-:S03]  /*282f0*/  IADD3 R206, R252, -0x14, RZ ;  /* 0xffffffecfcce7810 */ /* 0x000fc60007ffe0ff */
[----:B------:R3:W-:Y:S01]  /*28300*/  STL.64 [R1+0x3c0], R12 ;  /* 0x0003c00c01007387 */ /* 0x0007e20000100a00 */
[----:B-1----:R-:W-:Y:S02]  /*28310*/  IMAD R205, R0, 0xf, RZ ;  /* 0x0000000f00cd7824 */ /* 0x002fe400078e02ff */
[----:B--2---:R-:W-:-:S04]  /*28320*/  IMAD.WIDE R14, R202, 0x4, R4 ;  /* 0x00000004ca0e7825 */ /* 0x004fc800078e0204 */
[----:B---3--:R-:W-:Y:S01]  /*28330*/  IMAD.WIDE R12, R202, 0x4, R6 ;  /* 0x00000004ca0c7825 */ /* 0x008fe200078e0206 */
[----:B------:R1:W-:Y:S01]  /*28340*/  LDGSTS.E [R204+-0x7ea00], [R14.64], !P5 ;  /* 0x816000000ecc7fae */ /* 0x0003e2000e921844 */
[----:B------:R-:W-:-:S03]  /*28350*/  IADD3 R207, R252, -0x24, RZ ;  /* 0xffffffdcfccf7810 */ /* 0x000fc60007ffe0ff */
[----:B------:R2:W-:Y:S01]  /*28360*/  LDGSTS.E [R203+-0x7e900], [R12.64], !P5 ;  /* 0x817000000ccb7fae */ /* 0x0005e2000e921844 */
[----:B------:R-:W-:Y:S01]  /*28370*/  ISETP.GE.U32.AND P5, PT, R206, 0x7fffff6d, PT ;  /* 0x7fffff6dce00780c */ /* 0x000fe20003fa6070 */
[----:B------:R-:W-:Y:S01]  /*28380*/  IMAD R206, R0, 0x13, RZ ;  /* 0x0000001300ce7824 */ /* 0x000fe200078e02ff */
[----:B------:R-:W-:Y:S01]  /*28390*/  IADD3 R202, R8, 0x100000, RZ ;  /* 0x0010000008ca7810 */ /* 0x000fe20007ffe0ff */
[----:B------:R3:W-:Y:S01]  /*283a0*/  STL.64 [R1+0x3b8], R10 ;  /* 0x0003b80a01007387 */ /* 0x0007e20000100a00 */
[----:B------:R-:W-:-:S03]  /*283b0*/  ISETP.GE.U32.AND P3, PT, R207, 0x7fffff5d, PT ;  /* 0x7fffff5dcf00780c */ /* 0x000fc60003f66070 */
[----:B------:R1:W-:Y:S01]  /*283c0*/  STL.64 [R1+0x380], R14 ;  /* 0x0003800e01007387 */ /* 0x0003e20000100a00 */
[----:B------:R-:W-:-:S03]  /*283d0*/  IADD3 R207, R252, -0x18, RZ ;  /* 0xffffffe8fccf7810 */ /* 0x000fc60007ffe0ff */
        /* <DEDUP_REMOVED lines=107> */
[----:B-1----:R-:W-:-:S03]  /*28a90*/  IMAD.WIDE R10, R206, 0x4, R6 ;  /* 0x00000004ce0a7825 */ /* 0x002fc600078e0206 */
[----:B------:R-:W-:Y:S01]  /*28aa0*/  STL.64 [R1+0x58], R14 ;  /* 0x0000580e01007387 */ /* 0x000fe20000100a00 */
[----:B--2---:R-:W-:-:S03]  /*28ab0*/  IADD3 R204, R252, -0x44, RZ ;  /* 0xffffffbcfccc7810 */ /* 0x004fc60007ffe0ff */
[----:B------:R1:W-:Y:S01]  /*28ac0*/  LDGSTS.E [R202+-0x78900], [R10.64], !P3 ;  /* 0x877000000aca7fae */ /* 0x0003e2000d921844 */
[----:B------:R-:W-:-:S03]  /*28ad0*/  IADD3 R211, R8, 0x100000, RZ ;  /* 0x0010000008d37810 */ /* 0x000fc60007ffe0ff */
[----:B------:R-:W-:Y:S01]  /*28ae0*/  STL.64 [R1+0xb0], R12 ;  /* 0x0000b00c01007387 */ /* 0x000fe20000100a00 */
[----:B------:R-:W-:-:S03]  /*28af0*/  ISETP.GE.U32.AND P3, PT, R204, 0x7fffff3d, PT ;  /* 0x7fffff3dcc00780c */ /* 0x000fc60003f66070 */
[----:B------:R2:W-:Y:S01]  /*28b00*/  STL.64 [R1+0x20], R10 ;  /* 0x0000200a01007387 */ /* 0x0005e20000100a00 */
[----:B-1----:R-:W-:Y:S01]  /*28b10*/  IMAD R202, R0, 0x3f, RZ ;  /* 0x0000003f00ca7824 */ /* 0x002fe200078e02ff */
[----:B------:R-:W-:Y:S01]  /*28b20*/  IADD3 R210, R8, 0x100000, RZ ;  /* 0x0010000008d27810 */ /* 0x000fe20007ffe0ff */
[----:B------:R-:W-:Y:S01]  /*28b30*/  IMAD R206, R0, 0x43, RZ ;  /* 0x0000004300ce7824 */ /* 0x000fe200078e02ff */
[----:B------:R-:W-:Y:S01]  /*28b40*/  IADD3 R212, R252, -0x48, RZ ;  /* 0xffffffb8fcd47810 */ /* 0x000fe20007ffe0ff */
[----:B--2---:R-:W-:-:S04]  /*28b50*/  IMAD.WIDE R10, R202, 0x4, R4 ;  /* 0x00000004ca0a7825 */ /* 0x004fc800078e0204 */
[----:B---3--:R-:W-:Y:S01]  /*28b60*/  IMAD.WIDE R202, R202, 0x4, R6 ;  /* 0x00000004caca7825 */ /* 0x008fe200078e0206 */
[----:B------:R1:W-:Y:S01]  /*28b70*/  LDGSTS.E [R211+-0x78200], [R10.64], !P5 ;  /* 0x87e000000ad37fae */ /* 0x0003e2000e921844 */
[----:B------:R-:W-:-:S03]  /*28b80*/  IADD3 R209, R8, 0x100000, RZ ;  /* 0x0010000008d17810 */ /* 0x000fc60007ffe0ff */
[----:B------:R2:W-:Y:S01]  /*28b90*/  LDGSTS.E [R210+-0x78100], [R202.64], !P5 ;  /* 0x87f00000cad27fae */ /* 0x0005e2000e921844 */
[----:B------:R-:W-:Y:S01]  /*28ba0*/  ISETP.GE.U32.AND P5, PT, R212, 0x7fffff39, PT ;  /* 0x7fffff39d400780c */ /* 0x000fe20003fa6070 */
[----:B------:R-:W-:Y:S01]  /*28bb0*/  IMAD.WIDE R204, R206, 0x4, R4 ;  /* 0x00000004cecc7825 */ /* 0x000fe200078e0204 */
[----:B------:R-:W-:-:S03]  /*28bc0*/  IADD3 R208, R8, 0x100000, RZ ;  /* 0x0010000008d07810 */ /* 0x000fc60007ffe0ff */
[----:B------:R-:W-:Y:S01]  /*28bd0*/  IMAD.WIDE R206, R206, 0x4, R6 ;  /* 0x00000004cece7825 */ /* 0x000fe200078e0206 */
[----:B------:R3:W-:Y:S01]  /*28be0*/  LDGSTS.E [R209+-0x77a00], [R204.64], !P3 ;  /* 0x88600000ccd17fae */ /* 0x0007e2000d921844 */
[----:B------:R-:W-:-:S03]  /*28bf0*/  IADD3 R214, R8, 0x100000, RZ ;  /* 0x0010000008d67810 */ /* 0x000fc60007ffe0ff */
[----:B------:R3:W-:Y:S01]  /*28c00*/  LDGSTS.E [R208+-0x77900], [R206.64], !P3 ;  /* 0x88700000ced07fae */ /* 0x0007e2000d921844 */
[----:B--2---:R-:W-:Y:S01]  /*28c10*/  IMAD R210, R0, 0x47, RZ ;  /* 0x0000004700d27824 */ /* 0x004fe200078e02ff */
[----:B------:R-:W-:Y:S01]  /*28c20*/  IADD3 R213, R8, 0x100000, RZ ;  /* 0x0010000008d57810 */ /* 0x000fe20007ffe0ff */
[----:B------:R-:W-:Y:S01]  /*28c30*/  IMAD R215, R0, 0x4b, RZ ;  /* 0x0000004b00d77824 */ /* 0x000fe200078e02ff */
[----:B------:R-:W-:Y:S01]  /*28c40*/  IADD3 R216, R252, -0x50, RZ ;  /* 0xffffffb0fcd87810 */ /* 0x000fe20007ffe0ff */
[----:B------:R2:W-:Y:S01]  /*28c50*/  STL.64 [R1+0xc0], R10 ;  /* 0x0000c00a01007387 */ /* 0x0005e20000100a00 */
[----:B------:R-:W-:Y:S01]  /*28c60*/  IADD3 R212, R8, 0x100000, RZ ;  /* 0x0010000008d47810 */ /* 0x000fe20007ffe0ff */
[----:B---3--:R-:W-:-:S04]  /*28c70*/  IMAD.WIDE R208, R210, 0x4, R4 ;  /* 0x00000004d2d07825 */ /* 0x008fc800078e0204 */
[----:B-1----:R-:W-:Y:S01]  /*28c80*/  IMAD.WIDE R210, R210, 0x4, R6 ;  /* 0x00000004d2d27825 */ /* 0x002fe200078e0206 */
[----:B------:R1:W-:Y:S03]  /*28c90*/  LDGSTS.E [R214+-0x77200], [R208.64], !P5 ;  /* 0x88e00000d0d67fae */ /* 0x0003e6000e921844 */
[----:B--2---:R-:W-:Y:S01]  /*28ca0*/  IMAD.WIDE R10, R215, 0x4, R4 ;  /* 0x00000004d70a7825 */ /* 0x004fe200078e0204 */
[----:B------:R2:W-:Y:S01]  /*28cb0*/  LDGSTS.E [R213+-0x77100], [R210.64], !P5 ;  /* 0x88f00000d2d57fae */ /* 0x0005e2000e921844 */
[----:B------:R-:W-:-:S03]  /*28cc0*/  ISETP.GE.U32.AND P5, PT, R216, 0x7fffff31, PT ;  /* 0x7fffff31d800780c */ /* 0x000fc60003fa6070 */
[----:B------:R-:W-:Y:S01]  /*28cd0*/  STL [R1+0x5cc8], R202 ;  /* 0x005cc8ca01007387 */ /* 0x000fe20000100800 */
[----:B------:R-:W-:-:S03]  /*28ce0*/  IADD3 R217, R252, -0x60, RZ ;  /* 0xffffffa0fcd97810 */ /* 0x000fc60007ffe0ff */
[----:B------:R-:W-:Y:S01]  /*28cf0*/  STL [R1+0x5cc4], R203 ;  /* 0x005cc4cb01007387 */ /* 0x000fe20000100800 */
[----:B-1----:R-:W-:-:S03]  /*28d00*/  IMAD R214, R0, 0x4f, RZ ;  /* 0x0000004f00d67824 */ /* 0x002fc600078e02ff */
[----:B------:R-:W-:Y:S01]  /*28d10*/  STL [R1+0x5cd0], R204 ;  /* 0x005cd0cc01007387 */ /* 0x000fe20000100800 */
[----:B------:R-:W-:-:S03]  /*28d20*/  IADD3 R218, R8, 0x100000, RZ ;  /* 0x0010000008da7810 */ /* 0x000fc60007ffe0ff */
[----:B------:R-:W-:Y:S01]  /*28d30*/  STL [R1+0x5ccc], R205 ;  /* 0x005ccccd01007387 */ /* 0x000fe20000100800 */
[----:B------:R-:W-:-:S03]  /*28d40*/  ISETP.GE.U32.AND P3, PT, R217, 0x7fffff21, PT ;  /* 0x7fffff21d900780c */ /* 0x000fc60003f66070 */
[----:B------:R-:W-:Y:S01]  /*28d50*/  STL [R1+0x5cd8], R206 ;  /* 0x005cd8ce01007387 */ /* 0x000fe20000100800 */
[----:B------:R-:W-:-:S03]  /*28d60*/  IADD3 R219, R252, -0x54, RZ ;  /* 0xffffffacfcdb7810 */ /* 0x000fc60007ffe0ff */
[----:B------:R2:W-:Y:S01]  /*28d70*/  LDGSTS.E [R212+-0x76a00], [R10.64], !P6 ;  /* 0x896000000ad47fae */ /* 0x0005e2000f121844 */
[----:B------:R-:W-:-:S03]  /*28d80*/  IADD3 R217, R8, 0x100000, RZ ;  /* 0x0010000008d97810 */ /* 0x000fc60007ffe0ff */
[----:B------:R-:W-:Y:S01]  /*28d90*/  STL [R1+0x5cd4], R207 ;  /* 0x005cd4cf01007387 */ /* 0x000fe20000100800 */
[----:B------:R-:W-:-:S03]  /*28da0*/  IADD3 R216, R8, 0x100000, RZ ;  /* 0x0010000008d87810 */ /* 0x000fc60007ffe0ff */
[----:B------:R-:W-:Y:S01]  /*28db0*/  STL [R1+0x5ce0], R208 ;  /* 0x005ce0d001007387 */ /* 0x000fe20000100800 */
[----:B--2---:R-:W-:-:S03]  /*28dc0*/  IMAD.WIDE R212, R215, 0x4, R6 ;  /* 0x00000004d7d47825 */ /* 0x004fc600078e0206 */
[----:B------:R1:W-:Y:S04]  /*28dd0*/  STL.64 [R1+0xe0], R10 ;  /* 0x0000e00a01007387 */ /* 0x0003e80000100a00 */
[----:B------:R2:W-:Y:S01]  /*28de0*/  LDGSTS.E [R218+-0x76900], [R212.64], !P6 ;  /* 0x89700000d4da7fae */ /* 0x0005e2000f121844 */
[----:B------:R-:W-:Y:S01]  /*28df0*/  ISETP.GE.U32.AND P6, PT, R219, 0x7fffff2d, PT ;  /* 0x7fffff2ddb00780c */ /* 0x000fe20003fc6070 */
[----:B-1----:R-:W-:-:S04]  /*28e00*/  IMAD.WIDE R10, R214, 0x4, R4 ;  /* 0x00000004d60a7825 */ /* 0x002fc800078e0204 */
[----:B------:R-:W-:Y:S01]  /*28e10*/  IMAD.WIDE R214, R214, 0x4, R6 ;  /* 0x00000004d6d67825 */ /* 0x000fe200078e0206 */
[----:B------:R1:W-:Y:S01]  /*28e20*/  LDGSTS.E [R217+-0x76200], [R10.64], !P5 ;  /* 0x89e000000ad97fae */ /* 0x0003e2000e921844 */
[----:B--2---:R-:W-:-:S03]  /*28e30*/  IADD3 R218, R252, -0x58, RZ ;  /* 0xffffffa8fcda7810 */ /* 0x004fc60007ffe0ff */
[----:B------:R2:W-:Y:S01]  /*28e40*/  LDGSTS.E [R216+-0x76100], [R214.64], !P5 ;  /* 0x89f00000d6d87fae */ /* 0x0005e2000e921844 */
[----:B------:R-:W-:Y:S02]  /*28e50*/  ISETP.GE.U32.AND P5, PT, R218, 0x7fffff29, PT ;  /* 0x7fffff29da00780c */ /* 0x000fe40003fa6070 */
[C---:B------:R-:W-:Y:S02]  /*28e60*/  IADD3 R223, R8.reuse, 0x100000, RZ ;  /* 0x0010000008df7810 */ /* 0x040fe40007ffe0ff */
[----:B------:R-:W-:Y:S01]  /*28e70*/  IADD3 R222, R8, 0x100000, RZ ;  /* 0x0010000008de7810 */ /* 0x000fe20007ffe0ff */
[----:B--2---:R-:W-:Y:S01]  /*28e80*/  IMAD R216, R0, 0x53, RZ ;  /* 0x0000005300d87824 */ /* 0x004fe200078e02ff */
[----:B------:R-:W-:Y:S03]  /*28e90*/  STL [R1+0x5cdc], R209 ;  /* 0x005cdcd101007387 */ /* 0x000fe60000100800 */
[----:B------:R-:W-:Y:S01]  /*28ea0*/  IMAD.WIDE R12, R216, 0x4, R4 ;  /* 0x00000004d80c7825 */ /* 0x000fe200078e0204 */
[----:B------:R-:W-:-:S03]  /*28eb0*/  IADD3 R224, R252, -0x5c, RZ ;  /* 0xffffffa4fce07810 */ /* 0x000fc60007ffe0ff */
[----:B-1----:R-:W-:Y:S01]  /*28ec0*/  IMAD.WIDE R216, R216, 0x4, R6 ;  /* 0x00000004d8d87825 */ /* 0x002fe200078e0206 */
[----:B------:R-:W-:Y:S03]  /*28ed0*/  STL [R1+0x5ce8], R210 ;  /* 0x005ce8d201007387 */ /* 0x000fe60000100800 */
[----:B------:R-:W-:Y:S01]  /*28ee0*/  IMAD R218, R0, 0x57, RZ ;  /* 0x0000005700da7824 */ /* 0x000fe200078e02ff */
[----:B------:R-:W-:Y:S01]  /*28ef0*/  STL [R1+0x5ce4], R211 ;  /* 0x005ce4d301007387 */ /* 0x000fe20000100800 */
[----:B------:R-:W-:-:S03]  /*28f00*/  IADD3 R221, R8, 0x100000, RZ ;  /* 0x0010000008dd7810 */ /* 0x000fc60007ffe0ff */
[----:B------:R1:W-:Y:S01]  /*28f10*/  LDGSTS.E [R223+-0x75a00], [R12.64], !P6 ;  /* 0x8a6000000cdf7fae */ /* 0x0003e2000f121844 */
[----:B------:R-:W-:-:S03]  /*28f20*/  IADD3 R220, R8, 0x100000, RZ ;  /* 0x0010000008dc7810 */ /* 0x000fc60007ffe0ff */
[----:B------:R-:W-:Y:S04]  /*28f30*/  STL [R1+0x5cf0], R212 ;  /* 0x005cf0d401007387 */ /* 0x000fe80000100800 */
[----:B------:R2:W-:Y:S01]  /*28f40*/  LDGSTS.E [R222+-0x75900], [R216.64], !P6 ;  /* 0x8a700000d8de7fae */ /* 0x0005e2000f121844 */
[----:B------:R-:W-:-:S03]  /*28f50*/  ISETP.GE.U32.AND P6, PT, R224, 0x7fffff25, PT ;  /* 0x7fffff25e000780c */ /* 0x000fc60003fc6070 */
[----:B------:R3:W-:Y:S01]  /*28f60*/  STL.64 [R1+0xf0], R10 ;  /* 0x0000f00a01007387 */ /* 0x0007e20000100a00 */
[----:B------:R-:W-:Y:S01]  /*28f70*/  IADD3 R228, R8, 0x100000, RZ ;  /* 0x0010000008e47810 */ /* 0x000fe20007ffe0ff */
[----:B------:R-:W-:Y:S01]  /*28f80*/  IMAD R229, R0, 0x5f, RZ ;  /* 0x0000005f00e57824 */ /* 0x000fe200078e02ff */
[----:B------:R-:W-:Y:S01]  /*28f90*/  IADD3 R227, R8, 0x100000, RZ ;  /* 0x0010000008e37810 */ /* 0x000fe20007ffe0ff */
[----:B--2---:R-:W-:Y:S02]  /*28fa0*/  IMAD R222, R0, 0x5b, RZ ;  /* 0x0000005b00de7824 */ /* 0x004fe400078e02ff */
[----:B---3--:R-:W-:-:S04]  /*28fb0*/  IMAD.WIDE R10, R218, 0x4, R4 ;  /* 0x00000004da0a7825 */ /* 0x008fc800078e0204 */
[----:B------:R-:W-:Y:S01]  /*28fc0*/  IMAD.WIDE R218, R218, 0x4, R6 ;  /* 0x00000004dada7825 */ /* 0x000fe200078e0206 */
[----:B------:R2:W-:Y:S04]  /*28fd0*/  LDGSTS.E [R221+-0x75200], [R10.64], !P5 ;  /* 0x8ae000000add7fae */ /* 0x0005e8000e921844 */
[----:B------:R2:W-:Y:S01]  /*28fe0*/  LDGSTS.E [R220+-0x75100], [R218.64], !P5 ;  /* 0x8af00000dadc7fae */ /* 0x0005e2000e921844 */
[----:B------:R-:W-:Y:S01]  /*28ff0*/  IADD3 R230, R252, -0x64, RZ ;  /* 0xffffff9cfce67810 */ /* 0x000fe20007ffe0ff */
[----:B------:R-:W-:Y:S01]  /*29000*/  IMAD.WIDE R224, R229, 0x4, R4 ;  /* 0x00000004e5e07825 */ /* 0x000fe200078e0204 */
[----:B------:R-:W-:-:S03]  /*29010*/  IADD3 R226, R8, 0x100000, RZ ;  /* 0x0010000008e27810 */ /* 0x000fc60007ffe0ff */
[----:B--2---:R-:W-:-:S04]  /*29020*/  IMAD.WIDE R220, R222, 0x4, R4 ;  /* 0x00000004dedc7825 */ /* 0x004fc800078e0204 */
[----:B-1----:R-:W-:Y:S01]  /*29030*/  IMAD.WIDE R222, R222, 0x4, R6 ;  /* 0x00000004dede7825 */ /* 0x002fe200078e0206 */
[----:B------:R1:W-:Y:S04]  /*29040*/  LDGSTS.E [R228+-0x74a00], [R220.64], !P6 ;  /* 0x8b600000dce47fae */ /* 0x0003e8000f121844 */
[----:B------:R2:W-:Y:S01]  /*29050*/  LDGSTS.E [R227+-0x74900], [R222.64], !P6 ;  /* 0x8b700000dee37fae */ /* 0x0005e2000f121844 */
[----:B------:R-:W-:Y:S02]  /*29060*/  ISETP.GE.U32.AND P6, PT, R230, 0x7fffff1d, PT ;  /* 0x7fffff1de600780c */ /* 0x000fe40003fc6070 */
[----:B------:R-:W-:Y:S01]  /*29070*/  IADD3 R231, R252, -0x6c, RZ ;  /* 0xffffff94fce77810 */ /* 0x000fe20007ffe0ff */
[----:B------:R-:W-:Y:S01]  /*29080*/  STL [R1+0x5cec], R213 ;  /* 0x005cecd501007387 */ /* 0x000fe20000100800 */
[----:B------:R-:W-:-:S03]  /*29090*/  IADD3 R232, R8, 0x100000, RZ ;  /* 0x0010000008e87810 */ /* 0x000fc60007ffe0ff */
[----:B------:R-:W-:Y:S01]  /*290a0*/  STL [R1+0x5cf8], R214 ;  /* 0x005cf8d601007387 */ /* 0x000fe20000100800 */
[----:B-1----:R-:W-:-:S03]  /*290b0*/  IMAD R228, R0, 0x63, RZ ;  /* 0x0000006300e47824 */ /* 0x002fc600078e02ff */
[----:B------:R2:W-:Y:S01]  /*290c0*/  LDGSTS.E [R226+-0x74200], [R224.64], !P3 ;  /* 0x8be00000e0e27fae */ /* 0x0005e2000d921844 */
[----:B------:R-:W-:-:S03]  /*290d0*/  ISETP.GE.U32.AND P5, PT, R231, 0x7fffff15, PT ;  /* 0x7fffff15e700780c */ /* 0x000fc60003fa6070 */
[----:B------:R-:W-:Y:S01]  /*290e0*/  STL [R1+0x5cf4], R215 ;  /* 0x005cf4d701007387 */ /* 0x000fe20000100800 */
[----:B------:R-:W-:-:S03]  /*290f0*/  IADD3 R233, R252, -0x68, RZ ;  /* 0xffffff98fce97810 */ /* 0x000fc60007ffe0ff */
[----:B------:R-:W-:Y:S01]  /*29100*/  STL.64 [R1+0x110], R12 ;  /* 0x0001100c01007387 */ /* 0x000fe20000100a00 */
[C---:B------:R-:W-:Y:S01]  /*29110*/  IADD3 R231, R8.reuse, 0x100000, RZ ;  /* 0x0010000008e77810 */ /* 0x040fe20007ffe0ff */
[----:B--2---:R-:W-:Y:S02]  /*29120*/  IMAD.WIDE R226, R229, 0x4, R6 ;  /* 0x00000004e5e27825 */ /* 0x004fe400078e0206 */
[----:B------:R1:W-:Y:S01]  /*29130*/  STL.64 [R1+0x120], R10 ;  /* 0x0001200a01007387 */ /* 0x0003e20000100a00 */
[----:B------:R-:W-:-:S03]  /*29140*/  IADD3 R230, R8, 0x100000, RZ ;  /* 0x0010000008e67810 */ /* 0x000fc60007ffe0ff */
[----:B------:R-:W-:Y:S04]  /*29150*/  STL [R1+0x5d00], R216 ;  /* 0x005d00d801007387 */ /* 0x000fe80000100800 */
[----:B------:R-:W-:Y:S01]  /*29160*/  STL [R1+0x5cfc], R217 ;  /* 0x005cfcd901007387 */ /* 0x000fe20000100800 */
[----:B-1----:R-:W-:-:S03]  /*29170*/  IMAD.WIDE R10, R228, 0x4, R4 ;  /* 0x00000004e40a7825 */ /* 0x002fc600078e0204 */
[----:B------:R1:W-:Y:S01]  /*29180*/  LDGSTS.E [R232+-0x74100], [R226.64], !P3 ;  /* 0x8bf00000e2e87fae */ /* 0x0003e2000d921844 */
[----:B------:R-:W-:Y:S01]  /*29190*/  ISETP.GE.U32.AND P3, PT, R233, 0x7fffff19, PT ;  /* 0x7fffff19e900780c */ /* 0x000fe20003f66070 */
[----:B------:R-:W-:Y:S02]  /*291a0*/  IMAD.WIDE R228, R228, 0x4, R6 ;  /* 0x00000004e4e47825 */ /* 0x000fe400078e0206 */
        /* <DEDUP_REMOVED lines=9> */
[----:B------:R-:W-:Y:S01]  /*29240*/  STL [R1+0x5d18], R222 ;  /* 0x005d18de01007387 */ /* 0x000fe20000100800 */
[----:B------:R-:W-:-:S03]  /*29250*/  IADD3 R237, R8, 0x100000, RZ ;  /* 0x0010000008ed7810 */ /* 0x000fc60007ffe0ff */
[----:B------:R-:W-:Y:S01]  /*29260*/  STL [R1+0x5d14], R223 ;  /* 0x005d14df01007387 */ /* 0x000fe20000100800 */
[----:B--2---:R-:W-:-:S03]  /*29270*/  IMAD R230, R0, 0x67, RZ ;  /* 0x0000006700e67824 */ /* 0x004fc600078e02ff */
[----:B------:R-:W-:Y:S01]  /*29280*/  STL [R1+0x5d20], R224 ;  /* 0x005d20e001007387 */ /* 0x000fe20000100800 */
[----:B------:R-:W-:Y:S01]  /*29290*/  IADD3 R236, R8, 0x100000, RZ ;  /* 0x0010000008ec7810 */ /* 0x000fe20007ffe0ff */
[----:B------:R-:W-:Y:S02]  /*292a0*/  IMAD.WIDE R12, R230, 0x4, R4 ;  /* 0x00000004e60c7825 */ /* 0x000fe400078e0204 */
[----:B------:R-:W-:Y:S01]  /*292b0*/  STL [R1+0x5d1c], R225 ;  /* 0x005d1ce101007387 */ /* 0x000fe20000100800 */
[----:B------:R-:W-:Y:S01]  /*292c0*/  IADD3 R235, R8, 0x100000, RZ ;  /* 0x0010000008eb7810 */ /* 0x000fe20007ffe0ff */
[----:B-1----:R-:W-:Y:S02]  /*292d0*/  IMAD.WIDE R230, R230, 0x4, R6 ;  /* 0x00000004e6e67825 */ /* 0x002fe400078e0206 */
[----:B------:R-:W-:Y:S01]  /*292e0*/  STL [R1+0x5d28], R226 ;  /* 0x005d28e201007387 */ /* 0x000fe20000100800 */
[----:B------:R-:W-:-:S03]  /*292f0*/  IADD3 R234, R8, 0x100000, RZ ;  /* 0x0010000008ea7810 */ /* 0x000fc60007ffe0ff */
[----:B------:R1:W-:Y:S04]  /*29300*/  STL.64 [R1+0x140], R10 ;  /* 0x0001400a01007387 */ /* 0x0003e80000100a00 */
[----:B------:R2:W-:Y:S04]  /*29310*/  LDGSTS.E [R237+-0x73200], [R12.64], !P3 ;  /* 0x8ce000000ced7fae */ /* 0x0005e8000d921844 */
[----:B------:R2:W-:Y:S01]  /*29320*/  LDGSTS.E [R236+-0x73100], [R230.64], !P3 ;  /* 0x8cf00000e6ec7fae */ /* 0x0005e2000d921844 */
[----:B-1----:R-:W-:-:S04]  /*29330*/  IMAD.WIDE R10, R232, 0x4, R4 ;  /* 0x00000004e80a7825 */ /* 0x002fc800078e0204 */
[----:B------:R-:W-:Y:S01]  /*29340*/  IMAD.WIDE R232, R232, 0x4, R6 ;  /* 0x00000004e8e87825 */ /* 0x000fe200078e0206 */
[----:B------:R1:W-:Y:S04]  /*29350*/  LDGSTS.E [R235+-0x72a00], [R10.64], !P5 ;  /* 0x8d6000000aeb7fae */ /* 0x0003e8000e921844 */
[----:B------:R-:W-:Y:S04]  /*29360*/  STL [R1+0x5d24], R227 ;  /* 0x005d24e301007387 */ /* 0x000fe80000100800 */
[----:B------:R3:W-:Y:S01]  /*29370*/  LDGSTS.E [R234+-0x72900], [R232.64], !P5 ;  /* 0x8d700000e8ea7fae */ /* 0x0007e2000e921844 */
[----:B------:R-:W-:-:S03]  /*29380*/  IADD3 R238, R252, -0x85, RZ ;  /* 0xffffff7bfcee7810 */ /* 0x000fc60007ffe0ff */
[----:B------:R-:W-:Y:S01]  /*29390*/  STL [R1+0x5d30], R228 ;  /* 0x005d30e401007387 */ /* 0x000fe20000100800 */
[----:B------:R-:W-:-:S03]  /*293a0*/  IMAD R241, R0, 0x73, RZ ;  /* 0x0000007300f17824 */ /* 0x000fc600078e02ff */
[----:B------:R-:W-:Y:S01]  /*293b0*/  STL [R1+0x5d2c], R229 ;  /* 0x005d2ce501007387 */ /* 0x000fe20000100800 */
[----:B---3--:R-:W-:-:S03]  /*293c0*/  IMAD R234, R0, 0x6f, RZ ;  /* 0x0000006f00ea7824 */ /* 0x008fc600078e02ff */
[----:B------:R-:W-:Y:S01]  /*293d0*/  STL.64 [R1+0x150], R12 ;  /* 0x0001500c01007387 */ /* 0x000fe20000100a00 */
[----:B------:R-:W-:-:S03]  /*293e0*/  IADD3 R240, R8, 0x100000, RZ ;  /* 0x0010000008f07810 */ /* 0x000fc60007ffe0ff */
[----:B------:R1:W-:Y:S01]  /*293f0*/  STL.64 [R1+0x170], R10 ;  /* 0x0001700a01007387 */ /* 0x0003e20000100a00 */
[----:B------:R-:W-:Y:S01]  /*29400*/  IADD3 R239, R8, 0x100000, RZ ;  /* 0x0010000008ef7810 */ /* 0x000fe20007ffe0ff */
[--C-:B--2---:R-:W-:Y:S01]  /*29410*/  IMAD.WIDE R236, R241, 0x4, R4.reuse ;  /* 0x00000004f1ec7825 */ /* 0x104fe200078e0204 */
[----:B------:R-:W-:Y:S02]  /*29420*/  ISETP.GE.U32.AND P3, PT, R238, 0x7ffffefc, PT ;  /* 0x7ffffefcee00780c */ /* 0x000fe40003f66070 */
[----:B------:R-:W-:Y:S02]  /*29430*/  IADD3 R242, R252, -0x8d, RZ ;  /* 0xffffff73fcf27810 */ /* 0x000fe40007ffe0ff */
[----:B------:R-:W-:Y:S01]  /*29440*/  IADD3 R238, R8, 0x100000, RZ ;  /* 0x0010000008ee7810 */ /* 0x000fe20007ffe0ff */
[----:B-1----:R-:W-:-:S04]  /*29450*/  IMAD.WIDE R10, R234, 0x4, R4 ;  /* 0x00000004ea0a7825 */ /* 0x002fc800078e0204 */
[----:B------:R-:W-:Y:S01]  /*29460*/  IMAD.WIDE R234, R234, 0x4, R6 ;  /* 0x00000004eaea7825 */ /* 0x000fe200078e0206 */
[----:B------:R1:W-:Y:S01]  /*29470*/  LDGSTS.E [R240+-0x72200], [R10.64], !P2 ;  /* 0x8de000000af07fae */ /* 0x0003e2000d121844 */
[----:B------:R-:W-:-:S03]  /*29480*/  IADD3 R243, R252, -0x89, RZ ;  /* 0xffffff77fcf37810 */ /* 0x000fc60007ffe0ff */
[----:B------:R-:W-:Y:S04]  /*29490*/  STL [R1+0x5d38], R230 ;  /* 0x005d38e601007387 */ /* 0x000fe80000100800 */
[----:B------:R2:W-:Y:S01]  /*294a0*/  LDGSTS.E [R239+-0x72100], [R234.64], !P2 ;  /* 0x8df00000eaef7fae */ /* 0x0005e2000d121844 */
[----:B------:R-:W-:Y:S01]  /*294b0*/  ISETP.GE.U32.AND P2, PT, R242, 0x7ffffef4, PT ;  /* 0x7ffffef4f200780c */ /* 0x000fe20003f46070 */
[----:B------:R-:W-:Y:S02]  /*294c0*/  IMAD R242, R0, 0x77, RZ ;  /* 0x0000007700f27824 */ /* 0x000fe400078e02ff */
[----:B------:R-:W-:Y:S04]  /*294d0*/  STL [R1+0x5d34], R231 ;  /* 0x005d34e701007387 */ /* 0x000fe80000100800 */
[----:B------:R-:W-:Y:S04]  /*294e0*/  STL [R1+0x5d40], R232 ;  /* 0x005d40e801007387 */ /* 0x000fe80000100800 */
[----:B------:R-:W-:Y:S04]  /*294f0*/  STL [R1+0x5d3c], R233 ;  /* 0x005d3ce901007387 */ /* 0x000fe80000100800 */
[----:B------:R2:W-:Y:S01]  /*29500*/  LDGSTS.E [R238+-0x71a00], [R236.64], !P1 ;  /* 0x8e600000ecee7fae */ /* 0x0005e2000c921844 */
[----:B------:R-:W-:-:S03]  /*29510*/  ISETP.GE.U32.AND P5, PT, R243, 0x7ffffef8, PT ;  /* 0x7ffffef8f300780c */ /* 0x000fc60003fa6070 */
[----:B------:R3:W-:Y:S04]  /*29520*/  STL.64 [R1+0x180], R10 ;  /* 0x0001800a01007387 */ /* 0x0007e80000100a00 */
[----:B------:R-:W-:Y:S01]  /*29530*/  STL [R1+0x5d48], R234 ;  /* 0x005d48ea01007387 */ /* 0x000fe20000100800 */
[----:B--2---:R-:W-:-:S03]  /*29540*/  IMAD.WIDE R238, R241, 0x4, R6 ;  /* 0x00000004f1ee7825 */ /* 0x004fc600078e0206 */
[----:B------:R-:W-:Y:S01]  /*29550*/  STL [R1+0x5d44], R235 ;  /* 0x005d44eb01007387 */ /* 0x000fe20000100800 */
[----:B-1----:R-:W-:-:S03]  /*29560*/  IMAD.WIDE R240, R242, 0x4, R4 ;  /* 0x00000004f2f07825 */ /* 0x002fc600078e0204 */
[----:B------:R-:W-:Y:S01]  /*29570*/  STL [R1+0x5d50], R236 ;  /* 0x005d50ec01007387 */ /* 0x000fe20000100800 */
[----:B------:R-:W-:-:S03]  /*29580*/  IMAD.WIDE R242, R242, 0x4, R6 ;  /* 0x00000004f2f27825 */ /* 0x000fc600078e0206 */
[----:B------:R-:W-:Y:S04]  /*29590*/  STL [R1+0x5d4c], R237 ;  /* 0x005d4ced01007387 */ /* 0x000fe80000100800 */
[----:B------:R-:W-:Y:S04]  /*295a0*/  STL [R1+0x5d58], R238 ;  /* 0x005d58ee01007387 */ /* 0x000fe80000100800 */
[----:B------:R-:W-:Y:S04]  /*295b0*/  STL [R1+0x5d54], R239 ;  /* 0x005d54ef01007387 */ /* 0x000fe80000100800 */
[----:B------:R-:W-:Y:S04]  /*295c0*/  STL [R1+0x5d60], R240 ;  /* 0x005d60f001007387 */ /* 0x000fe80000100800 */
[----:B------:R-:W-:Y:S01]  /*295d0*/  STL [R1+0x5d5c], R241 ;  /* 0x005d5cf101007387 */ /* 0x000fe20000100800 */
[----:B------:R-:W-:-:S03]  /*295e0*/  IADD3 R246, R8, 0x100000, RZ ;  /* 0x0010000008f67810 */ /* 0x000fc60007ffe0ff */
[----:B------:R1:W-:Y:S01]  /*295f0*/  STL [R1+0x5d68], R242 ;  /* 0x005d68f201007387 */ /* 0x0003e20000100800 */
[----:B------:R-:W-:-:S03]  /*29600*/  IADD3 R245, R8, 0x100000, RZ ;  /* 0x0010000008f57810 */ /* 0x000fc60007ffe0ff */
[----:B------:R-:W-:Y:S01]  /*29610*/  STL [R1+0x5d64], R243 ;  /* 0x005d64f301007387 */ /* 0x000fe20000100800 */
[----:B------:R-:W-:-:S03]  /*29620*/  IADD3 R244, R8, 0x100000, RZ ;  /* 0x0010000008f47810 */ /* 0x000fc60007ffe0ff */
[----:B---3--:R-:W2:Y:S04]  /*29630*/  LDL.LU R10, [R1+0x718] ;  /* 0x00071800010a7983 */ /* 0x008ea80000300800 */
[----:B------:R3:W-:Y:S04]  /*29640*/  LDGSTS.E [R246+-0x71900], [R238.64], !P1 ;  /* 0x8e700000eef67fae */ /* 0x0007e8000c921844 */
[----:B------:R4:W-:Y:S04]  /*29650*/  LDGSTS.E [R245+-0x71200], [R240.64], !P4 ;  /* 0x8ee00000f0f57fae */ /* 0x0009e8000e121844 */
[----:B------:R1:W-:Y:S01]  /*29660*/  LDGSTS.E [R244+-0x71100], [R242.64], !P4 ;  /* 0x8ef00000f2f47fae */ /* 0x0003e2000e121844 */
[----:B------:R-:W-:-:S03]  /*29670*/  IADD3 R9, R252, -0x80, RZ ;  /* 0xffffff80fc097810 */ /* 0x000fc60007ffe0ff */
[----:B------:R-:W2:Y:S04]  /*29680*/  LDL.LU R19, [R1+0x768] ;  /* 0x0007680001137983 */ /* 0x000ea80000300800 */
[----:B------:R-:W2:Y:S01]  /*29690*/  LDL.LU R18, [R1+0x778] ;  /* 0x0007780001127983 */ /* 0x000ea20000300800 */
[----:B-1----:R-:W-:-:S03]  /*296a0*/  IMAD R244, R0, 0x7b, RZ ;  /* 0x0000007b00f47824 */ /* 0x002fc600078e02ff */
[----:B------:R-:W2:Y:S01]  /*296b0*/  LDL.LU R17, [R1+0x788] ;  /* 0x0007880001117983 */ /* 0x000ea20000300800 */
[----:B------:R-:W-:-:S03]  /*296c0*/  IMAD.WIDE R22, R244, 0x4, R4 ;  /* 0x00000004f4167825 */ /* 0x000fc600078e0204 */
[----:B------:R-:W2:Y:S01]  /*296d0*/  LDL.LU R16, [R1+0x798] ;  /* 0x0007980001107983 */ /* 0x000ea20000300800 */
[----:B------:R-:W-:-:S03]  /*296e0*/  ISETP.GE.U32.AND P4, PT, R9, 0x7fffff01, PT ;  /* 0x7fffff010900780c */ /* 0x000fc60003f86070 */
[----:B------:R-:W-:Y:S04]  /*296f0*/  STL.64 [R1+0x1a0], R22 ;  /* 0x0001a01601007387 */ /* 0x000fe80000100a00 */
[----:B------:R-:W2:Y:S01]  /*29700*/  LDL.LU R9, [R1+0x7a4] ;  /* 0x0007a40001097983 */ /* 0x000ea20000300800 */
[----:B------:R-:W-:-:S03]  /*29710*/  IADD3 R247, R252, -0x91, RZ ;  /* 0xffffff6ffcf77810 */ /* 0x000fc60007ffe0ff */
[----:B------:R-:W2:Y:S01]  /*29720*/  LDL.LU R15, [R1+0x7b4] ;  /* 0x0007b400010f7983 */ /* 0x000ea20000300800 */
[C---:B------:R-:W-:Y:S02]  /*29730*/  IADD3 R13, R8.reuse, 0x100000, RZ ;  /* 0x00100000080d7810 */ /* 0x040fe40007ffe0ff */
[C---:B------:R-:W-:Y:S02]  /*29740*/  IADD3 R12, R8.reuse, 0x100000, RZ ;  /* 0x00100000080c7810 */ /* 0x040fe40007ffe0ff */
[----:B------:R-:W-:Y:S01]  /*29750*/  IADD3 R11, R8, 0x100000, RZ ;  /* 0x00100000080b7810 */ /* 0x000fe20007ffe0ff */
[----:B---3--:R-:W-:Y:S01]  /*29760*/  IMAD R246, R0, 0x7f, RZ ;  /* 0x0000007f00f67824 */ /* 0x008fe200078e02ff */
[----:B------:R-:W-:Y:S01]  /*29770*/  IADD3 R252, R8, 0x100000, RZ ;  /* 0x0010000008fc7810 */ /* 0x000fe20007ffe0ff */
[----:B------:R1:W-:Y:S04]  /*29780*/  LDGSTS.E [R13+-0x70a00], [R22.64], !P0 ;  /* 0x8f600000160d7fae */ /* 0x0003e8000c121844 */
[----:B------:R-:W3:Y:S01]  /*29790*/  LDL.LU R8, [R1+0x7bc] ;  /* 0x0007bc0001087983 */ /* 0x000ee20000300800 */
[----:B------:R-:W-:-:S03]  /*297a0*/  IMAD.WIDE R20, R246, 0x4, R4 ;  /* 0x00000004f6147825 */ /* 0x000fc600078e0204 */
[----:B------:R-:W3:Y:S04]  /*297b0*/  LDL.LU R14, [R1+0xa0c] ;  /* 0x000a0c00010e7983 */ /* 0x000ee80000300800 */
[----:B------:R-:W-:Y:S04]  /*297c0*/  STL [R1+0x5d70], R4 ;  /* 0x005d700401007387 */ /* 0x000fe80000100800 */
[----:B------:R-:W-:Y:S04]  /*297d0*/  STL [R1+0x5d6c], R5 ;  /* 0x005d6c0501007387 */ /* 0x000fe80000100800 */
[----:B------:R-:W-:Y:S01]  /*297e0*/  STL.64 [R1+0x1b0], R20 ;  /* 0x0001b01401007387 */ /* 0x000fe20000100a00 */
[----:B----4-:R-:W-:-:S03]  /*297f0*/  IMAD.WIDE R244, R244, 0x4, R6 ;  /* 0x00000004f4f47825 */ /* 0x010fc600078e0206 */
[----:B------:R-:W-:Y:S04]  /*29800*/  STL [R1+0x5d78], R6 ;  /* 0x005d780601007387 */ /* 0x000fe80000100800 */
[----:B------:R-:W-:Y:S04]  /*29810*/  STL [R1+0x5d74], R7 ;  /* 0x005d740701007387 */ /* 0x000fe80000100800 */
[----:B-1----:R-:W4:Y:S01]  /*29820*/  LDL.LU R13, [R1+0xa3c] ;  /* 0x000a3c00010d7983 */ /* 0x002f220000300800 */
[----:B------:R-:W-:Y:S01]  /*29830*/  ISETP.GE.U32.AND P1, PT, R247, 0x7ffffef0, PT ;  /* 0x7ffffef0f700780c */ /* 0x000fe20003f26070 */
[----:B------:R-:W-:-:S02]  /*29840*/  IMAD.WIDE R246, R246, 0x4, R6 ;  /* 0x00000004f6f67825 */ /* 0x000fc400078e0206 */
[----:B------:R1:W-:Y:S01]  /*29850*/  LDGSTS.E [R12+-0x70900], [R244.64], !P0 ;  /* 0x8f700000f40c7fae */ /* 0x0003e2000c121844 */
[----:B------:R-:W-:-:S03]  /*29860*/  ISETP.NE.U32.AND P0, PT, R2, RZ, PT ;  /* 0x000000ff0200720c */ /* 0x000fc60003f05070 */
[----:B------:R-:W-:Y:S04]  /*29870*/  STL [R1+0x5d80], R244 ;  /* 0x005d80f401007387 */ /* 0x000fe80000100800 */
[----:B------:R-:W-:Y:S04]  /*29880*/  STL [R1+0x5d7c], R245 ;  /* 0x005d7cf501007387 */ /* 0x000fe80000100800 */
[----:B------:R-:W4:Y:S04]  /*29890*/  LDL.LU R2, [R1+0x6080] ;  /* 0x0060800001027983 */ /* 0x000f280000300800 */
[----:B-1----:R-:W4:Y:S04]  /*298a0*/  LDL.LU R12, [R1+0xa68] ;  /* 0x000a6800010c7983 */ /* 0x002f280000300800 */
[----:B------:R1:W-:Y:S04]  /*298b0*/  LDGSTS.E [R11+-0x70200], [R20.64], !P4 ;  /* 0x8fe00000140b7fae */ /* 0x0003e8000e121844 */
[----:B------:R4:W-:Y:S01]  /*298c0*/  LDGSTS.E [R252+-0x70100], [R246.64], !P4 ;  /* 0x8ff00000f6fc7fae */ /* 0x0009e2000e121844 */
[----:B------:R-:W-:-:S03]  /*298d0*/  ISETP.NE.U32.AND P4, PT, R3, RZ, PT ;  /* 0x000000ff0300720c */ /* 0x000fc60003f85070 */
[----:B------:R-:W-:Y:S04]  /*298e0*/  STL [R1+0x5d88], R246 ;  /* 0x005d88f601007387 */ /* 0x000fe80000100800 */
[----:B------:R-:W-:Y:S04]  /*298f0*/  STL [R1+0x5d84], R247 ;  /* 0x005d84f701007387 */ /* 0x000fe80000100800 */
[----:B------:R-:W4:Y:S04]  /*29900*/  LDL.LU R3, [R1+0x607c] ;  /* 0x00607c0001037983 */ /* 0x000f280000300800 */
[----:B-1----:R-:W4:Y:S01]  /*29910*/  LDL.LU R11, [R1+0xa88] ;  /* 0x000a8800010b7983 */ /* 0x002f220000300800 */
[----:B--2---:R-:W-:-:S03]  /*29920*/  IMAD R0, R10, c[0x0][0x190], RZ ;  /* 0x000064000a007a24 */ /* 0x004fc600078e02ff */
[----:B------:R-:W2:Y:S04]  /*29930*/  LDL.LU R10, [R1+0xaa4] ;  /* 0x000aa400010a7983 */ /* 0x000ea80000300800 */
[----:B------:R1:W-:Y:S01]  /*29940*/  STL [R1+0x718], R0 ;  /* 0x0007180001007387 */ /* 0x0003e20000100800 */
[----:B------:R-:W-:Y:S02]  /*29950*/  IMAD R242, R19, c[0x0][0x190], RZ ;  /* 0x0000640013f27a24 */ /* 0x000fe400078e02ff */
[----:B-1----:R-:W-:-:S03]  /*29960*/  IMAD R0, R18, c[0x0][0x190], RZ ;  /* 0x0000640012007a24 */ /* 0x002fc600078e02ff */
[----:B------:R-:W-:Y:S01]  /*29970*/  STL [R1+0x6010], R242 ;  /* 0x006010f201007387 */ /* 0x000fe20000100800 */
[----:B------:R-:W-:Y:S02]  /*29980*/  IMAD R5, R17, c[0x0][0x190], RZ ;  /* 0x0000640011057a24 */ /* 0x000fe400078e02ff */
[----:B------:R-:W-:-:S03]  /*29990*/  IMAD R4, R16, c[0x0][0x190], RZ ;  /* 0x0000640010047a24 */ /* 0x000fc600078e02ff */
[----:B------:R-:W-:Y:S04]  /*299a0*/  STL [R1+0x6008], R5 ;  /* 0x0060080501007387 */ /* 0x000fe80000100800 */
[----:B------:R-:W-:Y:S01]  /*299b0*/  STL [R1+0xc48], R0 ;  /* 0x000c480001007387 */ /* 0x000fe20000100800 */
[----:B------:R-:W-:-:S03]  /*299c0*/  IMAD R7, R9, c[0x0][0x190], RZ ;  /* 0x0000640009077a24 */ /* 0x000fc600078e02ff */
[----:B------:R1:W-:Y:S04]  /*299d0*/  STL [R1+0x6004], R4 ;  /* 0x0060040401007387 */ /* 0x0003e80000100800 */
[----:B------:R-:W2:Y:S01]  /*299e0*/  LDL.LU R9, [R1+0xac4] ;  /* 0x000ac40001097983 */ /* 0x000ea20000300800 */
[----:B------:R-:W-:-:S03]  /*299f0*/  IMAD R6, R15, c[0x0][0x190], RZ ;  /* 0x000064000f067a24 */ /* 0x000fc600078e02ff */
[----:B------:R-:W-:Y:S04]  /*29a00*/  STL [R1+0x6000], R7 ;  /* 0x0060000701007387 */ /* 0x000fe80000100800 */
[----:B------:R-:W-:Y:S01]  /*29a10*/  STL [R1+0x600c], R6 ;  /* 0x00600c0601007387 */ /* 0x000fe20000100800 */
[----:B---3--:R-:W-:-:S03]  /*29a20*/  IMAD R245, R8, c[0x0][0x190], RZ ;  /* 0x0000640008f57a24 */ /* 0x008fc600078e02ff */
[----:B------:R-:W3:Y:S01]  /*29a30*/  LDL.LU R8, [R1+0xae8] ;  /* 0x000ae80001087983 */ /* 0x000ee20000300800 */
[----:B------:R-:W-:-:S03]  /*29a40*/  IMAD R244, R14, c[0x0][0x190], RZ ;  /* 0x000064000ef47a24 */ /* 0x000fc600078e02ff */
[----:B------:R-:W-:Y:S04]  /*29a50*/  STL [R1+0x6014], R245 ;  /* 0x006014f501007387 */ /* 0x000fe80000100800 */
[----:B------:R-:W-:Y:S04]  /*29a60*/  STL [R1+0x6018], R244 ;  /* 0x006018f401007387 */ /* 0x000fe80000100800 */
[----:B------:R-:W3:Y:S04]  /*29a70*/  LDL.LU R31, [R1+0xb18] ;  /* 0x000b1800011f7983 */ /* 0x000ee80000300800 */
[----:B------:R-:W3:Y:S04]  /*29a80*/  LDL.LU R30, [R1+0xb34] ;  /* 0x000b3400011e7983 */ /* 0x000ee80000300800 */
[----:B------:R-:W3:Y:S04]  /*29a90*/  LDL.LU R29, [R1+0xb50] ;  /* 0x000b5000011d7983 */ /* 0x000ee80000300800 */
[----:B------:R-:W3:Y:S01]  /*29aa0*/  LDL.LU R15, [R1+0xb70] ;  /* 0x000b7000010f7983 */ /* 0x000ee20000300800 */
[----:B----4-:R-:W-:-:S03]  /*29ab0*/  IMAD R247, R13, c[0x0][0x190], RZ ;  /* 0x000064000df77a24 */ /* 0x010fc600078e02ff */
[----:B------:R-:W4:Y:S04]  /*29ac0*/  LDL.LU R14, [R1+0x638] ;  /* 0x00063800010e7983 */ /* 0x000f280000300800 */
[----:B------:R-:W-:Y:S04]  /*29ad0*/  STL [R1+0x601c], R247 ;  /* 0x00601cf701007387 */ /* 0x000fe80000100800 */
[----:B------:R-:W4:Y:S04]  /*29ae0*/  LDL.LU R17, [R1+0x658] ;  /* 0x0006580001117983 */ /* 0x000f280000300800 */
[----:B------:R-:W4:Y:S01]  /*29af0*/  LDL.LU R13, [R1+0x674] ;  /* 0x00067400010d7983 */ /* 0x000f220000300800 */
[----:B------:R-:W-:-:S03]  /*29b00*/  IMAD R246, R12, c[0x0][0x190], RZ ;  /* 0x000064000cf67a24 */ /* 0x000fc600078e02ff */
[----:B------:R-:W4:Y:S04]  /*29b10*/  LDL.LU R12, [R1+0x6ac] ;  /* 0x0006ac00010c7983 */ /* 0x000f280000300800 */
[----:B------:R-:W-:Y:S04]  /*29b20*/  STL [R1+0x6020], R246 ;  /* 0x006020f601007387 */ /* 0x000fe80000100800 */
[----:B------:R-:W4:Y:S01]  /*29b30*/  LDL.LU R28, [R1+0x6c4] ;  /* 0x0006c400011c7983 */ /* 0x000f220000300800 */
[----:B-1----:R-:W-:-:S05]  /*29b40*/  IMAD R4, R11, c[0x0][0x190], RZ ;  /* 0x000064000b047a24 */ /* 0x002fca00078e02ff */
[----:B------:R-:W-:Y:S04]  /*29b50*/  STL [R1+0xd54], R4 ;  /* 0x000d540401007387 */ /* 0x000fe80000100800 */
[----:B------:R-:W4:Y:S01]  /*29b60*/  LDL.LU R27, [R1+0x6f0] ;  /* 0x0006f000011b7983 */ /* 0x000f220000300800 */
[----:B--2---:R-:W-:-:S05]  /*29b70*/  IMAD R0, R10, c[0x0][0x190], RZ ;  /* 0x000064000a007a24 */ /* 0x004fca00078e02ff */
[----:B------:R1:W-:Y:S04]  /*29b80*/  STL [R1+0xd50], R0 ;  /* 0x000d500001007387 */ /* 0x0003e80000100800 */
[----:B------:R-:W2:Y:S04]  /*29b90*/  LDL.LU R26, [R1+0x6f8] ;  /* 0x0006f800011a7983 */ /* 0x000ea80000300800 */
[----:B------:R-:W2:Y:S04]  /*29ba0*/  LDL.LU R25, [R1+0x710] ;  /* 0x0007100001197983 */ /* 0x000ea80000300800 */
[----:B------:R-:W2:Y:S04]  /*29bb0*/  LDL.LU R24, [R1+0x724] ;  /* 0x0007240001187983 */ /* 0x000ea80000300800 */
[----:B------:R-:W2:Y:S04]  /*29bc0*/  LDL.LU R23, [R1+0x72c] ;  /* 0x00072c0001177983 */ /* 0x000ea80000300800 */
[----:B------:R-:W2:Y:S04]  /*29bd0*/  LDL.LU R22, [R1+0x738] ;  /* 0x0007380001167983 */ /* 0x000ea80000300800 */
[----:B------:R-:W2:Y:S04]  /*29be0*/  LDL.LU R21, [R1+0x744] ;  /* 0x0007440001157983 */ /* 0x000ea80000300800 */
[----:B------:R-:W2:Y:S04]  /*29bf0*/  LDL.LU R11, [R1+0x750] ;  /* 0x00075000010b7983 */ /* 0x000ea80000300800 */
[----:B------:R-:W2:Y:S01]  /*29c00*/  LDL.LU R20, [R1+0x75c] ;  /* 0x00075c0001147983 */ /* 0x000ea20000300800 */
[----:B-1----:R-:W-:-:S03]  /*29c10*/  IMAD R0, R9, c[0x0][0x190], RZ ;  /* 0x0000640009007a24 */ /* 0x002fc600078e02ff */
[----:B------:R-:W2:Y:S04]  /*29c20*/  LDL.LU R19, [R1+0x76c] ;  /* 0x00076c0001137983 */ /* 0x000ea80000300800 */
[----:B------:R3:W-:Y:S04]  /*29c30*/  STL [R1+0xd3c], R0 ;  /* 0x000d3c0001007387 */ /* 0x0007e80000100800 */
[----:B------:R-:W2:Y:S04]  /*29c40*/  LDL.LU R10, [R1+0x790] ;  /* 0x00079000010a7983 */ /* 0x000ea80000300800 */
[----:B------:R-:W2:Y:S01]  /*29c50*/  LDL.LU R18, [R1+0x79c] ;  /* 0x00079c0001127983 */ /* 0x000ea20000300800 */
[----:B---3--:R-:W-:-:S03]  /*29c60*/  IMAD R0, R8, c[0x0][0x190], RZ ;  /* 0x0000640008007a24 */ /* 0x008fc600078e02ff */
[----:B------:R-:W3:Y:S04]  /*29c70*/  LDL.LU R16, [R1+0x7ac] ;  /* 0x0007ac0001107983 */ /* 0x000ee80000300800 */
[----:B------:R1:W-:Y:S04]  /*29c80*/  STL [R1+0xd38], R0 ;  /* 0x000d380001007387 */ /* 0x0003e80000100800 */
[----:B------:R-:W3:Y:S04]  /*29c90*/  LDL.LU R9, [R1+0x7b8] ;  /* 0x0007b80001097983 */ /* 0x000ee80000300800 */
[----:B------:R-:W3:Y:S01]  /*29ca0*/  LDL.LU R8, [R1+0x7c0] ;  /* 0x0007c00001087983 */ /* 0x000ee20000300800 */
[----:B------:R-:W-:-:S02]  /*29cb0*/  IMAD R4, R31, c[0x0][0x190], RZ ;  /* 0x000064001f047a24 */ /* 0x000fc400078e02ff */
[----:B-1----:R-:W-:Y:S02]  /*29cc0*/  IMAD R0, R30, c[0x0][0x190], RZ ;  /* 0x000064001e007a24 */ /* 0x002fe400078e02ff */
[----:B------:R-:W-:Y:S01]  /*29cd0*/  IMAD R5, R29, c[0x0][0x190], RZ ;  /* 0x000064001d057a24 */ /* 0x000fe200078e02ff */
[----:B------:R1:W-:Y:S04]  /*29ce0*/  STL [R1+0xd34], R4 ;  /* 0x000d340401007387 */ /* 0x0003e80000100800 */
[----:B------:R4:W-:Y:S01]  /*29cf0*/  STL [R1+0xd30], R0 ;  /* 0x000d300001007387 */ /* 0x0009e20000100800 */
[----:B-1----:R-:W-:-:S03]  /*29d00*/  IMAD R4, R15, c[0x0][0x190], RZ ;  /* 0x000064000f047a24 */ /* 0x002fc600078e02ff */
[----:B------:R1:W-:Y:S01]  /*29d10*/  STL [R1+0xd24], R5 ;  /* 0x000d240501007387 */ /* 0x0003e20000100800 */
[----:B----4-:R-:W-:-:S03]  /*29d20*/  IMAD R0, R14, c[0x0][0x190], RZ ;  /* 0x000064000e007a24 */ /* 0x010fc600078e02ff */
[----:B------:R-:W4:Y:S04]  /*29d30*/  LDL.LU R15, [R1+0xa14] ;  /* 0x000a1400010f7983 */ /* 0x000f280000300800 */
[----:B------:R1:W-:Y:S02]  /*29d40*/  STL [R1+0xd20], R4 ;  /* 0x000d200401007387 */ /* 0x0003e40000100800 */
[----:B-1----:R-:W-:Y:S02]  /*29d50*/  IMAD R5, R17, c[0x0][0x190], RZ ;  /* 0x0000640011057a24 */ /* 0x002fe400078e02ff */
[----:B------:R-:W4:Y:S04]  /*29d60*/  LDL.LU R14, [R1+0xa44] ;  /* 0x000a4400010e7983 */ /* 0x000f280000300800 */
[----:B------:R1:W-:Y:S01]  /*29d70*/  STL [R1+0xc44], R0 ;  /* 0x000c440001007387 */ /* 0x0003e20000100800 */
[----:B------:R-:W-:-:S03]  /*29d80*/  IMAD R4, R13, c[0x0][0x190], RZ ;  /* 0x000064000d047a24 */ /* 0x000fc600078e02ff */
[----:B------:R1:W-:Y:S04]  /*29d90*/  STL [R1+0xc40], R5 ;  /* 0x000c400501007387 */ /* 0x0003e80000100800 */
[----:B------:R-:W4:Y:S01]  /*29da0*/  LDL.LU R17, [R1+0xa6c] ;  /* 0x000a6c0001117983 */ /* 0x000f220000300800 */
[----:B-1----:R-:W-:-:S03]  /*29db0*/  IMAD R0, R12, c[0x0][0x190], RZ ;  /* 0x000064000c007a24 */ /* 0x002fc600078e02ff */
[----:B------:R1:W-:Y:S04]  /*29dc0*/  STL [R1+0xb70], R4 ;  /* 0x000b700401007387 */ /* 0x0003e80000100800 */
[----:B------:R-:W4:Y:S04]  /*29dd0*/  LDL.LU R13, [R1+0xaa8] ;  /* 0x000aa800010d7983 */ /* 0x000f280000300800 */
[----:B------:R2:W-:Y:S01]  /*29de0*/  STL [R1+0xd18], R0 ;  /* 0x000d180001007387 */ /* 0x0005e20000100800 */
[----:B------:R-:W-:-:S03]  /*29df0*/  IMAD R5, R28, c[0x0][0x190], RZ ;  /* 0x000064001c057a24 */ /* 0x000fc600078e02ff */
[----:B------:R-:W4:Y:S04]  /*29e00*/  LDL.LU R12, [R1+0xacc] ;  /* 0x000acc00010c7983 */ /* 0x000f280000300800 */
[----:B------:R2:W-:Y:S01]  /*29e10*/  STL [R1+0xd14], R5 ;  /* 0x000d140501007387 */ /* 0x0005e20000100800 */
[----:B-1----:R-:W-:-:S05]  /*29e20*/  IMAD R4, R27, c[0x0][0x190], RZ ;  /* 0x000064001b047a24 */ /* 0x002fca00078e02ff */
[----:B------:R1:W-:Y:S01]  /*29e30*/  STL [R1+0xd10], R4 ;  /* 0x000d100401007387 */ /* 0x0003e20000100800 */
[----:B--2---:R-:W-:Y:S02]  /*29e40*/  IMAD R0, R26, c[0x0][0x190], RZ ;  /* 0x000064001a007a24 */ /* 0x004fe400078e02ff */
[----:B------:R-:W-:-:S03]  /*29e50*/  IMAD R5, R25, c[0x0][0x190], RZ ;  /* 0x0000640019057a24 */ /* 0x000fc600078e02ff */
[----:B------:R2:W-:Y:S01]  /*29e60*/  STL [R1+0xd0c], R0 ;  /* 0x000d0c0001007387 */ /* 0x0005e20000100800 */
[----:B-1----:R-:W-:-:S03]  /*29e70*/  IMAD R4, R24, c[0x0][0x190], RZ ;  /* 0x0000640018047a24 */ /* 0x002fc600078e02ff */
[----:B------:R1:W-:Y:S01]  /*29e80*/  STL [R1+0xb50], R5 ;  /* 0x000b500501007387 */ /* 0x0003e20000100800 */
[----:B--2---:R-:W-:-:S03]  /*29e90*/  IMAD R0, R23, c[0x0][0x190], RZ ;  /* 0x0000640017007a24 */ /* 0x004fc600078e02ff */
[----:B------:R2:W-:Y:S01]  /*29ea0*/  STL [R1+0xb34], R4 ;  /* 0x000b340401007387 */ /* 0x0005e20000100800 */
[----:B-1----:R-:W-:-:S03]  /*29eb0*/  IMAD R5, R22, c[0x0][0x190], RZ ;  /* 0x0000640016057a24 */ /* 0x002fc600078e02ff */
[----:B------:R1:W-:Y:S04]  /*29ec0*/  STL [R1+0xb18], R0 ;  /* 0x000b180001007387 */ /* 0x0003e80000100800 */
[----:B------:R2:W-:Y:S02]  /*29ed0*/  STL [R1+0xae8], R5 ;  /* 0x000ae80501007387 */ /* 0x0005e40000100800 */
[----:B--2---:R-:W-:Y:S02]  /*29ee0*/  IMAD R4, R21, c[0x0][0x190], RZ ;  /* 0x0000640015047a24 */ /* 0x004fe400078e02ff */
[----:B-1----:R-:W-:Y:S02]  /*29ef0*/  IMAD R0, R11, c[0x0][0x190], RZ ;  /* 0x000064000b007a24 */ /* 0x002fe400078e02ff */
[----:B------:R-:W2:Y:S01]  /*29f00*/  LDL.LU R11, [R1+0xaf4] ;  /* 0x000af400010b7983 */ /* 0x000ea20000300800 */
[----:B------:R-:W-:-:S03]  /*29f10*/  IMAD R5, R20, c[0x0][0x190], RZ ;  /* 0x0000640014057a24 */ /* 0x000fc600078e02ff */
[----:B------:R1:W-:Y:S04]  /*29f20*/  STL [R1+0xd08], R4 ;  /* 0x000d080401007387 */ /* 0x0003e80000100800 */
[----:B------:R1:W-:Y:S04]  /*29f30*/  STL [R1+0xd04], R0 ;  /* 0x000d040001007387 */ /* 0x0003e80000100800 */
[----:B------:R3:W-:Y:S01]  /*29f40*/  STL [R1+0xd00], R5 ;  /* 0x000d000501007387 */ /* 0x0007e20000100800 */
[----:B-1----:R-:W-:-:S03]  /*29f50*/  IMAD R4, R10, c[0x0][0x190], RZ ;  /* 0x000064000a047a24 */ /* 0x002fc600078e02ff */
[----:B------:R-:W2:Y:S01]  /*29f60*/  LDL.LU R10, [R1+0xb20] ;  /* 0x000b2000010a7983 */ /* 0x000ea20000300800 */
[----:B------:R-:W-:-:S05]  /*29f70*/  IMAD R0, R19, c[0x0][0x190], RZ ;  /* 0x0000640013007a24 */ /* 0x000fca00078e02ff */
[----:B------:R1:W-:Y:S01]  /*29f80*/  STL [R1+0xcfc], R0 ;  /* 0x000cfc0001007387 */ /* 0x0003e20000100800 */
[----:B---3--:R-:W-:-:S03]  /*29f90*/  IMAD R5, R16, c[0x0][0x190], RZ ;  /* 0x0000640010057a24 */ /* 0x008fc600078e02ff */
[----:B------:R3:W-:Y:S01]  /*29fa0*/  STL [R1+0xa3c], R4 ;  /* 0x000a3c0401007387 */ /* 0x0007e20000100800 */
[----:B-1----:R-:W-:Y:S02]  /*29fb0*/  IMAD R0, R18, c[0x0][0x190], RZ ;  /* 0x0000640012007a24 */ /* 0x002fe400078e02ff */
[----:B---3--:R-:W-:-:S03]  /*29fc0*/  IMAD R4, R9, c[0x0][0x190], RZ ;  /* 0x0000640009047a24 */ /* 0x008fc600078e02ff */
[----:B------:R1:W-:Y:S04]  /*29fd0*/  STL [R1+0xa68], R0 ;  /* 0x000a680001007387 */ /* 0x0003e80000100800 */
[----:B------:R-:W-:Y:S04]  /*29fe0*/  STL [R1+0xa88], R5 ;  /* 0x000a880501007387 */ /* 0x000fe80000100800 */
[----:B------:R-:W3:Y:S01]  /*29ff0*/  LDL.LU R31, [R1+0xb3c] ;  /* 0x000b3c00011f7983 */ /* 0x000ee20000300800 */
[----:B-1----:R-:W-:-:S03]  /*2a000*/  IMAD R0, R8, c[0x0][0x190], RZ ;  /* 0x0000640008007a24 */ /* 0x002fc600078e02ff */
[----:B------:R4:W-:Y:S04]  /*2a010*/  STL [R1+0xac4], R4 ;  /* 0x000ac40401007387 */ /* 0x0009e80000100800 */
[----:B------:R-:W3:Y:S04]  /*2a020*/  LDL.LU R30, [R1+0xb58] ;  /* 0x000b5800011e7983 */ /* 0x000ee80000300800 */
[----:B------:R1:W-:Y:S04]  /*2a030*/  STL [R1+0xcf8], R0 ;  /* 0x000cf80001007387 */ /* 0x0003e80000100800 */
[----:B------:R-:W3:Y:S04]  /*2a040*/  LDL.LU R29, [R1+0x65c] ;  /* 0x00065c00011d7983 */ /* 0x000ee80000300800 */
[----:B------:R-:W3:Y:S01]  /*2a050*/  LDL.LU R9, [R1+0x67c] ;  /* 0x00067c0001097983 */ /* 0x000ee20000300800 */
[----:B----4-:R-:W-:-:S03]  /*2a060*/  IMAD R4, R15, c[0x0][0x190], RZ ;  /* 0x000064000f047a24 */ /* 0x010fc600078e02ff */
[----:B------:R-:W4:Y:S01]  /*2a070*/  LDL.LU R8, [R1+0x6b0] ;  /* 0x0006b00001087983 */ /* 0x000f220000300800 */
[----:B-1----:R-:W-:-:S03]  /*2a080*/  IMAD R0, R14, c[0x0][0x190], RZ ;  /* 0x000064000e007a24 */ /* 0x002fc600078e02ff */
[----:B------:R-:W4:Y:S01]  /*2a090*/  LDL.LU R16, [R1+0x6c8] ;  /* 0x0006c80001107983 */ /* 0x000f220000300800 */
[----:B------:R-:W-:-:S03]  /*2a0a0*/  IMAD R5, R17, c[0x0][0x190], RZ ;  /* 0x0000640011057a24 */ /* 0x000fc600078e02ff */
[----:B------:R1:W-:Y:S04]  /*2a0b0*/  STL [R1+0xcec], R4 ;  /* 0x000cec0401007387 */ /* 0x0003e80000100800 */
[----:B------:R-:W4:Y:S04]  /*2a0c0*/  LDL.LU R15, [R1+0x6fc] ;  /* 0x0006fc00010f7983 */ /* 0x000f280000300800 */
[----:B------:R1:W-:Y:S02]  /*2a0d0*/  STL [R1+0xce8], R0 ;  /* 0x000ce80001007387 */ /* 0x0003e40000100800 */
[----:B-1----:R-:W-:-:S02]  /*2a0e0*/  IMAD R4, R13, c[0x0][0x190], RZ ;  /* 0x000064000d047a24 */ /* 0x002fc400078e02ff */
[----:B------:R-:W4:Y:S04]  /*2a0f0*/  LDL.LU R14, [R1+0x704] ;  /* 0x00070400010e7983 */ /* 0x000f280000300800 */
[----:B------:R-:W-:Y:S01]  /*2a100*/  STL [R1+0xce4], R5 ;  /* 0x000ce40501007387 */ /* 0x000fe20000100800 */
[----:B------:R-:W-:-:S03]  /*2a110*/  IMAD R0, R12, c[0x0][0x190], RZ ;  /* 0x000064000c007a24 */ /* 0x000fc600078e02ff */
[----:B------:R-:W4:Y:S04]  /*2a120*/  LDL.LU R28, [R1+0x714] ;  /* 0x00071400011c7983 */ /* 0x000f280000300800 */
[----:B------:R-:W-:Y:S04]  /*2a130*/  STL [R1+0xa14], R4 ;  /* 0x000a140401007387 */ /* 0x000fe80000100800 */
[----:B------:R-:W4:Y:S04]  /*2a140*/  LDL.LU R27, [R1+0x728] ;  /* 0x00072800011b7983 */ /* 0x000f280000300800 */
[----:B------:R2:W-:Y:S04]  /*2a150*/  STL [R1+0xa44], R0 ;  /* 0x000a440001007387 */ /* 0x0005e80000100800 */
        /* <DEDUP_REMOVED lines=9> */
[----:B--2---:R-:W-:-:S05]  /*2a1f0*/  IMAD R0, R11, c[0x0][0x190], RZ ;  /* 0x000064000b007a24 */ /* 0x004fca00078e02ff */
[----:B------:R1:W-:Y:S04]  /*2a200*/  STL [R1+0xa6c], R0 ;  /* 0x000a6c0001007387 */ /* 0x0003e80000100800 */
[----:B------:R-:W2:Y:S04]  /*2a210*/  LDL.LU R12, [R1+0xa1c] ;  /* 0x000a1c00010c7983 */ /* 0x000ea80000300800 */
[----:B------:R-:W2:Y:S01]  /*2a220*/  LDL.LU R18, [R1+0xa48] ;  /* 0x000a480001127983 */ /* 0x000ea20000300800 */
[----:B-1----:R-:W-:-:S03]  /*2a230*/  IMAD R0, R10, c[0x0][0x190], RZ ;  /* 0x000064000a007a24 */ /* 0x002fc600078e02ff */
[----:B------:R-:W2:Y:S04]  /*2a240*/  LDL.LU R17, [R1+0xa70] ;  /* 0x000a700001117983 */ /* 0x000ea80000300800 */
[----:B------:R1:W-:Y:S04]  /*2a250*/  STL [R1+0xaa4], R0 ;  /* 0x000aa40001007387 */ /* 0x0003e80000100800 */
[----:B------:R-:W2:Y:S04]  /*2a260*/  LDL.LU R11, [R1+0xab0] ;  /* 0x000ab000010b7983 */ /* 0x000ea80000300800 */
[----:B------:R-:W2:Y:S01]  /*2a270*/  LDL.LU R10, [R1+0xad0] ;  /* 0x000ad000010a7983 */ /* 0x000ea20000300800 */
[----:B---3--:R-:W-:-:S05]  /*2a280*/  IMAD R4, R31, c[0x0][0x190], RZ ;  /* 0x000064001f047a24 */ /* 0x008fca00078e02ff */
[----:B------:R3:W-:Y:S01]  /*2a290*/  STL [R1+0xce0], R4 ;  /* 0x000ce00401007387 */ /* 0x0007e20000100800 */
[----:B-1----:R-:W-:Y:S02]  /*2a2a0*/  IMAD R0, R30, c[0x0][0x190], RZ ;  /* 0x000064001e007a24 */ /* 0x002fe400078e02ff */
[----:B------:R-:W-:-:S03]  /*2a2b0*/  IMAD R5, R29, c[0x0][0x190], RZ ;  /* 0x000064001d057a24 */ /* 0x000fc600078e02ff */
[----:B------:R4:W-:Y:S01]  /*2a2c0*/  STL [R1+0xcdc], R0 ;  /* 0x000cdc0001007387 */ /* 0x0009e20000100800 */
[----:B---3--:R-:W-:-:S03]  /*2a2d0*/  IMAD R4, R9, c[0x0][0x190], RZ ;  /* 0x0000640009047a24 */ /* 0x008fc600078e02ff */
[----:B------:R1:W-:Y:S04]  /*2a2e0*/  STL [R1+0xcc8], R5 ;  /* 0x000cc80501007387 */ /* 0x0003e80000100800 */
[----:B------:R-:W3:Y:S01]  /*2a2f0*/  LDL.LU R9, [R1+0xb00] ;  /* 0x000b000001097983 */ /* 0x000ee20000300800 */
[----:B----4-:R-:W-:-:S03]  /*2a300*/  IMAD R0, R8, c[0x0][0x190], RZ ;  /* 0x0000640008007a24 */ /* 0x010fc600078e02ff */
[----:B------:R4:W-:Y:S04]  /*2a310*/  STL [R1+0xcc4], R4 ;  /* 0x000cc40401007387 */ /* 0x0009e80000100800 */
[----:B------:R-:W3:Y:S01]  /*2a320*/  LDL.LU R8, [R1+0xb28] ;  /* 0x000b280001087983 */ /* 0x000ee20000300800 */
[----:B-1----:R-:W-:-:S03]  /*2a330*/  IMAD R5, R16, c[0x0][0x190], RZ ;  /* 0x0000640010057a24 */ /* 0x002fc600078e02ff */
[----:B------:R1:W-:Y:S01]  /*2a340*/  STL [R1+0xcc0], R0 ;  /* 0x000cc00001007387 */ /* 0x0003e20000100800 */
[----:B----4-:R-:W-:-:S03]  /*2a350*/  IMAD R4, R15, c[0x0][0x190], RZ ;  /* 0x000064000f047a24 */ /* 0x010fc600078e02ff */
[----:B------:R4:W-:Y:S04]  /*2a360*/  STL [R1+0xcbc], R5 ;  /* 0x000cbc0501007387 */ /* 0x0009e80000100800 */
[----:B------:R-:W3:Y:S01]  /*2a370*/  LDL.LU R16, [R1+0xb60] ;  /* 0x000b600001107983 */ /* 0x000ee20000300800 */
[----:B-1----:R-:W-:-:S03]  /*2a380*/  IMAD R0, R14, c[0x0][0x190], RZ ;  /* 0x000064000e007a24 */ /* 0x002fc600078e02ff */
        /* <DEDUP_REMOVED lines=9> */
[----:B------:R4:W-:Y:S01]  /*2a420*/  STL [R1+0xc88], R0 ;  /* 0x000c880001007387 */ /* 0x0009e20000100800 */
[----:B-1----:R-:W-:Y:S02]  /*2a430*/  IMAD R5, R25, c[0x0][0x190], RZ ;  /* 0x0000640019057a24 */ /* 0x002fe400078e02ff */
[----:B----4-:R-:W-:-:S03]  /*2a440*/  IMAD R4, R24, c[0x0][0x190], RZ ;  /* 0x0000640018047a24 */ /* 0x010fc600078e02ff */
[----:B------:R1:W-:Y:S01]  /*2a450*/  STL [R1+0xc84], R5 ;  /* 0x000c840501007387 */ /* 0x0003e20000100800 */
[----:B------:R-:W-:-:S03]  /*2a460*/  IMAD R0, R23, c[0x0][0x190], RZ ;  /* 0x0000640017007a24 */ /* 0x000fc600078e02ff */
[----:B------:R4:W-:Y:S04]  /*2a470*/  STL [R1+0xc80], R4 ;  /* 0x000c800401007387 */ /* 0x0009e80000100800 */
[----:B------:R4:W-:Y:S01]  /*2a480*/  STL [R1+0xc7c], R0 ;  /* 0x000c7c0001007387 */ /* 0x0009e20000100800 */
[----:B-1----:R-:W-:Y:S02]  /*2a490*/  IMAD R5, R22, c[0x0][0x190], RZ ;  /* 0x0000640016057a24 */ /* 0x002fe400078e02ff */
[----:B----4-:R-:W-:-:S03]  /*2a4a0*/  IMAD R4, R21, c[0x0][0x190], RZ ;  /* 0x0000640015047a24 */ /* 0x010fc600078e02ff */
[----:B------:R1:W-:Y:S01]  /*2a4b0*/  STL [R1+0xc78], R5 ;  /* 0x000c780501007387 */ /* 0x0003e20000100800 */
[----:B------:R-:W-:-:S03]  /*2a4c0*/  IMAD R0, R13, c[0x0][0x190], RZ ;  /* 0x000064000d007a24 */ /* 0x000fc600078e02ff */
[----:B------:R-:W4:Y:S04]  /*2a4d0*/  LDL.LU R13, [R1+0x664] ;  /* 0x00066400010d7983 */ /* 0x000f280000300800 */
[----:B------:R-:W-:Y:S01]  /*2a4e0*/  STL [R1+0xc74], R4 ;  /* 0x000c740401007387 */ /* 0x000fe20000100800 */
[----:B-1----:R-:W-:-:S03]  /*2a4f0*/  IMAD R5, R20, c[0x0][0x190], RZ ;  /* 0x0000640014057a24 */ /* 0x002fc600078e02ff */
[----:B------:R1:W-:Y:S04]  /*2a500*/  STL [R1+0xc70], R0 ;  /* 0x000c700001007387 */ /* 0x0003e80000100800 */
[----:B------:R2:W-:Y:S01]  /*2a510*/  STL [R1+0xc6c], R5 ;  /* 0x000c6c0501007387 */ /* 0x0005e20000100800 */
[----:B-1----:R-:W-:Y:S02]  /*2a520*/  IMAD R0, R19, c[0x0][0x190], RZ ;  /* 0x0000640013007a24 */ /* 0x002fe400078e02ff */
[----:B--2---:R-:W-:Y:S02]  /*2a530*/  IMAD R4, R12, c[0x0][0x190], RZ ;  /* 0x000064000c047a24 */ /* 0x004fe400078e02ff */
[----:B------:R-:W2:Y:S04]  /*2a540*/  LDL.LU R12, [R1+0x688] ;  /* 0x00068800010c7983 */ /* 0x000ea80000300800 */
[----:B------:R1:W-:Y:S01]  /*2a550*/  STL [R1+0xc68], R0 ;  /* 0x000c680001007387 */ /* 0x0003e20000100800 */
[----:B------:R-:W-:-:S03]  /*2a560*/  IMAD R5, R17, c[0x0][0x190], RZ ;  /* 0x0000640011057a24 */ /* 0x000fc600078e02ff */
[----:B------:R1:W-:Y:S02]  /*2a570*/  STL [R1+0xc64], R4 ;  /* 0x000c640401007387 */ /* 0x0003e40000100800 */
[----:B-1----:R-:W-:Y:S02]  /*2a580*/  IMAD R0, R18, c[0x0][0x190], RZ ;  /* 0x0000640012007a24 */ /* 0x002fe400078e02ff */
[----:B------:R-:W-:-:S03]  /*2a590*/  IMAD R4, R11, c[0x0][0x190], RZ ;  /* 0x000064000b047a24 */ /* 0x000fc600078e02ff */
[----:B------:R1:W-:Y:S04]  /*2a5a0*/  STL [R1+0xc60], R0 ;  /* 0x000c600001007387 */ /* 0x0003e80000100800 */
[----:B------:R-:W-:Y:S04]  /*2a5b0*/  STL [R1+0xc5c], R5 ;  /* 0x000c5c0501007387 */ /* 0x000fe80000100800 */
[----:B------:R-:W2:Y:S01]  /*2a5c0*/  LDL.LU R31, [R1+0x6c0] ;  /* 0x0006c000011f7983 */ /* 0x000ea20000300800 */
[----:B-1----:R-:W-:-:S03]  /*2a5d0*/  IMAD R0, R10, c[0x0][0x190], RZ ;  /* 0x000064000a007a24 */ /* 0x002fc600078e02ff */
[----:B------:R3:W-:Y:S04]  /*2a5e0*/  STL [R1+0xc58], R4 ;  /* 0x000c580401007387 */ /* 0x0007e80000100800 */
[----:B------:R-:W2:Y:S04]  /*2a5f0*/  LDL.LU R30, [R1+0x6e8] ;  /* 0x0006e800011e7983 */ /* 0x000ea80000300800 */
[----:B------:R1:W-:Y:S04]  /*2a600*/  STL [R1+0xc54], R0 ;  /* 0x000c540001007387 */ /* 0x0003e80000100800 */
[----:B------:R-:W2:Y:S04]  /*2a610*/  LDL.LU R29, [R1+0x6f4] ;  /* 0x0006f400011d7983 */ /* 0x000ea80000300800 */
[----:B------:R-:W2:Y:S04]  /*2a620*/  LDL.LU R11, [R1+0x70c] ;  /* 0x00070c00010b7983 */ /* 0x000ea80000300800 */
[----:B------:R-:W2:Y:S04]  /*2a630*/  LDL.LU R10, [R1+0x720] ;  /* 0x00072000010a7983 */ /* 0x000ea80000300800 */
[----:B------:R-:W2:Y:S01]  /*2a640*/  LDL.LU R17, [R1+0x730] ;  /* 0x0007300001117983 */ /* 0x000ea20000300800 */
[----:B---3--:R-:W-:-:S05]  /*2a650*/  IMAD R4, R9, c[0x0][0x190], RZ ;  /* 0x0000640009047a24 */ /* 0x008fca00078e02ff */
[----:B------:R3:W-:Y:S01]  /*2a660*/  STL [R1+0xc50], R4 ;  /* 0x000c500401007387 */ /* 0x0007e20000100800 */
[----:B-1----:R-:W-:-:S03]  /*2a670*/  IMAD R0, R8, c[0x0][0x190], RZ ;  /* 0x0000640008007a24 */ /* 0x002fc600078e02ff */
[----:B------:R-:W2:Y:S04]  /*2a680*/  LDL.LU R9, [R1+0x740] ;  /* 0x0007400001097983 */ /* 0x000ea80000300800 */
[----:B------:R1:W-:Y:S04]  /*2a690*/  STL [R1+0xc4c], R0 ;  /* 0x000c4c0001007387 */ /* 0x0003e80000100800 */
[----:B------:R-:W2:Y:S01]  /*2a6a0*/  LDL.LU R8, [R1+0x758] ;  /* 0x0007580001087983 */ /* 0x000ea20000300800 */
[----:B------:R-:W-:-:S05]  /*2a6b0*/  IMAD R5, R16, c[0x0][0x190], RZ ;  /* 0x0000640010057a24 */ /* 0x000fca00078e02ff */
[----:B------:R-:W-:Y:S01]  /*2a6c0*/  STL [R1+0xb58], R5 ;  /* 0x000b580501007387 */ /* 0x000fe20000100800 */
[----:B---3--:R-:W-:-:S03]  /*2a6d0*/  IMAD R4, R15, c[0x0][0x190], RZ ;  /* 0x000064000f047a24 */ /* 0x008fc600078e02ff */
[----:B------:R-:W3:Y:S04]  /*2a6e0*/  LDL.LU R28, [R1+0x764] ;  /* 0x00076400011c7983 */ /* 0x000ee80000300800 */
[----:B------:R-:W-:Y:S01]  /*2a6f0*/  STL [R1+0xb3c], R4 ;  /* 0x000b3c0401007387 */ /* 0x000fe20000100800 */
[----:B-1----:R-:W-:-:S03]  /*2a700*/  IMAD R0, R14, c[0x0][0x190], RZ ;  /* 0x000064000e007a24 */ /* 0x002fc600078e02ff */
        /* <DEDUP_REMOVED lines=9> */
[----:B------:R-:W3:Y:S01]  /*2a7a0*/  LDL.LU R20, [R1+0xac0] ;  /* 0x000ac00001147983 */ /* 0x000ee20000300800 */
[----:B----4-:R-:W-:-:S03]  /*2a7b0*/  IMAD R0, R13, c[0x0][0x190], RZ ;  /* 0x000064000d007a24 */ /* 0x010fc600078e02ff */
[----:B------:R-:W4:Y:S04]  /*2a7c0*/  LDL.LU R19, [R1+0xae4] ;  /* 0x000ae40001137983 */ /* 0x000f280000300800 */
[----:B------:R2:W-:Y:S04]  /*2a7d0*/  STL [R1+0x7bc], R0 ;  /* 0x0007bc0001007387 */ /* 0x0005e80000100800 */
[----:B------:R-:W4:Y:S04]  /*2a7e0*/  LDL.LU R13, [R1+0xb4c] ;  /* 0x000b4c00010d7983 */ /* 0x000f280000300800 */
[----:B------:R-:W4:Y:S04]  /*2a7f0*/  LDL.LU R18, [R1+0xb78] ;  /* 0x000b780001127983 */ /* 0x000f280000300800 */
[----:B------:R-:W4:Y:S01]  /*2a800*/  LDL.LU R16, [R1+0xb94] ;  /* 0x000b940001107983 */ /* 0x000f220000300800 */
[----:B--2---:R-:W-:-:S05]  /*2a810*/  IMAD R0, R12, c[0x0][0x190], RZ ;  /* 0x000064000c007a24 */ /* 0x004fca00078e02ff */
[----:B------:R1:W-:Y:S04]  /*2a820*/  STL [R1+0x7b8], R0 ;  /* 0x0007b80001007387 */ /* 0x0003e80000100800 */
[----:B------:R-:W2:Y:S04]  /*2a830*/  LDL.LU R15, [R1+0xba8] ;  /* 0x000ba800010f7983 */ /* 0x000ea80000300800 */
[----:B------:R-:W2:Y:S01]  /*2a840*/  LDL.LU R12, [R1+0x684] ;  /* 0x00068400010c7983 */ /* 0x000ea20000300800 */
[----:B------:R-:W-:Y:S02]  /*2a850*/  IMAD R4, R31, c[0x0][0x190], RZ ;  /* 0x000064001f047a24 */ /* 0x000fe400078e02ff */
[----:B-1----:R-:W-:-:S03]  /*2a860*/  IMAD R0, R30, c[0x0][0x190], RZ ;  /* 0x000064001e007a24 */ /* 0x002fc600078e02ff */
[----:B------:R1:W-:Y:S01]  /*2a870*/  STL [R1+0x7b4], R4 ;  /* 0x0007b40401007387 */ /* 0x0003e20000100800 */
[----:B------:R-:W-:-:S03]  /*2a880*/  IMAD R5, R29, c[0x0][0x190], RZ ;  /* 0x000064001d057a24 */ /* 0x000fc600078e02ff */
[----:B------:R1:W-:Y:S02]  /*2a890*/  STL [R1+0x7b0], R0 ;  /* 0x0007b00001007387 */ /* 0x0003e40000100800 */
[----:B-1----:R-:W-:Y:S02]  /*2a8a0*/  IMAD R4, R11, c[0x0][0x190], RZ ;  /* 0x000064000b047a24 */ /* 0x002fe400078e02ff */
[----:B------:R1:W-:Y:S04]  /*2a8b0*/  STL [R1+0xb28], R5 ;  /* 0x000b280501007387 */ /* 0x0003e80000100800 */
[----:B------:R-:W2:Y:S01]  /*2a8c0*/  LDL.LU R11, [R1+0x6dc] ;  /* 0x0006dc00010b7983 */ /* 0x000ea20000300800 */
[----:B------:R-:W-:-:S03]  /*2a8d0*/  IMAD R0, R10, c[0x0][0x190], RZ ;  /* 0x000064000a007a24 */ /* 0x000fc600078e02ff */
[----:B------:R1:W-:Y:S04]  /*2a8e0*/  STL [R1+0x7ac], R4 ;  /* 0x0007ac0401007387 */ /* 0x0003e80000100800 */
[----:B------:R-:W2:Y:S01]  /*2a8f0*/  LDL.LU R10, [R1+0x700] ;  /* 0x00070000010a7983 */ /* 0x000ea20000300800 */
[----:B-1----:R-:W-:-:S03]  /*2a900*/  IMAD R5, R17, c[0x0][0x190], RZ ;  /* 0x0000640011057a24 */ /* 0x002fc600078e02ff */
[----:B------:R1:W-:Y:S01]  /*2a910*/  STL [R1+0x7a4], R0 ;  /* 0x0007a40001007387 */ /* 0x0003e20000100800 */
[----:B------:R-:W-:-:S03]  /*2a920*/  IMAD R4, R9, c[0x0][0x190], RZ ;  /* 0x0000640009047a24 */ /* 0x000fc600078e02ff */
[----:B------:R3:W-:Y:S04]  /*2a930*/  STL [R1+0x7a0], R5 ;  /* 0x0007a00501007387 */ /* 0x0007e80000100800 */
[----:B------:R-:W2:Y:S01]  /*2a940*/  LDL.LU R17, [R1+0x71c] ;  /* 0x00071c0001117983 */ /* 0x000ea20000300800 */
[----:B-1----:R-:W-:-:S03]  /*2a950*/  IMAD R0, R8, c[0x0][0x190], RZ ;  /* 0x0000640008007a24 */ /* 0x002fc600078e02ff */
[----:B------:R1:W-:Y:S04]  /*2a960*/  STL [R1+0x79c], R4 ;  /* 0x00079c0401007387 */ /* 0x0003e80000100800 */
[----:B------:R-:W2:Y:S04]  /*2a970*/  LDL.LU R9, [R1+0x734] ;  /* 0x0007340001097983 */ /* 0x000ea80000300800 */
[----:B------:R1:W-:Y:S04]  /*2a980*/  STL [R1+0xb20], R0 ;  /* 0x000b200001007387 */ /* 0x0003e80000100800 */
[----:B------:R-:W2:Y:S01]  /*2a990*/  LDL.LU R8, [R1+0x748] ;  /* 0x0007480001087983 */ /* 0x000ea20000300800 */
[----:B---3--:R-:W-:-:S02]  /*2a9a0*/  IMAD R5, R28, c[0x0][0x190], RZ ;  /* 0x000064001c057a24 */ /* 0x008fc400078e02ff */
[----:B-1----:R-:W-:-:S03]  /*2a9b0*/  IMAD R4, R27, c[0x0][0x190], RZ ;  /* 0x000064001b047a24 */ /* 0x002fc600078e02ff */
[----:B------:R1:W-:Y:S01]  /*2a9c0*/  STL [R1+0xb00], R5 ;  /* 0x000b000501007387 */ /* 0x0003e20000100800 */
[----:B------:R-:W-:-:S03]  /*2a9d0*/  IMAD R0, R26, c[0x0][0x190], RZ ;  /* 0x000064001a007a24 */ /* 0x000fc600078e02ff */
[----:B------:R3:W-:Y:S01]  /*2a9e0*/  STL [R1+0xaf4], R4 ;  /* 0x000af40401007387 */ /* 0x0007e20000100800 */
[----:B-1----:R-:W-:-:S03]  /*2a9f0*/  IMAD R5, R25, c[0x0][0x190], RZ ;  /* 0x0000640019057a24 */ /* 0x002fc600078e02ff */
[----:B------:R1:W-:Y:S01]  /*2aa00*/  STL [R1+0xad0], R0 ;  /* 0x000ad00001007387 */ /* 0x0003e20000100800 */
[----:B---3--:R-:W-:-:S03]  /*2aa10*/  IMAD R4, R24, c[0x0][0x190], RZ ;  /* 0x0000640018047a24 */ /* 0x008fc600078e02ff */
[----:B------:R3:W-:Y:S01]  /*2aa20*/  STL [R1+0x798], R5 ;  /* 0x0007980501007387 */ /* 0x0007e20000100800 */
[----:B-1----:R-:W-:-:S03]  /*2aa30*/  IMAD R0, R23, c[0x0][0x190], RZ ;  /* 0x0000640017007a24 */ /* 0x002fc600078e02ff */
[----:B------:R1:W-:Y:S04]  /*2aa40*/  STL [R1+0x794], R4 ;  /* 0x0007940401007387 */ /* 0x0003e80000100800 */
[----:B------:R3:W-:Y:S02]  /*2aa50*/  STL [R1+0x790], R0 ;  /* 0x0007900001007387 */ /* 0x0007e40000100800 */
[----:B---3--:R-:W-:Y:S02]  /*2aa60*/  IMAD R5, R22, c[0x0][0x190], RZ ;  /* 0x0000640016057a24 */ /* 0x008fe400078e02ff */
[----:B-1----:R-:W-:-:S03]  /*2aa70*/  IMAD R4, R21, c[0x0][0x190], RZ ;  /* 0x0000640015047a24 */ /* 0x002fc600078e02ff */
[----:B------:R1:W-:Y:S01]  /*2aa80*/  STL [R1+0x788], R5 ;  /* 0x0007880501007387 */ /* 0x0003e20000100800 */
[----:B------:R-:W-:-:S03]  /*2aa90*/  IMAD R0, R14, c[0x0][0x190], RZ ;  /* 0x000064000e007a24 */ /* 0x000fc600078e02ff */
[----:B------:R-:W3:Y:S04]  /*2aaa0*/  LDL.LU R14, [R1+0x7c4] ;  /* 0x0007c400010e7983 */ /* 0x000ee80000300800 */
[----:B------:R4:W-:Y:S01]  /*2aab0*/  STL [R1+0xacc], R4 ;  /* 0x000acc0401007387 */ /* 0x0009e20000100800 */
[----:B-1----:R-:W-:-:S03]  /*2aac0*/  IMAD R5, R20, c[0x0][0x190], RZ ;  /* 0x0000640014057a24 */ /* 0x002fc600078e02ff */
[----:B------:R1:W-:Y:S04]  /*2aad0*/  STL [R1+0xab0], R0 ;  /* 0x000ab00001007387 */ /* 0x0003e80000100800 */
[----:B------:R1:W-:Y:S01]  /*2aae0*/  STL [R1+0xaa8], R5 ;  /* 0x000aa80501007387 */ /* 0x0003e20000100800 */
[----:B----4-:R-:W-:-:S03]  /*2aaf0*/  IMAD R4, R13, c[0x0][0x190], RZ ;  /* 0x000064000d047a24 */ /* 0x010fc600078e02ff */
[----:B------:R-:W4:Y:S01]  /*2ab00*/  LDL.LU R13, [R1+0x7c8] ;  /* 0x0007c800010d7983 */ /* 0x000f220000300800 */
[----:B-1----:R-:W-:-:S05]  /*2ab10*/  IMAD R0, R19, c[0x0][0x190], RZ ;  /* 0x0000640013007a24 */ /* 0x002fca00078e02ff */
[----:B------:R1:W-:Y:S01]  /*2ab20*/  STL [R1+0xaa0], R0 ;  /* 0x000aa00001007387 */ /* 0x0003e20000100800 */
[----:B------:R-:W-:-:S03]  /*2ab30*/  IMAD R5, R16, c[0x0][0x190], RZ ;  /* 0x0000640010057a24 */ /* 0x000fc600078e02ff */
[----:B------:R2:W-:Y:S01]  /*2ab40*/  STL [R1+0x780], R4 ;  /* 0x0007800401007387 */ /* 0x0005e20000100800 */
[----:B-1----:R-:W-:-:S05]  /*2ab50*/  IMAD R0, R18, c[0x0][0x190], RZ ;  /* 0x0000640012007a24 */ /* 0x002fca00078e02ff */
[----:B------:R1:W-:Y:S04]  /*2ab60*/  STL [R1+0x77c], R0 ;  /* 0x00077c0001007387 */ /* 0x0003e80000100800 */
[----:B------:R-:W-:Y:S04]  /*2ab70*/  STL [R1+0x778], R5 ;  /* 0x0007780501007387 */ /* 0x000fe80000100800 */
[----:B------:R-:W4:Y:S01]  /*2ab80*/  LDL.LU R25, [R1+0x7cc] ;  /* 0x0007cc0001197983 */ /* 0x000f220000300800 */
[----:B--2---:R-:W-:Y:S02]  /*2ab90*/  IMAD R4, R15, c[0x0][0x190], RZ ;  /* 0x000064000f047a24 */ /* 0x004fe400078e02ff */
[----:B-1----:R-:W-:-:S03]  /*2aba0*/  IMAD R0, R12, c[0x0][0x190], RZ ;  /* 0x000064000c007a24 */ /* 0x002fc600078e02ff */
[----:B------:R-:W-:Y:S04]  /*2abb0*/  STL [R1+0x770], R4 ;  /* 0x0007700401007387 */ /* 0x000fe80000100800 */
[----:B------:R-:W2:Y:S04]  /*2abc0*/  LDL.LU R24, [R1+0x7d0] ;  /* 0x0007d00001187983 */ /* 0x000ea80000300800 */
[----:B------:R1:W-:Y:S04]  /*2abd0*/  STL [R1+0x760], R0 ;  /* 0x0007600001007387 */ /* 0x0003e80000100800 */
[----:B------:R-:W2:Y:S04]  /*2abe0*/  LDL.LU R23, [R1+0x9fc] ;  /* 0x0009fc0001177983 */ /* 0x000ea80000300800 */
[----:B------:R-:W2:Y:S04]  /*2abf0*/  LDL.LU R16, [R1+0xa30] ;  /* 0x000a300001107983 */ /* 0x000ea80000300800 */
[----:B------:R-:W2:Y:S04]  /*2ac00*/  LDL.LU R15, [R1+0xa64] ;  /* 0x000a6400010f7983 */ /* 0x000ea80000300800 */
[----:B------:R-:W2:Y:S01]  /*2ac10*/  LDL.LU R12, [R1+0xa8c] ;  /* 0x000a8c00010c7983 */ /* 0x000ea20000300800 */
[----:B-1----:R-:W-:-:S05]  /*2ac20*/  IMAD R0, R11, c[0x0][0x190], RZ ;  /* 0x000064000b007a24 */ /* 0x002fca00078e02ff */
[----:B------:R1:W-:Y:S01]  /*2ac30*/  STL [R1+0x75c], R0 ;  /* 0x00075c0001007387 */ /* 0x0003e20000100800 */
[----:B------:R-:W-:-:S03]  /*2ac40*/  IMAD R5, R10, c[0x0][0x190], RZ ;  /* 0x000064000a057a24 */ /* 0x000fc600078e02ff */
[----:B------:R-:W2:Y:S04]  /*2ac50*/  LDL.LU R11, [R1+0xaac] ;  /* 0x000aac00010b7983 */ /* 0x000ea80000300800 */
[----:B------:R-:W2:Y:S01]  /*2ac60*/  LDL.LU R10, [R1+0xafc] ;  /* 0x000afc00010a7983 */ /* 0x000ea20000300800 */
[----:B------:R-:W-:-:S03]  /*2ac70*/  IMAD R7, R9, c[0x0][0x190], RZ ;  /* 0x0000640009077a24 */ /* 0x000fc600078e02ff */
[----:B------:R-:W2:Y:S04]  /*2ac80*/  LDL.LU R9, [R1+0xb2c] ;  /* 0x000b2c0001097983 */ /* 0x000ea80000300800 */
[----:B------:R-:W2:Y:S01]  /*2ac90*/  LDL.LU R22, [R1+0xb44] ;  /* 0x000b440001167983 */ /* 0x000ea20000300800 */
[----:B-1----:R-:W-:-:S05]  /*2aca0*/  IMAD R0, R8, c[0x0][0x190], RZ ;  /* 0x0000640008007a24 */ /* 0x002fca00078e02ff */
[----:B------:R3:W-:Y:S04]  /*2acb0*/  STL [R1+0xa70], R0 ;  /* 0x000a700001007387 */ /* 0x0007e80000100800 */
[----:B------:R-:W2:Y:S04]  /*2acc0*/  LDL.LU R21, [R1+0xb68] ;  /* 0x000b680001157983 */ /* 0x000ea80000300800 */
[----:B------:R-:W2:Y:S04]  /*2acd0*/  LDL.LU R20, [R1+0xb84] ;  /* 0x000b840001147983 */ /* 0x000ea80000300800 */
[----:B------:R-:W2:Y:S04]  /*2ace0*/  LDL.LU R19, [R1+0xbb8] ;  /* 0x000bb80001137983 */ /* 0x000ea80000300800 */
[----:B------:R-:W2:Y:S01]  /*2acf0*/  LDL.LU R18, [R1+0xbc8] ;  /* 0x000bc80001127983 */ /* 0x000ea20000300800 */
[----:B------:R-:W-:-:S03]  /*2ad00*/  IMAD R4, R17, c[0x0][0x190], RZ ;  /* 0x0000640011047a24 */ /* 0x000fc600078e02ff */
[----:B------:R-:W2:Y:S04]  /*2ad10*/  LDL.LU R8, [R1+0x6bc] ;  /* 0x0006bc0001087983 */ /* 0x000ea80000300800 */
[----:B------:R-:W-:Y:S04]  /*2ad20*/  STL [R1+0x758], R5 ;  /* 0x0007580501007387 */ /* 0x000fe80000100800 */
[----:B------:R-:W-:Y:S04]  /*2ad30*/  STL [R1+0x6024], R5 ;  /* 0x0060240501007387 */ /* 0x000fe80000100800 */
[----:B------:R-:W2:Y:S04]  /*2ad40*/  LDL.LU R17, [R1+0x6b4] ;  /* 0x0006b40001117983 */ /* 0x000ea80000300800 */
[----:B------:R-:W-:Y:S01]  /*2ad50*/  STL [R1+0x754], R4 ;  /* 0x0007540401007387 */ /* 0x000fe20000100800 */
[----:B---3--:R-:W-:-:S05]  /*2ad60*/  IMAD R0, R14, c[0x0][0x190], RZ ;  /* 0x000064000e007a24 */ /* 0x008fca00078e02ff */
[----:B------:R4:W-:Y:S04]  /*2ad70*/  STL [R1+0x74c], R0 ;  /* 0x00074c0001007387 */ /* 0x0009e80000100800 */
[----:B------:R1:W-:Y:S04]  /*2ad80*/  STL [R1+0x6028], R4 ;  /* 0x0060280401007387 */ /* 0x0003e80000100800 */
[----:B------:R-:W4:Y:S02]  /*2ad90*/  LDL.LU R14, [R1+0x6a0] ;  /* 0x0006a000010e7983 */ /* 0x000f240000300800 */
[----:B----4-:R-:W-:-:S02]  /*2ada0*/  IMAD R0, R13, c[0x0][0x190], RZ ;  /* 0x000064000d007a24 */ /* 0x010fc400078e02ff */
[----:B------:R-:W4:Y:S04]  /*2adb0*/  LDL.LU R13, [R1+0x698] ;  /* 0x00069800010d7983 */ /* 0x000f280000300800 */
[----:B------:R2:W-:Y:S04]  /*2adc0*/  STL [R1+0x748], R0 ;  /* 0x0007480001007387 */ /* 0x0005e80000100800 */
[----:B------:R-:W-:Y:S04]  /*2add0*/  STL [R1+0x750], R7 ;  /* 0x0007500701007387 */ /* 0x000fe80000100800 */
[----:B------:R-:W-:Y:S01]  /*2ade0*/  STL [R1+0x602c], R7 ;  /* 0x00602c0701007387 */ /* 0x000fe20000100800 */
[----:B-1----:R-:W-:-:S05]  /*2adf0*/  IMAD R4, R25, c[0x0][0x190], RZ ;  /* 0x0000640019047a24 */ /* 0x002fca00078e02ff */
[----:B------:R1:W-:Y:S01]  /*2ae00*/  STL [R1+0x744], R4 ;  /* 0x0007440401007387 */ /* 0x0003e20000100800 */
[----:B--2---:R-:W-:Y:S02]  /*2ae10*/  IMAD R0, R24, c[0x0][0x190], RZ ;  /* 0x0000640018007a24 */ /* 0x004fe400078e02ff */
[----:B------:R-:W-:-:S03]  /*2ae20*/  IMAD R5, R23, c[0x0][0x190], RZ ;  /* 0x0000640017057a24 */ /* 0x000fc600078e02ff */
[----:B------:R2:W-:Y:S01]  /*2ae30*/  STL [R1+0x740], R0 ;  /* 0x0007400001007387 */ /* 0x0005e20000100800 */
[----:B-1----:R-:W-:-:S03]  /*2ae40*/  IMAD R4, R16, c[0x0][0x190], RZ ;  /* 0x0000640010047a24 */ /* 0x002fc600078e02ff */
[----:B------:R1:W-:Y:S04]  /*2ae50*/  STL [R1+0x73c], R5 ;  /* 0x00073c0501007387 */ /* 0x0003e80000100800 */
[----:B------:R-:W3:Y:S01]  /*2ae60*/  LDL.LU R25, [R1+0x68c] ;  /* 0x00068c0001197983 */ /* 0x000ee20000300800 */
[----:B--2---:R-:W-:-:S03]  /*2ae70*/  IMAD R0, R15, c[0x0][0x190], RZ ;  /* 0x000064000f007a24 */ /* 0x004fc600078e02ff */
[----:B------:R2:W-:Y:S01]  /*2ae80*/  STL [R1+0x738], R4 ;  /* 0x0007380401007387 */ /* 0x0005e20000100800 */
[----:B-1----:R-:W-:-:S03]  /*2ae90*/  IMAD R5, R12, c[0x0][0x190], RZ ;  /* 0x000064000c057a24 */ /* 0x002fc600078e02ff */
[----:B------:R-:W3:Y:S04]  /*2aea0*/  LDL.LU R16, [R1+0x670] ;  /* 0x0006700001107983 */ /* 0x000ee80000300800 */
[----:B------:R1:W-:Y:S04]  /*2aeb0*/  STL [R1+0x734], R0 ;  /* 0x0007340001007387 */ /* 0x0003e80000100800 */
[----:B------:R-:W-:Y:S04]  /*2aec0*/  STL [R1+0x730], R5 ;  /* 0x0007300501007387 */ /* 0x000fe80000100800 */
[----:B------:R-:W3:Y:S01]  /*2aed0*/  LDL.LU R15, [R1+0x668] ;  /* 0x00066800010f7983 */ /* 0x000ee20000300800 */
[----:B--2---:R-:W-:-:S02]  /*2aee0*/  IMAD R4, R11, c[0x0][0x190], RZ ;  /* 0x000064000b047a24 */ /* 0x004fc400078e02ff */
[----:B-1----:R-:W-:-:S03]  /*2aef0*/  IMAD R0, R10, c[0x0][0x190], RZ ;  /* 0x000064000a007a24 */ /* 0x002fc600078e02ff */
[----:B------:R-:W-:Y:S04]  /*2af00*/  STL [R1+0xa34], R4 ;  /* 0x000a340401007387 */ /* 0x000fe80000100800 */
[----:B------:R-:W2:Y:S04]  /*2af10*/  LDL.LU R12, [R1+0x650] ;  /* 0x00065000010c7983 */ /* 0x000ea80000300800 */
[----:B------:R1:W-:Y:S04]  /*2af20*/  STL [R1+0x72c], R0 ;  /* 0x00072c0001007387 */ /* 0x0003e80000100800 */
[----:B------:R-:W2:Y:S04]  /*2af30*/  LDL.LU R11, [R1+0x64c] ;  /* 0x00064c00010b7983 */ /* 0x000ea80000300800 */
[----:B------:R-:W2:Y:S01]  /*2af40*/  LDL.LU R10, [R1+0x648] ;  /* 0x00064800010a7983 */ /* 0x000ea20000300800 */
[----:B-1----:R-:W-:-:S03]  /*2af50*/  IMAD R0, R9, c[0x0][0x190], RZ ;  /* 0x0000640009007a24 */ /* 0x002fc600078e02ff */
[----:B------:R-:W2:Y:S01]  /*2af60*/  LDL.LU R9, [R1+0x644] ;  /* 0x0006440001097983 */ /* 0x000ea20000300800 */
[----:B------:R-:W-:-:S03]  /*2af70*/  IMAD R5, R22, c[0x0][0x190], RZ ;  /* 0x0000640016057a24 */ /* 0x000fc600078e02ff */
[----:B------:R1:W-:Y:S04]  /*2af80*/  STL [R1+0x728], R0 ;  /* 0x0007280001007387 */ /* 0x0003e80000100800 */
[----:B------:R1:W-:Y:S02]  /*2af90*/  STL [R1+0x724], R5 ;  /* 0x0007240501007387 */ /* 0x0003e40000100800 */
[----:B-1----:R-:W-:Y:S02]  /*2afa0*/  IMAD R0, R21, c[0x0][0x190], RZ ;  /* 0x0000640015007a24 */ /* 0x002fe400078e02ff */
[----:B------:R-:W-:-:S03]  /*2afb0*/  IMAD R4, R20, c[0x0][0x190], RZ ;  /* 0x0000640014047a24 */ /* 0x000fc600078e02ff */
[----:B------:R1:W-:Y:S01]  /*2afc0*/  STL [R1+0x720], R0 ;  /* 0x0007200001007387 */ /* 0x0003e20000100800 */
[----:B------:R-:W-:-:S03]  /*2afd0*/  IMAD R5, R19, c[0x0][0x190], RZ ;  /* 0x0000640013057a24 */ /* 0x000fc600078e02ff */
[----:B------:R1:W-:Y:S04]  /*2afe0*/  STL [R1+0x71c], R4 ;  /* 0x00071c0401007387 */ /* 0x0003e80000100800 */
[----:B------:R-:W-:Y:S01]  /*2aff0*/  STL [R1+0x9e4], R5 ;  /* 0x0009e40501007387 */ /* 0x000fe20000100800 */
[----:B-1----:R-:W-:Y:S02]  /*2b000*/  IMAD R0, R18, c[0x0][0x190], RZ ;  /* 0x0000640012007a24 */ /* 0x002fe400078e02ff */
[----:B------:R-:W-:Y:S02]  /*2b010*/  IMAD R4, R8, c[0x0][0x190], RZ ;  /* 0x0000640008047a24 */ /* 0x000fe400078e02ff */
[----:B------:R-:W2:Y:S04]  /*2b020*/  LDL.LU R8, [R1+0x62c] ;  /* 0x00062c0001087983 */ /* 0x000ea80000300800 */
[----:B------:R1:W-:Y:S04]  /*2b030*/  STL [R1+0xa1c], R0 ;  /* 0x000a1c0001007387 */ /* 0x0003e80000100800 */
[----:B------:R-:W-:Y:S04]  /*2b040*/  STL [R1+0xb94], R4 ;  /* 0x000b940401007387 */ /* 0x000fe80000100800 */
[----:B------:R-:W2:Y:S01]  /*2b050*/  LDL.LU R24, [R1+0x628] ;  /* 0x0006280001187983 */ /* 0x000ea20000300800 */
[----:B-1----:R-:W-:-:S03]  /*2b060*/  IMAD R0, R17, c[0x0][0x190], RZ ;  /* 0x0000640011007a24 */ /* 0x002fc600078e02ff */
[----:B------:R-:W2:Y:S04]  /*2b070*/  LDL.LU R23, [R1+0x624] ;  /* 0x0006240001177983 */ /* 0x000ea80000300800 */
[----:B------:R4:W-:Y:S04]  /*2b080*/  STL [R1+0x7d0], R0 ;  /* 0x0007d00001007387 */ /* 0x0009e80000100800 */
[----:B------:R-:W2:Y:S04]  /*2b090*/  LDL.LU R22, [R1+0x61c] ;  /* 0x00061c0001167983 */ /* 0x000ea80000300800 */
[----:B------:R-:W2:Y:S04]  /*2b0a0*/  LDL.LU R21, [R1+0x618] ;  /* 0x0006180001157983 */ /* 0x000ea80000300800 */
[----:B------:R-:W2:Y:S01]  /*2b0b0*/  LDL.LU R20, [R1+0x614] ;  /* 0x0006140001147983 */ /* 0x000ea20000300800 */
[----:B----4-:R-:W-:-:S03]  /*2b0c0*/  IMAD R0, R13, c[0x0][0x190], RZ ;  /* 0x000064000d007a24 */ /* 0x010fc600078e02ff */
[----:B------:R-:W4:Y:S04]  /*2b0d0*/  LDL.LU R19, [R1+0x610] ;  /* 0x0006100001137983 */ /* 0x000f280000300800 */
[----:B------:R-:W4:Y:S01]  /*2b0e0*/  LDL.LU R18, [R1+0x60c] ;  /* 0x00060c0001127983 */ /* 0x000f220000300800 */
[----:B------:R-:W-:-:S03]  /*2b0f0*/  IMAD R6, R14, c[0x0][0x190], RZ ;  /* 0x000064000e067a24 */ /* 0x000fc600078e02ff */
[----:B------:R1:W-:Y:S04]  /*2b100*/  STL [R1+0x7c4], R0 ;  /* 0x0007c40001007387 */ /* 0x0003e80000100800 */
[----:B------:R-:W4:Y:S04]  /*2b110*/  LDL.LU R17, [R1+0x608] ;  /* 0x0006080001117983 */ /* 0x000f280000300800 */
[----:B------:R-:W4:Y:S04]  /*2b120*/  LDL.LU R14, [R1+0x604] ;  /* 0x00060400010e7983 */ /* 0x000f280000300800 */
[----:B------:R-:W4:Y:S01]  /*2b130*/  LDL.LU R13, [R1+0x600] ;  /* 0x00060000010d7983 */ /* 0x000f220000300800 */
[----:B---3--:R-:W-:-:S02]  /*2b140*/  IMAD R4, R25, c[0x0][0x190], RZ ;  /* 0x0000640019047a24 */ /* 0x008fc400078e02ff */
[----:B-1----:R-:W-:Y:S02]  /*2b150*/  IMAD R0, R16, c[0x0][0x190], RZ ;  /* 0x0000640010007a24 */ /* 0x002fe400078e02ff */
[----:B------:R-:W3:Y:S04]  /*2b160*/  LDL.LU R16, [R1+0x5fc] ;  /* 0x0005fc0001107983 */ /* 0x000ee80000300800 */
[----:B------:R1:W-:Y:S04]  /*2b170*/  STL [R1+0xb80], R4 ;  /* 0x000b800401007387 */ /* 0x0003e80000100800 */
[----:B------:R-:W-:Y:S01]  /*2b180*/  STL [R1+0x764], R6 ;  /* 0x0007640601007387 */ /* 0x000fe20000100800 */
[----:B-1----:R-:W-:-:S03]  /*2b190*/  IMAD R4, R15, c[0x0][0x190], RZ ;  /* 0x000064000f047a24 */ /* 0x002fc600078e02ff */
[----:B------:R1:W-:Y:S04]  /*2b1a0*/  STL [R1+0xb84], R0 ;  /* 0x000b840001007387 */ /* 0x0003e80000100800 */
[----:B------:R-:W-:Y:S04]  /*2b1b0*/  STL [R1+0x6030], R6 ;  /* 0x0060300601007387 */ /* 0x000fe80000100800 */
[----:B------:R1:W-:Y:S01]  /*2b1c0*/  STL [R1+0xcd8], R4 ;  /* 0x000cd80401007387 */ /* 0x0003e20000100800 */
[----:B--2---:R-:W-:-:S03]  /*2b1d0*/  IMAD R242, R12, c[0x0][0x190], RZ ;  /* 0x000064000cf27a24 */ /* 0x004fc600078e02ff */
[----:B------:R-:W2:Y:S01]  /*2b1e0*/  LDL.LU R15, [R1+0x5f8] ;  /* 0x0005f800010f7983 */ /* 0x000ea20000300800 */
[----:B-1----:R-:W-:Y:S02]  /*2b1f0*/  IMAD R0, R11, c[0x0][0x190], RZ ;  /* 0x000064000b007a24 */ /* 0x002fe400078e02ff */
[----:B------:R-:W-:-:S03]  /*2b200*/  IMAD R4, R10, c[0x0][0x190], RZ ;  /* 0x000064000a047a24 */ /* 0x000fc600078e02ff */
[----:B------:R1:W-:Y:S04]  /*2b210*/  STL [R1+0x7c8], R0 ;  /* 0x0007c80001007387 */ /* 0x0003e80000100800 */
[----:B------:R1:W-:Y:S04]  /*2b220*/  STL [R1+0xb68], R4 ;  /* 0x000b680401007387 */ /* 0x0003e80000100800 */
[----:B------:R-:W2:Y:S04]  /*2b230*/  LDL.LU R12, [R1+0x5f4] ;  /* 0x0005f400010c7983 */ /* 0x000ea80000300800 */
[----:B------:R-:W2:Y:S01]  /*2b240*/  LDL.LU R11, [R1+0x5f0] ;  /* 0x0005f000010b7983 */ /* 0x000ea20000300800 */
[----:B-1----:R-:W-:-:S05]  /*2b250*/  IMAD R0, R9, c[0x0][0x190], RZ ;  /* 0x0000640009007a24 */ /* 0x002fca00078e02ff */
[----:B------:R1:W-:Y:S04]  /*2b260*/  STL [R1+0xcd0], R0 ;  /* 0x000cd00001007387 */ /* 0x0003e80000100800 */
[----:B------:R-:W2:Y:S04]  /*2b270*/  LDL.LU R10, [R1+0x5ec] ;  /* 0x0005ec00010a7983 */ /* 0x000ea80000300800 */
[----:B------:R-:W2:Y:S04]  /*2b280*/  LDL.LU R9, [R1+0x5e8] ;  /* 0x0005e80001097983 */ /* 0x000ea80000300800 */
[----:B------:R-:W-:Y:S04]  /*2b290*/  STL [R1+0x768], R242 ;  /* 0x000768f201007387 */ /* 0x000fe80000100800 */
[----:B------:R-:W-:Y:S01]  /*2b2a0*/  STL [R1+0x6034], R242 ;  /* 0x006034f201007387 */ /* 0x000fe20000100800 */
[----:B------:R-:W-:-:S03]  /*2b2b0*/  IMAD R4, R8, c[0x0][0x190], RZ ;  /* 0x0000640008047a24 */ /* 0x000fc600078e02ff */
[----:B------:R-:W2:Y:S04]  /*2b2c0*/  LDL.LU R8, [R1+0x5e4] ;  /* 0x0005e40001087983 */ /* 0x000ea80000300800 */
[----:B------:R1:W-:Y:S02]  /*2b2d0*/  STL [R1+0xb78], R4 ;  /* 0x000b780401007387 */ /* 0x0003e40000100800 */
[----:B-1----:R-:W-:Y:S02]  /*2b2e0*/  IMAD R0, R24, c[0x0][0x190], RZ ;  /* 0x0000640018007a24 */ /* 0x002fe400078e02ff */
[----:B------:R-:W-:-:S03]  /*2b2f0*/  IMAD R245, R23, c[0x0][0x190], RZ ;  /* 0x0000640017f57a24 */ /* 0x000fc600078e02ff */
[----:B------:R1:W-:Y:S01]  /*2b300*/  STL [R1+0xcd4], R0 ;  /* 0x000cd40001007387 */ /* 0x0003e20000100800 */
[----:B------:R-:W-:Y:S02]  /*2b310*/  IMAD R5, R22, c[0x0][0x190], RZ ;  /* 0x0000640016057a24 */ /* 0x000fe400078e02ff */
[----:B------:R-:W-:-:S03]  /*2b320*/  IMAD R4, R21, c[0x0][0x190], RZ ;  /* 0x0000640015047a24 */ /* 0x000fc600078e02ff */
[----:B------:R-:W-:Y:S01]  /*2b330*/  STL [R1+0x7cc], R5 ;  /* 0x0007cc0501007387 */ /* 0x000fe20000100800 */
[----:B-1----:R-:W-:-:S03]  /*2b340*/  IMAD R0, R20, c[0x0][0x190], RZ ;  /* 0x0000640014007a24 */ /* 0x002fc600078e02ff */
[----:B------:R-:W-:Y:S04]  /*2b350*/  STL [R1+0x76c], R245 ;  /* 0x00076cf501007387 */ /* 0x000fe80000100800 */
[----:B------:R4:W-:Y:S04]  /*2b360*/  STL [R1+0xb4c], R4 ;  /* 0x000b4c0401007387 */ /* 0x0009e80000100800 */
[----:B------:R-:W-:Y:S04]  /*2b370*/  STL [R1+0x6038], R245 ;  /* 0x006038f501007387 */ /* 0x000fe80000100800 */
[----:B------:R1:W-:Y:S01]  /*2b380*/  STL [R1+0xccc], R0 ;  /* 0x000ccc0001007387 */ /* 0x0003e20000100800 */
[----:B----4-:R-:W-:-:S02]  /*2b390*/  IMAD R4, R19, c[0x0][0x190], RZ ;  /* 0x0000640013047a24 */ /* 0x010fc400078e02ff */
[----:B-1----:R-:W-:-:S03]  /*2b3a0*/  IMAD R0, R18, c[0x0][0x190], RZ ;  /* 0x0000640012007a24 */ /* 0x002fc600078e02ff */
[----:B------:R-:W-:Y:S01]  /*2b3b0*/  STL [R1+0xb60], R4 ;  /* 0x000b600401007387 */ /* 0x000fe20000100800 */
[----:B------:R-:W-:-:S03]  /*2b3c0*/  IMAD R244, R17, c[0x0][0x190], RZ ;  /* 0x0000640011f47a24 */ /* 0x000fc600078e02ff */
[----:B------:R1:W-:Y:S01]  /*2b3d0*/  STL [R1+0x714], R0 ;  /* 0x0007140001007387 */ /* 0x0003e20000100800 */
[----:B------:R-:W-:-:S03]  /*2b3e0*/  IMAD R245, R14, c[0x0][0x190], RZ ;  /* 0x000064000ef57a24 */ /* 0x000fc600078e02ff */
[----:B------:R-:W4:Y:S04]  /*2b3f0*/  LDL.LU R17, [R1+0x5e0] ;  /* 0x0005e00001117983 */ /* 0x000f280000300800 */
[----:B------:R-:W4:Y:S01]  /*2b400*/  LDL.LU R14, [R1+0x5dc] ;  /* 0x0005dc00010e7983 */ /* 0x000f220000300800 */
[----:B-1----:R-:W-:-:S05]  /*2b410*/  IMAD R0, R13, c[0x0][0x190], RZ ;  /* 0x000064000d007a24 */ /* 0x002fca00078e02ff */
[----:B------:R3:W-:Y:S04]  /*2b420*/  STL [R1+0xb2c], R0 ;  /* 0x000b2c0001007387 */ /* 0x0007e80000100800 */
[----:B------:R-:W4:Y:S01]  /*2b430*/  LDL.LU R13, [R1+0x5d8] ;  /* 0x0005d800010d7983 */ /* 0x000f220000300800 */
[----:B---3--:R-:W-:-:S03]  /*2b440*/  IMAD R0, R16, c[0x0][0x190], RZ ;  /* 0x0000640010007a24 */ /* 0x008fc600078e02ff */
[----:B------:R-:W3:Y:S04]  /*2b450*/  LDL.LU R16, [R1+0x5d4] ;  /* 0x0005d40001107983 */ /* 0x000ee80000300800 */
[----:B------:R-:W-:Y:S04]  /*2b460*/  STL [R1+0x710], R244 ;  /* 0x000710f401007387 */ /* 0x000fe80000100800 */
[----:B------:R1:W-:Y:S04]  /*2b470*/  STL [R1+0x704], R0 ;  /* 0x0007040001007387 */ /* 0x0003e80000100800 */
[----:B------:R-:W-:Y:S04]  /*2b480*/  STL [R1+0x603c], R244 ;  /* 0x00603cf401007387 */ /* 0x000fe80000100800 */
[----:B------:R-:W-:Y:S04]  /*2b490*/  STL [R1+0x70c], R245 ;  /* 0x00070cf501007387 */ /* 0x000fe80000100800 */
[----:B------:R-:W-:Y:S01]  /*2b4a0*/  STL [R1+0x6048], R245 ;  /* 0x006048f501007387 */ /* 0x000fe20000100800 */
[----:B--2---:R-:W-:-:S03]  /*2b4b0*/  IMAD R4, R15, c[0x0][0x190], RZ ;  /* 0x000064000f047a24 */ /* 0x004fc600078e02ff */
[----:B------:R-:W2:Y:S04]  /*2b4c0*/  LDL.LU R15, [R1+0x5d0] ;  /* 0x0005d000010f7983 */ /* 0x000ea80000300800 */
[----:B------:R-:W-:Y:S01]  /*2b4d0*/  STL [R1+0xb44], R4 ;  /* 0x000b440401007387 */ /* 0x000fe20000100800 */
[----:B-1----:R-:W-:-:S05]  /*2b4e0*/  IMAD R0, R12, c[0x0][0x190], RZ ;  /* 0x000064000c007a24 */ /* 0x002fca00078e02ff */
[----:B------:R1:W-:Y:S04]  /*2b4f0*/  STL [R1+0x700], R0 ;  /* 0x0007000001007387 */ /* 0x0003e80000100800 */
[----:B------:R-:W2:Y:S01]  /*2b500*/  LDL.LU R12, [R1+0x5cc] ;  /* 0x0005cc00010c7983 */ /* 0x000ea20000300800 */
[----:B------:R-:W-:-:S03]  /*2b510*/  IMAD R247, R11, c[0x0][0x190], RZ ;  /* 0x000064000bf77a24 */ /* 0x000fc600078e02ff */
[----:B------:R-:W2:Y:S04]  /*2b520*/  LDL.LU R25, [R1+0x5c8] ;  /* 0x0005c80001197983 */ /* 0x000ea80000300800 */
[----:B------:R-:W2:Y:S01]  /*2b530*/  LDL.LU R11, [R1+0x5c4] ;  /* 0x0005c400010b7983 */ /* 0x000ea20000300800 */
[----:B-1----:R-:W-:-:S05]  /*2b540*/  IMAD R0, R9, c[0x0][0x190], RZ ;  /* 0x0000640009007a24 */ /* 0x002fca00078e02ff */
[----:B------:R1:W-:Y:S04]  /*2b550*/  STL [R1+0xae4], R0 ;  /* 0x000ae40001007387 */ /* 0x0003e80000100800 */
[----:B------:R-:W2:Y:S04]  /*2b560*/  LDL.LU R24, [R1+0x5c0] ;  /* 0x0005c00001187983 */ /* 0x000ea80000300800 */
[----:B------:R-:W2:Y:S01]  /*2b570*/  LDL.LU R23, [R1+0x5bc] ;  /* 0x0005bc0001177983 */ /* 0x000ea20000300800 */
[----:B-1----:R-:W-:-:S05]  /*2b580*/  IMAD R0, R8, c[0x0][0x190], RZ ;  /* 0x0000640008007a24 */ /* 0x002fca00078e02ff */
[----:B------:R1:W-:Y:S04]  /*2b590*/  STL [R1+0x6f4], R0 ;  /* 0x0006f40001007387 */ /* 0x0003e80000100800 */
[----:B------:R-:W2:Y:S01]  /*2b5a0*/  LDL.LU R22, [R1+0x5b8] ;  /* 0x0005b80001167983 */ /* 0x000ea20000300800 */
[----:B------:R-:W-:-:S03]  /*2b5b0*/  IMAD R244, R10, c[0x0][0x190], RZ ;  /* 0x000064000af47a24 */ /* 0x000fc600078e02ff */
[----:B------:R-:W2:Y:S04]  /*2b5c0*/  LDL.LU R10, [R1+0x5b4] ;  /* 0x0005b400010a7983 */ /* 0x000ea80000300800 */
[----:B------:R-:W2:Y:S04]  /*2b5d0*/  LDL.LU R21, [R1+0x5b0] ;  /* 0x0005b00001157983 */ /* 0x000ea80000300800 */
[----:B------:R-:W2:Y:S04]  /*2b5e0*/  LDL.LU R20, [R1+0x5ac] ;  /* 0x0005ac0001147983 */ /* 0x000ea80000300800 */
[----:B------:R-:W2:Y:S04]  /*2b5f0*/  LDL.LU R9, [R1+0x5a8] ;  /* 0x0005a80001097983 */ /* 0x000ea80000300800 */
[----:B------:R-:W2:Y:S04]  /*2b600*/  LDL.LU R8, [R1+0x5a4] ;  /* 0x0005a40001087983 */ /* 0x000ea80000300800 */
[----:B------:R-:W-:Y:S04]  /*2b610*/  STL [R1+0x6fc], R247 ;  /* 0x0006fcf701007387 */ /* 0x000fe80000100800 */
[----:B------:R-:W-:Y:S04]  /*2b620*/  STL [R1+0x6040], R247 ;  /* 0x006040f701007387 */ /* 0x000fe80000100800 */
[----:B------:R-:W-:Y:S04]  /*2b630*/  STL [R1+0x6f8], R244 ;  /* 0x0006f8f401007387 */ /* 0x000fe80000100800 */
[----:B------:R-:W-:Y:S04]  /*2b640*/  STL [R1+0x604c], R244 ;  /* 0x00604cf401007387 */ /* 0x000fe80000100800 */
[----:B------:R-:W2:Y:S01]  /*2b650*/  LDL.LU R19, [R1+0x5a0] ;  /* 0x0005a00001137983 */ /* 0x000ea20000300800 */
[----:B----4-:R-:W-:-:S05]  /*2b660*/  IMAD R4, R14, c[0x0][0x190], RZ ;  /* 0x000064000e047a24 */ /* 0x010fca00078e02ff */
[----:B------:R-:W-:Y:S04]  /*2b670*/  STL [R1+0x6e8], R4 ;  /* 0x0006e80401007387 */ /* 0x000fe80000100800 */
[----:B------:R-:W4:Y:S01]  /*2b680*/  LDL.LU R14, [R1+0x59c] ;  /* 0x00059c00010e7983 */ /* 0x000f220000300800 */
[----:B-1----:R-:W-:-:S05]  /*2b690*/  IMAD R0, R13, c[0x0][0x190], RZ ;  /* 0x000064000d007a24 */ /* 0x002fca00078e02ff */
[----:B------:R3:W-:Y:S04]  /*2b6a0*/  STL [R1+0xafc], R0 ;  /* 0x000afc0001007387 */ /* 0x0007e80000100800 */
[----:B------:R-:W4:Y:S01]  /*2b6b0*/  LDL.LU R13, [R1+0x598] ;  /* 0x00059800010d7983 */ /* 0x000f220000300800 */
[----:B------:R-:W-:-:S03]  /*2b6c0*/  IMAD R246, R17, c[0x0][0x190], RZ ;  /* 0x0000640011f67a24 */ /* 0x000fc600078e02ff */
[----:B------:R-:W4:Y:S04]  /*2b6d0*/  LDL.LU R18, [R1+0x594] ;  /* 0x0005940001127983 */ /* 0x000f280000300800 */
[----:B------:R-:W-:Y:S01]  /*2b6e0*/  STL [R1+0x6f0], R246 ;  /* 0x0006f0f601007387 */ /* 0x000fe20000100800 */
[----:B---3--:R-:W-:-:S05]  /*2b6f0*/  IMAD R0, R16, c[0x0][0x190], RZ ;  /* 0x0000640010007a24 */ /* 0x008fca00078e02ff */
[----:B------:R2:W-:Y:S04]  /*2b700*/  STL [R1+0xcb4], R0 ;  /* 0x000cb40001007387 */ /* 0x0005e80000100800 */
[----:B------:R-:W-:Y:S04]  /*2b710*/  STL [R1+0x6044], R246 ;  /* 0x006044f601007387 */ /* 0x000fe80000100800 */
[----:B------:R-:W3:Y:S04]  /*2b720*/  LDL.LU R17, [R1+0x590] ;  /* 0x0005900001117983 */ /* 0x000ee80000300800 */
[----:B------:R-:W3:Y:S01]  /*2b730*/  LDL.LU R16, [R1+0x58c] ;  /* 0x00058c0001107983 */ /* 0x000ee20000300800 */
[----:B--2---:R-:W-:-:S05]  /*2b740*/  IMAD R0, R15, c[0x0][0x190], RZ ;  /* 0x000064000f007a24 */ /* 0x004fca00078e02ff */
[----:B------:R1:W-:Y:S04]  /*2b750*/  STL [R1+0x6dc], R0 ;  /* 0x0006dc0001007387 */ /* 0x0003e80000100800 */
[----:B------:R-:W2:Y:S01]  /*2b760*/  LDL.LU R15, [R1+0x588] ;  /* 0x00058800010f7983 */ /* 0x000ea20000300800 */
[----:B------:R-:W-:-:S03]  /*2b770*/  IMAD R4, R12, c[0x0][0x190], RZ ;  /* 0x000064000c047a24 */ /* 0x000fc600078e02ff */
[----:B------:R-:W2:Y:S04]  /*2b780*/  LDL.LU R12, [R1+0x580] ;  /* 0x00058000010c7983 */ /* 0x000ea80000300800 */
[----:B------:R1:W-:Y:S01]  /*2b790*/  STL [R1+0xcb8], R4 ;  /* 0x000cb80401007387 */ /* 0x0003e20000100800 */
[----:B------:R-:W-:-:S03]  /*2b7a0*/  IMAD R247, R11, c[0x0][0x190], RZ ;  /* 0x000064000bf77a24 */ /* 0x000fc600078e02ff */
[----:B------:R-:W2:Y:S01]  /*2b7b0*/  LDL.LU R11, [R1+0x57c] ;  /* 0x00057c00010b7983 */ /* 0x000ea20000300800 */
[----:B-1----:R-:W-:Y:S02]  /*2b7c0*/  IMAD R0, R25, c[0x0][0x190], RZ ;  /* 0x0000640019007a24 */ /* 0x002fe400078e02ff */
[----:B------:R-:W-:-:S03]  /*2b7d0*/  IMAD R5, R24, c[0x0][0x190], RZ ;  /* 0x0000640018057a24 */ /* 0x000fc600078e02ff */
[----:B------:R1:W-:Y:S01]  /*2b7e0*/  STL [R1+0x6c8], R0 ;  /* 0x0006c80001007387 */ /* 0x0003e20000100800 */
[----:B------:R-:W-:-:S03]  /*2b7f0*/  IMAD R4, R23, c[0x0][0x190], RZ ;  /* 0x0000640017047a24 */ /* 0x000fc600078e02ff */
[----:B------:R-:W-:Y:S04]  /*2b800*/  STL [R1+0xcac], R5 ;  /* 0x000cac0501007387 */ /* 0x000fe80000100800 */
[----:B------:R-:W-:Y:S01]  /*2b810*/  STL [R1+0x6c4], R247 ;  /* 0x0006c4f701007387 */ /* 0x000fe20000100800 */
[----:B-1----:R-:W-:-:S03]  /*2b820*/  IMAD R0, R22, c[0x0][0x190], RZ ;  /* 0x0000640016007a24 */ /* 0x002fc600078e02ff */
[----:B------:R-:W-:Y:S04]  /*2b830*/  STL [R1+0x6c0], R4 ;  /* 0x0006c00401007387 */ /* 0x000fe80000100800 */
[----:B------:R-:W-:Y:S04]  /*2b840*/  STL [R1+0x6050], R247 ;  /* 0x006050f701007387 */ /* 0x000fe80000100800 */
[----:B------:R1:W-:Y:S02]  /*2b850*/  STL [R1+0xcb0], R0 ;  /* 0x000cb00001007387 */ /* 0x0003e40000100800 */
[----:B-1----:R-:W-:-:S02]  /*2b860*/  IMAD R0, R10, c[0x0][0x190], RZ ;  /* 0x000064000a007a24 */ /* 0x002fc400078e02ff */
[----:B------:R-:W2:Y:S01]  /*2b870*/  LDL.LU R10, [R1+0x578] ;  /* 0x00057800010a7983 */ /* 0x000ea20000300800 */
[----:B------:R-:W-:Y:S02]  /*2b880*/  IMAD R5, R20, c[0x0][0x190], RZ ;  /* 0x0000640014057a24 */ /* 0x000fe400078e02ff */
[----:B------:R-:W-:Y:S01]  /*2b890*/  IMAD R4, R9, c[0x0][0x190], RZ ;  /* 0x0000640009047a24 */ /* 0x000fe200078e02ff */
[----:B------:R1:W-:Y:S04]  /*2b8a0*/  STL [R1+0x6bc], R0 ;  /* 0x0006bc0001007387 */ /* 0x0003e80000100800 */
[----:B------:R1:W-:Y:S04]  /*2b8b0*/  STL [R1+0xca0], R5 ;  /* 0x000ca00501007387 */ /* 0x0003e80000100800 */
[----:B------:R-:W2:Y:S01]  /*2b8c0*/  LDL.LU R9, [R1+0x574] ;  /* 0x0005740001097983 */ /* 0x000ea20000300800 */
[----:B------:R-:W-:-:S02]  /*2b8d0*/  IMAD R246, R21, c[0x0][0x190], RZ ;  /* 0x0000640015f67a24 */ /* 0x000fc400078e02ff */
[----:B-1----:R-:W-:Y:S01]  /*2b8e0*/  IMAD R0, R8, c[0x0][0x190], RZ ;  /* 0x0000640008007a24 */ /* 0x002fe200078e02ff */
[----:B------:R4:W-:Y:S04]  /*2b8f0*/  STL [R1+0x6b0], R4 ;  /* 0x0006b00401007387 */ /* 0x0009e80000100800 */
[----:B------:R-:W2:Y:S04]  /*2b900*/  LDL.LU R8, [R1+0x570] ;  /* 0x0005700001087983 */ /* 0x000ea80000300800 */
[----:B------:R1:W-:Y:S04]  /*2b910*/  STL [R1+0xca4], R0 ;  /* 0x000ca40001007387 */ /* 0x0003e80000100800 */
[----:B------:R-:W-:Y:S01]  /*2b920*/  STL [R1+0x6b4], R246 ;  /* 0x0006b4f601007387 */ /* 0x000fe20000100800 */
[----:B------:R-:W-:-:S03]  /*2b930*/  IMAD R5, R19, c[0x0][0x190], RZ ;  /* 0x0000640013057a24 */ /* 0x000fc600078e02ff */
[----:B------:R-:W-:Y:S01]  /*2b940*/  STL [R1+0x6054], R246 ;  /* 0x006054f601007387 */ /* 0x000fe20000100800 */
[----:B----4-:R-:W-:-:S03]  /*2b950*/  IMAD R4, R14, c[0x0][0x190], RZ ;  /* 0x000064000e047a24 */ /* 0x010fc600078e02ff */
[----:B------:R-:W4:Y:S04]  /*2b960*/  LDL.LU R14, [R1+0x568] ;  /* 0x00056800010e7983 */ /* 0x000f280000300800 */
[----:B------:R-:W-:Y:S01]  /*2b970*/  STL [R1+0x6a0], R4 ;  /* 0x0006a00401007387 */ /* 0x000fe20000100800 */
[----:B-1----:R-:W-:-:S03]  /*2b980*/  IMAD R0, R13, c[0x0][0x190], RZ ;  /* 0x000064000d007a24 */ /* 0x002fc600078e02ff */
[----:B------:R-:W4:Y:S04]  /*2b990*/  LDL.LU R13, [R1+0x54c] ;  /* 0x00054c00010d7983 */ /* 0x000f280000300800 */
[----:B------:R1:W-:Y:S04]  /*2b9a0*/  STL [R1+0xc98], R0 ;  /* 0x000c980001007387 */ /* 0x0003e80000100800 */
[----:B------:R-:W-:Y:S01]  /*2b9b0*/  STL [R1+0x6ac], R5 ;  /* 0x0006ac0501007387 */ /* 0x000fe20000100800 */
[----:B-1----:R-:W-:-:S03]  /*2b9c0*/  IMAD R0, R18, c[0x0][0x190], RZ ;  /* 0x0000640012007a24 */ /* 0x002fc600078e02ff */
[----:B------:R-:W-:Y:S04]  /*2b9d0*/  STL [R1+0x6058], R5 ;  /* 0x0060580501007387 */ /* 0x000fe80000100800 */
[----:B------:R3:W-:Y:S02]  /*2b9e0*/  STL [R1+0x698], R0 ;  /* 0x0006980001007387 */ /* 0x0007e40000100800 */
[----:B---3--:R-:W-:-:S05]  /*2b9f0*/  IMAD R0, R17, c[0x0][0x190], RZ ;  /* 0x0000640011007a24 */ /* 0x008fca00078e02ff */
[----:B------:R2:W-:Y:S04]  /*2ba00*/  STL [R1+0xc9c], R0 ;  /* 0x000c9c0001007387 */ /* 0x0005e80000100800 */
[----:B------:R-:W3:Y:S04]  /*2ba10*/  LDL.LU R20, [R1+0x548] ;  /* 0x0005480001147983 */ /* 0x000ee80000300800 */
[----:B------:R-:W3:Y:S01]  /*2ba20*/  LDL.LU R19, [R1+0x534] ;  /* 0x0005340001137983 */ /* 0x000ee20000300800 */
[----:B------:R-:W-:Y:S02]  /*2ba30*/  IMAD R4, R16, c[0x0][0x190], RZ ;  /* 0x0000640010047a24 */ /* 0x000fe400078e02ff */
[----:B--2---:R-:W-:-:S02]  /*2ba40*/  IMAD R0, R12, c[0x0][0x190], RZ ;  /* 0x000064000c007a24 */ /* 0x004fc400078e02ff */
[----:B------:R-:W2:Y:S04]  /*2ba50*/  LDL.LU R12, [R1+0x530] ;  /* 0x00053000010c7983 */ /* 0x000ea80000300800 */
[----:B------:R1:W-:Y:S04]  /*2ba60*/  STL [R1+0xbc8], R0 ;  /* 0x000bc80001007387 */ /* 0x0003e80000100800 */
[----:B------:R-:W2:Y:S01]  /*2ba70*/  LDL.LU R16, [R1+0x528] ;  /* 0x0005280001107983 */ /* 0x000ea20000300800 */
[----:B------:R-:W-:-:S03]  /*2ba80*/  IMAD R5, R11, c[0x0][0x190], RZ ;  /* 0x000064000b057a24 */ /* 0x000fc600078e02ff */
[----:B------:R-:W2:Y:S01]  /*2ba90*/  LDL.LU R11, [R1+0x50c] ;  /* 0x00050c00010b7983 */ /* 0x000ea20000300800 */
[----:B------:R-:W-:-:S03]  /*2baa0*/  IMAD R245, R15, c[0x0][0x190], RZ ;  /* 0x000064000ff57a24 */ /* 0x000fc600078e02ff */
[----:B------:R-:W-:Y:S04]  /*2bab0*/  STL [R1+0x68c], R4 ;  /* 0x00068c0401007387 */ /* 0x000fe80000100800 */
[----:B------:R-:W-:Y:S04]  /*2bac0*/  STL [R1+0x605c], R4 ;  /* 0x00605c0401007387 */ /* 0x000fe80000100800 */
[----:B------:R-:W-:Y:S04]  /*2bad0*/  STL [R1+0x688], R245 ;  /* 0x000688f501007387 */ /* 0x000fe80000100800 */
[----:B------:R-:W-:Y:S04]  /*2bae0*/  STL [R1+0x6060], R245 ;  /* 0x006060f501007387 */ /* 0x000fe80000100800 */
[----:B------:R-:W2:Y:S01]  /*2baf0*/  LDL.LU R21, [R1+0x4f4] ;  /* 0x0004f40001157983 */ /* 0x000ea20000300800 */
[----:B-1----:R-:W-:-:S03]  /*2bb00*/  IMAD R0, R10, c[0x0][0x190], RZ ;  /* 0x000064000a007a24 */ /* 0x002fc600078e02ff */
[----:B------:R-:W2:Y:S04]  /*2bb10*/  LDL.LU R10, [R1+0x4f0] ;  /* 0x0004f000010a7983 */ /* 0x000ea80000300800 */
[----:B------:R4:W-:Y:S04]  /*2bb20*/  STL [R1+0x67c], R0 ;  /* 0x00067c0001007387 */ /* 0x0009e80000100800 */
[----:B------:R-:W2:Y:S01]  /*2bb30*/  LDL.LU R18, [R1+0x4e8] ;  /* 0x0004e80001127983 */ /* 0x000ea20000300800 */
[----:B------:R-:W-:-:S03]  /*2bb40*/  IMAD R7, R9, c[0x0][0x190], RZ ;  /* 0x0000640009077a24 */ /* 0x000fc600078e02ff */
[----:B------:R-:W-:Y:S04]  /*2bb50*/  STL [R1+0x684], R5 ;  /* 0x0006840501007387 */ /* 0x000fe80000100800 */
[----:B------:R-:W-:Y:S04]  /*2bb60*/  STL [R1+0x606c], R5 ;  /* 0x00606c0501007387 */ /* 0x000fe80000100800 */
[----:B------:R-:W2:Y:S04]  /*2bb70*/  LDL.LU R9, [R1+0x4cc] ;  /* 0x0004cc0001097983 */ /* 0x000ea80000300800 */
[----:B------:R-:W2:Y:S01]  /*2bb80*/  LDL.LU R17, [R1+0x4c8] ;  /* 0x0004c80001117983 */ /* 0x000ea20000300800 */
[----:B------:R-:W-:-:S03]  /*2bb90*/  IMAD R244, R8, c[0x0][0x190], RZ ;  /* 0x0000640008f47a24 */ /* 0x000fc600078e02ff */
[----:B------:R-:W2:Y:S04]  /*2bba0*/  LDL.LU R15, [R1+0x4b4] ;  /* 0x0004b400010f7983 */ /* 0x000ea80000300800 */
[----:B------:R-:W2:Y:S01]  /*2bbb0*/  LDL.LU R8, [R1+0x4b0] ;  /* 0x0004b00001087983 */ /* 0x000ea20000300800 */
[----:B----4-:R-:W-:-:S03]  /*2bbc0*/  IMAD R0, R14, c[0x0][0x190], RZ ;  /* 0x000064000e007a24 */ /* 0x010fc600078e02ff */
[----:B------:R-:W4:Y:S04]  /*2bbd0*/  LDL.LU R14, [R1+0x4a8] ;  /* 0x0004a800010e7983 */ /* 0x000f280000300800 */
[----:B------:R3:W-:Y:S01]  /*2bbe0*/  STL [R1+0x668], R0 ;  /* 0x0006680001007387 */ /* 0x0007e20000100800 */
[----:B------:R-:W-:-:S03]  /*2bbf0*/  IMAD R4, R13, c[0x0][0x190], RZ ;  /* 0x000064000d047a24 */ /* 0x000fc600078e02ff */
[----:B------:R-:W4:Y:S04]  /*2bc00*/  LDL.LU R13, [R1+0x490] ;  /* 0x00049000010d7983 */ /* 0x000f280000300800 */
[----:B------:R-:W-:Y:S04]  /*2bc10*/  STL [R1+0x674], R7 ;  /* 0x0006740701007387 */ /* 0x000fe80000100800 */
[----:B------:R-:W-:Y:S04]  /*2bc20*/  STL [R1+0x6064], R7 ;  /* 0x0060640701007387 */ /* 0x000fe80000100800 */
[----:B------:R-:W-:Y:S04]  /*2bc30*/  STL [R1+0x670], R244 ;  /* 0x000670f401007387 */ /* 0x000fe80000100800 */
[----:B------:R-:W-:Y:S04]  /*2bc40*/  STL [R1+0x6068], R244 ;  /* 0x006068f401007387 */ /* 0x000fe80000100800 */
[----:B------:R-:W-:Y:S01]  /*2bc50*/  STL [R1+0x664], R4 ;  /* 0x0006640401007387 */ /* 0x000fe20000100800 */
[----:B---3--:R-:W-:-:S02]  /*2bc60*/  IMAD R0, R20, c[0x0][0x190], RZ ;  /* 0x0000640014007a24 */ /* 0x008fc400078e02ff */
[----:B------:R-:W-:-:S03]  /*2bc70*/  IMAD R6, R19, c[0x0][0x190], RZ ;  /* 0x0000640013067a24 */ /* 0x000fc600078e02ff */
[----:B------:R2:W-:Y:S04]  /*2bc80*/  STL [R1+0x65c], R0 ;  /* 0x00065c0001007387 */ /* 0x0005e80000100800 */
[----:B------:R-:W3:Y:S04]  /*2bc90*/  LDL.LU R20, [R1+0x488] ;  /* 0x0004880001147983 */ /* 0x000ee80000300800 */
[----:B------:R-:W3:Y:S01]  /*2bca0*/  LDL.LU R19, [R1+0x470] ;  /* 0x0004700001137983 */ /* 0x000ee20000300800 */
[----:B--2---:R-:W-:-:S05]  /*2bcb0*/  IMAD R0, R12, c[0x0][0x190], RZ ;  /* 0x000064000c007a24 */ /* 0x004fca00078e02ff */
[----:B------:R1:W-:Y:S04]  /*2bcc0*/  STL [R1+0x650], R0 ;  /* 0x0006500001007387 */ /* 0x0003e80000100800 */
[----:B------:R-:W2:Y:S01]  /*2bcd0*/  LDL.LU R12, [R1+0x46c] ;  /* 0x00046c00010c7983 */ /* 0x000ea20000300800 */
[----:B-1----:R-:W-:-:S03]  /*2bce0*/  IMAD R0, R16, c[0x0][0x190], RZ ;  /* 0x0000640010007a24 */ /* 0x002fc600078e02ff */
[----:B------:R-:W2:Y:S01]  /*2bcf0*/  LDL.LU R16, [R1+0xc3c] ;  /* 0x000c3c0001107983 */ /* 0x000ea20000300800 */
[----:B------:R-:W-:-:S03]  /*2bd00*/  IMAD R245, R11, c[0x0][0x190], RZ ;  /* 0x000064000bf57a24 */ /* 0x000fc600078e02ff */
[----:B------:R1:W-:Y:S04]  /*2bd10*/  STL [R1+0x64c], R0 ;  /* 0x00064c0001007387 */ /* 0x0003e80000100800 */
[----:B------:R-:W2:Y:S04]  /*2bd20*/  LDL.LU R11, [R1+0xc38] ;  /* 0x000c3800010b7983 */ /* 0x000ea80000300800 */
[----:B------:R-:W-:Y:S01]  /*2bd30*/  STL [R1+0x658], R6 ;  /* 0x0006580601007387 */ /* 0x000fe20000100800 */
[----:B------:R-:W-:Y:S02]  /*2bd40*/  IMAD R5, R21, c[0x0][0x190], RZ ;  /* 0x0000640015057a24 */ /* 0x000fe400078e02ff */
[----:B-1----:R-:W-:-:S02]  /*2bd50*/  IMAD R0, R10, c[0x0][0x190], RZ ;  /* 0x000064000a007a24 */ /* 0x002fc400078e02ff */
[----:B------:R-:W2:Y:S04]  /*2bd60*/  LDL.LU R10, [R1+0xc34] ;  /* 0x000c3400010a7983 */ /* 0x000ea80000300800 */
[----:B------:R-:W-:Y:S04]  /*2bd70*/  STL [R1+0x644], R5 ;  /* 0x0006440501007387 */ /* 0x000fe80000100800 */
[----:B------:R-:W-:Y:S04]  /*2bd80*/  STL [R1+0x648], R245 ;  /* 0x000648f501007387 */ /* 0x000fe80000100800 */
[----:B------:R1:W-:Y:S02]  /*2bd90*/  STL [R1+0x640], R0 ;  /* 0x0006400001007387 */ /* 0x0003e40000100800 */
[----:B-1----:R-:W-:-:S02]  /*2bda0*/  IMAD R0, R18, c[0x0][0x190], RZ ;  /* 0x0000640012007a24 */ /* 0x002fc400078e02ff */
[----:B------:R-:W2:Y:S04]  /*2bdb0*/  LDL.LU R18, [R1+0xc30] ;  /* 0x000c300001127983 */ /* 0x000ea80000300800 */
[----:B------:R1:W-:Y:S01]  /*2bdc0*/  STL [R1+0xba8], R0 ;  /* 0x000ba80001007387 */ /* 0x0003e20000100800 */
[----:B------:R-:W-:Y:S02]  /*2bdd0*/  IMAD R7, R9, c[0x0][0x190], RZ ;  /* 0x0000640009077a24 */ /* 0x000fe400078e02ff */
[----:B------:R-:W-:Y:S01]  /*2bde0*/  IMAD R247, R8, c[0x0][0x190], RZ ;  /* 0x0000640008f77a24 */ /* 0x000fe200078e02ff */
[----:B------:R-:W2:Y:S01]  /*2bdf0*/  LDL.LU R9, [R1+0xc2c] ;  /* 0x000c2c0001097983 */ /* 0x000ea20000300800 */
[----:B-1----:R-:W-:-:S05]  /*2be00*/  IMAD R0, R17, c[0x0][0x190], RZ ;  /* 0x0000640011007a24 */ /* 0x002fca00078e02ff */
[----:B------:R1:W-:Y:S04]  /*2be10*/  STL [R1+0xbb8], R0 ;  /* 0x000bb80001007387 */ /* 0x0003e80000100800 */
[----:B------:R-:W2:Y:S01]  /*2be20*/  LDL.LU R8, [R1+0xc28] ;  /* 0x000c280001087983 */ /* 0x000ea20000300800 */
[----:B------:R-:W-:-:S03]  /*2be30*/  IMAD R242, R15, c[0x0][0x190], RZ ;  /* 0x000064000ff27a24 */ /* 0x000fc600078e02ff */
[----:B------:R-:W-:Y:S01]  /*2be40*/  STL [R1+0x638], R7 ;  /* 0x0006380701007387 */ /* 0x000fe20000100800 */
[----:B----4-:R-:W-:-:S03]  /*2be50*/  IMAD R244, R14, c[0x0][0x190], RZ ;  /* 0x000064000ef47a24 */ /* 0x010fc600078e02ff */
[----:B------:R-:W4:Y:S04]  /*2be60*/  LDL.LU R17, [R1+0xc24] ;  /* 0x000c240001117983 */ /* 0x000f280000300800 */
[----:B------:R-:W4:Y:S04]  /*2be70*/  LDL.LU R15, [R1+0xc20] ;  /* 0x000c2000010f7983 */ /* 0x000f280000300800 */
[----:B------:R-:W4:Y:S01]  /*2be80*/  LDL.LU R14, [R1+0xc1c] ;  /* 0x000c1c00010e7983 */ /* 0x000f220000300800 */
[----:B------:R-:W-:-:S03]  /*2be90*/  IMAD R5, R13, c[0x0][0x190], RZ ;  /* 0x000064000d057a24 */ /* 0x000fc600078e02ff */
[----:B------:R-:W4:Y:S04]  /*2bea0*/  LDL.LU R13, [R1+0xc18] ;  /* 0x000c1800010d7983 */ /* 0x000f280000300800 */
[----:B------:R-:W-:Y:S04]  /*2beb0*/  STL [R1+0x62c], R242 ;  /* 0x00062cf201007387 */ /* 0x000fe80000100800 */
[----:B------:R-:W-:Y:S04]  /*2bec0*/  STL [R1+0x628], R247 ;  /* 0x000628f701007387 */ /* 0x000fe80000100800 */
[----:B------:R-:W-:Y:S04]  /*2bed0*/  STL [R1+0x624], R244 ;  /* 0x000624f401007387 */ /* 0x000fe80000100800 */
[----:B------:R-:W-:Y:S01]  /*2bee0*/  STL [R1+0x61c], R5 ;  /* 0x00061c0501007387 */ /* 0x000fe20000100800 */
[----:B---3--:R-:W-:-:S02]  /*2bef0*/  IMAD R20, R20, c[0x0][0x190], RZ ;  /* 0x0000640014147a24 */ /* 0x008fc400078e02ff */
[----:B-1----:R-:W-:-:S03]  /*2bf00*/  IMAD R0, R19, c[0x0][0x190], RZ ;  /* 0x0000640013007a24 */ /* 0x002fc600078e02ff */
[----:B------:R-:W-:Y:S01]  /*2bf10*/  STL [R1+0x618], R20 ;  /* 0x0006181401007387 */ /* 0x000fe20000100800 */
[----:B------:R-:W-:-:S03]  /*2bf20*/  IMAD R19, R2, c[0x0][0x190], RZ ;  /* 0x0000640002137a24 */ /* 0x000fc600078e02ff */
[----:B------:R1:W-:Y:S04]  /*2bf30*/  STL [R1+0x614], R0 ;  /* 0x0006140001007387 */ /* 0x0003e80000100800 */
[----:B------:R-:W3:Y:S01]  /*2bf40*/  LDL.LU R2, [R1+0x6078] ;  /* 0x0060780001027983 */ /* 0x000ee20000300800 */
[----:B--2---:R-:W-:-:S03]  /*2bf50*/  IMAD R246, R12, c[0x0][0x190], RZ ;  /* 0x000064000cf67a24 */ /* 0x004fc600078e02ff */
[----:B------:R-:W2:Y:S04]  /*2bf60*/  LDL.LU R12, [R1+0xc14] ;  /* 0x000c1400010c7983 */ /* 0x000ea80000300800 */
[----:B------:R-:W-:Y:S01]  /*2bf70*/  STL [R1+0x60c], R19 ;  /* 0x00060c1301007387 */ /* 0x000fe20000100800 */
[----:B-1----:R-:W-:-:S03]  /*2bf80*/  IMAD R0, R16, c[0x0][0x190], RZ ;  /* 0x0000640010007a24 */ /* 0x002fc600078e02ff */
[----:B------:R-:W3:Y:S04]  /*2bf90*/  LDL.LU R16, [R1+0xc10] ;  /* 0x000c100001107983 */ /* 0x000ee80000300800 */
[----:B------:R-:W-:Y:S01]  /*2bfa0*/  STL [R1+0xac0], R0 ;  /* 0x000ac00001007387 */ /* 0x000fe20000100800 */
[----:B------:R-:W-:-:S03]  /*2bfb0*/  IMAD R197, R11, c[0x0][0x190], RZ ;  /* 0x000064000bc57a24 */ /* 0x000fc600078e02ff */
[----:B------:R-:W3:Y:S04]  /*2bfc0*/  LDL.LU R11, [R1+0xc0c] ;  /* 0x000c0c00010b7983 */ /* 0x000ee80000300800 */
[----:B------:R-:W-:Y:S04]  /*2bfd0*/  STL [R1+0x610], R246 ;  /* 0x000610f601007387 */ /* 0x000fe80000100800 */
[----:B------:R-:W-:Y:S01]  /*2bfe0*/  STL [R1+0x5f18], R197 ;  /* 0x005f18c501007387 */ /* 0x000fe20000100800 */
[----:B------:R-:W-:-:S03]  /*2bff0*/  IMAD R250, R10, c[0x0][0x190], RZ ;  /* 0x000064000afa7a24 */ /* 0x000fc600078e02ff */
[----:B------:R-:W3:Y:S01]  /*2c000*/  LDL.LU R10, [R1+0xc08] ;  /* 0x000c0800010a7983 */ /* 0x000ee20000300800 */
[----:B------:R-:W-:-:S05]  /*2c010*/  IMAD R251, R18, c[0x0][0x190], RZ ;  /* 0x0000640012fb7a24 */ /* 0x000fca00078e02ff */
[----:B------:R-:W-:Y:S04]  /*2c020*/  STL.64 [R1+0x5ec0], R250 ;  /* 0x005ec0fa01007387 */ /* 0x000fe80000100a00 */
[----:B------:R-:W3:Y:S04]  /*2c030*/  LDL.LU R23, [R1+0xc04] ;  /* 0x000c040001177983 */ /* 0x000ee80000300800 */
[----:B------:R-:W3:Y:S04]  /*2c040*/  LDL.LU R22, [R1+0xc00] ;  /* 0x000c000001167983 */ /* 0x000ee80000300800 */
[----:B------:R-:W3:Y:S01]  /*2c050*/  LDL.LU R21, [R1+0xbfc] ;  /* 0x000bfc0001157983 */ /* 0x000ee20000300800 */
[----:B------:R-:W-:-:S03]  /*2c060*/  IMAD R194, R9, c[0x0][0x190], RZ ;  /* 0x0000640009c27a24 */ /* 0x000fc600078e02ff */
[----:B------:R-:W3:Y:S01]  /*2c070*/  LDL.LU R9, [R1+0xbf8] ;  /* 0x000bf80001097983 */ /* 0x000ee20000300800 */
[----:B------:R-:W-:-:S03]  /*2c080*/  IMAD R195, R8, c[0x0][0x190], RZ ;  /* 0x0000640008c37a24 */ /* 0x000fc600078e02ff */
[----:B------:R-:W3:Y:S04]  /*2c090*/  LDL.LU R8, [R1+0xbf4] ;  /* 0x000bf40001087983 */ /* 0x000ee80000300800 */
[----:B------:R1:W-:Y:S01]  /*2c0a0*/  STL.64 [R1+0x5ec8], R194 ;  /* 0x005ec8c201007387 */ /* 0x0003e20000100a00 */
[----:B----4-:R-:W-:-:S03]  /*2c0b0*/  IMAD R192, R17, c[0x0][0x190], RZ ;  /* 0x0000640011c07a24 */ /* 0x010fc600078e02ff */
[----:B------:R-:W4:Y:S04]  /*2c0c0*/  LDL.LU R20, [R1+0xbf0] ;  /* 0x000bf00001147983 */ /* 0x000f280000300800 */
[----:B------:R-:W4:Y:S01]  /*2c0d0*/  LDL.LU R17, [R1+0xbec] ;  /* 0x000bec0001117983 */ /* 0x000f220000300800 */
[----:B------:R-:W-:Y:S02]  /*2c0e0*/  IMAD R193, R14, c[0x0][0x190], RZ ;  /* 0x000064000ec17a24 */ /* 0x000fe400078e02ff */
[----:B-1----:R-:W-:Y:S02]  /*2c0f0*/  IMAD R194, R15, c[0x0][0x190], RZ ;  /* 0x000064000fc27a24 */ /* 0x002fe400078e02ff */
[----:B------:R-:W4:Y:S04]  /*2c100*/  LDL.LU R15, [R1+0xbe8] ;  /* 0x000be800010f7983 */ /* 0x000f280000300800 */
[----:B------:R-:W-:Y:S04]  /*2c110*/  STL.64 [R1+0x5ed0], R192 ;  /* 0x005ed0c001007387 */ /* 0x000fe80000100a00 */
[----:B------:R-:W4:Y:S01]  /*2c120*/  LDL.LU R14, [R1+0xbe4] ;  /* 0x000be400010e7983 */ /* 0x000f220000300800 */
[----:B------:R-:W-:-:S03]  /*2c130*/  IMAD R190, R13, c[0x0][0x190], RZ ;  /* 0x000064000dbe7a24 */ /* 0x000fc600078e02ff */
[----:B------:R-:W4:Y:S04]  /*2c140*/  LDL.LU R13, [R1+0xbe0] ;  /* 0x000be000010d7983 */ /* 0x000f280000300800 */
[----:B------:R-:W-:Y:S04]  /*2c150*/  STL [R1+0xa84], R194 ;  /* 0x000a84c201007387 */ /* 0x000fe80000100800 */
[----:B------:R-:W-:Y:S04]  /*2c160*/  STL [R1+0x5f1c], R194 ;  /* 0x005f1cc201007387 */ /* 0x000fe80000100800 */
[----:B------:R-:W4:Y:S01]  /*2c170*/  LDL.LU R19, [R1+0xbdc] ;  /* 0x000bdc0001137983 */ /* 0x000f220000300800 */
[----:B--2---:R-:W-:-:S03]  /*2c180*/  IMAD R191, R12, c[0x0][0x190], RZ ;  /* 0x000064000cbf7a24 */ /* 0x004fc600078e02ff */
[----:B------:R-:W2:Y:S04]  /*2c190*/  LDL.LU R12, [R1+0xbd8] ;  /* 0x000bd800010c7983 */ /* 0x000ea80000300800 */
[----:B------:R-:W-:Y:S01]  /*2c1a0*/  STL.64 [R1+0x5ed8], R190 ;  /* 0x005ed8be01007387 */ /* 0x000fe20000100a00 */
[----:B---3--:R-:W-:-:S03]  /*2c1b0*/  IMAD R0, R16, c[0x0][0x190], RZ ;  /* 0x0000640010007a24 */ /* 0x008fc600078e02ff */
[----:B------:R-:W3:Y:S04]  /*2c1c0*/  LDL.LU R18, [R1+0xbd4] ;  /* 0x000bd40001127983 */ /* 0x000ee80000300800 */
[----:B------:R1:W-:Y:S04]  /*2c1d0*/  STL [R1+0x608], R0 ;  /* 0x0006080001007387 */ /* 0x0003e80000100800 */
[----:B------:R-:W3:Y:S01]  /*2c1e0*/  LDL.LU R16, [R1+0xbd0] ;  /* 0x000bd00001107983 */ /* 0x000ee20000300800 */
[----:B------:R-:W-:-:S03]  /*2c1f0*/  IMAD R188, R11, c[0x0][0x190], RZ ;  /* 0x000064000bbc7a24 */ /* 0x000fc600078e02ff */
[----:B------:R-:W3:Y:S01]  /*2c200*/  LDL.LU R11, [R1+0xbcc] ;  /* 0x000bcc00010b7983 */ /* 0x000ee20000300800 */
[----:B------:R-:W-:-:S03]  /*2c210*/  IMAD R189, R10, c[0x0][0x190], RZ ;  /* 0x000064000abd7a24 */ /* 0x000fc600078e02ff */
[----:B------:R-:W3:Y:S04]  /*2c220*/  LDL.LU R10, [R1+0xbc4] ;  /* 0x000bc400010a7983 */ /* 0x000ee80000300800 */
[----:B------:R-:W-:Y:S01]  /*2c230*/  STL.64 [R1+0x5ee0], R188 ;  /* 0x005ee0bc01007387 */ /* 0x000fe20000100a00 */
[----:B------:R-:W-:Y:S02]  /*2c240*/  IMAD R186, R23, c[0x0][0x190], RZ ;  /* 0x0000640017ba7a24 */ /* 0x000fe400078e02ff */
[----:B-1----:R-:W-:Y:S02]  /*2c250*/  IMAD R0, R22, c[0x0][0x190], RZ ;  /* 0x0000640016007a24 */ /* 0x002fe400078e02ff */
[----:B------:R-:W-:Y:S02]  /*2c260*/  IMAD R187, R21, c[0x0][0x190], RZ ;  /* 0x0000640015bb7a24 */ /* 0x000fe400078e02ff */
[----:B------:R-:W-:-:S03]  /*2c270*/  IMAD R184, R9, c[0x0][0x190], RZ ;  /* 0x0000640009b87a24 */ /* 0x000fc600078e02ff */
[----:B------:R-:W-:Y:S04]  /*2c280*/  STL.64 [R1+0x5ee8], R186 ;  /* 0x005ee8ba01007387 */ /* 0x000fe80000100a00 */
[----:B------:R4:W-:Y:S01]  /*2c290*/  STL [R1+0x604], R0 ;  /* 0x0006040001007387 */ /* 0x0009e20000100800 */
[----:B------:R-:W-:-:S03]  /*2c2a0*/  IMAD R185, R8, c[0x0][0x190], RZ ;  /* 0x0000640008b97a24 */ /* 0x000fc600078e02ff */
[----:B------:R-:W3:Y:S04]  /*2c2b0*/  LDL.LU R9, [R1+0xbc0] ;  /* 0x000bc00001097983 */ /* 0x000ee80000300800 */
[----:B------:R-:W3:Y:S01]  /*2c2c0*/  LDL.LU R8, [R1+0xbbc] ;  /* 0x000bbc0001087983 */ /* 0x000ee20000300800 */
[----:B----4-:R-:W-:-:S03]  /*2c2d0*/  IMAD R0, R20, c[0x0][0x190], RZ ;  /* 0x0000640014007a24 */ /* 0x010fc600078e02ff */
[----:B------:R-:W-:Y:S01]  /*2c2e0*/  STL.64 [R1+0x5ef0], R184 ;  /* 0x005ef0b801007387 */ /* 0x000fe20000100a00 */
[----:B------:R-:W-:-:S03]  /*2c2f0*/  IMAD R182, R17, c[0x0][0x190], RZ ;  /* 0x0000640011b67a24 */ /* 0x000fc600078e02ff */
[----:B------:R-:W4:Y:S01]  /*2c300*/  LDL.LU R17, [R1+0xbb4] ;  /* 0x000bb40001117983 */ /* 0x000f220000300800 */
[----:B------:R-:W-:-:S03]  /*2c310*/  IMAD R183, R15, c[0x0][0x190], RZ ;  /* 0x000064000fb77a24 */ /* 0x000fc600078e02ff */
[----:B------:R1:W-:Y:S04]  /*2c320*/  STL [R1+0x600], R0 ;  /* 0x0006000001007387 */ /* 0x0003e80000100800 */
[----:B------:R-:W4:Y:S01]  /*2c330*/  LDL.LU R15, [R1+0xbb0] ;  /* 0x000bb000010f7983 */ /* 0x000f220000300800 */
[----:B------:R-:W-:-:S03]  /*2c340*/  IMAD R180, R14, c[0x0][0x190], RZ ;  /* 0x000064000eb47a24 */ /* 0x000fc600078e02ff */
[----:B------:R-:W-:Y:S04]  /*2c350*/  STL.64 [R1+0x5ef8], R182 ;  /* 0x005ef8b601007387 */ /* 0x000fe80000100a00 */
[----:B------:R-:W4:Y:S01]  /*2c360*/  LDL.LU R14, [R1+0xbac] ;  /* 0x000bac00010e7983 */ /* 0x000f220000300800 */
[----:B------:R-:W-:-:S03]  /*2c370*/  IMAD R181, R13, c[0x0][0x190], RZ ;  /* 0x000064000db57a24 */ /* 0x000fc600078e02ff */
[----:B------:R-:W4:Y:S04]  /*2c380*/  LDL.LU R13, [R1+0xba4] ;  /* 0x000ba400010d7983 */ /* 0x000f280000300800 */
[----:B------:R-:W-:Y:S01]  /*2c390*/  STL.64 [R1+0x5f00], R180 ;  /* 0x005f00b401007387 */ /* 0x000fe20000100a00 */
[----:B------:R-:W-:Y:S02]  /*2c3a0*/  IMAD R178, R19, c[0x0][0x190], RZ ;  /* 0x0000640013b27a24 */ /* 0x000fe400078e02ff */
[----:B--2---:R-:W-:Y:S02]  /*2c3b0*/  IMAD R179, R12, c[0x0][0x190], RZ ;  /* 0x000064000cb37a24 */ /* 0x004fe400078e02ff */
[----:B------:R-:W2:Y:S04]  /*2c3c0*/  LDL.LU R12, [R1+0xba0] ;  /* 0x000ba000010c7983 */ /* 0x000ea80000300800 */
[----:B------:R-:W-:Y:S01]  /*2c3d0*/  STL.64 [R1+0x5f08], R178 ;  /* 0x005f08b201007387 */ /* 0x000fe20000100a00 */
[----:B---3--:R-:W-:-:S03]  /*2c3e0*/  IMAD R189, R18, c[0x0][0x190], RZ ;  /* 0x0000640012bd7a24 */ /* 0x008fc600078e02ff */
[----:B------:R-:W3:Y:S04]  /*2c3f0*/  LDL.LU R19, [R1+0xb9c] ;  /* 0x000b9c0001137983 */ /* 0x000ee80000300800 */
[----:B------:R-:W3:Y:S01]  /*2c400*/  LDL.LU R18, [R1+0xb98] ;  /* 0x000b980001127983 */ /* 0x000ee20000300800 */
[----:B-1----:R-:W-:-:S03]  /*2c410*/  IMAD R0, R16, c[0x0][0x190], RZ ;  /* 0x0000640010007a24 */ /* 0x002fc600078e02ff */
[----:B------:R-:W3:Y:S01]  /*2c420*/  LDL.LU R16, [R1+0xb90] ;  /* 0x000b900001107983 */ /* 0x000ee20000300800 */
[----:B------:R-:W-:-:S03]  /*2c430*/  IMAD R176, R11, c[0x0][0x190], RZ ;  /* 0x000064000bb07a24 */ /* 0x000fc600078e02ff */
[----:B------:R1:W-:Y:S04]  /*2c440*/  STL [R1+0xaac], R0 ;  /* 0x000aac0001007387 */ /* 0x0003e80000100800 */
[----:B------:R-:W3:Y:S01]  /*2c450*/  LDL.LU R11, [R1+0xb8c] ;  /* 0x000b8c00010b7983 */ /* 0x000ee20000300800 */
[----:B------:R-:W-:-:S03]  /*2c460*/  IMAD R177, R10, c[0x0][0x190], RZ ;  /* 0x000064000ab17a24 */ /* 0x000fc600078e02ff */
[----:B------:R-:W3:Y:S04]  /*2c470*/  LDL.LU R10, [R1+0xb88] ;  /* 0x000b8800010a7983 */ /* 0x000ee80000300800 */
[----:B------:R-:W-:Y:S04]  /*2c480*/  STL [R1+0xa64], R189 ;  /* 0x000a64bd01007387 */ /* 0x000fe80000100800 */
[----:B------:R-:W-:Y:S04]  /*2c490*/  STL [R1+0x5f20], R189 ;  /* 0x005f20bd01007387 */ /* 0x000fe80000100800 */
[----:B------:R-:W-:Y:S01]  /*2c4a0*/  STL.64 [R1+0x5f10], R176 ;  /* 0x005f10b001007387 */ /* 0x000fe20000100a00 */
[----:B------:R-:W-:-:S02]  /*2c4b0*/  IMAD R174, R9, c[0x0][0x190], RZ ;  /* 0x0000640009ae7a24 */ /* 0x000fc400078e02ff */
[----:B------:R-:W-:-:S03]  /*2c4c0*/  IMAD R175, R8, c[0x0][0x190], RZ ;  /* 0x0000640008af7a24 */ /* 0x000fc600078e02ff */
[----:B------:R-:W-:Y:S04]  /*2c4d0*/  STL [R1+0x5f24], R174 ;  /* 0x005f24ae01007387 */ /* 0x000fe80000100800 */
[----:B------:R-:W3:Y:S01]  /*2c4e0*/  LDL.LU R9, [R1+0xb7c] ;  /* 0x000b7c0001097983 */ /* 0x000ee20000300800 */
[----:B----4-:R-:W-:-:S03]  /*2c4f0*/  IMAD R172, R17, c[0x0][0x190], RZ ;  /* 0x0000640011ac7a24 */ /* 0x010fc600078e02ff */
[----:B------:R-:W4:Y:S04]  /*2c500*/  LDL.LU R8, [R1+0xb74] ;  /* 0x000b740001087983 */ /* 0x000f280000300800 */
[----:B------:R-:W-:Y:S01]  /*2c510*/  STL [R1+0x5f28], R175 ;  /* 0x005f28af01007387 */ /* 0x000fe20000100800 */
[----:B------:R-:W-:-:S03]  /*2c520*/  IMAD R173, R15, c[0x0][0x190], RZ ;  /* 0x000064000fad7a24 */ /* 0x000fc600078e02ff */
[----:B------:R-:W-:Y:S04]  /*2c530*/  STL [R1+0x5f2c], R172 ;  /* 0x005f2cac01007387 */ /* 0x000fe80000100800 */
[----:B------:R-:W4:Y:S01]  /*2c540*/  LDL.LU R17, [R1+0xb6c] ;  /* 0x000b6c0001117983 */ /* 0x000f220000300800 */
[----:B-1----:R-:W-:-:S03]  /*2c550*/  IMAD R0, R14, c[0x0][0x190], RZ ;  /* 0x000064000e007a24 */ /* 0x002fc600078e02ff */
[----:B------:R-:W4:Y:S04]  /*2c560*/  LDL.LU R15, [R1+0xb64] ;  /* 0x000b6400010f7983 */ /* 0x000f280000300800 */
[----:B------:R-:W-:Y:S04]  /*2c570*/  STL [R1+0x5f30], R173 ;  /* 0x005f30ad01007387 */ /* 0x000fe80000100800 */
[----:B------:R-:W4:Y:S01]  /*2c580*/  LDL.LU R14, [R1+0xb5c] ;  /* 0x000b5c00010e7983 */ /* 0x000f220000300800 */
[----:B------:R-:W-:-:S03]  /*2c590*/  IMAD R170, R13, c[0x0][0x190], RZ ;  /* 0x000064000daa7a24 */ /* 0x000fc600078e02ff */
[----:B------:R1:W-:Y:S04]  /*2c5a0*/  STL [R1+0x5fc], R0 ;  /* 0x0005fc0001007387 */ /* 0x0003e80000100800 */
[----:B------:R-:W4:Y:S04]  /*2c5b0*/  LDL.LU R13, [R1+0xb54] ;  /* 0x000b5400010d7983 */ /* 0x000f280000300800 */
[----:B------:R-:W-:Y:S01]  /*2c5c0*/  STL [R1+0x5f34], R170 ;  /* 0x005f34aa01007387 */ /* 0x000fe20000100800 */
[----:B--2---:R-:W-:-:S03]  /*2c5d0*/  IMAD R171, R12, c[0x0][0x190], RZ ;  /* 0x000064000cab7a24 */ /* 0x004fc600078e02ff */
[----:B------:R-:W2:Y:S01]  /*2c5e0*/  LDL.LU R12, [R1+0xb48] ;  /* 0x000b4800010c7983 */ /* 0x000ea20000300800 */
[----:B---3--:R-:W-:-:S03]  /*2c5f0*/  IMAD R168, R19, c[0x0][0x190], RZ ;  /* 0x0000640013a87a24 */ /* 0x008fc600078e02ff */
[----:B------:R-:W-:Y:S01]  /*2c600*/  STL [R1+0x5f38], R171 ;  /* 0x005f38ab01007387 */ /* 0x000fe20000100800 */
[----:B-1----:R-:W-:-:S03]  /*2c610*/  IMAD R0, R18, c[0x0][0x190], RZ ;  /* 0x0000640012007a24 */ /* 0x002fc600078e02ff */
[----:B------:R-:W-:Y:S01]  /*2c620*/  STL [R1+0x5f3c], R168 ;  /* 0x005f3ca801007387 */ /* 0x000fe20000100800 */
[----:B------:R-:W-:-:S03]  /*2c630*/  IMAD R169, R16, c[0x0][0x190], RZ ;  /* 0x0000640010a97a24 */ /* 0x000fc600078e02ff */
[----:B------:R-:W3:Y:S04]  /*2c640*/  LDL.LU R22, [R1+0xb40] ;  /* 0x000b400001167983 */ /* 0x000ee80000300800 */
[----:B------:R1:W-:Y:S04]  /*2c650*/  STL [R1+0x5f8], R0 ;  /* 0x0005f80001007387 */ /* 0x0003e80000100800 */
[----:B------:R-:W3:Y:S01]  /*2c660*/  LDL.LU R16, [R1+0xb38] ;  /* 0x000b380001107983 */ /* 0x000ee20000300800 */
[----:B------:R-:W-:-:S03]  /*2c670*/  IMAD R166, R11, c[0x0][0x190], RZ ;  /* 0x000064000ba67a24 */ /* 0x000fc600078e02ff */
[----:B------:R-:W-:Y:S04]  /*2c680*/  STL [R1+0x5f40], R169 ;  /* 0x005f40a901007387 */ /* 0x000fe80000100800 */
[----:B------:R-:W3:Y:S04]  /*2c690*/  LDL.LU R21, [R1+0xb30] ;  /* 0x000b300001157983 */ /* 0x000ee80000300800 */
[----:B------:R-:W3:Y:S04]  /*2c6a0*/  LDL.LU R11, [R1+0xb24] ;  /* 0x000b2400010b7983 */ /* 0x000ee80000300800 */
[----:B------:R-:W3:Y:S01]  /*2c6b0*/  LDL.LU R20, [R1+0xb1c] ;  /* 0x000b1c0001147983 */ /* 0x000ee20000300800 */
[----:B------:R-:W-:-:S03]  /*2c6c0*/  IMAD R167, R10, c[0x0][0x190], RZ ;  /* 0x000064000aa77a24 */ /* 0x000fc600078e02ff */
[----:B------:R-:W3:Y:S04]  /*2c6d0*/  LDL.LU R10, [R1+0xb14] ;  /* 0x000b1400010a7983 */ /* 0x000ee80000300800 */
[----:B------:R-:W-:Y:S01]  /*2c6e0*/  STL.64 [R1+0x5f48], R166 ;  /* 0x005f48a601007387 */ /* 0x000fe20000100a00 */
[----:B------:R-:W-:-:S03]  /*2c6f0*/  IMAD R164, R9, c[0x0][0x190], RZ ;  /* 0x0000640009a47a24 */ /* 0x000fc600078e02ff */
[----:B------:R-:W1:Y:S01]  /*2c700*/  LDL.LU R9, [R1+0xb10] ;  /* 0x000b100001097983 */ /* 0x000e620000300800 */
[----:B----4-:R-:W-:-:S03]  /*2c710*/  IMAD R165, R8, c[0x0][0x190], RZ ;  /* 0x0000640008a57a24 */ /* 0x010fc600078e02ff */
[----:B------:R-:W4:Y:S04]  /*2c720*/  LDL.LU R19, [R1+0xb0c] ;  /* 0x000b0c0001137983 */ /* 0x000f280000300800 */
[----:B------:R-:W4:Y:S04]  /*2c730*/  LDL.LU R8, [R1+0xb08] ;  /* 0x000b080001087983 */ /* 0x000f280000300800 */
[----:B------:R-:W-:Y:S01]  /*2c740*/  STL.64 [R1+0x5f50], R164 ;  /* 0x005f50a401007387 */ /* 0x000fe20000100a00 */
[----:B------:R-:W-:-:S03]  /*2c750*/  IMAD R162, R17, c[0x0][0x190], RZ ;  /* 0x0000640011a27a24 */ /* 0x000fc600078e02ff */
[----:B------:R-:W4:Y:S01]  /*2c760*/  LDL.LU R18, [R1+0xb04] ;  /* 0x000b040001127983 */ /* 0x000f220000300800 */
[----:B------:R-:W-:-:S03]  /*2c770*/  IMAD R188, R15, c[0x0][0x190], RZ ;  /* 0x000064000fbc7a24 */ /* 0x000fc600078e02ff */
[----:B------:R-:W4:Y:S04]  /*2c780*/  LDL.LU R17, [R1+0xaf8] ;  /* 0x000af80001117983 */ /* 0x000f280000300800 */
[----:B------:R-:W4:Y:S01]  /*2c790*/  LDL.LU R15, [R1+0xaf0] ;  /* 0x000af000010f7983 */ /* 0x000f220000300800 */
[----:B------:R-:W-:-:S05]  /*2c7a0*/  IMAD R163, R14, c[0x0][0x190], RZ ;  /* 0x000064000ea37a24 */ /* 0x000fca00078e02ff */
[----:B------:R-:W-:Y:S01]  /*2c7b0*/  STL.64 [R1+0x5f58], R162 ;  /* 0x005f58a201007387 */ /* 0x000fe20000100a00 */
[----:B------:R-:W-:-:S03]  /*2c7c0*/  IMAD R160, R13, c[0x0][0x190], RZ ;  /* 0x000064000da07a24 */ /* 0x000fc600078e02ff */
[----:B------:R-:W4:Y:S04]  /*2c7d0*/  LDL.LU R14, [R1+0xaec] ;  /* 0x000aec00010e7983 */ /* 0x000f280000300800 */
[----:B------:R-:W4:Y:S01]  /*2c7e0*/  LDL.LU R13, [R1+0xae0] ;  /* 0x000ae000010d7983 */ /* 0x000f220000300800 */
[----:B--2---:R-:W-:-:S03]  /*2c7f0*/  IMAD R161, R12, c[0x0][0x190], RZ ;  /* 0x000064000ca17a24 */ /* 0x004fc600078e02ff */
[----:B------:R-:W2:Y:S04]  /*2c800*/  LDL.LU R12, [R1+0xadc] ;  /* 0x000adc00010c7983 */ /* 0x000ea80000300800 */
[----:B------:R-:W-:Y:S04]  /*2c810*/  STL.64 [R1+0x5f60], R160 ;  /* 0x005f60a001007387 */ /* 0x000fe80000100a00 */
[----:B------:R-:W-:Y:S01]  /*2c820*/  STL [R1+0xa48], R188 ;  /* 0x000a48bc01007387 */ /* 0x000fe20000100800 */
[----:B---3--:R-:W-:-:S03]  /*2c830*/  IMAD R158, R22, c[0x0][0x190], RZ ;  /* 0x00006400169e7a24 */ /* 0x008fc600078e02ff */
[----:B------:R-:W-:Y:S01]  /*2c840*/  STL [R1+0x5fa0], R188 ;  /* 0x005fa0bc01007387 */ /* 0x000fe20000100800 */
[----:B------:R-:W-:-:S03]  /*2c850*/  IMAD R159, R16, c[0x0][0x190], RZ ;  /* 0x00006400109f7a24 */ /* 0x000fc600078e02ff */
[----:B------:R-:W3:Y:S04]  /*2c860*/  LDL.LU R16, [R1+0xad8] ;  /* 0x000ad80001107983 */ /* 0x000ee80000300800 */
[----:B------:R-:W-:Y:S01]  /*2c870*/  STL.64 [R1+0x5f68], R158 ;  /* 0x005f689e01007387 */ /* 0x000fe20000100a00 */
[----:B------:R-:W-:-:S03]  /*2c880*/  IMAD R157, R11, c[0x0][0x190], RZ ;  /* 0x000064000b9d7a24 */ /* 0x000fc600078e02ff */
[----:B------:R-:W3:Y:S01]  /*2c890*/  LDL.LU R11, [R1+0xad4] ;  /* 0x000ad400010b7983 */ /* 0x000ee20000300800 */
[----:B------:R-:W-:Y:S02]  /*2c8a0*/  IMAD R156, R21, c[0x0][0x190], RZ ;  /* 0x00006400159c7a24 */ /* 0x000fe400078e02ff */
[----:B------:R-:W-:Y:S02]  /*2c8b0*/  IMAD R154, R20, c[0x0][0x190], RZ ;  /* 0x00006400149a7a24 */ /* 0x000fe400078e02ff */
[----:B------:R-:W-:Y:S01]  /*2c8c0*/  IMAD R155, R10, c[0x0][0x190], RZ ;  /* 0x000064000a9b7a24 */ /* 0x000fe200078e02ff */
[----:B------:R-:W-:Y:S04]  /*2c8d0*/  STL.64 [R1+0x5f70], R156 ;  /* 0x005f709c01007387 */ /* 0x000fe80000100a00 */
[----:B------:R-:W3:Y:S04]  /*2c8e0*/  LDL.LU R10, [R1+0xac8] ;  /* 0x000ac800010a7983 */ /* 0x000ee80000300800 */
[----:B------:R4:W-:Y:S01]  /*2c8f0*/  STL.64 [R1+0x5f78], R154 ;  /* 0x005f789a01007387 */ /* 0x0009e20000100a00 */
[----:B-1----:R-:W-:-:S03]  /*2c900*/  IMAD R0, R9, c[0x0][0x190], RZ ;  /* 0x0000640009007a24 */ /* 0x002fc600078e02ff */
[----:B------:R-:W3:Y:S01]  /*2c910*/  LDL.LU R9, [R1+0xabc] ;  /* 0x000abc0001097983 */ /* 0x000ee20000300800 */
[----:B----4-:R-:W-:Y:S02]  /*2c920*/  IMAD R154, R19, c[0x0][0x190], RZ ;  /* 0x00006400139a7a24 */ /* 0x010fe400078e02ff */
[----:B------:R-:W-:Y:S01]  /*2c930*/  IMAD R152, R8, c[0x0][0x190], RZ ;  /* 0x0000640008987a24 */ /* 0x000fe200078e02ff */
[----:B------:R1:W-:Y:S04]  /*2c940*/  STL [R1+0x5f4], R0 ;  /* 0x0005f40001007387 */ /* 0x0003e80000100800 */
[----:B------:R-:W4:Y:S01]  /*2c950*/  LDL.LU R8, [R1+0xab8] ;  /* 0x000ab80001087983 */ /* 0x000f220000300800 */
[----:B------:R-:W-:-:S05]  /*2c960*/  IMAD R153, R18, c[0x0][0x190], RZ ;  /* 0x0000640012997a24 */ /* 0x000fca00078e02ff */
[----:B------:R-:W-:Y:S01]  /*2c970*/  STL.64 [R1+0x5f80], R152 ;  /* 0x005f809801007387 */ /* 0x000fe20000100a00 */
[----:B-1----:R-:W-:-:S03]  /*2c980*/  IMAD R0, R15, c[0x0][0x190], RZ ;  /* 0x000064000f007a24 */ /* 0x002fc600078e02ff */
[----:B------:R-:W-:Y:S04]  /*2c990*/  STL [R1+0x5f0], R154 ;  /* 0x0005f09a01007387 */ /* 0x000fe80000100800 */
[----:B------:R-:W-:Y:S04]  /*2c9a0*/  STL [R1+0x5fa4], R154 ;  /* 0x005fa49a01007387 */ /* 0x000fe80000100800 */
[----:B------:R-:W4:Y:S04]  /*2c9b0*/  LDL.LU R25, [R1+0xab4] ;  /* 0x000ab40001197983 */ /* 0x000f280000300800 */
[----:B------:R1:W-:Y:S01]  /*2c9c0*/  STL [R1+0x5ec], R0 ;  /* 0x0005ec0001007387 */ /* 0x0003e20000100800 */
[----:B------:R-:W-:-:S03]  /*2c9d0*/  IMAD R156, R14, c[0x0][0x190], RZ ;  /* 0x000064000e9c7a24 */ /* 0x000fc600078e02ff */
[----:B------:R-:W4:Y:S04]  /*2c9e0*/  LDL.LU R24, [R1+0xa9c] ;  /* 0x000a9c0001187983 */ /* 0x000f280000300800 */
[----:B------:R-:W4:Y:S01]  /*2c9f0*/  LDL.LU R15, [R1+0xa98] ;  /* 0x000a9800010f7983 */ /* 0x000f220000300800 */
[----:B-1----:R-:W-:-:S05]  /*2ca00*/  IMAD R0, R13, c[0x0][0x190], RZ ;  /* 0x000064000d007a24 */ /* 0x002fca00078e02ff */
[----:B------:R1:W-:Y:S04]  /*2ca10*/  STL [R1+0xa8c], R0 ;  /* 0x000a8c0001007387 */ /* 0x0003e80000100800 */
[----:B------:R-:W4:Y:S04]  /*2ca20*/  LDL.LU R14, [R1+0xa94] ;  /* 0x000a9400010e7983 */ /* 0x000f280000300800 */
[----:B------:R-:W4:Y:S01]  /*2ca30*/  LDL.LU R13, [R1+0xa90] ;  /* 0x000a9000010d7983 */ /* 0x000f220000300800 */
[----:B------:R-:W-:Y:S02]  /*2ca40*/  IMAD R150, R17, c[0x0][0x190], RZ ;  /* 0x0000640011967a24 */ /* 0x000fe400078e02ff */
[----:B--2---:R-:W-:-:S02]  /*2ca50*/  IMAD R151, R12, c[0x0][0x190], RZ ;  /* 0x000064000c977a24 */ /* 0x004fc400078e02ff */
[----:B------:R-:W2:Y:S04]  /*2ca60*/  LDL.LU R12, [R1+0xa80] ;  /* 0x000a8000010c7983 */ /* 0x000ea80000300800 */
[----:B------:R-:W-:Y:S04]  /*2ca70*/  STL.64 [R1+0x5f88], R150 ;  /* 0x005f889601007387 */ /* 0x000fe80000100a00 */
[----:B------:R-:W2:Y:S04]  /*2ca80*/  LDL.LU R23, [R1+0xa7c] ;  /* 0x000a7c0001177983 */ /* 0x000ea80000300800 */
[----:B------:R-:W2:Y:S04]  /*2ca90*/  LDL.LU R22, [R1+0xa78] ;  /* 0x000a780001167983 */ /* 0x000ea80000300800 */
[----:B------:R-:W-:Y:S04]  /*2caa0*/  STL [R1+0x5e8], R156 ;  /* 0x0005e89c01007387 */ /* 0x000fe80000100800 */
[----:B------:R-:W-:Y:S01]  /*2cab0*/  STL [R1+0x5fa8], R156 ;  /* 0x005fa89c01007387 */ /* 0x000fe20000100800 */
[----:B---3--:R-:W-:-:S03]  /*2cac0*/  IMAD R149, R11, c[0x0][0x190], RZ ;  /* 0x000064000b957a24 */ /* 0x008fc600078e02ff */
[----:B------:R-:W3:Y:S01]  /*2cad0*/  LDL.LU R11, [R1+0xa74] ;  /* 0x000a7400010b7983 */ /* 0x000ee20000300800 */
[----:B------:R-:W-:-:S03]  /*2cae0*/  IMAD R148, R16, c[0x0][0x190], RZ ;  /* 0x0000640010947a24 */ /* 0x000fc600078e02ff */
[----:B------:R-:W3:Y:S04]  /*2caf0*/  LDL.LU R21, [R1+0xa60] ;  /* 0x000a600001157983 */ /* 0x000ee80000300800 */
[----:B------:R-:W-:Y:S04]  /*2cb00*/  STL.64 [R1+0x5f90], R148 ;  /* 0x005f909401007387 */ /* 0x000fe80000100a00 */
[----:B------:R-:W3:Y:S04]  /*2cb10*/  LDL.LU R20, [R1+0xa5c] ;  /* 0x000a5c0001147983 */ /* 0x000ee80000300800 */
[----:B------:R-:W3:Y:S04]  /*2cb20*/  LDL.LU R19, [R1+0xa58] ;  /* 0x000a580001137983 */ /* 0x000ee80000300800 */
[----:B------:R-:W3:Y:S01]  /*2cb30*/  LDL.LU R18, [R1+0xa54] ;  /* 0x000a540001127983 */ /* 0x000ee20000300800 */
[----:B------:R-:W-:-:S03]  /*2cb40*/  IMAD R187, R10, c[0x0][0x190], RZ ;  /* 0x000064000abb7a24 */ /* 0x000fc600078e02ff */
[----:B------:R-:W1:Y:S04]  /*2cb50*/  LDL.LU R17, [R1+0xa50] ;  /* 0x000a500001117983 */ /* 0x000e680000300800 */
[----:B------:R-:W3:Y:S04]  /*2cb60*/  LDL.LU R16, [R1+0xa4c] ;  /* 0x000a4c0001107983 */ /* 0x000ee80000300800 */
[----:B------:R-:W3:Y:S01]  /*2cb70*/  LDL.LU R10, [R1+0xa40] ;  /* 0x000a4000010a7983 */ /* 0x000ee20000300800 */
[----:B------:R-:W-:-:S03]  /*2cb80*/  IMAD R146, R9, c[0x0][0x190], RZ ;  /* 0x0000640009927a24 */ /* 0x000fc600078e02ff */
[----:B------:R-:W3:Y:S01]  /*2cb90*/  LDL.LU R9, [R1+0xa38] ;  /* 0x000a380001097983 */ /* 0x000ee20000300800 */
[----:B----4-:R-:W-:-:S03]  /*2cba0*/  IMAD R147, R8, c[0x0][0x190], RZ ;  /* 0x0000640008937a24 */ /* 0x010fc600078e02ff */
[----:B------:R-:W4:Y:S04]  /*2cbb0*/  LDL.LU R8, [R1+0xa2c] ;  /* 0x000a2c0001087983 */ /* 0x000f280000300800 */
[----:B------:R-:W-:Y:S01]  /*2cbc0*/  STL.64 [R1+0x5f98], R146 ;  /* 0x005f989201007387 */ /* 0x000fe20000100a00 */
[----:B------:R-:W-:-:S05]  /*2cbd0*/  IMAD R144, R25, c[0x0][0x190], RZ ;  /* 0x0000640019907a24 */ /* 0x000fca00078e02ff */
[----:B------:R1:W-:Y:S04]  /*2cbe0*/  STL [R1+0x5fac], R144 ;  /* 0x005fac9001007387 */ /* 0x0003e80000100800 */
[----:B------:R-:W-:Y:S01]  /*2cbf0*/  STL [R1+0xa30], R187 ;  /* 0x000a30bb01007387 */ /* 0x000fe20000100800 */
[----:B------:R-:W-:-:S03]  /*2cc00*/  IMAD R145, R15, c[0x0][0x190], RZ ;  /* 0x000064000f917a24 */ /* 0x000fc600078e02ff */
[----:B------:R-:W4:Y:S01]  /*2cc10*/  LDL.LU R15, [R1+0xa28] ;  /* 0x000a2800010f7983 */ /* 0x000f220000300800 */
[----:B------:R-:W-:Y:S02]  /*2cc20*/  IMAD R142, R14, c[0x0][0x190], RZ ;  /* 0x000064000e8e7a24 */ /* 0x000fe400078e02ff */
[----:B------:R-:W-:-:S05]  /*2cc30*/  IMAD R143, R13, c[0x0][0x190], RZ ;  /* 0x000064000d8f7a24 */ /* 0x000fca00078e02ff */
[----:B------:R-:W-:Y:S04]  /*2cc40*/  STL.64 [R1+0x5fb0], R142 ;  /* 0x005fb08e01007387 */ /* 0x000fe80000100a00 */
[----:B------:R-:W4:Y:S04]  /*2cc50*/  LDL.LU R14, [R1+0xa24] ;  /* 0x000a2400010e7983 */ /* 0x000f280000300800 */
[----:B------:R-:W4:Y:S01]  /*2cc60*/  LDL.LU R13, [R1+0xa20] ;  /* 0x000a2000010d7983 */ /* 0x000f220000300800 */
[----:B--2---:R-:W-:-:S03]  /*2cc70*/  IMAD R240, R12, c[0x0][0x190], RZ ;  /* 0x000064000cf07a24 */ /* 0x004fc600078e02ff */
[----:B------:R-:W2:Y:S01]  /*2cc80*/  LDL.LU R12, [R1+0xa18] ;  /* 0x000a1800010c7983 */ /* 0x000ea20000300800 */
[----:B------:R-:W-:Y:S02]  /*2cc90*/  IMAD R140, R23, c[0x0][0x190], RZ ;  /* 0x00006400178c7a24 */ /* 0x000fe400078e02ff */
[----:B------:R-:W-:-:S05]  /*2cca0*/  IMAD R141, R22, c[0x0][0x190], RZ ;  /* 0x00006400168d7a24 */ /* 0x000fca00078e02ff */
[----:B------:R-:W-:Y:S01]  /*2ccb0*/  STL.64 [R1+0x5fb8], R140 ;  /* 0x005fb88c01007387 */ /* 0x000fe20000100a00 */
[----:B---3--:R-:W-:-:S03]  /*2ccc0*/  IMAD R138, R11, c[0x0][0x190], RZ ;  /* 0x000064000b8a7a24 */ /* 0x008fc600078e02ff */
[----:B------:R-:W3:Y:S01]  /*2ccd0*/  LDL.LU R11, [R1+0xa10] ;  /* 0x000a1000010b7983 */ /* 0x000ee20000300800 */
[----:B------:R-:W-:Y:S02]  /*2cce0*/  IMAD R241, R21, c[0x0][0x190], RZ ;  /* 0x0000640015f17a24 */ /* 0x000fe400078e02ff */
[----:B------:R-:W-:-:S03]  /*2ccf0*/  IMAD R139, R20, c[0x0][0x190], RZ ;  /* 0x00006400148b7a24 */ /* 0x000fc600078e02ff */
[----:B------:R-:W-:Y:S01]  /*2cd00*/  STL.64 [R1+0x5fc0], R240 ;  /* 0x005fc0f001007387 */ /* 0x000fe20000100a00 */
[----:B------:R-:W-:Y:S02]  /*2cd10*/  IMAD R136, R19, c[0x0][0x190], RZ ;  /* 0x0000640013887a24 */ /* 0x000fe400078e02ff */
[----:B------:R-:W-:Y:S01]  /*2cd20*/  IMAD R137, R18, c[0x0][0x190], RZ ;  /* 0x0000640012897a24 */ /* 0x000fe200078e02ff */
[----:B------:R-:W-:Y:S01]  /*2cd30*/  STL.64 [R1+0x5fc8], R138 ;  /* 0x005fc88a01007387 */ /* 0x000fe20000100a00 */
[----:B-1----:R-:W-:-:S03]  /*2cd40*/  IMAD R0, R17, c[0x0][0x190], RZ ;  /* 0x0000640011007a24 */ /* 0x002fc600078e02ff */
[----:B------:R-:W-:Y:S01]  /*2cd50*/  STL.64 [R1+0x5fd0], R136 ;  /* 0x005fd08801007387 */ /* 0x000fe20000100a00 */
[----:B------:R-:W-:-:S03]  /*2cd60*/  IMAD R243, R24, c[0x0][0x190], RZ ;  /* 0x0000640018f37a24 */ /* 0x000fc600078e02ff */
[----:B------:R1:W-:Y:S01]  /*2cd70*/  STL [R1+0x5e4], R0 ;  /* 0x0005e40001007387 */ /* 0x0003e20000100800 */
[----:B------:R-:W-:-:S03]  /*2cd80*/  IMAD R238, R10, c[0x0][0x190], RZ ;  /* 0x000064000aee7a24 */ /* 0x000fc600078e02ff */
[----:B------:R-:W3:Y:S01]  /*2cd90*/  LDL.LU R10, [R1+0xa08] ;  /* 0x000a0800010a7983 */ /* 0x000ee20000300800 */
[----:B------:R-:W-:Y:S02]  /*2cda0*/  IMAD R158, R16, c[0x0][0x190], RZ ;  /* 0x00006400109e7a24 */ /* 0x000fe400078e02ff */
[----:B------:R-:W-:Y:S02]  /*2cdb0*/  IMAD R134, R9, c[0x0][0x190], RZ ;  /* 0x0000640009867a24 */ /* 0x000fe400078e02ff */
[----:B------:R-:W3:Y:S04]  /*2cdc0*/  LDL.LU R9, [R1+0xa04] ;  /* 0x000a040001097983 */ /* 0x000ee80000300800 */
[----:B------:R-:W3:Y:S04]  /*2cdd0*/  LDL.LU R25, [R1+0x9f4] ;  /* 0x0009f40001197983 */ /* 0x000ee80000300800 */
[----:B------:R-:W3:Y:S01]  /*2cde0*/  LDL.LU R24, [R1+0x9f0] ;  /* 0x0009f00001187983 */ /* 0x000ee20000300800 */
[----:B----4-:R-:W-:-:S03]  /*2cdf0*/  IMAD R135, R8, c[0x0][0x190], RZ ;  /* 0x0000640008877a24 */ /* 0x010fc600078e02ff */
[----:B------:R-:W4:Y:S04]  /*2ce00*/  LDL.LU R18, [R1+0x9ec] ;  /* 0x0009ec0001127983 */ /* 0x000f280000300800 */
[----:B------:R-:W4:Y:S04]  /*2ce10*/  LDL.LU R8, [R1+0x9e8] ;  /* 0x0009e80001087983 */ /* 0x000f280000300800 */
[----:B------:R-:W-:Y:S04]  /*2ce20*/  STL.64 [R1+0x5fd8], R134 ;  /* 0x005fd88601007387 */ /* 0x000fe80000100a00 */
[----:B------:R-:W-:Y:S04]  /*2ce30*/  STL [R1+0x5e0], R158 ;  /* 0x0005e09e01007387 */ /* 0x000fe80000100800 */
[----:B------:R-:W4:Y:S04]  /*2ce40*/  LDL.LU R17, [R1+0x9e0] ;  /* 0x0009e00001117983 */ /* 0x000f280000300800 */
[----:B------:R-:W4:Y:S01]  /*2ce50*/  LDL.LU R16, [R1+0x9dc] ;  /* 0x0009dc0001107983 */ /* 0x000f220000300800 */
[----:B------:R-:W-:-:S03]  /*2ce60*/  IMAD R132, R15, c[0x0][0x190], RZ ;  /* 0x000064000f847a24 */ /* 0x000fc600078e02ff */
[----:B------:R-:W4:Y:S04]  /*2ce70*/  LDL.LU R15, [R1+0x9d8] ;  /* 0x0009d800010f7983 */ /* 0x000f280000300800 */
[----:B------:R-:W4:Y:S01]  /*2ce80*/  LDL.LU R23, [R1+0x9d4] ;  /* 0x0009d40001177983 */ /* 0x000f220000300800 */
[----:B------:R-:W-:-:S03]  /*2ce90*/  IMAD R144, R14, c[0x0][0x190], RZ ;  /* 0x000064000e907a24 */ /* 0x000fc600078e02ff */
[----:B------:R-:W4:Y:S01]  /*2cea0*/  LDL.LU R14, [R1+0x9d0] ;  /* 0x0009d000010e7983 */ /* 0x000f220000300800 */
[----:B------:R-:W-:Y:S02]  /*2ceb0*/  IMAD R186, R13, c[0x0][0x190], RZ ;  /* 0x000064000dba7a24 */ /* 0x000fe400078e02ff */
[----:B--2---:R-:W-:-:S05]  /*2cec0*/  IMAD R239, R12, c[0x0][0x190], RZ ;  /* 0x000064000cef7a24 */ /* 0x004fca00078e02ff */
[----:B------:R-:W-:Y:S04]  /*2ced0*/  STL.64 [R1+0x5fe0], R238 ;  /* 0x005fe0ee01007387 */ /* 0x000fe80000100a00 */
[----:B------:R-:W1:Y:S04]  /*2cee0*/  LDL.LU R22, [R1+0x9c8] ;  /* 0x0009c80001167983 */ /* 0x000e680000300800 */
[----:B------:R-:W2:Y:S04]  /*2cef0*/  LDL.LU R21, [R1+0x9c4] ;  /* 0x0009c40001157983 */ /* 0x000ea80000300800 */
[----:B------:R-:W2:Y:S04]  /*2cf00*/  LDL.LU R20, [R1+0x9c0] ;  /* 0x0009c00001147983 */ /* 0x000ea80000300800 */
[----:B------:R-:W2:Y:S04]  /*2cf10*/  LDL.LU R19, [R1+0x9bc] ;  /* 0x0009bc0001137983 */ /* 0x000ea80000300800 */
[----:B------:R-:W2:Y:S04]  /*2cf20*/  LDL.LU R13, [R1+0x9b8] ;  /* 0x0009b800010d7983 */ /* 0x000ea80000300800 */
[----:B------:R-:W2:Y:S01]  /*2cf30*/  LDL.LU R12, [R1+0x9b4] ;  /* 0x0009b400010c7983 */ /* 0x000ea20000300800 */
[----:B---3--:R-:W-:-:S03]  /*2cf40*/  IMAD R133, R11, c[0x0][0x190], RZ ;  /* 0x000064000b857a24 */ /* 0x008fc600078e02ff */
[----:B------:R-:W3:Y:S04]  /*2cf50*/  LDL.LU R11, [R1+0x9b0] ;  /* 0x0009b000010b7983 */ /* 0x000ee80000300800 */
[----:B------:R-:W-:Y:S04]  /*2cf60*/  STL.64 [R1+0x5fe8], R132 ;  /* 0x005fe88401007387 */ /* 0x000fe80000100a00 */
[----:B------:R-:W-:Y:S04]  /*2cf70*/  STL [R1+0x5dc], R144 ;  /* 0x0005dc9001007387 */ /* 0x000fe80000100800 */
[----:B------:R-:W-:Y:S01]  /*2cf80*/  STL.64 [R1+0x5ff0], R144 ;  /* 0x005ff09001007387 */ /* 0x000fe20000100a00 */
[----:B------:R-:W-:-:S03]  /*2cf90*/  IMAD R130, R10, c[0x0][0x190], RZ ;  /* 0x000064000a827a24 */ /* 0x000fc600078e02ff */
[----:B------:R-:W3:Y:S04]  /*2cfa0*/  LDL.LU R10, [R1+0x9ac] ;  /* 0x0009ac00010a7983 */ /* 0x000ee80000300800 */
[----:B------:R-:W-:Y:S04]  /*2cfb0*/  STL [R1+0x9cc], R186 ;  /* 0x0009ccba01007387 */ /* 0x000fe80000100800 */
[----:B------:R-:W-:Y:S01]  /*2cfc0*/  STL.64 [R1+0x5ff8], R186 ;  /* 0x005ff8ba01007387 */ /* 0x000fe20000100a00 */
[----:B------:R-:W-:-:S03]  /*2cfd0*/  IMAD R131, R9, c[0x0][0x190], RZ ;  /* 0x0000640009837a24 */ /* 0x000fc600078e02ff */
[----:B------:R-:W3:Y:S01]  /*2cfe0*/  LDL.LU R9, [R1+0x9a8] ;  /* 0x0009a80001097983 */ /* 0x000ee20000300800 */
[----:B----4-:R-:W-:Y:S02]  /*2cff0*/  IMAD R129, R18, c[0x0][0x190], RZ ;  /* 0x0000640012817a24 */ /* 0x010fe400078e02ff */
[----:B------:R-:W-:Y:S02]  /*2d000*/  IMAD R126, R8, c[0x0][0x190], RZ ;  /* 0x00006400087e7a24 */ /* 0x000fe400078e02ff */
[----:B------:R-:W4:Y:S04]  /*2d010*/  LDL.LU R8, [R1+0x9a0] ;  /* 0x0009a00001087983 */ /* 0x000f280000300800 */
[----:B------:R-:W4:Y:S01]  /*2d020*/  LDL.LU R18, [R1+0x99c] ;  /* 0x00099c0001127983 */ /* 0x000f220000300800 */
[----:B------:R-:W-:-:S03]  /*2d030*/  IMAD R237, R17, c[0x0][0x190], RZ ;  /* 0x0000640011ed7a24 */ /* 0x000fc600078e02ff */
[----:B------:R-:W4:Y:S01]  /*2d040*/  LDL.LU R17, [R1+0x998] ;  /* 0x0009980001117983 */ /* 0x000f220000300800 */
[----:B------:R-:W-:-:S03]  /*2d050*/  IMAD R127, R16, c[0x0][0x190], RZ ;  /* 0x00006400107f7a24 */ /* 0x000fc600078e02ff */
[----:B------:R-:W4:Y:S01]  /*2d060*/  LDL.LU R16, [R1+0x994] ;  /* 0x0009940001107983 */ /* 0x000f220000300800 */
[----:B------:R-:W-:-:S03]  /*2d070*/  IMAD R124, R15, c[0x0][0x190], RZ ;  /* 0x000064000f7c7a24 */ /* 0x000fc600078e02ff */
[----:B------:R-:W4:Y:S01]  /*2d080*/  LDL.LU R15, [R1+0x990] ;  /* 0x00099000010f7983 */ /* 0x000f220000300800 */
[----:B------:R-:W-:-:S03]  /*2d090*/  IMAD R156, R14, c[0x0][0x190], RZ ;  /* 0x000064000e9c7a24 */ /* 0x000fc600078e02ff */
[----:B------:R-:W4:Y:S01]  /*2d0a0*/  LDL.LU R14, [R1+0x98c] ;  /* 0x00098c00010e7983 */ /* 0x000f220000300800 */
[----:B------:R-:W-:Y:S02]  /*2d0b0*/  IMAD R236, R25, c[0x0][0x190], RZ ;  /* 0x0000640019ec7a24 */ /* 0x000fe400078e02ff */
[----:B-1----:R-:W-:-:S05]  /*2d0c0*/  IMAD R0, R22, c[0x0][0x190], RZ ;  /* 0x0000640016007a24 */ /* 0x002fca00078e02ff */
[----:B------:R1:W-:Y:S04]  /*2d0d0*/  STL [R1+0x9c8], R0 ;  /* 0x0009c80001007387 */ /* 0x0003e80000100800 */
[----:B------:R-:W-:Y:S01]  /*2d0e0*/  STL [R1+0x5d8], R156 ;  /* 0x0005d89c01007387 */ /* 0x000fe20000100800 */
[----:B--2---:R-:W-:-:S03]  /*2d0f0*/  IMAD R120, R13, c[0x0][0x190], RZ ;  /* 0x000064000d787a24 */ /* 0x004fc600078e02ff */
[----:B------:R-:W2:Y:S01]  /*2d100*/  LDL.LU R13, [R1+0x988] ;  /* 0x00098800010d7983 */ /* 0x000ea20000300800 */
[----:B------:R-:W-:-:S03]  /*2d110*/  IMAD R162, R12, c[0x0][0x190], RZ ;  /* 0x000064000ca27a24 */ /* 0x000fc600078e02ff */
[----:B------:R-:W2:Y:S04]  /*2d120*/  LDL.LU R12, [R1+0x984] ;  /* 0x00098400010c7983 */ /* 0x000ea80000300800 */
[----:B------:R-:W2:Y:S01]  /*2d130*/  LDL.LU R25, [R1+0x980] ;  /* 0x0009800001197983 */ /* 0x000ea20000300800 */
[----:B---3--:R-:W-:-:S03]  /*2d140*/  IMAD R235, R11, c[0x0][0x190], RZ ;  /* 0x000064000beb7a24 */ /* 0x008fc600078e02ff */
[----:B------:R-:W3:Y:S01]  /*2d150*/  LDL.LU R11, [R1+0x97c] ;  /* 0x00097c00010b7983 */ /* 0x000ee20000300800 */
[----:B------:R-:W-:-:S03]  /*2d160*/  IMAD R128, R24, c[0x0][0x190], RZ ;  /* 0x0000640018807a24 */ /* 0x000fc600078e02ff */
[----:B------:R-:W3:Y:S01]  /*2d170*/  LDL.LU R24, [R1+0x978] ;  /* 0x0009780001187983 */ /* 0x000ee20000300800 */
[----:B------:R-:W-:Y:S02]  /*2d180*/  IMAD R125, R23, c[0x0][0x190], RZ ;  /* 0x00006400177d7a24 */ /* 0x000fe400078e02ff */
[----:B------:R-:W-:Y:S02]  /*2d190*/  IMAD R234, R21, c[0x0][0x190], RZ ;  /* 0x0000640015ea7a24 */ /* 0x000fe400078e02ff */
[----:B------:R-:W-:Y:S02]  /*2d1a0*/  IMAD R123, R19, c[0x0][0x190], RZ ;  /* 0x00006400137b7a24 */ /* 0x000fe400078e02ff */
[----:B------:R-:W-:Y:S02]  /*2d1b0*/  IMAD R122, R20, c[0x0][0x190], RZ ;  /* 0x00006400147a7a24 */ /* 0x000fe400078e02ff */
[----:B------:R-:W-:Y:S02]  /*2d1c0*/  IMAD R121, R10, c[0x0][0x190], RZ ;  /* 0x000064000a797a24 */ /* 0x000fe400078e02ff */
[----:B------:R-:W3:Y:S04]  /*2d1d0*/  LDL.LU R10, [R1+0x974] ;  /* 0x00097400010a7983 */ /* 0x000ee80000300800 */
[----:B------:R-:W3:Y:S01]  /*2d1e0*/  LDL.LU R23, [R1+0x970] ;  /* 0x0009700001177983 */ /* 0x000ee20000300800 */
[----:B------:R-:W-:-:S03]  /*2d1f0*/  IMAD R118, R9, c[0x0][0x190], RZ ;  /* 0x0000640009767a24 */ /* 0x000fc600078e02ff */
[----:B------:R-:W3:Y:S04]  /*2d200*/  LDL.LU R9, [R1+0x96c] ;  /* 0x00096c0001097983 */ /* 0x000ee80000300800 */
[----:B------:R-:W3:Y:S04]  /*2d210*/  LDL.LU R22, [R1+0x968] ;  /* 0x0009680001167983 */ /* 0x000ee80000300800 */
[----:B------:R-:W-:Y:S04]  /*2d220*/  STL [R1+0x5d4], R162 ;  /* 0x0005d4a201007387 */ /* 0x000fe80000100800 */
[----:B------:R-:W3:Y:S01]  /*2d230*/  LDL.LU R21, [R1+0x964] ;  /* 0x0009640001157983 */ /* 0x000ee20000300800 */
[----:B----4-:R-:W-:-:S03]  /*2d240*/  IMAD R119, R8, c[0x0][0x190], RZ ;  /* 0x0000640008777a24 */ /* 0x010fc600078e02ff */
[----:B------:R-:W4:Y:S01]  /*2d250*/  LDL.LU R8, [R1+0x960] ;  /* 0x0009600001087983 */ /* 0x000f220000300800 */
[----:B------:R-:W-:-:S03]  /*2d260*/  IMAD R154, R18, c[0x0][0x190], RZ ;  /* 0x00006400129a7a24 */ /* 0x000fc600078e02ff */
[----:B------:R-:W4:Y:S01]  /*2d270*/  LDL.LU R19, [R1+0x95c] ;  /* 0x00095c0001137983 */ /* 0x000f220000300800 */
[----:B------:R-:W-:Y:S02]  /*2d280*/  IMAD R185, R17, c[0x0][0x190], RZ ;  /* 0x0000640011b97a24 */ /* 0x000fe400078e02ff */
[----:B------:R-:W-:Y:S02]  /*2d290*/  IMAD R232, R16, c[0x0][0x190], RZ ;  /* 0x0000640010e87a24 */ /* 0x000fe400078e02ff */
[----:B------:R-:W4:Y:S04]  /*2d2a0*/  LDL.LU R16, [R1+0x958] ;  /* 0x0009580001107983 */ /* 0x000f280000300800 */
[----:B------:R-:W-:Y:S01]  /*2d2b0*/  STL [R1+0x5d0], R154 ;  /* 0x0005d09a01007387 */ /* 0x000fe20000100800 */
[----:B------:R-:W-:-:S03]  /*2d2c0*/  IMAD R116, R15, c[0x0][0x190], RZ ;  /* 0x000064000f747a24 */ /* 0x000fc600078e02ff */
[----:B------:R-:W4:Y:S04]  /*2d2d0*/  LDL.LU R15, [R1+0x954] ;  /* 0x00095400010f7983 */ /* 0x000f280000300800 */
[----:B------:R-:W4:Y:S04]  /*2d2e0*/  LDL.LU R20, [R1+0x950] ;  /* 0x0009500001147983 */ /* 0x000f280000300800 */
[----:B------:R-:W4:Y:S04]  /*2d2f0*/  LDL.LU R18, [R1+0x94c] ;  /* 0x00094c0001127983 */ /* 0x000f280000300800 */
[----:B------:R-:W4:Y:S01]  /*2d300*/  LDL.LU R17, [R1+0x948] ;  /* 0x0009480001117983 */ /* 0x000f220000300800 */
[----:B------:R-:W-:-:S03]  /*2d310*/  IMAD R117, R14, c[0x0][0x190], RZ ;  /* 0x000064000e757a24 */ /* 0x000fc600078e02ff */
[----:B------:R-:W4:Y:S04]  /*2d320*/  LDL.LU R14, [R1+0x944] ;  /* 0x00094400010e7983 */ /* 0x000f280000300800 */
[----:B------:R-:W-:Y:S01]  /*2d330*/  STL [R1+0x5cc], R185 ;  /* 0x0005ccb901007387 */ /* 0x000fe20000100800 */
[----:B--2---:R-:W-:-:S03]  /*2d340*/  IMAD R114, R13, c[0x0][0x190], RZ ;  /* 0x000064000d727a24 */ /* 0x004fc600078e02ff */
[----:B------:R-:W2:Y:S01]  /*2d350*/  LDL.LU R13, [R1+0x940] ;  /* 0x00094000010d7983 */ /* 0x000ea20000300800 */
[----:B------:R-:W-:-:S03]  /*2d360*/  IMAD R233, R12, c[0x0][0x190], RZ ;  /* 0x000064000ce97a24 */ /* 0x000fc600078e02ff */
[----:B------:R-:W2:Y:S01]  /*2d370*/  LDL.LU R12, [R1+0x93c] ;  /* 0x00093c00010c7983 */ /* 0x000ea20000300800 */
[----:B---3--:R-:W-:-:S03]  /*2d380*/  IMAD R112, R11, c[0x0][0x190], RZ ;  /* 0x000064000b707a24 */ /* 0x008fc600078e02ff */
[----:B------:R-:W3:Y:S01]  /*2d390*/  LDL.LU R11, [R1+0x938] ;  /* 0x00093800010b7983 */ /* 0x000ee20000300800 */
[----:B------:R-:W-:Y:S02]  /*2d3a0*/  IMAD R113, R24, c[0x0][0x190], RZ ;  /* 0x0000640018717a24 */ /* 0x000fe400078e02ff */
[----:B------:R-:W-:Y:S02]  /*2d3b0*/  IMAD R188, R10, c[0x0][0x190], RZ ;  /* 0x000064000abc7a24 */ /* 0x000fe400078e02ff */
[----:B------:R-:W3:Y:S01]  /*2d3c0*/  LDL.LU R10, [R1+0x934] ;  /* 0x00093400010a7983 */ /* 0x000ee20000300800 */
[----:B------:R-:W-:Y:S02]  /*2d3d0*/  IMAD R230, R23, c[0x0][0x190], RZ ;  /* 0x0000640017e67a24 */ /* 0x000fe400078e02ff */
[----:B------:R-:W-:Y:S02]  /*2d3e0*/  IMAD R110, R9, c[0x0][0x190], RZ ;  /* 0x00006400096e7a24 */ /* 0x000fe400078e02ff */
[----:B------:R-:W3:Y:S04]  /*2d3f0*/  LDL.LU R9, [R1+0x930] ;  /* 0x0009300001097983 */ /* 0x000ee80000300800 */
[----:B------:R-:W-:Y:S04]  /*2d400*/  STL [R1+0x5c8], R188 ;  /* 0x0005c8bc01007387 */ /* 0x000fe80000100800 */
[----:B------:R-:W3:Y:S04]  /*2d410*/  LDL.LU R24, [R1+0x92c] ;  /* 0x00092c0001187983 */ /* 0x000ee80000300800 */
[----:B------:R-:W3:Y:S01]  /*2d420*/  LDL.LU R23, [R1+0x928] ;  /* 0x0009280001177983 */ /* 0x000ee20000300800 */
[----:B----4-:R-:W-:-:S03]  /*2d430*/  IMAD R231, R8, c[0x0][0x190], RZ ;  /* 0x0000640008e77a24 */ /* 0x010fc600078e02ff */
[----:B------:R-:W4:Y:S01]  /*2d440*/  LDL.LU R8, [R1+0x924] ;  /* 0x0009240001087983 */ /* 0x000f220000300800 */
[----:B------:R-:W-:Y:S02]  /*2d450*/  IMAD R111, R22, c[0x0][0x190], RZ ;  /* 0x00006400166f7a24 */ /* 0x000fe400078e02ff */
[----:B------:R-:W-:Y:S01]  /*2d460*/  IMAD R109, R19, c[0x0][0x190], RZ ;  /* 0x00006400136d7a24 */ /* 0x000fe200078e02ff */
[----:B------:R-:W4:Y:S04]  /*2d470*/  LDL.LU R22, [R1+0x920] ;  /* 0x0009200001167983 */ /* 0x000f280000300800 */
[----:B------:R-:W4:Y:S01]  /*2d480*/  LDL.LU R19, [R1+0x91c] ;  /* 0x00091c0001137983 */ /* 0x000f220000300800 */
[----:B------:R-:W-:-:S03]  /*2d490*/  IMAD R106, R16, c[0x0][0x190], RZ ;  /* 0x00006400106a7a24 */ /* 0x000fc600078e02ff */
[----:B------:R-:W4:Y:S01]  /*2d4a0*/  LDL.LU R16, [R1+0x918] ;  /* 0x0009180001107983 */ /* 0x000f220000300800 */
[----:B------:R-:W-:Y:S02]  /*2d4b0*/  IMAD R108, R21, c[0x0][0x190], RZ ;  /* 0x00006400156c7a24 */ /* 0x000fe400078e02ff */
[----:B------:R-:W-:Y:S02]  /*2d4c0*/  IMAD R107, R15, c[0x0][0x190], RZ ;  /* 0x000064000f6b7a24 */ /* 0x000fe400078e02ff */
[----:B------:R-:W4:Y:S01]  /*2d4d0*/  LDL.LU R15, [R1+0x914] ;  /* 0x00091400010f7983 */ /* 0x000f220000300800 */
[----:B------:R-:W-:-:S05]  /*2d4e0*/  IMAD R166, R20, c[0x0][0x190], RZ ;  /* 0x0000640014a67a24 */ /* 0x000fca00078e02ff */
[----:B------:R-:W-:Y:S01]  /*2d4f0*/  STL [R1+0x5c4], R166 ;  /* 0x0005c4a601007387 */ /* 0x000fe20000100800 */
[----:B--2---:R-:W-:-:S03]  /*2d500*/  IMAD R102, R13, c[0x0][0x190], RZ ;  /* 0x000064000d667a24 */ /* 0x004fc600078e02ff */
[----:B------:R-:W1:Y:S01]  /*2d510*/  LDL.LU R13, [R1+0x910] ;  /* 0x00091000010d7983 */ /* 0x000e620000300800 */
[----:B------:R-:W-:-:S03]  /*2d520*/  IMAD R183, R12, c[0x0][0x190], RZ ;  /* 0x000064000cb77a24 */ /* 0x000fc600078e02ff */
[----:B------:R-:W2:Y:S04]  /*2d530*/  LDL.LU R21, [R1+0x90c] ;  /* 0x00090c0001157983 */ /* 0x000ea80000300800 */
[----:B------:R-:W2:Y:S01]  /*2d540*/  LDL.LU R12, [R1+0x908] ;  /* 0x00090800010c7983 */ /* 0x000ea20000300800 */
[----:B---3--:R-:W-:-:S03]  /*2d550*/  IMAD R229, R11, c[0x0][0x190], RZ ;  /* 0x000064000be57a24 */ /* 0x008fc600078e02ff */
[----:B------:R-:W3:Y:S04]  /*2d560*/  LDL.LU R20, [R1+0x904] ;  /* 0x0009040001147983 */ /* 0x000ee80000300800 */
[----:B------:R-:W3:Y:S01]  /*2d570*/  LDL.LU R11, [R1+0x900] ;  /* 0x00090000010b7983 */ /* 0x000ee20000300800 */
[----:B------:R-:W-:-:S03]  /*2d580*/  IMAD R228, R18, c[0x0][0x190], RZ ;  /* 0x0000640012e47a24 */ /* 0x000fc600078e02ff */
[----:B------:R-:W3:Y:S01]  /*2d590*/  LDL.LU R18, [R1+0x8fc] ;  /* 0x0008fc0001127983 */ /* 0x000ee20000300800 */
[----:B------:R-:W-:Y:S02]  /*2d5a0*/  IMAD R104, R17, c[0x0][0x190], RZ ;  /* 0x0000640011687a24 */ /* 0x000fe400078e02ff */
[----:B------:R-:W-:Y:S02]  /*2d5b0*/  IMAD R105, R14, c[0x0][0x190], RZ ;  /* 0x000064000e697a24 */ /* 0x000fe400078e02ff */
[----:B------:R-:W-:Y:S02]  /*2d5c0*/  IMAD R115, R25, c[0x0][0x190], RZ ;  /* 0x0000640019737a24 */ /* 0x000fe400078e02ff */
[----:B------:R-:W-:Y:S02]  /*2d5d0*/  IMAD R103, R10, c[0x0][0x190], RZ ;  /* 0x000064000a677a24 */ /* 0x000fe400078e02ff */
[----:B------:R-:W3:Y:S04]  /*2d5e0*/  LDL.LU R10, [R1+0x8f8] ;  /* 0x0008f800010a7983 */ /* 0x000ee80000300800 */
[----:B------:R-:W3:Y:S04]  /*2d5f0*/  LDL.LU R17, [R1+0x8f4] ;  /* 0x0008f40001117983 */ /* 0x000ee80000300800 */
[----:B------:R-:W3:Y:S01]  /*2d600*/  LDL.LU R14, [R1+0x8f0] ;  /* 0x0008f000010e7983 */ /* 0x000ee20000300800 */
[----:B------:R-:W-:-:S03]  /*2d610*/  IMAD R100, R9, c[0x0][0x190], RZ ;  /* 0x0000640009647a24 */ /* 0x000fc600078e02ff */
[----:B------:R-:W3:Y:S04]  /*2d620*/  LDL.LU R9, [R1+0x8ec] ;  /* 0x0008ec0001097983 */ /* 0x000ee80000300800 */
[----:B------:R-:W-:Y:S01]  /*2d630*/  STL [R1+0x5c0], R183 ;  /* 0x0005c0b701007387 */ /* 0x000fe20000100800 */
[----:B------:R-:W-:Y:S02]  /*2d640*/  IMAD R159, R23, c[0x0][0x190], RZ ;  /* 0x00006400179f7a24 */ /* 0x000fe400078e02ff */
[----:B----4-:R-:W-:Y:S02]  /*2d650*/  IMAD R169, R8, c[0x0][0x190], RZ ;  /* 0x0000640008a97a24 */ /* 0x010fe400078e02ff */
[----:B------:R-:W3:Y:S04]  /*2d660*/  LDL.LU R8, [R1+0x8e8] ;  /* 0x0008e80001087983 */ /* 0x000ee80000300800 */
[----:B------:R-:W-:Y:S01]  /*2d670*/  STL [R1+0x5bc], R159 ;  /* 0x0005bc9f01007387 */ /* 0x000fe20000100800 */
[----:B------:R-:W-:-:S03]  /*2d680*/  IMAD R226, R22, c[0x0][0x190], RZ ;  /* 0x0000640016e27a24 */ /* 0x000fc600078e02ff */
[----:B------:R-:W-:Y:S01]  /*2d690*/  STL [R1+0x5b8], R169 ;  /* 0x0005b8a901007387 */ /* 0x000fe20000100800 */
[----:B------:R-:W-:-:S03]  /*2d6a0*/  IMAD R98, R19, c[0x0][0x190], RZ ;  /* 0x0000640013627a24 */ /* 0x000fc600078e02ff */
[----:B------:R-:W3:Y:S01]  /*2d6b0*/  LDL.LU R25, [R1+0x8e4] ;  /* 0x0008e40001197983 */ /* 0x000ee20000300800 */
[----:B------:R-:W-:-:S03]  /*2d6c0*/  IMAD R99, R16, c[0x0][0x190], RZ ;  /* 0x0000640010637a24 */ /* 0x000fc600078e02ff */
[----:B------:R-:W3:Y:S04]  /*2d6d0*/  LDL.LU R23, [R1+0x8e0] ;  /* 0x0008e00001177983 */ /* 0x000ee80000300800 */
[----:B------:R-:W3:Y:S04]  /*2d6e0*/  LDL.LU R22, [R1+0x8dc] ;  /* 0x0008dc0001167983 */ /* 0x000ee80000300800 */
[----:B------:R-:W3:Y:S01]  /*2d6f0*/  LDL.LU R19, [R1+0x8d8] ;  /* 0x0008d80001137983 */ /* 0x000ee20000300800 */
[----:B------:R-:W-:-:S03]  /*2d700*/  IMAD R96, R15, c[0x0][0x190], RZ ;  /* 0x000064000f607a24 */ /* 0x000fc600078e02ff */
[----:B------:R-:W3:Y:S04]  /*2d710*/  LDL.LU R16, [R1+0x8d4] ;  /* 0x0008d40001107983 */ /* 0x000ee80000300800 */
[----:B------:R-:W3:Y:S01]  /*2d720*/  LDL.LU R15, [R1+0x8d0] ;  /* 0x0008d000010f7983 */ /* 0x000ee20000300800 */
[----:B-1----:R-:W-:-:S03]  /*2d730*/  IMAD R0, R13, c[0x0][0x190], RZ ;  /* 0x000064000d007a24 */ /* 0x002fc600078e02ff */
[----:B------:R-:W4:Y:S04]  /*2d740*/  LDL.LU R13, [R1+0x8cc] ;  /* 0x0008cc00010d7983 */ /* 0x000f280000300800 */
[----:B------:R1:W-:Y:S01]  /*2d750*/  STL [R1+0x910], R0 ;  /* 0x0009100001007387 */ /* 0x0003e20000100800 */
[----:B--2---:R-:W-:-:S03]  /*2d760*/  IMAD R97, R12, c[0x0][0x190], RZ ;  /* 0x000064000c617a24 */ /* 0x004fc600078e02ff */
[----:B------:R-:W2:Y:S01]  /*2d770*/  LDL.LU R12, [R1+0x8c8] ;  /* 0x0008c800010c7983 */ /* 0x000ea20000300800 */
[----:B---3--:R-:W-:-:S03]  /*2d780*/  IMAD R95, R11, c[0x0][0x190], RZ ;  /* 0x000064000b5f7a24 */ /* 0x008fc600078e02ff */
[----:B------:R-:W3:Y:S01]  /*2d790*/  LDL.LU R11, [R1+0x8c4] ;  /* 0x0008c400010b7983 */ /* 0x000ee20000300800 */
[----:B------:R-:W-:Y:S02]  /*2d7a0*/  IMAD R157, R18, c[0x0][0x190], RZ ;  /* 0x00006400129d7a24 */ /* 0x000fe400078e02ff */
[----:B------:R-:W-:Y:S02]  /*2d7b0*/  IMAD R101, R24, c[0x0][0x190], RZ ;  /* 0x0000640018657a24 */ /* 0x000fe400078e02ff */
[----:B------:R-:W-:Y:S02]  /*2d7c0*/  IMAD R227, R21, c[0x0][0x190], RZ ;  /* 0x0000640015e37a24 */ /* 0x000fe400078e02ff */
[----:B------:R-:W-:Y:S02]  /*2d7d0*/  IMAD R94, R20, c[0x0][0x190], RZ ;  /* 0x00006400145e7a24 */ /* 0x000fe400078e02ff */
[----:B------:R-:W-:Y:S02]  /*2d7e0*/  IMAD R168, R10, c[0x0][0x190], RZ ;  /* 0x000064000aa87a24 */ /* 0x000fe400078e02ff */
[----:B------:R-:W3:Y:S04]  /*2d7f0*/  LDL.LU R10, [R1+0x8c0] ;  /* 0x0008c000010a7983 */ /* 0x000ee80000300800 */
[----:B------:R-:W-:Y:S04]  /*2d800*/  STL [R1+0x5b4], R157 ;  /* 0x0005b49d01007387 */ /* 0x000fe80000100800 */
[----:B------:R-:W3:Y:S01]  /*2d810*/  LDL.LU R18, [R1+0x8bc] ;  /* 0x0008bc0001127983 */ /* 0x000ee20000300800 */
[----:B------:R-:W-:-:S02]  /*2d820*/  IMAD R224, R17, c[0x0][0x190], RZ ;  /* 0x0000640011e07a24 */ /* 0x000fc400078e02ff */
[----:B------:R-:W-:Y:S02]  /*2d830*/  IMAD R92, R14, c[0x0][0x190], RZ ;  /* 0x000064000e5c7a24 */ /* 0x000fe400078e02ff */
[----:B------:R-:W-:Y:S02]  /*2d840*/  IMAD R93, R9, c[0x0][0x190], RZ ;  /* 0x00006400095d7a24 */ /* 0x000fe400078e02ff */
[----:B------:R-:W3:Y:S04]  /*2d850*/  LDL.LU R9, [R1+0x8b8] ;  /* 0x0008b80001097983 */ /* 0x000ee80000300800 */
[----:B------:R-:W-:Y:S04]  /*2d860*/  STL [R1+0x5b0], R168 ;  /* 0x0005b0a801007387 */ /* 0x000fe80000100800 */
[----:B------:R-:W3:Y:S04]  /*2d870*/  LDL.LU R24, [R1+0x8b4] ;  /* 0x0008b40001187983 */ /* 0x000ee80000300800 */
[----:B------:R-:W3:Y:S01]  /*2d880*/  LDL.LU R21, [R1+0x8b0] ;  /* 0x0008b00001157983 */ /* 0x000ee20000300800 */
[----:B------:R-:W-:-:S03]  /*2d890*/  IMAD R90, R8, c[0x0][0x190], RZ ;  /* 0x00006400085a7a24 */ /* 0x000fc600078e02ff */
[----:B------:R-:W3:Y:S04]  /*2d8a0*/  LDL.LU R20, [R1+0x8ac] ;  /* 0x0008ac0001147983 */ /* 0x000ee80000300800 */
[----:B------:R-:W3:Y:S04]  /*2d8b0*/  LDL.LU R17, [R1+0x8a8] ;  /* 0x0008a80001117983 */ /* 0x000ee80000300800 */
[----:B------:R-:W3:Y:S04]  /*2d8c0*/  LDL.LU R14, [R1+0x8a4] ;  /* 0x0008a400010e7983 */ /* 0x000ee80000300800 */
[----:B------:R-:W3:Y:S01]  /*2d8d0*/  LDL.LU R8, [R1+0x8a0] ;  /* 0x0008a00001087983 */ /* 0x000ee20000300800 */
[----:B------:R-:W-:-:S03]  /*2d8e0*/  IMAD R155, R16, c[0x0][0x190], RZ ;  /* 0x00006400109b7a24 */ /* 0x000fc600078e02ff */
[----:B------:R-:W3:Y:S01]  /*2d8f0*/  LDL.LU R16, [R1+0x89c] ;  /* 0x00089c0001107983 */ /* 0x000ee20000300800 */
[----:B------:R-:W-:-:S03]  /*2d900*/  IMAD R171, R15, c[0x0][0x190], RZ ;  /* 0x000064000fab7a24 */ /* 0x000fc600078e02ff */
[----:B------:R-:W3:Y:S01]  /*2d910*/  LDL.LU R15, [R1+0x898] ;  /* 0x00089800010f7983 */ /* 0x000ee20000300800 */
[----:B----4-:R-:W-:-:S03]  /*2d920*/  IMAD R222, R13, c[0x0][0x190], RZ ;  /* 0x000064000dde7a24 */ /* 0x010fc600078e02ff */
[----:B------:R-:W4:Y:S01]  /*2d930*/  LDL.LU R13, [R1+0x894] ;  /* 0x00089400010d7983 */ /* 0x000f220000300800 */
[----:B--2---:R-:W-:-:S03]  /*2d940*/  IMAD R86, R12, c[0x0][0x190], RZ ;  /* 0x000064000c567a24 */ /* 0x004fc600078e02ff */
[----:B------:R-:W2:Y:S04]  /*2d950*/  LDL.LU R12, [R1+0x890] ;  /* 0x00089000010c7983 */ /* 0x000ea80000300800 */
[----:B------:R-:W-:Y:S01]  /*2d960*/  STL [R1+0x5ac], R155 ;  /* 0x0005ac9b01007387 */ /* 0x000fe20000100800 */
[----:B---3--:R-:W-:-:S03]  /*2d970*/  IMAD R87, R11, c[0x0][0x190], RZ ;  /* 0x000064000b577a24 */ /* 0x008fc600078e02ff */
[----:B------:R-:W3:Y:S01]  /*2d980*/  LDL.LU R11, [R1+0x88c] ;  /* 0x00088c00010b7983 */ /* 0x000ee20000300800 */
[----:B------:R-:W-:Y:S02]  /*2d990*/  IMAD R91, R23, c[0x0][0x190], RZ ;  /* 0x00006400175b7a24 */ /* 0x000fe400078e02ff */
[----:B------:R-:W-:Y:S01]  /*2d9a0*/  IMAD R88, R22, c[0x0][0x190], RZ ;  /* 0x0000640016587a24 */ /* 0x000fe200078e02ff */
[----:B------:R-:W-:Y:S01]  /*2d9b0*/  STL [R1+0x5a8], R171 ;  /* 0x0005a8ab01007387 */ /* 0x000fe20000100800 */
[----:B------:R-:W-:-:S03]  /*2d9c0*/  IMAD R89, R19, c[0x0][0x190], RZ ;  /* 0x0000640013597a24 */ /* 0x000fc600078e02ff */
[----:B------:R-:W3:Y:S04]  /*2d9d0*/  LDL.LU R23, [R1+0x888] ;  /* 0x0008880001177983 */ /* 0x000ee80000300800 */
[----:B------:R-:W3:Y:S04]  /*2d9e0*/  LDL.LU R22, [R1+0x884] ;  /* 0x0008840001167983 */ /* 0x000ee80000300800 */
[----:B------:R-:W3:Y:S01]  /*2d9f0*/  LDL.LU R19, [R1+0x880] ;  /* 0x0008800001137983 */ /* 0x000ee20000300800 */
[----:B------:R-:W-:-:S03]  /*2da00*/  IMAD R84, R10, c[0x0][0x190], RZ ;  /* 0x000064000a547a24 */ /* 0x000fc600078e02ff */
        /* <DEDUP_REMOVED lines=14> */
[----:B------:R-:W3:Y:S04]  /*2daf0*/  LDL.LU R14, [R1+0x860] ;  /* 0x00086000010e7983 */ /* 0x000ee80000300800 */
[----:B------:R-:W-:Y:S04]  /*2db00*/  STL [R1+0x5a4], R153 ;  /* 0x0005a49901007387 */ /* 0x000fe80000100800 */
[----:B------:R-:W-:Y:S01]  /*2db10*/  STL [R1+0x5a0], R170 ;  /* 0x0005a0aa01007387 */ /* 0x000fe20000100800 */
[----:B------:R-:W-:Y:S02]  /*2db20*/  IMAD R81, R16, c[0x0][0x190], RZ ;  /* 0x0000640010517a24 */ /* 0x000fe400078e02ff */
[----:B------:R-:W-:-:S02]  /*2db30*/  IMAD R78, R15, c[0x0][0x190], RZ ;  /* 0x000064000f4e7a24 */ /* 0x000fc400078e02ff */
[----:B----4-:R-:W-:Y:S02]  /*2db40*/  IMAD R221, R13, c[0x0][0x190], RZ ;  /* 0x000064000ddd7a24 */ /* 0x010fe400078e02ff */
[----:B------:R-:W4:Y:S04]  /*2db50*/  LDL.LU R13, [R1+0x85c] ;  /* 0x00085c00010d7983 */ /* 0x000f280000300800 */
[----:B------:R-:W4:Y:S01]  /*2db60*/  LDL.LU R16, [R1+0x858] ;  /* 0x0008580001107983 */ /* 0x000f220000300800 */
[----:B--2---:R-:W-:-:S03]  /*2db70*/  IMAD R79, R12, c[0x0][0x190], RZ ;  /* 0x000064000c4f7a24 */ /* 0x004fc600078e02ff */
[----:B------:R-:W2:Y:S04]  /*2db80*/  LDL.LU R15, [R1+0x854] ;  /* 0x00085400010f7983 */ /* 0x000ea80000300800 */
[----:B------:R-:W1:Y:S01]  /*2db90*/  LDL.LU R12, [R1+0x850] ;  /* 0x00085000010c7983 */ /* 0x000e620000300800 */
[----:B---3--:R-:W-:-:S03]  /*2dba0*/  IMAD R76, R11, c[0x0][0x190], RZ ;  /* 0x000064000b4c7a24 */ /* 0x008fc600078e02ff */
[----:B------:R-:W3:Y:S01]  /*2dbb0*/  LDL.LU R11, [R1+0x84c] ;  /* 0x00084c00010b7983 */ /* 0x000ee20000300800 */
[----:B------:R-:W-:Y:S02]  /*2dbc0*/  IMAD R152, R22, c[0x0][0x190], RZ ;  /* 0x0000640016987a24 */ /* 0x000fe400078e02ff */
[----:B------:R-:W-:Y:S02]  /*2dbd0*/  IMAD R77, R23, c[0x0][0x190], RZ ;  /* 0x00006400174d7a24 */ /* 0x000fe400078e02ff */
[----:B------:R-:W-:Y:S02]  /*2dbe0*/  IMAD R173, R19, c[0x0][0x190], RZ ;  /* 0x0000640013ad7a24 */ /* 0x000fe400078e02ff */
[----:B------:R-:W-:Y:S02]  /*2dbf0*/  IMAD R218, R10, c[0x0][0x190], RZ ;  /* 0x000064000ada7a24 */ /* 0x000fe400078e02ff */
[----:B------:R-:W2:Y:S04]  /*2dc00*/  LDL.LU R10, [R1+0x848] ;  /* 0x00084800010a7983 */ /* 0x000ea80000300800 */
[----:B------:R-:W-:Y:S04]  /*2dc10*/  STL [R1+0x59c], R152 ;  /* 0x00059c9801007387 */ /* 0x000fe80000100800 */
[----:B------:R-:W2:Y:S04]  /*2dc20*/  LDL.LU R23, [R1+0x844] ;  /* 0x0008440001177983 */ /* 0x000ea80000300800 */
[----:B------:R-:W2:Y:S04]  /*2dc30*/  LDL.LU R22, [R1+0x840] ;  /* 0x0008400001167983 */ /* 0x000ea80000300800 */
[----:B------:R-:W2:Y:S01]  /*2dc40*/  LDL.LU R19, [R1+0x83c] ;  /* 0x00083c0001137983 */ /* 0x000ea20000300800 */
[----:B------:R-:W-:-:S02]  /*2dc50*/  IMAD R74, R18, c[0x0][0x190], RZ ;  /* 0x00006400124a7a24 */ /* 0x000fc400078e02ff */
[----:B------:R-:W-:Y:S02]  /*2dc60*/  IMAD R75, R9, c[0x0][0x190], RZ ;  /* 0x00006400094b7a24 */ /* 0x000fe400078e02ff */
[----:B------:R-:W2:Y:S04]  /*2dc70*/  LDL.LU R9, [R1+0x838] ;  /* 0x0008380001097983 */ /* 0x000ea80000300800 */
[----:B------:R-:W2:Y:S04]  /*2dc80*/  LDL.LU R18, [R1+0x834] ;  /* 0x0008340001127983 */ /* 0x000ea80000300800 */
[----:B------:R-:W-:Y:S01]  /*2dc90*/  STL [R1+0x598], R173 ;  /* 0x000598ad01007387 */ /* 0x000fe20000100800 */
[----:B------:R-:W-:-:S02]  /*2dca0*/  IMAD R72, R21, c[0x0][0x190], RZ ;  /* 0x0000640015487a24 */ /* 0x000fc400078e02ff */
[----:B------:R-:W-:Y:S02]  /*2dcb0*/  IMAD R219, R20, c[0x0][0x190], RZ ;  /* 0x0000640014db7a24 */ /* 0x000fe400078e02ff */
[----:B------:R-:W-:Y:S02]  /*2dcc0*/  IMAD R73, R17, c[0x0][0x190], RZ ;  /* 0x0000640011497a24 */ /* 0x000fe400078e02ff */
[----:B------:R-:W-:Y:S02]  /*2dcd0*/  IMAD R70, R8, c[0x0][0x190], RZ ;  /* 0x0000640008467a24 */ /* 0x000fe400078e02ff */
[----:B------:R-:W2:Y:S04]  /*2dce0*/  LDL.LU R8, [R1+0x830] ;  /* 0x0008300001087983 */ /* 0x000ea80000300800 */
[----:B------:R-:W2:Y:S01]  /*2dcf0*/  LDL.LU R21, [R1+0x82c] ;  /* 0x00082c0001157983 */ /* 0x000ea20000300800 */
[----:B------:R-:W-:-:S03]  /*2dd00*/  IMAD R71, R14, c[0x0][0x190], RZ ;  /* 0x000064000e477a24 */ /* 0x000fc600078e02ff */
[----:B------:R-:W2:Y:S04]  /*2dd10*/  LDL.LU R20, [R1+0x828] ;  /* 0x0008280001147983 */ /* 0x000ea80000300800 */
[----:B------:R-:W2:Y:S04]  /*2dd20*/  LDL.LU R17, [R1+0x824] ;  /* 0x0008240001117983 */ /* 0x000ea80000300800 */
[----:B------:R-:W2:Y:S01]  /*2dd30*/  LDL.LU R14, [R1+0x820] ;  /* 0x00082000010e7983 */ /* 0x000ea20000300800 */
[----:B----4-:R-:W-:-:S03]  /*2dd40*/  IMAD R151, R13, c[0x0][0x190], RZ ;  /* 0x000064000d977a24 */ /* 0x010fc600078e02ff */
[----:B------:R-:W4:Y:S01]  /*2dd50*/  LDL.LU R13, [R1+0x81c] ;  /* 0x00081c00010d7983 */ /* 0x000f220000300800 */
[----:B------:R-:W-:-:S03]  /*2dd60*/  IMAD R172, R16, c[0x0][0x190], RZ ;  /* 0x0000640010ac7a24 */ /* 0x000fc600078e02ff */
[----:B------:R-:W-:Y:S01]  /*2dd70*/  STL [R1+0x594], R151 ;  /* 0x0005949701007387 */ /* 0x000fe20000100800 */
[----:B-1----:R-:W-:-:S05]  /*2dd80*/  IMAD R0, R12, c[0x0][0x190], RZ ;  /* 0x000064000c007a24 */ /* 0x002fca00078e02ff */
[----:B------:R1:W-:Y:S04]  /*2dd90*/  STL [R1+0x850], R0 ;  /* 0x0008500001007387 */ /* 0x0003e80000100800 */
[----:B------:R-:W4:Y:S04]  /*2dda0*/  LDL.LU R16, [R1+0x818] ;  /* 0x0008180001107983 */ /* 0x000f280000300800 */
[----:B------:R-:W4:Y:S01]  /*2ddb0*/  LDL.LU R12, [R1+0x814] ;  /* 0x00081400010c7983 */ /* 0x000f220000300800 */
[----:B---3--:R-:W-:-:S03]  /*2ddc0*/  IMAD R216, R11, c[0x0][0x190], RZ ;  /* 0x000064000bd87a24 */ /* 0x008fc600078e02ff */
[----:B------:R-:W3:Y:S01]  /*2ddd0*/  LDL.LU R11, [R1+0x810] ;  /* 0x00081000010b7983 */ /* 0x000ee20000300800 */
[----:B--2---:R-:W-:-:S03]  /*2dde0*/  IMAD R182, R15, c[0x0][0x190], RZ ;  /* 0x000064000fb67a24 */ /* 0x004fc600078e02ff */
[----:B------:R-:W-:Y:S04]  /*2ddf0*/  STL [R1+0x590], R172 ;  /* 0x000590ac01007387 */ /* 0x000fe80000100800 */
[----:B------:R-:W2:Y:S01]  /*2de00*/  LDL.LU R15, [R1+0x80c] ;  /* 0x00080c00010f7983 */ /* 0x000ea20000300800 */
[----:B------:R-:W-:-:S03]  /*2de10*/  IMAD R68, R10, c[0x0][0x190], RZ ;  /* 0x000064000a447a24 */ /* 0x000fc600078e02ff */
[----:B------:R-:W2:Y:S04]  /*2de20*/  LDL.LU R10, [R1+0x808] ;  /* 0x00080800010a7983 */ /* 0x000ea80000300800 */
[----:B------:R-:W-:Y:S01]  /*2de30*/  STL [R1+0x58c], R182 ;  /* 0x00058cb601007387 */ /* 0x000fe20000100800 */
[----:B------:R-:W-:Y:S02]  /*2de40*/  IMAD R69, R23, c[0x0][0x190], RZ ;  /* 0x0000640017457a24 */ /* 0x000fe400078e02ff */
[----:B------:R-:W-:Y:S02]  /*2de50*/  IMAD R66, R22, c[0x0][0x190], RZ ;  /* 0x0000640016427a24 */ /* 0x000fe400078e02ff */
[----:B------:R-:W-:Y:S02]  /*2de60*/  IMAD R217, R19, c[0x0][0x190], RZ ;  /* 0x0000640013d97a24 */ /* 0x000fe400078e02ff */
[----:B------:R-:W-:-:S02]  /*2de70*/  IMAD R67, R9, c[0x0][0x190], RZ ;  /* 0x0000640009437a24 */ /* 0x000fc400078e02ff */
[----:B------:R-:W2:Y:S04]  /*2de80*/  LDL.LU R9, [R1+0x804] ;  /* 0x0008040001097983 */ /* 0x000ea80000300800 */
[----:B------:R-:W2:Y:S01]  /*2de90*/  LDL.LU R23, [R1+0x800] ;  /* 0x0008000001177983 */ /* 0x000ea20000300800 */
[----:B------:R-:W-:-:S03]  /*2dea0*/  IMAD R64, R18, c[0x0][0x190], RZ ;  /* 0x0000640012407a24 */ /* 0x000fc600078e02ff */
[----:B------:R-:W2:Y:S04]  /*2deb0*/  LDL.LU R22, [R1+0x7fc] ;  /* 0x0007fc0001167983 */ /* 0x000ea80000300800 */
[----:B------:R-:W2:Y:S04]  /*2dec0*/  LDL.LU R19, [R1+0x7f8] ;  /* 0x0007f80001137983 */ /* 0x000ea80000300800 */
[----:B------:R-:W2:Y:S01]  /*2ded0*/  LDL.LU R18, [R1+0x7f4] ;  /* 0x0007f40001127983 */ /* 0x000ea20000300800 */
[----:B------:R-:W-:-:S03]  /*2dee0*/  IMAD R65, R8, c[0x0][0x190], RZ ;  /* 0x0000640008417a24 */ /* 0x000fc600078e02ff */
[----:B------:R-:W2:Y:S01]  /*2def0*/  LDL.LU R8, [R1+0x7f0] ;  /* 0x0007f00001087983 */ /* 0x000ea20000300800 */
[----:B------:R-:W-:Y:S02]  /*2df00*/  IMAD R149, R21, c[0x0][0x190], RZ ;  /* 0x0000640015957a24 */ /* 0x000fe400078e02ff */
[----:B------:R-:W-:-:S03]  /*2df10*/  IMAD R251, R20, c[0x0][0x190], RZ ;  /* 0x0000640014fb7a24 */ /* 0x000fc600078e02ff */
[----:B------:R-:W-:Y:S01]  /*2df20*/  STL [R1+0x588], R149 ;  /* 0x0005889501007387 */ /* 0x000fe20000100800 */
[----:B------:R-:W-:-:S03]  /*2df30*/  IMAD R214, R17, c[0x0][0x190], RZ ;  /* 0x0000640011d67a24 */ /* 0x000fc600078e02ff */
[----:B------:R-:W2:Y:S01]  /*2df40*/  LDL.LU R21, [R1+0x7ec] ;  /* 0x0007ec0001157983 */ /* 0x000ea20000300800 */
[----:B------:R-:W-:-:S03]  /*2df50*/  IMAD R62, R14, c[0x0][0x190], RZ ;  /* 0x000064000e3e7a24 */ /* 0x000fc600078e02ff */
[----:B------:R-:W2:Y:S04]  /*2df60*/  LDL.LU R20, [R1+0x7e8] ;  /* 0x0007e80001147983 */ /* 0x000ea80000300800 */
[----:B------:R-:W2:Y:S04]  /*2df70*/  LDL.LU R17, [R1+0x7e4] ;  /* 0x0007e40001117983 */ /* 0x000ea80000300800 */
[----:B------:R-:W2:Y:S01]  /*2df80*/  LDL.LU R14, [R1+0x7e0] ;  /* 0x0007e000010e7983 */ /* 0x000ea20000300800 */
[----:B----4-:R-:W-:-:S03]  /*2df90*/  IMAD R63, R13, c[0x0][0x190], RZ ;  /* 0x000064000d3f7a24 */ /* 0x010fc600078e02ff */
[----:B------:R-:W4:Y:S04]  /*2dfa0*/  LDL.LU R13, [R1+0x7dc] ;  /* 0x0007dc00010d7983 */ /* 0x000f280000300800 */
[----:B------:R-:W-:Y:S01]  /*2dfb0*/  STL [R1+0x580], R251 ;  /* 0x000580fb01007387 */ /* 0x000fe20000100800 */
[----:B------:R-:W-:-:S03]  /*2dfc0*/  IMAD R181, R12, c[0x0][0x190], RZ ;  /* 0x000064000cb57a24 */ /* 0x000fc600078e02ff */
[----:B------:R-:W4:Y:S01]  /*2dfd0*/  LDL.LU R12, [R1+0x7d8] ;  /* 0x0007d800010c7983 */ /* 0x000f220000300800 */
[----:B---3--:R-:W-:-:S03]  /*2dfe0*/  IMAD R215, R11, c[0x0][0x190], RZ ;  /* 0x000064000bd77a24 */ /* 0x008fc600078e02ff */
[----:B------:R-:W3:Y:S01]  /*2dff0*/  LDL.LU R11, [R1+0x7d4] ;  /* 0x0007d400010b7983 */ /* 0x000ee20000300800 */
[----:B------:R-:W-:-:S03]  /*2e000*/  IMAD R60, R16, c[0x0][0x190], RZ ;  /* 0x00006400103c7a24 */ /* 0x000fc600078e02ff */
[----:B------:R-:W3:Y:S01]  /*2e010*/  LDL.LU R16, [R1+0x7a8] ;  /* 0x0007a80001107983 */ /* 0x000ee20000300800 */
[----:B--2---:R-:W-:Y:S02]  /*2e020*/  IMAD R61, R15, c[0x0][0x190], RZ ;  /* 0x000064000f3d7a24 */ /* 0x004fe400078e02ff */
[----:B------:R-:W-:Y:S02]  /*2e030*/  IMAD R58, R10, c[0x0][0x190], RZ ;  /* 0x000064000a3a7a24 */ /* 0x000fe400078e02ff */
[----:B------:R-:W2:Y:S04]  /*2e040*/  LDL.LU R10, [R1+0x78c] ;  /* 0x00078c00010a7983 */ /* 0x000ea80000300800 */
[----:B------:R-:W2:Y:S04]  /*2e050*/  LDL.LU R15, [R1+0x784] ;  /* 0x00078400010f7983 */ /* 0x000ea80000300800 */
[----:B------:R-:W-:Y:S01]  /*2e060*/  STL [R1+0x57c], R181 ;  /* 0x00057cb501007387 */ /* 0x000fe20000100800 */
        /* <DEDUP_REMOVED lines=11> */
[----:B------:R-:W-:-:S03]  /*2e120*/  IMAD R57, R8, c[0x0][0x190], RZ ;  /* 0x0000640008397a24 */ /* 0x000fc600078e02ff */
[----:B------:R-:W2:Y:S04]  /*2e130*/  LDL.LU R8, [R1+0x6d8] ;  /* 0x0006d80001087983 */ /* 0x000ea80000300800 */
[----:B------:R-:W-:Y:S01]  /*2e140*/  STL [R1+0x574], R175 ;  /* 0x000574af01007387 */ /* 0x000fe20000100800 */
[----:B------:R-:W-:Y:S02]  /*2e150*/  IMAD R180, R20, c[0x0][0x190], RZ ;  /* 0x0000640014b47a24 */ /* 0x000fe400078e02ff */
[----:B------:R-:W-:Y:S02]  /*2e160*/  IMAD R55, R14, c[0x0][0x190], RZ ;  /* 0x000064000e377a24 */ /* 0x000fe400078e02ff */
[----:B------:R-:W2:Y:S01]  /*2e170*/  LDL.LU R14, [R1+0x6d4] ;  /* 0x0006d400010e7983 */ /* 0x000ea20000300800 */
[----:B------:R-:W-:-:S03]  /*2e180*/  IMAD R213, R17, c[0x0][0x190], RZ ;  /* 0x0000640011d57a24 */ /* 0x000fc600078e02ff */
        /* <DEDUP_REMOVED lines=8> */
[----:B------:R-:W-:Y:S02]  /*2e210*/  IMAD R54, R21, c[0x0][0x190], RZ ;  /* 0x0000640015367a24 */ /* 0x000fe400078e02ff */
[----:B------:R-:W-:Y:S02]  /*2e220*/  IMAD R174, R16, c[0x0][0x190], RZ ;  /* 0x0000640010ae7a24 */ /* 0x000fe400078e02ff */
[----:B--2---:R-:W-:Y:S02]  /*2e230*/  IMAD R210, R10, c[0x0][0x190], RZ ;  /* 0x000064000ad27a24 */ /* 0x004fe400078e02ff */
[----:B------:R-:W2:Y:S04]  /*2e240*/  LDL.LU R10, [R1+0x6a4] ;  /* 0x0006a400010a7983 */ /* 0x000ea80000300800 */
[----:B------:R-:W-:Y:S04]  /*2e250*/  STL [R1+0x568], R165 ;  /* 0x000568a501007387 */ /* 0x000fe80000100800 */
        /* <DEDUP_REMOVED lines=12> */
[----:B------:R-:W-:Y:S02]  /*2e320*/  IMAD R46, R8, c[0x0][0x190], RZ ;  /* 0x00006400082e7a24 */ /* 0x000fe400078e02ff */
[----:B------:R-:W2:Y:S04]  /*2e330*/  LDL.LU R8, [R1+0x66c] ;  /* 0x00066c0001087983 */ /* 0x000ea80000300800 */
[----:B------:R-:W2:Y:S04]  /*2e340*/  LDL.LU R23, [R1+0x660] ;  /* 0x0006600001177983 */ /* 0x000ea80000300800 */
[----:B------:R-:W2:Y:S04]  /*2e350*/  LDL.LU R22, [R1+0x654] ;  /* 0x0006540001167983 */ /* 0x000ea80000300800 */
[----:B------:R-:W2:Y:S04]  /*2e360*/  LDL.LU R19, [R1+0x63c] ;  /* 0x00063c0001137983 */ /* 0x000ea80000300800 */
[----:B------:R-:W2:Y:S04]  /*2e370*/  LDL.LU R18, [R1+0x634] ;  /* 0x0006340001127983 */ /* 0x000ea80000300800 */
[----:B------:R-:W-:Y:S01]  /*2e380*/  STL [R1+0x548], R179 ;  /* 0x000548b301007387 */ /* 0x000fe20000100800 */
[----:B------:R-:W-:-:S03]  /*2e390*/  IMAD R47, R14, c[0x0][0x190], RZ ;  /* 0x000064000e2f7a24 */ /* 0x000fc600078e02ff */
[----:B------:R-:W2:Y:S01]  /*2e3a0*/  LDL.LU R14, [R1+0x630] ;  /* 0x00063000010e7983 */ /* 0x000ea20000300800 */
[----:B------:R-:W-:-:S03]  /*2e3b0*/  IMAD R164, R17, c[0x0][0x190], RZ ;  /* 0x0000640011a47a24 */ /* 0x000fc600078e02ff */
[----:B------:R-:W2:Y:S01]  /*2e3c0*/  LDL.LU R17, [R1+0x620] ;  /* 0x0006200001117983 */ /* 0x000ea20000300800 */
[----:B----4-:R-:W-:-:S03]  /*2e3d0*/  IMAD R189, R13, c[0x0][0x190], RZ ;  /* 0x000064000dbd7a24 */ /* 0x010fc600078e02ff */
[----:B------:R-:W4:Y:S01]  /*2e3e0*/  LDL.LU R13, [R1+0x56c] ;  /* 0x00056c00010d7983 */ /* 0x000f220000300800 */
[----:B------:R-:W-:-:S03]  /*2e3f0*/  IMAD R208, R12, c[0x0][0x190], RZ ;  /* 0x000064000cd07a24 */ /* 0x000fc600078e02ff */
[----:B------:R-:W4:Y:S01]  /*2e400*/  LDL.LU R12, [R1+0x564] ;  /* 0x00056400010c7983 */ /* 0x000f220000300800 */
[----:B---3--:R-:W-:-:S03]  /*2e410*/  IMAD R44, R11, c[0x0][0x190], RZ ;  /* 0x000064000b2c7a24 */ /* 0x008fc600078e02ff */
[----:B------:R-:W-:Y:S04]  /*2e420*/  STL [R1+0x534], R164 ;  /* 0x000534a401007387 */ /* 0x000fe80000100800 */
[----:B------:R-:W3:Y:S01]  /*2e430*/  LDL.LU R11, [R1+0x560] ;  /* 0x00056000010b7983 */ /* 0x000ee20000300800 */
[----:B--2---:R-:W-:-:S03]  /*2e440*/  IMAD R45, R10, c[0x0][0x190], RZ ;  /* 0x000064000a2d7a24 */ /* 0x004fc600078e02ff */
[----:B------:R-:W2:Y:S04]  /*2e450*/  LDL.LU R10, [R1+0x55c] ;  /* 0x00055c00010a7983 */ /* 0x000ea80000300800 */
[----:B------:R-:W-:Y:S01]  /*2e460*/  STL [R1+0x530], R189 ;  /* 0x000530bd01007387 */ /* 0x000fe20000100800 */
[----:B------:R-:W-:Y:S02]  /*2e470*/  IMAD R42, R21, c[0x0][0x190], RZ ;  /* 0x00006400152a7a24 */ /* 0x000fe400078e02ff */
[----:B------:R-:W-:Y:S02]  /*2e480*/  IMAD R209, R16, c[0x0][0x190], RZ ;  /* 0x0000640010d17a24 */ /* 0x000fe400078e02ff */
[----:B------:R-:W2:Y:S01]  /*2e490*/  LDL.LU R16, [R1+0x558] ;  /* 0x0005580001107983 */ /* 0x000ea20000300800 */
[----:B------:R-:W-:-:S03]  /*2e4a0*/  IMAD R178, R20, c[0x0][0x190], RZ ;  /* 0x0000640014b27a24 */ /* 0x000fc600078e02ff */
[----:B------:R-:W2:Y:S01]  /*2e4b0*/  LDL.LU R21, [R1+0x554] ;  /* 0x0005540001157983 */ /* 0x000ea20000300800 */
[----:B------:R-:W-:-:S03]  /*2e4c0*/  IMAD R43, R15, c[0x0][0x190], RZ ;  /* 0x000064000f2b7a24 */ /* 0x000fc600078e02ff */
        /* <DEDUP_REMOVED lines=8> */
[----:B------:R-:W2:Y:S01]  /*2e550*/  LDL.LU R8, [R1+0x53c] ;  /* 0x00053c0001087983 */ /* 0x000ea20000300800 */
[----:B------:R-:W-:-:S02]  /*2e560*/  IMAD R163, R23, c[0x0][0x190], RZ ;  /* 0x0000640017a37a24 */ /* 0x000fc400078e02ff */
[----:B------:R-:W-:-:S03]  /*2e570*/  IMAD R194, R22, c[0x0][0x190], RZ ;  /* 0x0000640016c27a24 */ /* 0x000fc600078e02ff */
[----:B------:R-:W-:Y:S01]  /*2e580*/  STL [R1+0x50c], R163 ;  /* 0x00050ca301007387 */ /* 0x000fe20000100800 */
[----:B------:R-:W-:-:S03]  /*2e590*/  IMAD R39, R14, c[0x0][0x190], RZ ;  /* 0x000064000e277a24 */ /* 0x000fc600078e02ff */
[----:B------:R-:W2:Y:S04]  /*2e5a0*/  LDL.LU R14, [R1+0x538] ;  /* 0x00053800010e7983 */ /* 0x000ea80000300800 */
[----:B------:R-:W-:Y:S04]  /*2e5b0*/  STL [R1+0x4f4], R194 ;  /* 0x0004f4c201007387 */ /* 0x000fe80000100800 */
[----:B------:R-:W1:Y:S04]  /*2e5c0*/  LDL.LU R25, [R1+0x52c] ;  /* 0x00052c0001197983 */ /* 0x000e680000300800 */
[----:B------:R-:W2:Y:S01]  /*2e5d0*/  LDL.LU R24, [R1+0x524] ;  /* 0x0005240001187983 */ /* 0x000ea20000300800 */
[----:B----4-:R-:W-:-:S03]  /*2e5e0*/  IMAD R177, R13, c[0x0][0x190], RZ ;  /* 0x000064000db17a24 */ /* 0x010fc600078e02ff */
[----:B------:R-:W4:Y:S01]  /*2e5f0*/  LDL.LU R13, [R1+0x520] ;  /* 0x00052000010d7983 */ /* 0x000f220000300800 */
[----:B------:R-:W-:-:S03]  /*2e600*/  IMAD R207, R12, c[0x0][0x190], RZ ;  /* 0x000064000ccf7a24 */ /* 0x000fc600078e02ff */
[----:B------:R-:W4:Y:S01]  /*2e610*/  LDL.LU R12, [R1+0x51c] ;  /* 0x00051c00010c7983 */ /* 0x000f220000300800 */
[----:B---3--:R-:W-:-:S03]  /*2e620*/  IMAD R37, R11, c[0x0][0x190], RZ ;  /* 0x000064000b257a24 */ /* 0x008fc600078e02ff */
[----:B------:R-:W3:Y:S01]  /*2e630*/  LDL.LU R11, [R1+0x518] ;  /* 0x00051800010b7983 */ /* 0x000ee20000300800 */
[----:B------:R-:W-:Y:S02]  /*2e640*/  IMAD R206, R19, c[0x0][0x190], RZ ;  /* 0x0000640013ce7a24 */ /* 0x000fe400078e02ff */
[----:B------:R-:W-:Y:S02]  /*2e650*/  IMAD R38, R18, c[0x0][0x190], RZ ;  /* 0x0000640012267a24 */ /* 0x000fe400078e02ff */
[----:B------:R-:W-:Y:S02]  /*2e660*/  IMAD R36, R17, c[0x0][0x190], RZ ;  /* 0x0000640011247a24 */ /* 0x000fe400078e02ff */
[----:B--2---:R-:W-:Y:S02]  /*2e670*/  IMAD R34, R10, c[0x0][0x190], RZ ;  /* 0x000064000a227a24 */ /* 0x004fe400078e02ff */
[----:B------:R-:W2:Y:S04]  /*2e680*/  LDL.LU R10, [R1+0x514] ;  /* 0x00051400010a7983 */ /* 0x000ea80000300800 */
[----:B------:R-:W2:Y:S04]  /*2e690*/  LDL.LU R19, [R1+0x510] ;  /* 0x0005100001137983 */ /* 0x000ea80000300800 */
[----:B------:R-:W2:Y:S04]  /*2e6a0*/  LDL.LU R18, [R1+0x508] ;  /* 0x0005080001127983 */ /* 0x000ea80000300800 */
[----:B------:R-:W2:Y:S01]  /*2e6b0*/  LDL.LU R17, [R1+0x504] ;  /* 0x0005040001117983 */ /* 0x000ea20000300800 */
[----:B------:R-:W-:-:S02]  /*2e6c0*/  IMAD R35, R16, c[0x0][0x190], RZ ;  /* 0x0000640010237a24 */ /* 0x000fc400078e02ff */
[----:B------:R-:W-:Y:S01]  /*2e6d0*/  IMAD R161, R21, c[0x0][0x190], RZ ;  /* 0x0000640015a17a24 */ /* 0x000fe200078e02ff */
[----:B------:R-:W-:Y:S04]  /*2e6e0*/  STL [R1+0x4f0], R177 ;  /* 0x0004f0b101007387 */ /* 0x000fe80000100800 */
[----:B------:R-:W2:Y:S01]  /*2e6f0*/  LDL.LU R16, [R1+0x500] ;  /* 0x0005000001107983 */ /* 0x000ea20000300800 */
[----:B------:R-:W-:-:S03]  /*2e700*/  IMAD R197, R20, c[0x0][0x190], RZ ;  /* 0x0000640014c57a24 */ /* 0x000fc600078e02ff */
[----:B------:R-:W-:Y:S04]  /*2e710*/  STL [R1+0x4e8], R161 ;  /* 0x0004e8a101007387 */ /* 0x000fe80000100800 */
[----:B------:R-:W2:Y:S04]  /*2e720*/  LDL.LU R23, [R1+0x4fc] ;  /* 0x0004fc0001177983 */ /* 0x000ea80000300800 */
[----:B------:R-:W2:Y:S01]  /*2e730*/  LDL.LU R22, [R1+0x4f8] ;  /* 0x0004f80001167983 */ /* 0x000ea20000300800 */
[----:B------:R-:W-:-:S03]  /*2e740*/  IMAD R32, R9, c[0x0][0x190], RZ ;  /* 0x0000640009207a24 */ /* 0x000fc600078e02ff */
[----:B------:R-:W2:Y:S01]  /*2e750*/  LDL.LU R21, [R1+0x4ec] ;  /* 0x0004ec0001157983 */ /* 0x000ea20000300800 */
[----:B------:R-:W-:Y:S02]  /*2e760*/  IMAD R204, R15, c[0x0][0x190], RZ ;  /* 0x000064000fcc7a24 */ /* 0x000fe400078e02ff */
[----:B------:R-:W-:Y:S02]  /*2e770*/  IMAD R33, R8, c[0x0][0x190], RZ ;  /* 0x0000640008217a24 */ /* 0x000fe400078e02ff */
[----:B------:R-:W2:Y:S04]  /*2e780*/  LDL.LU R8, [R1+0x4e4] ;  /* 0x0004e40001087983 */ /* 0x000ea80000300800 */
[----:B------:R-:W2:Y:S04]  /*2e790*/  LDL.LU R9, [R1+0x4e0] ;  /* 0x0004e00001097983 */ /* 0x000ea80000300800 */
[----:B------:R-:W-:Y:S04]  /*2e7a0*/  STL [R1+0x4cc], R197 ;  /* 0x0004ccc501007387 */ /* 0x000fe80000100800 */
[----:B------:R-:W2:Y:S04]  /*2e7b0*/  LDL.LU R20, [R1+0x4dc] ;  /* 0x0004dc0001147983 */ /* 0x000ea80000300800 */
[----:B------:R-:W2:Y:S01]  /*2e7c0*/  LDL.LU R15, [R1+0x4d8] ;  /* 0x0004d800010f7983 */ /* 0x000ea20000300800 */
[----:B------:R-:W-:-:S03]  /*2e7d0*/  IMAD R30, R14, c[0x0][0x190], RZ ;  /* 0x000064000e1e7a24 */ /* 0x000fc600078e02ff */
[----:B------:R-:W2:Y:S01]  /*2e7e0*/  LDL.LU R14, [R1+0x4d4] ;  /* 0x0004d400010e7983 */ /* 0x000ea20000300800 */
[----:B-1----:R-:W-:-:S05]  /*2e7f0*/  IMAD R0, R25, c[0x0][0x190], RZ ;  /* 0x0000640019007a24 */ /* 0x002fca00078e02ff */
[----:B------:R1:W-:Y:S01]  /*2e800*/  STL [R1+0x4c8], R0 ;  /* 0x0004c80001007387 */ /* 0x0003e20000100800 */
[----:B----4-:R-:W-:-:S03]  /*2e810*/  IMAD R31, R13, c[0x0][0x190], RZ ;  /* 0x000064000d1f7a24 */ /* 0x010fc600078e02ff */
[----:B------:R-:W4:Y:S01]  /*2e820*/  LDL.LU R13, [R1+0x4d0] ;  /* 0x0004d000010d7983 */ /* 0x000f220000300800 */
[----:B------:R-:W-:-:S03]  /*2e830*/  IMAD R28, R12, c[0x0][0x190], RZ ;  /* 0x000064000c1c7a24 */ /* 0x000fc600078e02ff */
[----:B------:R-:W4:Y:S01]  /*2e840*/  LDL.LU R12, [R1+0x4c4] ;  /* 0x0004c400010c7983 */ /* 0x000f220000300800 */
[----:B---3--:R-:W-:-:S03]  /*2e850*/  IMAD R29, R11, c[0x0][0x190], RZ ;  /* 0x000064000b1d7a24 */ /* 0x008fc600078e02ff */
[----:B------:R-:W3:Y:S01]  /*2e860*/  LDL.LU R11, [R1+0x4c0] ;  /* 0x0004c000010b7983 */ /* 0x000ee20000300800 */
[----:B--2---:R-:W-:-:S03]  /*2e870*/  IMAD R160, R10, c[0x0][0x190], RZ ;  /* 0x000064000aa07a24 */ /* 0x004fc600078e02ff */
[----:B------:R-:W2:Y:S01]  /*2e880*/  LDL.LU R10, [R1+0x4bc] ;  /* 0x0004bc00010a7983 */ /* 0x000ea20000300800 */
[----:B-1----:R-:W-:-:S03]  /*2e890*/  IMAD R0, R18, c[0x0][0x190], RZ ;  /* 0x0000640012007a24 */ /* 0x002fc600078e02ff */
[----:B------:R-:W-:Y:S01]  /*2e8a0*/  STL [R1+0x4b4], R160 ;  /* 0x0004b4a001007387 */ /* 0x000fe20000100800 */
[----:B------:R-:W-:-:S03]  /*2e8b0*/  IMAD R193, R19, c[0x0][0x190], RZ ;  /* 0x0000640013c17a24 */ /* 0x000fc600078e02ff */
[----:B------:R1:W-:Y:S01]  /*2e8c0*/  STL [R1+0x4a8], R0 ;  /* 0x0004a80001007387 */ /* 0x0003e20000100800 */
[----:B------:R-:W-:-:S03]  /*2e8d0*/  IMAD R202, R17, c[0x0][0x190], RZ ;  /* 0x0000640011ca7a24 */ /* 0x000fc600078e02ff */
[----:B------:R-:W2:Y:S04]  /*2e8e0*/  LDL.LU R18, [R1+0x4b8] ;  /* 0x0004b80001127983 */ /* 0x000ea80000300800 */
[----:B------:R-:W2:Y:S01]  /*2e8f0*/  LDL.LU R196, [R1+0x4ac] ;  /* 0x0004ac0001c47983 */ /* 0x000ea20000300800 */
[----:B------:R-:W-:-:S03]  /*2e900*/  IMAD R26, R16, c[0x0][0x190], RZ ;  /* 0x00006400101a7a24 */ /* 0x000fc600078e02ff */
[----:B------:R-:W2:Y:S04]  /*2e910*/  LDL.LU R19, [R1+0x4a4] ;  /* 0x0004a40001137983 */ /* 0x000ea80000300800 */
[----:B------:R-:W2:Y:S04]  /*2e920*/  LDL.LU R17, [R1+0x4a0] ;  /* 0x0004a00001117983 */ /* 0x000ea80000300800 */
[----:B------:R-:W2:Y:S01]  /*2e930*/  LDL.LU R16, [R1+0x49c] ;  /* 0x00049c0001107983 */ /* 0x000ea20000300800 */
[----:B-1----:R-:W-:-:S03]  /*2e940*/  IMAD R0, R21, c[0x0][0x190], RZ ;  /* 0x0000640015007a24 */ /* 0x002fc600078e02ff */
[----:B------:R-:W-:Y:S01]  /*2e950*/  STL [R1+0x4b0], R193 ;  /* 0x0004b0c101007387 */ /* 0x000fe20000100800 */
[----:B------:R-:W-:Y:S02]  /*2e960*/  IMAD R27, R23, c[0x0][0x190], RZ ;  /* 0x00006400171b7a24 */ /* 0x000fe400078e02ff */
[----:B------:R-:W-:Y:S02]  /*2e970*/  IMAD R205, R24, c[0x0][0x190], RZ ;  /* 0x0000640018cd7a24 */ /* 0x000fe400078e02ff */
[----:B------:R-:W-:Y:S02]  /*2e980*/  IMAD R24, R22, c[0x0][0x190], RZ ;  /* 0x0000640016187a24 */ /* 0x000fe400078e02ff */
[----:B------:R-:W-:Y:S02]  /*2e990*/  IMAD R203, R8, c[0x0][0x190], RZ ;  /* 0x0000640008cb7a24 */ /* 0x000fe400078e02ff */
[----:B------:R-:W2:Y:S01]  /*2e9a0*/  LDL.LU R8, [R1+0x498] ;  /* 0x0004980001087983 */ /* 0x000ea20000300800 */
[----:B------:R-:W-:-:S03]  /*2e9b0*/  IMAD R25, R9, c[0x0][0x190], RZ ;  /* 0x0000640009197a24 */ /* 0x000fc600078e02ff */
[----:B------:R1:W-:Y:S04]  /*2e9c0*/  STL [R1+0x490], R0 ;  /* 0x0004900001007387 */ /* 0x0003e80000100800 */
[----:B------:R-:W2:Y:S04]  /*2e9d0*/  LDL.LU R9, [R1+0x494] ;  /* 0x0004940001097983 */ /* 0x000ea80000300800 */
[----:B------:R-:W2:Y:S01]  /*2e9e0*/  LDL.LU R195, [R1+0x48c] ;  /* 0x00048c0001c37983 */ /* 0x000ea20000300800 */
[----:B------:R-:W-:-:S03]  /*2e9f0*/  IMAD R23, R15, c[0x0][0x190], RZ ;  /* 0x000064000f177a24 */ /* 0x000fc600078e02ff */
[----:B------:R-:W2:Y:S04]  /*2ea00*/  LDL.LU R250, [R1+0x484] ;  /* 0x0004840001fa7983 */ /* 0x000ea80000300800 */
[----:B------:R-:W2:Y:S01]  /*2ea10*/  LDL.LU R198, [R1+0x480] ;  /* 0x0004800001c67983 */ /* 0x000ea20000300800 */
[----:B------:R-:W-:-:S03]  /*2ea20*/  IMAD R147, R14, c[0x0][0x190], RZ ;  /* 0x000064000e937a24 */ /* 0x000fc600078e02ff */
[----:B------:R-:W2:Y:S04]  /*2ea30*/  LDL.LU R14, [R1+0x47c] ;  /* 0x00047c00010e7983 */ /* 0x000ea80000300800 */
[----:B------:R-:W2:Y:S04]  /*2ea40*/  LDL.LU R15, [R1+0x478] ;  /* 0x00047800010f7983 */ /* 0x000ea80000300800 */
[----:B------:R-:W-:Y:S01]  /*2ea50*/  STL [R1+0x488], R147 ;  /* 0x0004889301007387 */ /* 0x000fe20000100800 */
[----:B------:R-:W-:Y:S02]  /*2ea60*/  IMAD R22, R20, c[0x0][0x190], RZ ;  /* 0x0000640014167a24 */ /* 0x000fe400078e02ff */
[----:B----4-:R-:W-:-:S02]  /*2ea70*/  IMAD R192, R13, c[0x0][0x190], RZ ;  /* 0x000064000dc07a24 */ /* 0x010fc400078e02ff */
[----:B------:R-:W-:Y:S02]  /*2ea80*/  IMAD R200, R12, c[0x0][0x190], RZ ;  /* 0x000064000cc87a24 */ /* 0x000fe400078e02ff */
[----:B------:R-:W4:Y:S04]  /*2ea90*/  LDL.LU R12, [R1+0x474] ;  /* 0x00047400010c7983 */ /* 0x000f280000300800 */
[----:B------:R-:W4:Y:S01]  /*2eaa0*/  LDL.LU R199, [R1+0x468] ;  /* 0x0004680001c77983 */ /* 0x000f220000300800 */
[----:B---3--:R-:W-:-:S03]  /*2eab0*/  IMAD R20, R11, c[0x0][0x190], RZ ;  /* 0x000064000b147a24 */ /* 0x008fc600078e02ff */
[----:B------:R-:W3:Y:S04]  /*2eac0*/  LDL.LU R13, [R1+0x464] ;  /* 0x00046400010d7983 */ /* 0x000ee80000300800 */
[----:B------:R-:W3:Y:S01]  /*2ead0*/  LDL.LU R11, [R1+0x460] ;  /* 0x00046000010b7983 */ /* 0x000ee20000300800 */
[----:B--2---:R-:W-:-:S03]  /*2eae0*/  IMAD R21, R10, c[0x0][0x190], RZ ;  /* 0x000064000a157a24 */ /* 0x004fc600078e02ff */
[----:B------:R-:W2:Y:S04]  /*2eaf0*/  LDL.LU R10, [R1+0x45c] ;  /* 0x00045c00010a7983 */ /* 0x000ea80000300800 */
[----:B------:R-:W-:Y:S04]  /*2eb00*/  STL [R1+0x470], R192 ;  /* 0x000470c001007387 */ /* 0x000fe80000100800 */
[----:B------:R-:W2:Y:S04]  /*2eb10*/  LDL.LU R190, [R1+0x450] ;  /* 0x0004500001be7983 */ /* 0x000ea80000300800 */
[----:B------:R-:W2:Y:S01]  /*2eb20*/  LDL.LU R252, [R1+0x448] ;  /* 0x0004480001fc7983 */ /* 0x000ea20000300800 */
[----:B------:R-:W-:-:S03]  /*2eb30*/  IMAD R184, R196, c[0x0][0x190], RZ ;  /* 0x00006400c4b87a24 */ /* 0x000fc600078e02ff */
[----:B------:R-:W2:Y:S01]  /*2eb40*/  LDL.LU R196, [R1+0x444] ;  /* 0x0004440001c47983 */ /* 0x000ea20000300800 */
[----:B------:R-:W-:-:S03]  /*2eb50*/  IMAD R201, R19, c[0x0][0x190], RZ ;  /* 0x0000640013c97a24 */ /* 0x000fc600078e02ff */
[----:B------:R-:W-:Y:S01]  /*2eb60*/  STL [R1+0x46c], R184 ;  /* 0x00046cb801007387 */ /* 0x000fe20000100800 */
[----:B------:R-:W-:Y:S02]  /*2eb70*/  IMAD R19, R17, c[0x0][0x190], RZ ;  /* 0x0000640011137a24 */ /* 0x000fe400078e02ff */
[----:B------:R-:W-:Y:S02]  /*2eb80*/  IMAD R148, R3, c[0x0][0x190], RZ ;  /* 0x0000640003947a24 */ /* 0x000fe400078e02ff */
[----:B------:R-:W-:Y:S02]  /*2eb90*/  IMAD R17, R8, c[0x0][0x190], RZ ;  /* 0x0000640008117a24 */ /* 0x000fe400078e02ff */
[----:B------:R-:W2:Y:S04]  /*2eba0*/  LDL.LU R8, [R1+0x440] ;  /* 0x0004400001087983 */ /* 0x000ea80000300800 */
[----:B-1----:R-:W2:Y:S01]  /*2ebb0*/  LDL.LU R0, [R1+0x43c] ;  /* 0x00043c0001007983 */ /* 0x002ea20000300800 */
[----:B------:R-:W-:-:S03]  /*2ebc0*/  IMAD R146, R9, c[0x0][0x190], RZ ;  /* 0x0000640009927a24 */ /* 0x000fc600078e02ff */
[----:B------:R-:W2:Y:S01]  /*2ebd0*/  LDL.LU R9, [R1+0x9a4] ;  /* 0x0009a40001097983 */ /* 0x000ea20000300800 */
[----:B------:R-:W-:-:S03]  /*2ebe0*/  IMAD R191, R195, c[0x0][0x190], RZ ;  /* 0x00006400c3bf7a24 */ /* 0x000fc600078e02ff */
[----:B------:R-:W2:Y:S01]  /*2ebf0*/  LDL.LU R241, [R1+0x718] ;  /* 0x0007180001f17983 */ /* 0x000ea20000300800 */
[----:B------:R-:W-:-:S03]  /*2ec00*/  IMAD R132, R250, c[0x0][0x190], RZ ;  /* 0x00006400fa847a24 */ /* 0x000fc600078e02ff */
[----:B------:R-:W-:Y:S04]  /*2ec10*/  STL [R1+0x44c], R146 ;  /* 0x00044c9201007387 */ /* 0x000fe80000100800 */
[----:B------:R1:W-:Y:S04]  /*2ec20*/  STL [R1+0x434], R132 ;  /* 0x0004348401007387 */ /* 0x0003e80000100800 */
[----:B------:R-:W-:Y:S04]  /*2ec30*/  STL [R1+0x438], R191 ;  /* 0x000438bf01007387 */ /* 0x000fe80000100800 */
[----:B------:R-:W2:Y:S04]  /*2ec40*/  LDL R140, [R1+0x6b0] ;  /* 0x0006b000018c7983 */ /* 0x000ea80000100800 */
[----:B------:R-:W2:Y:S04]  /*2ec50*/  LDL R141, [R1+0x6c0] ;  /* 0x0006c000018d7983 */ /* 0x000ea80000100800 */
[----:B------:R-:W2:Y:S04]  /*2ec60*/  LDL R142, [R1+0x6dc] ;  /* 0x0006dc00018e7983 */ /* 0x000ea80000100800 */
[----:B------:R-:W2:Y:S01]  /*2ec70*/  LDL R143, [R1+0x6a0] ;  /* 0x0006a000018f7983 */ /* 0x000ea20000100800 */
[----:B----4-:R-:W-:-:S02]  /*2ec80*/  IMAD R176, R199, c[0x0][0x190], RZ ;  /* 0x00006400c7b07a24 */ /* 0x010fc400078e02ff */
[----:B---3--:R-:W-:-:S03]  /*2ec90*/  IMAD R199, R13, c[0x0][0x190], RZ ;  /* 0x000064000dc77a24 */ /* 0x008fc600078e02ff */
[----:B------:R-:W-:Y:S01]  /*2eca0*/  STL [R1+0x430], R176 ;  /* 0x000430b001007387 */ /* 0x000fe20000100800 */
[----:B------:R-:W-:Y:S02]  /*2ecb0*/  IMAD R13, R11, c[0x0][0x190], RZ ;  /* 0x000064000b0d7a24 */ /* 0x000fe400078e02ff */
[----:B------:R-:W-:Y:S02]  /*2ecc0*/  IMAD R11, R2, c[0x0][0x190], RZ ;  /* 0x00006400020b7a24 */ /* 0x000fe400078e02ff */
[----:B------:R-:W1:Y:S04]  /*2ecd0*/  LDL.LU R2, [R1+0x6074] ;  /* 0x0060740001027983 */ /* 0x000e680000300800 */
[----:B------:R-:W1:Y:S04]  /*2ece0*/  LDL.LU R3, [R1+0x6070] ;  /* 0x0060700001037983 */ /* 0x000e680000300800 */
[----:B------:R-:W3:Y:S04]  /*2ecf0*/  LDL R167, [R1+0x7cc] ;  /* 0x0007cc0001a77983 */ /* 0x000ee80000100800 */
[----:B------:R-:W4:Y:S01]  /*2ed00*/  LDL R195, [R1+0x7c8] ;  /* 0x0007c80001c37983 */ /* 0x000f220000100800 */
[----:B--2---:R-:W-:-:S03]  /*2ed10*/  IMAD R190, R190, c[0x0][0x190], RZ ;  /* 0x00006400bebe7a24 */ /* 0x004fc600078e02ff */
[----:B------:R-:W2:Y:S04]  /*2ed20*/  LDL R250, [R1+0x770] ;  /* 0x0007700001fa7983 */ /* 0x000ea80000100800 */
[----:B------:R-:W-:Y:S04]  /*2ed30*/  STL [R1+0x42c], R148 ;  /* 0x00042c9401007387 */ /* 0x000fe80000100800 */
[----:B------:R-:W-:Y:S01]  /*2ed40*/  STL [R1+0x428], R190 ;  /* 0x000428be01007387 */ /* 0x000fe20000100800 */
[----:B------:R-:W-:-:S05]  /*2ed50*/  IMAD.WIDE R136, R241, 0x4, R248 ;  /* 0x00000004f1887825 */ /* 0x000fca00078e02f8 */
[----:B------:R-:W-:Y:S01]  /*2ed60*/  STL.64 [R1+0x9a0], R136 ;  /* 0x0009a08801007387 */ /* 0x000fe20000100a00 */
[----:B-1----:R-:W-:-:S03]  /*2ed70*/  IMAD.WIDE R132, R5, 0x4, R2 ;  /* 0x0000000405847825 */ /* 0x002fc600078e0202 */
[----:B------:R-:W2:Y:S01]  /*2ed80*/  LDL.LU R5, [R1+0x606c] ;  /* 0x00606c0001057983 */ /* 0x000ea20000300800 */
[----:B------:R-:W-:-:S05]  /*2ed90*/  IMAD.WIDE R134, R241, 0x4, R2 ;  /* 0x00000004f1867825 */ /* 0x000fca00078e0202 */
[----:B------:R1:W-:Y:S02]  /*2eda0*/  STL.64 [R1+0x990], R134 ;  /* 0x0009908601007387 */ /* 0x0003e40000100a00 */
[--C-:B-1----:R-:W-:Y:S02]  /*2edb0*/  IMAD.WIDE R134, R244, 0x4, R2.reuse ;  /* 0x00000004f4867825 */ /* 0x102fe400078e0202 */
[----:B------:R-:W3:Y:S04]  /*2edc0*/  LDL.LU R244, [R1+0x6068] ;  /* 0x0060680001f47983 */ /* 0x000ee80000300800 */
[----:B------:R1:W-:Y:S02]  /*2edd0*/  STL.64 [R1+0x2ea0], R132 ;  /* 0x002ea08401007387 */ /* 0x0003e40000100a00 */
[----:B-1----:R-:W-:-:S02]  /*2ede0*/  IMAD.WIDE R132, R7, 0x4, R2 ;  /* 0x0000000407847825 */ /* 0x002fc400078e0202 */
[----:B------:R-:W3:Y:S04]  /*2edf0*/  LDL.LU R7, [R1+0x6064] ;  /* 0x0060640001077983 */ /* 0x000ee80000300800 */
[----:B------:R1:W-:Y:S02]  /*2ee00*/  STL.64 [R1+0x2e98], R134 ;  /* 0x002e988601007387 */ /* 0x0003e40000100a00 */
[--C-:B-1----:R-:W-:Y:S02]  /*2ee10*/  IMAD.WIDE R134, R245, 0x4, R2.reuse ;  /* 0x00000004f5867825 */ /* 0x102fe400078e0202 */
[----:B------:R-:W3:Y:S04]  /*2ee20*/  LDL.LU R245, [R1+0x6060] ;  /* 0x0060600001f57983 */ /* 0x000ee80000300800 */
[----:B------:R1:W-:Y:S01]  /*2ee30*/  STL.64 [R1+0x31e8], R132 ;  /* 0x0031e88401007387 */ /* 0x0003e20000100a00 */
[----:B------:R-:W-:-:S04]  /*2ee40*/  IMAD.WIDE R136, R141, 0x4, R2 ;  /* 0x000000048d887825 */ /* 0x000fc800078e0202 */
[--C-:B-1----:R-:W-:Y:S02]  /*2ee50*/  IMAD.WIDE R132, R4, 0x4, R2.reuse ;  /* 0x0000000404847825 */ /* 0x102fe400078e0202 */
[----:B------:R-:W4:Y:S04]  /*2ee60*/  LDL.LU R4, [R1+0x605c] ;  /* 0x00605c0001047983 */ /* 0x000f280000300800 */
[----:B------:R2:W-:Y:S02]  /*2ee70*/  STL.64 [R1+0x31e0], R134 ;  /* 0x0031e08601007387 */ /* 0x0005e40000100a00 */
[--C-:B--2---:R-:W-:Y:S02]  /*2ee80*/  IMAD.WIDE R134, R5, 0x4, R2.reuse ;  /* 0x0000000405867825 */ /* 0x104fe400078e0202 */
[----:B------:R-:W2:Y:S04]  /*2ee90*/  LDL.LU R5, [R1+0x6058] ;  /* 0x0060580001057983 */ /* 0x000ea80000300800 */
[----:B------:R1:W-:Y:S04]  /*2eea0*/  STL.64 [R1+0x31d8], R132 ;  /* 0x0031d88401007387 */ /* 0x0003e80000100a00 */
[----:B------:R1:W-:Y:S02]  /*2eeb0*/  STL.64 [R1+0x31d0], R134 ;  /* 0x0031d08601007387 */ /* 0x0003e40000100a00 */
[----:B-1----:R-:W-:-:S04]  /*2eec0*/  IMAD.WIDE R132, R140, 0x4, R2 ;  /* 0x000000048c847825 */ /* 0x002fc800078e0202 */
[--C-:B------:R-:W-:Y:S01]  /*2eed0*/  IMAD.WIDE R134, R142, 0x4, R2.reuse ;  /* 0x000000048e867825 */ /* 0x100fe200078e0202 */
[----:B------:R1:W-:Y:S04]  /*2eee0*/  STL.64 [R1+0x31c8], R132 ;  /* 0x0031c88401007387 */ /* 0x0003e80000100a00 */
[----:B------:R-:W-:Y:S01]  /*2eef0*/  STL.64 [R1+0x31c0], R136 ;  /* 0x0031c08801007387 */ /* 0x000fe20000100a00 */
[----:B-1----:R-:W-:-:S03]  /*2ef00*/  IMAD.WIDE R132, R246, 0x4, R2 ;  /* 0x00000004f6847825 */ /* 0x002fc600078e0202 */
[----:B------:R-:W2:Y:S04]  /*2ef10*/  LDL.LU R246, [R1+0x6054] ;  /* 0x0060540001f67983 */ /* 0x000ea80000300800 */
[----:B------:R1:W-:Y:S02]  /*2ef20*/  STL.64 [R1+0x31b8], R134 ;  /* 0x0031b88601007387 */ /* 0x0003e40000100a00 */
[--C-:B-1----:R-:W-:Y:S02]  /*2ef30*/  IMAD.WIDE R134, R247, 0x4, R2.reuse ;  /* 0x00000004f7867825 */ /* 0x102fe400078e0202 */
[----:B------:R-:W2:Y:S04]  /*2ef40*/  LDL.LU R247, [R1+0x6050] ;  /* 0x0060500001f77983 */ /* 0x000ea80000300800 */
[----:B------:R1:W-:Y:S01]  /*2ef50*/  STL.64 [R1+0x2d38], R132 ;  /* 0x002d388401007387 */ /* 0x0003e20000100a00 */
[----:B---3--:R-:W-:-:S04]  /*2ef60*/  IMAD.WIDE R136, R245, 0x4, R2 ;  /* 0x00000004f5887825 */ /* 0x008fc800078e0202 */
[--C-:B-1----:R-:W-:Y:S02]  /*2ef70*/  IMAD.WIDE R132, R244, 0x4, R2.reuse ;  /* 0x00000004f4847825 */ /* 0x102fe400078e0202 */
[----:B------:R-:W3:Y:S04]  /*2ef80*/  LDL.LU R244, [R1+0x604c] ;  /* 0x00604c0001f47983 */ /* 0x000ee80000300800 */
[----:B------:R1:W-:Y:S04]  /*2ef90*/  STL.64 [R1+0x2d30], R134 ;  /* 0x002d308601007387 */ /* 0x0003e80000100a00 */
[----:B------:R-:W3:Y:S04]  /*2efa0*/  LDL.LU R245, [R1+0x6048] ;  /* 0x0060480001f57983 */ /* 0x000ee80000300800 */
[----:B------:R-:W-:Y:S01]  /*2efb0*/  STL.64 [R1+0x2d28], R132 ;  /* 0x002d288401007387 */ /* 0x000fe20000100a00 */
[----:B-1----:R-:W-:-:S03]  /*2efc0*/  IMAD.WIDE R134, R143, 0x4, R2 ;  /* 0x000000048f867825 */ /* 0x002fc600078e0202 */
[----:B------:R4:W-:Y:S02]  /*2efd0*/  STL.64 [R1+0x2d20], R136 ;  /* 0x002d208801007387 */ /* 0x0009e40000100a00 */
[----:B----4-:R-:W-:-:S04]  /*2efe0*/  IMAD.WIDE R136, R195, 0x4, R2 ;  /* 0x00000004c3887825 */ /* 0x010fc800078e0202 */
[--C-:B--2---:R-:W-:Y:S02]  /*2eff0*/  IMAD.WIDE R132, R246, 0x4, R2.reuse ;  /* 0x00000004f6847825 */ /* 0x104fe400078e0202 */
[----:B------:R-:W2:Y:S04]  /*2f000*/  LDL.LU R246, [R1+0x6044] ;  /* 0x0060440001f67983 */ /* 0x000ea80000300800 */
[----:B------:R1:W-:Y:S02]  /*2f010*/  STL.64 [R1+0x2d18], R134 ;  /* 0x002d188601007387 */ /* 0x0003e40000100a00 */
[--C-:B-1----:R-:W-:Y:S02]  /*2f020*/  IMAD.WIDE R134, R247, 0x4, R2.reuse ;  /* 0x00000004f7867825 */ /* 0x102fe400078e0202 */
[----:B------:R-:W4:Y:S04]  /*2f030*/  LDL.LU R247, [R1+0x6040] ;  /* 0x0060400001f77983 */ /* 0x000f280000300800 */
[----:B------:R3:W-:Y:S02]  /*2f040*/  STL.64 [R1+0x2d10], R132 ;  /* 0x002d108401007387 */ /* 0x0007e40000100a00 */
[----:B---3--:R-:W-:-:S02]  /*2f050*/  IMAD.WIDE R132, R244, 0x4, R2 ;  /* 0x00000004f4847825 */ /* 0x008fc400078e0202 */
[----:B------:R-:W3:Y:S04]  /*2f060*/  LDL.LU R244, [R1+0x603c] ;  /* 0x00603c0001f47983 */ /* 0x000ee80000300800 */
[----:B------:R1:W-:Y:S02]  /*2f070*/  STL.64 [R1+0x2d08], R134 ;  /* 0x002d088601007387 */ /* 0x0003e40000100a00 */
[--C-:B-1----:R-:W-:Y:S02]  /*2f080*/  IMAD.WIDE R134, R245, 0x4, R2.reuse ;  /* 0x00000004f5867825 */ /* 0x102fe400078e0202 */
[----:B------:R-:W3:Y:S04]  /*2f090*/  LDL.LU R245, [R1+0x6038] ;  /* 0x0060380001f57983 */ /* 0x000ee80000300800 */
[----:B------:R1:W-:Y:S04]  /*2f0a0*/  STL.64 [R1+0x2d00], R132 ;  /* 0x002d008401007387 */ /* 0x0003e80000100a00 */
[----:B------:R-:W-:Y:S01]  /*2f0b0*/  STL.64 [R1+0x2cf8], R134 ;  /* 0x002cf88601007387 */ /* 0x000fe20000100a00 */
[----:B-1----:R-:W-:-:S05]  /*2f0c0*/  IMAD.WIDE R132, R167, 0x4, R2 ;  /* 0x00000004a7847825 */ /* 0x002fca00078e0202 */
[----:B------:R1:W-:Y:S04]  /*2f0d0*/  STL.64 [R1+0x2cf0], R132 ;  /* 0x002cf08401007387 */ /* 0x0003e80000100a00 */
[----:B------:R-:W-:Y:S01]  /*2f0e0*/  STL.64 [R1+0x2ce8], R136 ;  /* 0x002ce88801007387 */ /* 0x000fe20000100a00 */
[----:B-1----:R-:W-:-:S03]  /*2f0f0*/  IMAD.WIDE R132, R242, 0x4, R2 ;  /* 0x00000004f2847825 */ /* 0x002fc600078e0202 */
[----:B------:R-:W3:Y:S01]  /*2f100*/  LDL.LU R242, [R1+0x6034] ;  /* 0x0060340001f27983 */ /* 0x000ee20000300800 */
        /* <DEDUP_REMOVED lines=10> */
[----:B------:R1:W-:Y:S02]  /*2f1b0*/  STL.64 [R1+0x2a90], R132 ;  /* 0x002a908401007387 */ /* 0x0003e40000100a00 */
[----:B-1----:R-:W-:-:S02]  /*2f1c0*/  IMAD.WIDE R132, R5, 0x4, R2 ;  /* 0x0000000405847825 */ /* 0x002fc400078e0202 */
[----:B------:R-:W3:Y:S04]  /*2f1d0*/  LDL.LU R5, [R1+0x6024] ;  /* 0x0060240001057983 */ /* 0x000ee80000300800 */
[----:B------:R2:W-:Y:S02]  /*2f1e0*/  STL.64 [R1+0x2a88], R134 ;  /* 0x002a888601007387 */ /* 0x0005e40000100a00 */
[--C-:B--2---:R-:W-:Y:S02]  /*2f1f0*/  IMAD.WIDE R134, R246, 0x4, R2.reuse ;  /* 0x00000004f6867825 */ /* 0x104fe400078e0202 */
[----:B------:R-:W2:Y:S04]  /*2f200*/  LDL.LU R246, [R1+0x6020] ;  /* 0x0060200001f67983 */ /* 0x000ea80000300800 */
[----:B------:R4:W-:Y:S02]  /*2f210*/  STL.64 [R1+0x2a80], R132 ;  /* 0x002a808401007387 */ /* 0x0009e40000100a00 */
[----:B----4-:R-:W-:-:S02]  /*2f220*/  IMAD.WIDE R132, R247, 0x4, R2 ;  /* 0x00000004f7847825 */ /* 0x010fc400078e0202 */
[----:B------:R-:W4:Y:S04]  /*2f230*/  LDL.LU R247, [R1+0x601c] ;  /* 0x00601c0001f77983 */ /* 0x000f280000300800 */
[----:B------:R3:W-:Y:S02]  /*2f240*/  STL.64 [R1+0x2a78], R134 ;  /* 0x002a788601007387 */ /* 0x0007e40000100a00 */
[--C-:B---3--:R-:W-:Y:S02]  /*2f250*/  IMAD.WIDE R134, R244, 0x4, R2.reuse ;  /* 0x00000004f4867825 */ /* 0x108fe400078e0202 */
[----:B------:R-:W3:Y:S04]  /*2f260*/  LDL.LU R244, [R1+0x6018] ;  /* 0x0060180001f47983 */ /* 0x000ee80000300800 */
[----:B------:R1:W-:Y:S02]  /*2f270*/  STL.64 [R1+0x2a70], R132 ;  /* 0x002a708401007387 */ /* 0x0003e40000100a00 */
[----:B-1----:R-:W-:-:S02]  /*2f280*/  IMAD.WIDE R132, R245, 0x4, R2 ;  /* 0x00000004f5847825 */ /* 0x002fc400078e0202 */
[----:B------:R-:W2:Y:S04]  /*2f290*/  LDL.LU R245, [R1+0x6014] ;  /* 0x0060140001f57983 */ /* 0x000ea80000300800 */
[----:B------:R1:W-:Y:S02]  /*2f2a0*/  STL.64 [R1+0x2a68], R134 ;  /* 0x002a688601007387 */ /* 0x0003e40000100a00 */
[--C-:B-1----:R-:W-:Y:S02]  /*2f2b0*/  IMAD.WIDE R134, R242, 0x4, R2.reuse ;  /* 0x00000004f2867825 */ /* 0x102fe400078e0202 */
[----:B------:R-:W2:Y:S04]  /*2f2c0*/  LDL.LU R242, [R1+0x6010] ;  /* 0x0060100001f27983 */ /* 0x000ea80000300800 */
        /* <DEDUP_REMOVED lines=8> */
[----:B------:R-:W4:Y:S04]  /*2f350*/  LDL.LU R4, [R1+0x6004] ;  /* 0x0060040001047983 */ /* 0x000f280000300800 */
[----:B------:R1:W-:Y:S02]  /*2f360*/  STL.64 [R1+0x20f0], R134 ;  /* 0x0020f08601007387 */ /* 0x0003e40000100a00 */
[--C-:B-1----:R-:W-:Y:S02]  /*2f370*/  IMAD.WIDE R134, R7, 0x4, R2.reuse ;  /* 0x0000000407867825 */ /* 0x102fe400078e0202 */
[----:B------:R-:W4:Y:S04]  /*2f380*/  LDL.LU R7, [R1+0x6000] ;  /* 0x0060000001077983 */ /* 0x000f280000300800 */
[----:B------:R1:W-:Y:S04]  /*2f390*/  STL.64 [R1+0x20d0], R132 ;  /* 0x0020d08401007387 */ /* 0x0003e80000100a00 */
[----:B--2---:R2:W-:Y:S01]  /*2f3a0*/  STL [R1+0x5d8c], R242 ;  /* 0x005d8cf201007387 */ /* 0x0045e20000100800 */
[----:B-1----:R-:W-:-:S03]  /*2f3b0*/  IMAD.WIDE R132, R242, 0x4, R2 ;  /* 0x00000004f2847825 */ /* 0x002fc600078e0202 */
[----:B------:R1:W-:Y:S04]  /*2f3c0*/  STL.64 [R1+0x2040], R134 ;  /* 0x0020408601007387 */ /* 0x0003e80000100a00 */
[----:B--2---:R-:W2:Y:S04]  /*2f3d0*/  LDL.LU R242, [R1+0xd54] ;  /* 0x000d540001f27983 */ /* 0x004ea80000300800 */
[----:B------:R3:W-:Y:S01]  /*2f3e0*/  STL.64 [R1+0x1ce8], R132 ;  /* 0x001ce88401007387 */ /* 0x0007e20000100a00 */
[----:B-1----:R-:W-:-:S04]  /*2f3f0*/  IMAD.WIDE R134, R246, 0x4, R2 ;  /* 0x00000004f6867825 */ /* 0x002fc800078e0202 */
[--C-:B---3--:R-:W-:Y:S01]  /*2f400*/  IMAD.WIDE R132, R5, 0x4, R2.reuse ;  /* 0x0000000405847825 */ /* 0x108fe200078e0202 */
[----:B------:R1:W-:Y:S04]  /*2f410*/  STL [R1+0x5d90], R5 ;  /* 0x005d900501007387 */ /* 0x0003e80000100800 */
[----:B-1----:R-:W3:Y:S04]  /*2f420*/  LDL.LU R5, [R1+0xd50] ;  /* 0x000d500001057983 */ /* 0x002ee80000300800 */
[----:B------:R1:W-:Y:S04]  /*2f430*/  STL.64 [R1+0x1be8], R132 ;  /* 0x001be88401007387 */ /* 0x0003e80000100a00 */
[----:B----4-:R4:W-:Y:S01]  /*2f440*/  STL [R1+0x5d94], R4 ;  /* 0x005d940401007387 */ /* 0x0109e20000100800 */
[----:B-1----:R-:W-:-:S03]  /*2f450*/  IMAD.WIDE R132, R4, 0x4, R2 ;  /* 0x0000000404847825 */ /* 0x002fc600078e0202 */
[----:B----4-:R-:W4:Y:S04]  /*2f460*/  LDL.LU R4, [R1+0xd3c] ;  /* 0x000d3c0001047983 */ /* 0x010f280000300800 */
[----:B------:R1:W-:Y:S04]  /*2f470*/  STL.64 [R1+0x1b68], R132 ;  /* 0x001b688401007387 */ /* 0x0003e80000100a00 */
[----:B------:R1:W-:Y:S02]  /*2f480*/  STL [R1+0x5d98], R7 ;  /* 0x005d980701007387 */ /* 0x0003e40000100800 */
[----:B-1----:R-:W-:-:S02]  /*2f490*/  IMAD.WIDE R132, R7, 0x4, R2 ;  /* 0x0000000407847825 */ /* 0x002fc400078e0202 */
[----:B------:R-:W4:Y:S04]  /*2f4a0*/  LDL.LU R7, [R1+0xd38] ;  /* 0x000d380001077983 */ /* 0x000f280000300800 */
        /* <DEDUP_REMOVED lines=17> */
[----:B------:R-:W-:Y:S04]  /*2f5c0*/  STL [R1+0x5dac], R246 ;  /* 0x005dacf601007387 */ /* 0x000fe80000100800 */
[----:B------:R-:W-:Y:S01]  /*2f5d0*/  STL.64 [R1+0x1860], R134 ;  /* 0x0018608601007387 */ /* 0x000fe20000100a00 */
[----:B--2---:R-:W-:-:S03]  /*2f5e0*/  IMAD.WIDE R132, R242, 0x4, R2 ;  /* 0x00000004f2847825 */ /* 0x004fc600078e0202 */
[----:B------:R1:W-:Y:S04]  /*2f5f0*/  STL [R1+0x5db0], R242 ;  /* 0x005db0f201007387 */ /* 0x0003e80000100800 */
[----:B-1----:R-:W2:Y:S04]  /*2f600*/  LDL.LU R242, [R1+0xbb8] ;  /* 0x000bb80001f27983 */ /* 0x002ea80000300800 */
[----:B------:R3:W-:Y:S02]  /*2f610*/  STL.64 [R1+0x17e0], R132 ;  /* 0x0017e08401007387 */ /* 0x0007e40000100a00 */
[----:B---3--:R-:W-:-:S02]  /*2f620*/  IMAD.WIDE R132, R5, 0x4, R2 ;  /* 0x0000000405847825 */ /* 0x008fc400078e0202 */
[----:B------:R1:W-:Y:S04]  /*2f630*/  STL [R1+0x5db4], R5 ;  /* 0x005db40501007387 */ /* 0x0003e80000100800 */
[----:B-1----:R-:W3:Y:S04]  /*2f640*/  LDL.LU R5, [R1+0xba8] ;  /* 0x000ba80001057983 */ /* 0x002ee80000300800 */
[----:B------:R1:W-:Y:S01]  /*2f650*/  STL.64 [R1+0x1760], R132 ;  /* 0x0017608401007387 */ /* 0x0003e20000100a00 */
[----:B----4-:R-:W-:-:S03]  /*2f660*/  IMAD.WIDE R134, R4, 0x4, R2 ;  /* 0x0000000404867825 */ /* 0x010fc600078e0202 */
[----:B------:R-:W-:Y:S04]  /*2f670*/  STL [R1+0x5db8], R4 ;  /* 0x005db80401007387 */ /* 0x000fe80000100800 */
[----:B------:R-:W-:Y:S01]  /*2f680*/  STL.64 [R1+0x16e0], R134 ;  /* 0x0016e08601007387 */ /* 0x000fe20000100a00 */
[----:B-1----:R-:W-:-:S03]  /*2f690*/  IMAD.WIDE R132, R7, 0x4, R2 ;  /* 0x0000000407847825 */ /* 0x002fc600078e0202 */
[----:B------:R1:W-:Y:S04]  /*2f6a0*/  STL [R1+0x5dbc], R7 ;  /* 0x005dbc0701007387 */ /* 0x0003e80000100800 */
[----:B-1----:R-:W4:Y:S04]  /*2f6b0*/  LDL.LU R7, [R1+0xbc8] ;  /* 0x000bc80001077983 */ /* 0x002f280000300800 */
        /* <DEDUP_REMOVED lines=16> */
[----:B------:R2:W-:Y:S02]  /*2f7c0*/  STL.64 [R1+0x9d8], R132 ;  /* 0x0009d88401007387 */ /* 0x0005e40000100a00 */
[--C-:B--2---:R-:W-:Y:S02]  /*2f7d0*/  IMAD.WIDE R132, R242, 0x4, R2.reuse ;  /* 0x00000004f2847825 */ /* 0x104fe400078e0202 */
[----:B------:R1:W-:Y:S04]  /*2f7e0*/  STL [R1+0x5dd0], R242 ;  /* 0x005dd0f201007387 */ /* 0x0003e80000100800 */
[----:B-1----:R-:W2:Y:S04]  /*2f7f0*/  LDL.LU R242, [R1+0xcb0] ;  /* 0x000cb00001f27983 */ /* 0x002ea80000300800 */
[----:B------:R3:W-:Y:S02]  /*2f800*/  STL.64 [R1+0x2e90], R132 ;  /* 0x002e908401007387 */ /* 0x0007e40000100a00 */
[----:B---3--:R-:W-:-:S02]  /*2f810*/  IMAD.WIDE R132, R5, 0x4, R2 ;  /* 0x0000000405847825 */ /* 0x008fc400078e0202 */
[----:B------:R1:W-:Y:S04]  /*2f820*/  STL [R1+0x5dd4], R5 ;  /* 0x005dd40501007387 */ /* 0x0003e80000100800 */
[----:B-1----:R-:W3:Y:S04]  /*2f830*/  LDL.LU R5, [R1+0xcac] ;  /* 0x000cac0001057983 */ /* 0x002ee80000300800 */
[----:B------:R4:W-:Y:S02]  /*2f840*/  STL.64 [R1+0x2e88], R132 ;  /* 0x002e888401007387 */ /* 0x0009e40000100a00 */
[----:B----4-:R-:W-:-:S02]  /*2f850*/  IMAD.WIDE R132, R7, 0x4, R2 ;  /* 0x0000000407847825 */ /* 0x010fc400078e0202 */
[----:B------:R1:W-:Y:S04]  /*2f860*/  STL [R1+0x5dd8], R7 ;  /* 0x005dd80701007387 */ /* 0x0003e80000100800 */
[----:B-1----:R-:W4:Y:S04]  /*2f870*/  LDL.LU R7, [R1+0xcb8] ;  /* 0x000cb80001077983 */ /* 0x002f280000300800 */
[----:B------:R1:W-:Y:S04]  /*2f880*/  STL.64 [R1+0x2e80], R132 ;  /* 0x002e808401007387 */ /* 0x0003e80000100a00 */
[----:B------:R1:W-:Y:S02]  /*2f890*/  STL [R1+0x5ddc], R6 ;  /* 0x005ddc0601007387 */ /* 0x0003e40000100800 */
[----:B-1----:R-:W-:-:S02]  /*2f8a0*/  IMAD.WIDE R132, R6, 0x4, R2 ;  /* 0x0000000406847825 */ /* 0x002fc400078e0202 */
[----:B------:R-:W4:Y:S04]  /*2f8b0*/  LDL.LU R6, [R1+0xcb4] ;  /* 0x000cb40001067983 */ /* 0x000f280000300800 */
[----:B------:R1:W-:Y:S01]  /*2f8c0*/  STL.64 [R1+0x2e78], R132 ;  /* 0x002e788401007387 */ /* 0x0003e20000100a00 */
[----:B------:R-:W-:-:S03]  /*2f8d0*/  IMAD.WIDE R134, R245, 0x4, R2 ;  /* 0x00000004f5867825 */ /* 0x000fc600078e0202 */
        /* <DEDUP_REMOVED lines=24> */
[----:B------:R1:W-:Y:S02]  /*2fa60*/  STL.64 [R1+0x2e40], R132 ;  /* 0x002e408401007387 */ /* 0x0003e40000100a00 */
[----:B-1----:R-:W-:-:S02]  /*2fa70*/  IMAD.WIDE R132, R244, 0x4, R2 ;  /* 0x00000004f4847825 */ /* 0x002fc400078e0202 */
        /* <DEDUP_REMOVED lines=13> */
[----:B------:R-:W-:Y:S01]  /*2fb50*/  STL.64 [R1+0x31f0], R132 ;  /* 0x0031f08401007387 */ /* 0x000fe20000100a00 */
[----:B----4-:R-:W-:-:S03]  /*2fb60*/  IMAD.WIDE R4, R6, 0x4, R2 ;  /* 0x0000000406047825 */ /* 0x010fc600078e0202 */
[----:B------:R1:W-:Y:S04]  /*2fb70*/  STL [R1+0x5e0c], R6 ;  /* 0x005e0c0601007387 */ /* 0x0003e80000100800 */
[----:B-1----:R-:W3:Y:S04]  /*2fb80*/  LDL.LU R6, [R1+0xd08] ;  /* 0x000d080001067983 */ /* 0x002ee80000300800 */
        /* <DEDUP_REMOVED lines=8> */
[----:B------:R2:W-:Y:S04]  /*2fc10*/  STL.64 [R1+0x2b28], R4 ;  /* 0x002b280401007387 */ /* 0x0005e80000100a00 */
[----:B------:R-:W4:Y:S01]  /*2fc20*/  LDL R142, [R1+0xce4] ;  /* 0x000ce400018e7983 */ /* 0x000f220000100800 */
[----:B--2---:R-:W-:-:S03]  /*2fc30*/  IMAD.WIDE R4, R242, 0x4, R2 ;  /* 0x00000004f2047825 */ /* 0x004fc600078e0202 */
[----:B------:R1:W-:Y:S04]  /*2fc40*/  STL [R1+0x5e18], R242 ;  /* 0x005e18f201007387 */ /* 0x0003e80000100800 */
[----:B------:R4:W-:Y:S04]  /*2fc50*/  STL.64 [R1+0x2ae8], R4 ;  /* 0x002ae80401007387 */ /* 0x0009e80000100a00 */
[----:B-1----:R-:W2:Y:S01]  /*2fc60*/  LDL.LU R242, [R1+0xcfc] ;  /* 0x000cfc0001f27983 */ /* 0x002ea20000300800 */
[----:B---3--:R-:W-:-:S03]  /*2fc70*/  IMAD.WIDE R132, R6, 0x4, R2 ;  /* 0x0000000406847825 */ /* 0x008fc600078e0202 */
[----:B------:R-:W-:Y:S04]  /*2fc80*/  STL [R1+0x5e1c], R6 ;  /* 0x005e1c0601007387 */ /* 0x000fe80000100800 */
[----:B------:R-:W-:Y:S04]  /*2fc90*/  STL.64 [R1+0x1e58], R132 ;  /* 0x001e588401007387 */ /* 0x000fe80000100a00 */
[----:B------:R-:W3:Y:S04]  /*2fca0*/  LDL R139, [R1+0xafc] ;  /* 0x000afc00018b7983 */ /* 0x000ee80000100800 */
[----:B------:R-:W3:Y:S01]  /*2fcb0*/  LDL R240, [R1+0xae4] ;  /* 0x000ae40001f07983 */ /* 0x000ee20000100800 */
[----:B----4-:R-:W-:-:S05]  /*2fcc0*/  IMAD.WIDE R4, R244, 0x4, R2 ;  /* 0x00000004f4047825 */ /* 0x010fca00078e0202 */
[----:B------:R1:W-:Y:S04]  /*2fcd0*/  STL.64 [R1+0x1dd8], R4 ;  /* 0x001dd80401007387 */ /* 0x0003e80000100a00 */
[----:B------:R-:W4:Y:S04]  /*2fce0*/  LDL R241, [R1+0xb44] ;  /* 0x000b440001f17983 */ /* 0x000f280000100800 */
[----:B------:R-:W3:Y:S04]  /*2fcf0*/  LDL R140, [R1+0xb2c] ;  /* 0x000b2c00018c7983 */ /* 0x000ee80000100800 */
[----:B------:R-:W3:Y:S01]  /*2fd00*/  LDL R141, [R1+0xb60] ;  /* 0x000b6000018d7983 */ /* 0x000ee20000100800 */
[----:B-1----:R-:W-:-:S03]  /*2fd10*/  IMAD.WIDE R4, R247, 0x4, R2 ;  /* 0x00000004f7047825 */ /* 0x002fc600078e0202 */
[----:B------:R-:W3:Y:S04]  /*2fd20*/  LDL R167, [R1+0xb4c] ;  /* 0x000b4c0001a77983 */ /* 0x000ee80000100800 */
[----:B------:R1:W-:Y:S04]  /*2fd30*/  STL [R1+0x5e20], R244 ;  /* 0x005e20f401007387 */ /* 0x0003e80000100800 */
[----:B-1----:R-:W3:Y:S04]  /*2fd40*/  LDL.LU R244, [R1+0xcf8] ;  /* 0x000cf80001f47983 */ /* 0x002ee80000300800 */
[----:B------:R-:W4:Y:S04]  /*2fd50*/  LDL R195, [R1+0xb78] ;  /* 0x000b780001c37983 */ /* 0x000f280000100800 */
[----:B------:R-:W4:Y:S04]  /*2fd60*/  LDL R250, [R1+0xb68] ;  /* 0x000b680001fa7983 */ /* 0x000f280000100800 */
[----:B------:R-:W-:Y:S04]  /*2fd70*/  STL.64 [R1+0x1d58], R4 ;  /* 0x001d580401007387 */ /* 0x000fe80000100a00 */
[----:B------:R1:W-:Y:S04]  /*2fd80*/  STL [R1+0x5e24], R247 ;  /* 0x005e24f701007387 */ /* 0x0003e80000100800 */
[----:B-1----:R-:W4:Y:S01]  /*2fd90*/  LDL.LU R247, [R1+0xcec] ;  /* 0x000cec0001f77983 */ /* 0x002f220000300800 */
[----:B--2---:R-:W-:-:S03]  /*2fda0*/  IMAD.WIDE R4, R242, 0x4, R2 ;  /* 0x00000004f2047825 */ /* 0x004fc600078e0202 */
[----:B------:R1:W-:Y:S04]  /*2fdb0*/  STL [R1+0x5e28], R242 ;  /* 0x005e28f201007387 */ /* 0x0003e80000100800 */
[----:B-1----:R-:W2:Y:S04]  /*2fdc0*/  LDL.LU R242, [R1+0xce8] ;  /* 0x000ce80001f27983 */ /* 0x002ea80000300800 */
[----:B------:R4:W-:Y:S01]  /*2fdd0*/  STL.64 [R1+0x1cd8], R4 ;  /* 0x001cd80401007387 */ /* 0x0009e20000100a00 */
[----:B---3--:R-:W-:-:S03]  /*2fde0*/  IMAD.WIDE R6, R244, 0x4, R2 ;  /* 0x00000004f4067825 */ /* 0x008fc600078e0202 */
[----:B------:R-:W-:Y:S04]  /*2fdf0*/  STL [R1+0x5e38], R244 ;  /* 0x005e38f401007387 */ /* 0x000fe80000100800 */
[----:B------:R-:W-:Y:S04]  /*2fe00*/  STL.64 [R1+0x19d0], R6 ;  /* 0x0019d00601007387 */ /* 0x000fe80000100a00 */
[----:B------:R-:W3:Y:S01]  /*2fe10*/  LDL R143, [R1+0xb84] ;  /* 0x000b8400018f7983 */ /* 0x000ee20000100800 */
[----:B----4-:R-:W-:-:S03]  /*2fe20*/  IMAD.WIDE R4, R247, 0x4, R2 ;  /* 0x00000004f7047825 */ /* 0x010fc600078e0202 */
[----:B------:R1:W-:Y:S04]  /*2fe30*/  STL [R1+0x5e3c], R247 ;  /* 0x005e3cf701007387 */ /* 0x0003e80000100800 */
[----:B------:R2:W-:Y:S04]  /*2fe40*/  STL.64 [R1+0x1950], R4 ;  /* 0x0019500401007387 */ /* 0x0005e80000100a00 */
[----:B-1----:R-:W4:Y:S01]  /*2fe50*/  LDL.LU R247, [R1+0xce0] ;  /* 0x000ce00001f77983 */ /* 0x002f220000300800 */
[----:B--2---:R-:W-:-:S03]  /*2fe60*/  IMAD.WIDE R4, R242, 0x4, R2 ;  /* 0x00000004f2047825 */ /* 0x004fc600078e0202 */
[----:B------:R1:W-:Y:S04]  /*2fe70*/  STL [R1+0x5e40], R242 ;  /* 0x005e40f201007387 */ /* 0x0003e80000100800 */
[----:B-1----:R-:W2:Y:S04]  /*2fe80*/  LDL.LU R242, [R1+0xcdc] ;  /* 0x000cdc0001f27983 */ /* 0x002ea80000300800 */
[----:B------:R1:W-:Y:S02]  /*2fe90*/  STL.64 [R1+0x18d0], R4 ;  /* 0x0018d00401007387 */ /* 0x0003e40000100a00 */
[----:B-1----:R-:W-:-:S02]  /*2fea0*/  IMAD.WIDE R4, R142, 0x4, R2 ;  /* 0x000000048e047825 */ /* 0x002fc400078e0202 */
[----:B------:R-:W3:Y:S04]  /*2feb0*/  LDL R142, [R1+0xb80] ;  /* 0x000b8000018e7983 */ /* 0x000ee80000100800 */
[----:B------:R-:W-:Y:S01]  /*2fec0*/  STL.64 [R1+0x1850], R4 ;  /* 0x0018500401007387 */ /* 0x000fe20000100a00 */
[----:B------:R-:W-:-:S04]  /*2fed0*/  IMAD.WIDE R132, R240, 0x4, R2 ;  /* 0x00000004f0847825 */ /* 0x000fc800078e0202 */
[----:B------:R-:W-:-:S04]  /*2fee0*/  IMAD.WIDE R134, R195, 0x4, R2 ;  /* 0x00000004c3867825 */ /* 0x000fc800078e0202 */
[--C-:B----4-:R-:W-:Y:S01]  /*2fef0*/  IMAD.WIDE R6, R247, 0x4, R2.reuse ;  /* 0x00000004f7067825 */ /* 0x110fe200078e0202 */
[----:B------:R-:W-:Y:S04]  /*2ff00*/  STL [R1+0x5e58], R247 ;  /* 0x005e58f701007387 */ /* 0x000fe80000100800 */
[----:B------:R1:W-:Y:S02]  /*2ff10*/  STL.64 [R1+0x1548], R6 ;  /* 0x0015480601007387 */ /* 0x0003e40000100a00 */
[----:B-1----:R-:W-:-:S04]  /*2ff20*/  IMAD.WIDE R6, R139, 0x4, R2 ;  /* 0x000000048b067825 */ /* 0x002fc800078e0202 */
[--C-:B--2---:R-:W-:Y:S01]  /*2ff30*/  IMAD.WIDE R4, R242, 0x4, R2.reuse ;  /* 0x00000004f2047825 */ /* 0x104fe200078e0202 */
[----:B------:R-:W-:Y:S04]  /*2ff40*/  STL [R1+0x5e5c], R242 ;  /* 0x005e5cf201007387 */ /* 0x000fe80000100800 */
[----:B------:R1:W-:Y:S04]  /*2ff50*/  STL.64 [R1+0x1440], R4 ;  /* 0x0014400401007387 */ /* 0x0003e80000100a00 */
[----:B------:R2:W-:Y:S04]  /*2ff60*/  STL.64 [R1+0x31b0], R6 ;  /* 0x0031b00601007387 */ /* 0x0005e80000100a00 */
[----:B------:R4:W-:Y:S01]  /*2ff70*/  STL.64 [R1+0x31a8], R132 ;  /* 0x0031a88401007387 */ /* 0x0009e20000100a00 */
[----:B-1----:R-:W-:-:S04]  /*2ff80*/  IMAD.WIDE R4, R241, 0x4, R2 ;  /* 0x00000004f1047825 */ /* 0x002fc800078e0202 */
[--C-:B--2---:R-:W-:Y:S01]  /*2ff90*/  IMAD.WIDE R6, R140, 0x4, R2.reuse ;  /* 0x000000048c067825 */ /* 0x104fe200078e0202 */
[----:B------:R1:W-:Y:S03]  /*2ffa0*/  STL.64 [R1+0x31a0], R4 ;  /* 0x0031a00401007387 */ /* 0x0003e60000100a00 */
[--C-:B----4-:R-:W-:Y:S01]  /*2ffb0*/  IMAD.WIDE R132, R141, 0x4, R2.reuse ;  /* 0x000000048d847825 */ /* 0x110fe200078e0202 */
[----:B------:R2:W-:Y:S03]  /*2ffc0*/  STL.64 [R1+0x3198], R6 ;  /* 0x0031980601007387 */ /* 0x0005e60000100a00 */
[--C-:B-1----:R-:W-:Y:S01]  /*2ffd0*/  IMAD.WIDE R4, R167, 0x4, R2.reuse ;  /* 0x00000004a7047825 */ /* 0x102fe200078e0202 */
[----:B--2---:R-:W2:Y:S04]  /*2ffe0*/  LDL R7, [R1+0xb94] ;  /* 0x000b940001077983 */ /* 0x004ea80000100800 */
[----:B------:R-:W-:Y:S04]  /*2fff0*/  STL.64 [R1+0x3190], R132 ;  /* 0x0031908401007387 */ /* 0x000fe80000100a00 */
[----:B------:R-:W4:Y:S04]  /*30000*/  LDL R245, [R1+0xcc8] ;  /* 0x000cc80001f57983 */ /* 0x000f280000100800 */
[----:B------:R1:W-:Y:S04]  /*30010*/  STL.64 [R1+0x3188], R4 ;  /* 0x0031880401007387 */ /* 0x0003e80000100a00 */
[----:B------:R-:W4:Y:S04]  /*30020*/  LDL R167, [R1+0xcc0] ;  /* 0x000cc00001a77983 */ /* 0x000f280000100800 */
[----:B------:R-:W4:Y:S04]  /*30030*/  LDL R195, [R1+0xcbc] ;  /* 0x000cbc0001c37983 */ /* 0x000f280000100800 */
[----:B-1----:R-:W4:Y:S01]  /*30040*/  LDL R4, [R1+0xcc4] ;  /* 0x000cc40001047983 */ /* 0x002f220000100800 */
[----:B------:R-:W-:-:S03]  /*30050*/  IMAD.WIDE R132, R250, 0x4, R2 ;  /* 0x00000004fa847825 */ /* 0x000fc600078e0202 */
[----:B------:R-:W-:Y:S04]  /*30060*/  STL.64 [R1+0x3180], R134 ;  /* 0x0031808601007387 */ /* 0x000fe80000100a00 */
[----:B------:R-:W4:Y:S04]  /*30070*/  LDL R246, [R1+0xca8] ;  /* 0x000ca80001f67983 */ /* 0x000f280000100800 */
[----:B------:R-:W4:Y:S04]  /*30080*/  LDL R186, [R1+0xc94] ;  /* 0x000c940001ba7983 */ /* 0x000f280000100800 */
[----:B------:R1:W-:Y:S04]  /*30090*/  STL.64 [R1+0x3178], R132 ;  /* 0x0031788401007387 */ /* 0x0003e80000100a00 */
[----:B------:R-:W4:Y:S04]  /*300a0*/  LDL R187, [R1+0xc90] ;  /* 0x000c900001bb7983 */ /* 0x000f280000100800 */
[----:B------:R-:W4:Y:S04]  /*300b0*/  LDL R144, [R1+0xc8c] ;  /* 0x000c8c0001907983 */ /* 0x000f280000100800 */
[----:B------:R-:W4:Y:S04]  /*300c0*/  LDL R145, [R1+0xc88] ;  /* 0x000c880001917983 */ /* 0x000f280000100800 */
[----:B-1----:R-:W4:Y:S04]  /*300d0*/  LDL R132, [R1+0xc84] ;  /* 0x000c840001847983 */ /* 0x002f280000100800 */
[----:B------:R-:W4:Y:S01]  /*300e0*/  LDL R250, [R1+0xc7c] ;  /* 0x000c7c0001fa7983 */ /* 0x000f220000100800 */
[----:B---3--:R-:W-:-:S03]  /*300f0*/  IMAD.WIDE R134, R143, 0x4, R2 ;  /* 0x000000048f867825 */ /* 0x008fc600078e0202 */
[----:B------:R-:W3:Y:S04]  /*30100*/  LDL R133, [R1+0xc80] ;  /* 0x000c800001857983 */ /* 0x000ee80000100800 */
[----:B------:R-:W3:Y:S04]  /*30110*/  LDL R238, [R1+0xc78] ;  /* 0x000c780001ee7983 */ /* 0x000ee80000100800 */
[----:B------:R-:W3:Y:S04]  /*30120*/  LDL R239, [R1+0xc74] ;  /* 0x000c740001ef7983 */ /* 0x000ee80000100800 */
[----:B------:R1:W-:Y:S01]  /*30130*/  STL.64 [R1+0x3170], R134 ;  /* 0x0031708601007387 */ /* 0x0003e20000100a00 */
[----:B------:R-:W-:-:S03]  /*30140*/  IMAD.WIDE R138, R142, 0x4, R2 ;  /* 0x000000048e8a7825 */ /* 0x000fc600078e0202 */
[----:B------:R-:W3:Y:S04]  /*30150*/  LDL R143, [R1+0xc6c] ;  /* 0x000c6c00018f7983 */ /* 0x000ee80000100800 */
[----:B------:R-:W3:Y:S04]  /*30160*/  LDL R136, [R1+0xc64] ;  /* 0x000c640001887983 */ /* 0x000ee80000100800 */
[----:B-1----:R-:W3:Y:S04]  /*30170*/  LDL R134, [R1+0xc70] ;  /* 0x000c700001867983 */ /* 0x002ee80000100800 */
[----:B------:R-:W3:Y:S04]  /*30180*/  LDL R135, [R1+0xc68] ;  /* 0x000c680001877983 */ /* 0x000ee80000100800 */
[----:B------:R1:W-:Y:S04]  /*30190*/  STL.64 [R1+0x3168], R138 ;  /* 0x0031688a01007387 */ /* 0x0003e80000100a00 */
[----:B------:R-:W3:Y:S04]  /*301a0*/  LDL R137, [R1+0xc60] ;  /* 0x000c600001897983 */ /* 0x000ee80000100800 */
[----:B------:R-:W3:Y:S04]  /*301b0*/  LDL R240, [R1+0xc54] ;  /* 0x000c540001f07983 */ /* 0x000ee80000100800 */
[----:B-1----:R-:W3:Y:S04]  /*301c0*/  LDL R138, [R1+0xc5c] ;  /* 0x000c5c00018a7983 */ /* 0x002ee80000100800 */
[----:B------:R-:W3:Y:S04]  /*301d0*/  LDL R139, [R1+0xc58] ;  /* 0x000c5800018b7983 */ /* 0x000ee80000100800 */
[----:B------:R-:W3:Y:S04]  /*301e0*/  LDL R241, [R1+0xc50] ;  /* 0x000c500001f17983 */ /* 0x000ee80000100800 */
[----:B------:R-:W3:Y:S04]  /*301f0*/  LDL R140, [R1+0xc4c] ;  /* 0x000c4c00018c7983 */ /* 0x000ee80000100800 */
[----:B------:R-:W3:Y:S04]  /*30200*/  LDL R141, [R1+0xb58] ;  /* 0x000b5800018d7983 */ /* 0x000ee80000100800 */
[----:B------:R-:W3:Y:S01]  /*30210*/  LDL R142, [R1+0xb3c] ;  /* 0x000b3c00018e7983 */ /* 0x000ee20000100800 */
[----:B--2---:R-:W-:-:S04]  /*30220*/  IMAD.WIDE R6, R7, 0x4, R2 ;  /* 0x0000000407067825 */ /* 0x004fc800078e0202 */
[--C-:B----4-:R-:W-:Y:S01]  /*30230*/  IMAD.WIDE R244, R245, 0x4, R2.reuse ;  /* 0x00000004f5f47825 */ /* 0x110fe200078e0202 */
[----:B------:R1:W-:Y:S04]  /*30240*/  STL.64 [R1+0x3160], R6 ;  /* 0x0031600601007387 */ /* 0x0003e80000100a00 */
[----:B------:R-:W-:Y:S01]  /*30250*/  STL.64 [R1+0x2dc8], R244 ;  /* 0x002dc8f401007387 */ /* 0x000fe20000100a00 */
[----:B-1----:R-:W-:-:S03]  /*30260*/  IMAD.WIDE R6, R167, 0x4, R2 ;  /* 0x00000004a7067825 */ /* 0x002fc600078e0202 */
[----:B------:R-:W2:Y:S01]  /*30270*/  LDL R167, [R1+0xb28] ;  /* 0x000b280001a77983 */ /* 0x000ea20000100800 */
[----:B------:R-:W-:-:S05]  /*30280*/  IMAD.WIDE R4, R4, 0x4, R2 ;  /* 0x0000000404047825 */ /* 0x000fca00078e0202 */
[----:B------:R1:W-:Y:S04]  /*30290*/  STL.64 [R1+0x2d98], R4 ;  /* 0x002d980401007387 */ /* 0x0003e80000100a00 */
[----:B------:R4:W-:Y:S01]  /*302a0*/  STL.64 [R1+0x2d68], R6 ;  /* 0x002d680601007387 */ /* 0x0009e20000100a00 */
[----:B-1----:R-:W-:-:S03]  /*302b0*/  IMAD.WIDE R4, R195, 0x4, R2 ;  /* 0x00000004c3047825 */ /* 0x002fc600078e0202 */
[----:B------:R-:W2:Y:S01]  /*302c0*/  LDL R195, [R1+0xb20] ;  /* 0x000b200001c37983 */ /* 0x000ea20000100800 */
[----:B----4-:R-:W-:-:S03]  /*302d0*/  IMAD.WIDE R6, R246, 0x4, R2 ;  /* 0x00000004f6067825 */ /* 0x010fc600078e0202 */
[----:B------:R1:W-:Y:S04]  /*302e0*/  STL.64 [R1+0x2bb8], R4 ;  /* 0x002bb80401007387 */ /* 0x0003e80000100a00 */
[----:B------:R4:W-:Y:S01]  /*302f0*/  STL.64 [R1+0x2ae0], R6 ;  /* 0x002ae00601007387 */ /* 0x0009e20000100a00 */
[----:B-1----:R-:W-:-:S04]  /*30300*/  IMAD.WIDE R4, R186, 0x4, R2 ;  /* 0x00000004ba047825 */ /* 0x002fc800078e0202 */
[--C-:B------:R-:W-:Y:S01]  /*30310*/  IMAD.WIDE R186, R187, 0x4, R2.reuse ;  /* 0x00000004bbba7825 */ /* 0x100fe200078e0202 */
[----:B------:R1:W-:Y:S03]  /*30320*/  STL.64 [R1+0x2aa8], R4 ;  /* 0x002aa80401007387 */ /* 0x0003e60000100a00 */
[--C-:B----4-:R-:W-:Y:S01]  /*30330*/  IMAD.WIDE R6, R144, 0x4, R2.reuse ;  /* 0x0000000490067825 */ /* 0x110fe200078e0202 */
[----:B------:R-:W-:Y:S04]  /*30340*/  STL.64 [R1+0x2060], R186 ;  /* 0x002060ba01007387 */ /* 0x000fe80000100a00 */
[----:B------:R3:W-:Y:S01]  /*30350*/  STL.64 [R1+0x1fd8], R6 ;  /* 0x001fd80601007387 */ /* 0x0007e20000100a00 */
[----:B-1----:R-:W-:-:S04]  /*30360*/  IMAD.WIDE R4, R145, 0x4, R2 ;  /* 0x0000000491047825 */ /* 0x002fc800078e0202 */
[--C-:B------:R-:W-:Y:S01]  /*30370*/  IMAD.WIDE R144, R132, 0x4, R2.reuse ;  /* 0x0000000484907825 */ /* 0x100fe200078e0202 */
[----:B------:R1:W-:Y:S04]  /*30380*/  STL.64 [R1+0x1ec8], R4 ;  /* 0x001ec80401007387 */ /* 0x0003e80000100a00 */
[----:B------:R-:W-:Y:S01]  /*30390*/  STL.64 [R1+0x1e48], R144 ;  /* 0x001e489001007387 */ /* 0x000fe20000100a00 */
[----:B---3--:R-:W-:-:S04]  /*303a0*/  IMAD.WIDE R6, R133, 0x4, R2 ;  /* 0x0000000485067825 */ /* 0x008fc800078e0202 */
[--C-:B-1----:R-:W-:Y:S02]  /*303b0*/  IMAD.WIDE R4, R250, 0x4, R2.reuse ;  /* 0x00000004fa047825 */ /* 0x102fe400078e0202 */
[----:B------:R-:W3:Y:S02]  /*303c0*/  LDL R250, [R1+0xb00] ;  /* 0x000b000001fa7983 */ /* 0x000ee40000100800 */
[--C-:B------:R-:W-:Y:S02]  /*303d0*/  IMAD.WIDE R132, R239, 0x4, R2.reuse ;  /* 0x00000004ef847825 */ /* 0x100fe400078e0202 */
[----:B------:R1:W-:Y:S04]  /*303e0*/  STL.64 [R1+0x1dc8], R6 ;  /* 0x001dc80601007387 */ /* 0x0003e80000100a00 */
[----:B------:R4:W-:Y:S01]  /*303f0*/  STL.64 [R1+0x1d48], R4 ;  /* 0x001d480401007387 */ /* 0x0009e20000100a00 */
[----:B-1----:R-:W-:-:S04]  /*30400*/  IMAD.WIDE R6, R238, 0x4, R2 ;  /* 0x00000004ee067825 */ /* 0x002fc800078e0202 */
[--C-:B----4-:R-:W-:Y:S01]  /*30410*/  IMAD.WIDE R4, R134, 0x4, R2.reuse ;  /* 0x0000000486047825 */ /* 0x110fe200078e0202 */
[----:B------:R1:W-:Y:S04]  /*30420*/  STL.64 [R1+0x1c48], R6 ;  /* 0x001c480601007387 */ /* 0x0003e80000100a00 */
[----:B------:R4:W-:Y:S01]  /*30430*/  STL.64 [R1+0x1bc8], R132 ;  /* 0x001bc88401007387 */ /* 0x0009e20000100a00 */
[----:B-1----:R-:W-:-:S03]  /*30440*/  IMAD.WIDE R6, R143, 0x4, R2 ;  /* 0x000000048f067825 */ /* 0x002fc600078e0202 */
[----:B------:R-:W3:Y:S01]  /*30450*/  LDL R143, [R1+0xaf4] ;  /* 0x000af400018f7983 */ /* 0x000ee20000100800 */
[----:B----4-:R-:W-:-:S03]  /*30460*/  IMAD.WIDE R132, R136, 0x4, R2 ;  /* 0x0000000488847825 */ /* 0x010fc600078e0202 */
[----:B------:R1:W-:Y:S04]  /*30470*/  STL.64 [R1+0x1b48], R4 ;  /* 0x001b480401007387 */ /* 0x0003e80000100a00 */
[----:B------:R4:W-:Y:S01]  /*30480*/  STL.64 [R1+0x1aa8], R6 ;  /* 0x001aa80601007387 */ /* 0x0009e20000100a00 */
[----:B-1----:R-:W-:-:S04]  /*30490*/  IMAD.WIDE R4, R135, 0x4, R2 ;  /* 0x0000000487047825 */ /* 0x002fc800078e0202 */
[--C-:B----4-:R-:W-:Y:S01]  /*304a0*/  IMAD.WIDE R6, R137, 0x4, R2.reuse ;  /* 0x0000000489067825 */ /* 0x110fe200078e0202 */
[----:B------:R1:W-:Y:S04]  /*304b0*/  STL.64 [R1+0x19c0], R4 ;  /* 0x0019c00401007387 */ /* 0x0003e80000100a00 */
[----:B------:R4:W-:Y:S04]  /*304c0*/  STL.64 [R1+0x1940], R132 ;  /* 0x0019408401007387 */ /* 0x0009e80000100a00 */
[----:B------:R4:W-:Y:S01]  /*304d0*/  STL.64 [R1+0x18c0], R6 ;  /* 0x0018c00601007387 */ /* 0x0009e20000100a00 */
[----:B-1----:R-:W-:-:S04]  /*304e0*/  IMAD.WIDE R4, R138, 0x4, R2 ;  /* 0x000000048a047825 */ /* 0x002fc800078e0202 */
[--C-:B----4-:R-:W-:Y:S01]  /*304f0*/  IMAD.WIDE R132, R139, 0x4, R2.reuse ;  /* 0x000000048b847825 */ /* 0x110fe200078e0202 */
[----:B------:R1:W-:Y:S03]  /*30500*/  STL.64 [R1+0x1840], R4 ;  /* 0x0018400401007387 */ /* 0x0003e60000100a00 */
[--C-:B------:R-:W-:Y:S01]  /*30510*/  IMAD.WIDE R6, R240, 0x4, R2.reuse ;  /* 0x00000004f0067825 */ /* 0x100fe200078e0202 */
[----:B------:R4:W-:Y:S04]  /*30520*/  STL.64 [R1+0x1740], R132 ;  /* 0x0017408401007387 */ /* 0x0009e80000100a00 */
[----:B------:R4:W-:Y:S01]  /*30530*/  STL.64 [R1+0x16c0], R6 ;  /* 0x0016c00601007387 */ /* 0x0009e20000100a00 */
[----:B-1----:R-:W-:-:S04]  /*30540*/  IMAD.WIDE R4, R241, 0x4, R2 ;  /* 0x00000004f1047825 */ /* 0x002fc800078e0202 */
[--C-:B----4-:R-:W-:Y:S01]  /*30550*/  IMAD.WIDE R132, R140, 0x4, R2.reuse ;  /* 0x000000048c847825 */ /* 0x110fe200078e0202 */
[----:B------:R1:W-:Y:S03]  /*30560*/  STL.64 [R1+0x1640], R4 ;  /* 0x0016400401007387 */ /* 0x0003e60000100a00 */
[--C-:B------:R-:W-:Y:S01]  /*30570*/  IMAD.WIDE R6, R141, 0x4, R2.reuse ;  /* 0x000000048d067825 */ /* 0x100fe200078e0202 */
[----:B------:R-:W-:Y:S04]  /*30580*/  STL.64 [R1+0x15c0], R132 ;  /* 0x0015c08401007387 */ /* 0x000fe80000100a00 */
[----:B------:R-:W4:Y:S04]  /*30590*/  LDL R246, [R1+0xad0] ;  /* 0x000ad00001f67983 */ /* 0x000f280000100800 */
[----:B------:R2:W-:Y:S01]  /*305a0*/  STL.64 [R1+0xa28], R6 ;  /* 0x000a280601007387 */ /* 0x0005e20000100a00 */
[----:B-1----:R-:W-:-:S03]  /*305b0*/  IMAD.WIDE R4, R142, 0x4, R2 ;  /* 0x000000048e047825 */ /* 0x002fc600078e0202 */
[----:B------:R-:W4:Y:S04]  /*305c0*/  LDL R186, [R1+0xacc] ;  /* 0x000acc0001ba7983 */ /* 0x000f280000100800 */
[----:B------:R1:W-:Y:S04]  /*305d0*/  STL.64 [R1+0x9b8], R4 ;  /* 0x0009b80401007387 */ /* 0x0003e80000100a00 */
[----:B------:R-:W4:Y:S04]  /*305e0*/  LDL R187, [R1+0xab0] ;  /* 0x000ab00001bb7983 */ /* 0x000f280000100800 */
[----:B------:R-:W4:Y:S01]  /*305f0*/  LDL R144, [R1+0xaa8] ;  /* 0x000aa80001907983 */ /* 0x000f220000100800 */
[----:B--2---:R-:W-:-:S03]  /*30600*/  IMAD.WIDE R6, R167, 0x4, R2 ;  /* 0x00000004a7067825 */ /* 0x004fc600078e0202 */
[----:B------:R-:W2:Y:S04]  /*30610*/  LDL R167, [R1+0xaa0] ;  /* 0x000aa00001a77983 */ /* 0x000ea80000100800 */
[----:B------:R-:W-:Y:S04]  /*30620*/  STL.64 [R1+0x2b10], R6 ;  /* 0x002b100601007387 */ /* 0x000fe80000100a00 */
[----:B------:R-:W2:Y:S04]  /*30630*/  LDL R145, [R1+0xa70] ;  /* 0x000a700001917983 */ /* 0x000ea80000100800 */
[----:B------:R-:W2:Y:S01]  /*30640*/  LDL R132, [R1+0xa34] ;  /* 0x000a340001847983 */ /* 0x000ea20000100800 */
[----:B-1----:R-:W-:-:S05]  /*30650*/  IMAD.WIDE R4, R195, 0x4, R2 ;  /* 0x00000004c3047825 */ /* 0x002fca00078e0202 */
[----:B------:R3:W-:Y:S04]  /*30660*/  STL.64 [R1+0x1e38], R4 ;  /* 0x001e380401007387 */ /* 0x0007e80000100a00 */
[----:B------:R-:W2:Y:S04]  /*30670*/  LDL R133, [R1+0xa1c] ;  /* 0x000a1c0001857983 */ /* 0x000ea80000100800 */
[----:B------:R-:W2:Y:S04]  /*30680*/  LDL R238, [R1+0x9e4] ;  /* 0x0009e40001ee7983 */ /* 0x000ea80000100800 */
[----:B------:R-:W2:Y:S04]  /*30690*/  LDL R239, [R1+0x608] ;  /* 0x0006080001ef7983 */ /* 0x000ea80000100800 */
[----:B------:R-:W2:Y:S04]  /*306a0*/  LDL R134, [R1+0x71c] ;  /* 0x00071c0001867983 */ /* 0x000ea80000100800 */
[----:B------:R-:W2:Y:S04]  /*306b0*/  LDL R135, [R1+0x720] ;  /* 0x0007200001877983 */ /* 0x000ea80000100800 */
[----:B------:R-:W2:Y:S04]  /*306c0*/  LDL R195, [R1+0x724] ;  /* 0x0007240001c37983 */ /* 0x000ea80000100800 */
[----:B------:R-:W2:Y:S04]  /*306d0*/  LDL R136, [R1+0x728] ;  /* 0x0007280001887983 */ /* 0x000ea80000100800 */
[----:B------:R-:W2:Y:S01]  /*306e0*/  LDL R137, [R1+0x72c] ;  /* 0x00072c0001897983 */ /* 0x000ea20000100800 */
[----:B---3--:R-:W-:-:S05]  /*306f0*/  IMAD.WIDE R4, R250, 0x4, R2 ;  /* 0x00000004fa047825 */ /* 0x008fca00078e0202 */
[----:B------:R1:W-:Y:S04]  /*30700*/  STL.64 [R1+0x1db8], R4 ;  /* 0x001db80401007387 */ /* 0x0003e80000100a00 */
[----:B------:R-:W3:Y:S04]  /*30710*/  LDL R138, [R1+0x5fc] ;  /* 0x0005fc00018a7983 */ /* 0x000ee80000100800 */
[----:B------:R-:W3:Y:S04]  /*30720*/  LDL R250, [R1+0x730] ;  /* 0x0007300001fa7983 */ /* 0x000ee80000100800 */
[----:B------:R-:W3:Y:S04]  /*30730*/  LDL R139, [R1+0x734] ;  /* 0x00073400018b7983 */ /* 0x000ee80000100800 */
[----:B------:R-:W3:Y:S01]  /*30740*/  LDL R240, [R1+0x738] ;  /* 0x0007380001f07983 */ /* 0x000ee20000100800 */
[----:B-1----:R-:W-:-:S05]  /*30750*/  IMAD.WIDE R4, R143, 0x4, R2 ;  /* 0x000000048f047825 */ /* 0x002fca00078e0202 */
[----:B------:R1:W-:Y:S04]  /*30760*/  STL.64 [R1+0x1d38], R4 ;  /* 0x001d380401007387 */ /* 0x0003e80000100a00 */
[----:B------:R-:W3:Y:S04]  /*30770*/  LDL R241, [R1+0x73c] ;  /* 0x00073c0001f17983 */ /* 0x000ee80000100800 */
[----:B------:R-:W3:Y:S04]  /*30780*/  LDL R140, [R1+0x5f4] ;  /* 0x0005f400018c7983 */ /* 0x000ee80000100800 */
[----:B------:R-:W3:Y:S04]  /*30790*/  LDL R141, [R1+0x5ec] ;  /* 0x0005ec00018d7983 */ /* 0x000ee80000100800 */
[----:B------:R-:W3:Y:S04]  /*307a0*/  LDL R142, [R1+0x740] ;  /* 0x00074000018e7983 */ /* 0x000ee80000100800 */
[----:B------:R-:W3:Y:S04]  /*307b0*/  LDL R143, [R1+0x744] ;  /* 0x00074400018f7983 */ /* 0x000ee80000100800 */
[----:B------:R-:W3:Y:S04]  /*307c0*/  LDL R7, [R1+0x748] ;  /* 0x0007480001077983 */ /* 0x000ee80000100800 */
[----:B------:R-:W3:Y:S04]  /*307d0*/  LDL R245, [R1+0x74c] ;  /* 0x00074c0001f57983 */ /* 0x000ee80000100800 */
[----:B-1----:R-:W3:Y:S01]  /*307e0*/  LDL R4, [R1+0x5e4] ;  /* 0x0005e40001047983 */ /* 0x002ee20000100800 */
[----:B----4-:R-:W-:-:S05]  /*307f0*/  IMAD.WIDE R246, R246, 0x4, R2 ;  /* 0x00000004f6f67825 */ /* 0x010fca00078e0202 */
[----:B------:R1:W-:Y:S02]  /*30800*/  STL.64 [R1+0x1cb8], R246 ;  /* 0x001cb8f601007387 */ /* 0x0003e40000100a00 */
[----:B-1----:R-:W-:-:S05]  /*30810*/  IMAD.WIDE R246, R186, 0x4, R2 ;  /* 0x00000004baf67825 */ /* 0x002fca00078e0202 */
[----:B------:R1:W-:Y:S02]  /*30820*/  STL.64 [R1+0x18b0], R246 ;  /* 0x0018b0f601007387 */ /* 0x0003e40000100a00 */
[----:B-1----:R-:W-:-:S04]  /*30830*/  IMAD.WIDE R246, R187, 0x4, R2 ;  /* 0x00000004bbf67825 */ /* 0x002fc800078e0202 */
[--C-:B------:R-:W-:Y:S01]  /*30840*/  IMAD.WIDE R186, R144, 0x4, R2.reuse ;  /* 0x0000000490ba7825 */ /* 0x100fe200078e0202 */
[----:B------:R1:W-:Y:S04]  /*30850*/  STL.64 [R1+0x1830], R246 ;  /* 0x001830f601007387 */ /* 0x0003e80000100a00 */
[----:B-1----:R-:W4:Y:S04]  /*30860*/  LDL R246, [R1+0x75c] ;  /* 0x00075c0001f67983 */ /* 0x002f280000100800 */
[----:B------:R2:W-:Y:S02]  /*30870*/  STL.64 [R1+0x17b0], R186 ;  /* 0x0017b0ba01007387 */ /* 0x0005e40000100a00 */
[----:B--2---:R-:W-:-:S05]  /*30880*/  IMAD.WIDE R186, R167, 0x4, R2 ;  /* 0x00000004a7ba7825 */ /* 0x004fca00078e0202 */
[----:B------:R1:W-:Y:S01]  /*30890*/  STL.64 [R1+0x1730], R186 ;  /* 0x001730ba01007387 */ /* 0x0003e20000100a00 */
[----:B------:R-:W-:-:S03]  /*308a0*/  IMAD.WIDE R144, R145, 0x4, R2 ;  /* 0x0000000491907825 */ /* 0x000fc600078e0202 */
[----:B-1----:R-:W2:Y:S04]  /*308b0*/  LDL.LU.64 R186, [R1+0x5ff8] ;  /* 0x005ff80001ba7983 */ /* 0x002ea80000300a00 */
[----:B------:R-:W2:Y:S04]  /*308c0*/  LDL R167, [R1+0x760] ;  /* 0x0007600001a77983 */ /* 0x000ea80000100800 */
[----:B------:R1:W-:Y:S02]  /*308d0*/  STL.64 [R1+0x1fb8], R144 ;  /* 0x001fb89001007387 */ /* 0x0003e40000100a00 */
[----:B-1----:R-:W-:-:S05]  /*308e0*/  IMAD.WIDE R144, R132, 0x4, R2 ;  /* 0x0000000484907825 */ /* 0x002fca00078e0202 */
[----:B------:R1:W-:Y:S01]  /*308f0*/  STL.64 [R1+0x1920], R144 ;  /* 0x0019209001007387 */ /* 0x0003e20000100a00 */
[----:B------:R-:W-:-:S03]  /*30900*/  IMAD.WIDE R132, R133, 0x4, R2 ;  /* 0x0000000485847825 */ /* 0x000fc600078e0202 */
[----:B-1----:R-:W2:Y:S04]  /*30910*/  LDL.LU.64 R144, [R1+0x5ff0] ;  /* 0x005ff00001907983 */ /* 0x002ea80000300a00 */
[----:B------:R1:W-:Y:S02]  /*30920*/  STL.64 [R1+0xa08], R132 ;  /* 0x000a088401007387 */ /* 0x0003e40000100a00 */
[----:B-1----:R-:W-:-:S04]  /*30930*/  IMAD.WIDE R132, R238, 0x4, R2 ;  /* 0x00000004ee847825 */ /* 0x002fc800078e0202 */
[--C-:B------:R-:W-:Y:S01]  /*30940*/  IMAD.WIDE R238, R239, 0x4, R2.reuse ;  /* 0x00000004efee7825 */ /* 0x100fe200078e0202 */
[----:B------:R1:W-:Y:S04]  /*30950*/  STL.64 [R1+0x14f0], R132 ;  /* 0x0014f08401007387 */ /* 0x0003e80000100a00 */
[----:B-1----:R-:W4:Y:S04]  /*30960*/  LDL.LU.64 R132, [R1+0x5fe8] ;  /* 0x005fe80001847983 */ /* 0x002f280000300a00 */
[----:B------:R1:W-:Y:S02]  /*30970*/  STL.64 [R1+0x15a0], R238 ;  /* 0x0015a0ee01007387 */ /* 0x0003e40000100a00 */
[----:B-1----:R-:W-:-:S04]  /*30980*/  IMAD.WIDE R238, R134, 0x4, R2 ;  /* 0x0000000486ee7825 */ /* 0x002fc800078e0202 */
[--C-:B------:R-:W-:Y:S01]  /*30990*/  IMAD.WIDE R134, R135, 0x4, R2.reuse ;  /* 0x0000000487867825 */ /* 0x100fe200078e0202 */
[----:B------:R1:W-:Y:S04]  /*309a0*/  STL.64 [R1+0x1620], R238 ;  /* 0x001620ee01007387 */ /* 0x0003e80000100a00 */
[----:B-1----:R-:W4:Y:S04]  /*309b0*/  LDL.LU.64 R238, [R1+0x5fe0] ;  /* 0x005fe00001ee7983 */ /* 0x002f280000300a00 */
[----:B------:R1:W-:Y:S02]  /*309c0*/  STL.64 [R1+0x16a0], R134 ;  /* 0x0016a08601007387 */ /* 0x0003e40000100a00 */
[----:B-1----:R-:W-:-:S02]  /*309d0*/  IMAD.WIDE R134, R195, 0x4, R2 ;  /* 0x00000004c3867825 */ /* 0x002fc400078e0202 */
[----:B------:R-:W4:Y:S04]  /*309e0*/  LDL R195, [R1+0x6c8] ;  /* 0x0006c80001c37983 */ /* 0x000f280000100800 */
[----:B------:R1:W-:Y:S02]  /*309f0*/  STL.64 [R1+0x1720], R134 ;  /* 0x0017208601007387 */ /* 0x0003e40000100a00 */
[----:B-1----:R-:W-:-:S04]  /*30a00*/  IMAD.WIDE R134, R136, 0x4, R2 ;  /* 0x0000000488867825 */ /* 0x002fc800078e0202 */
[--C-:B------:R-:W-:Y:S01]  /*30a10*/  IMAD.WIDE R136, R137, 0x4, R2.reuse ;  /* 0x0000000489887825 */ /* 0x100fe200078e0202 */
[----:B------:R1:W-:Y:S04]  /*30a20*/  STL.64 [R1+0x17a0], R134 ;  /* 0x0017a08601007387 */ /* 0x0003e80000100a00 */
[----:B-1----:R-:W4:Y:S04]  /*30a30*/  LDL.LU.64 R134, [R1+0x5fd8] ;  /* 0x005fd80001867983 */ /* 0x002f280000300a00 */
[----:B------:R3:W-:Y:S02]  /*30a40*/  STL.64 [R1+0x1820], R136 ;  /* 0x0018208801007387 */ /* 0x0007e40000100a00 */
[----:B---3--:R-:W-:-:S05]  /*30a50*/  IMAD.WIDE R136, R138, 0x4, R2 ;  /* 0x000000048a887825 */ /* 0x008fca00078e0202 */
[----:B------:R1:W-:Y:S02]  /*30a60*/  STL.64 [R1+0x18a0], R136 ;  /* 0x0018a08801007387 */ /* 0x0003e40000100a00 */
[----:B-1----:R-:W-:-:S05]  /*30a70*/  IMAD.WIDE R136, R250, 0x4, R2 ;  /* 0x00000004fa887825 */ /* 0x002fca00078e0202 */
[----:B------:R1:W-:Y:S04]  /*30a80*/  STL.64 [R1+0x19a0], R136 ;  /* 0x0019a08801007387 */ /* 0x0003e80000100a00 */
[----:B-1----:R-:W3:Y:S04]  /*30a90*/  LDL.LU.64 R136, [R1+0x5fd0] ;  /* 0x005fd00001887983 */ /* 0x002ee80000300a00 */
[----:B------:R-:W3:Y:S01]  /*30aa0*/  LDL R250, [R1+0x6bc] ;  /* 0x0006bc0001fa7983 */ /* 0x000ee20000100800 */
[----:B------:R-:W-:-:S05]  /*30ab0*/  IMAD.WIDE R138, R139, 0x4, R2 ;  /* 0x000000048b8a7825 */ /* 0x000fca00078e0202 */
[----:B------:R1:W-:Y:S02]  /*30ac0*/  STL.64 [R1+0x1a20], R138 ;  /* 0x001a208a01007387 */ /* 0x0003e40000100a00 */
[----:B-1----:R-:W-:-:S04]  /*30ad0*/  IMAD.WIDE R138, R240, 0x4, R2 ;  /* 0x00000004f08a7825 */ /* 0x002fc800078e0202 */
[--C-:B------:R-:W-:Y:S01]  /*30ae0*/  IMAD.WIDE R240, R241, 0x4, R2.reuse ;  /* 0x00000004f1f07825 */ /* 0x100fe200078e0202 */
[----:B------:R1:W-:Y:S04]  /*30af0*/  STL.64 [R1+0x1f38], R138 ;  /* 0x001f388a01007387 */ /* 0x0003e80000100a00 */
[----:B-1----:R-:W3:Y:S04]  /*30b00*/  LDL.LU.64 R138, [R1+0x5fc8] ;  /* 0x005fc800018a7983 */ /* 0x002ee80000300a00 */
[----:B------:R1:W-:Y:S02]  /*30b10*/  STL.64 [R1+0x1b08], R240 ;  /* 0x001b08f001007387 */ /* 0x0003e40000100a00 */
[----:B-1----:R-:W-:-:S04]  /*30b20*/  IMAD.WIDE R240, R140, 0x4, R2 ;  /* 0x000000048cf07825 */ /* 0x002fc800078e0202 */
[--C-:B------:R-:W-:Y:S01]  /*30b30*/  IMAD.WIDE R140, R141, 0x4, R2.reuse ;  /* 0x000000048d8c7825 */ /* 0x100fe200078e0202 */
[----:B------:R1:W-:Y:S03]  /*30b40*/  STL.64 [R1+0x1ba8], R240 ;  /* 0x001ba8f001007387 */ /* 0x0003e60000100a00 */
[--C-:B------:R-:W-:Y:S01]  /*30b50*/  IMAD.WIDE R6, R7, 0x4, R2.reuse ;  /* 0x0000000407067825 */ /* 0x100fe200078e0202 */
[----:B-1----:R-:W3:Y:S04]  /*30b60*/  LDL.LU.64 R240, [R1+0x5fc0] ;  /* 0x005fc00001f07983 */ /* 0x002ee80000300a00 */
[----:B------:R1:W-:Y:S01]  /*30b70*/  STL.64 [R1+0x1c28], R140 ;  /* 0x001c288c01007387 */ /* 0x0003e20000100a00 */
[----:B------:R-:W-:-:S04]  /*30b80*/  IMAD.WIDE R244, R245, 0x4, R2 ;  /* 0x00000004f5f47825 */ /* 0x000fc800078e0202 */
[----:B-1----:R-:W-:-:S04]  /*30b90*/  IMAD.WIDE R140, R142, 0x4, R2 ;  /* 0x000000048e8c7825 */ /* 0x002fc800078e0202 */
[--C-:B------:R-:W-:Y:S01]  /*30ba0*/  IMAD.WIDE R142, R143, 0x4, R2.reuse ;  /* 0x000000048f8e7825 */ /* 0x100fe200078e0202 */
[----:B------:R1:W-:Y:S04]  /*30bb0*/  STL.64 [R1+0x1ca8], R140 ;  /* 0x001ca88c01007387 */ /* 0x0003e80000100a00 */
[----:B-1----:R-:W3:Y:S04]  /*30bc0*/  LDL.LU.64 R140, [R1+0x5fb8] ;  /* 0x005fb800018c7983 */ /* 0x002ee80000300a00 */
[----:B------:R1:W-:Y:S04]  /*30bd0*/  STL.64 [R1+0x1d28], R142 ;  /* 0x001d288e01007387 */ /* 0x0003e80000100a00 */
[----:B-1----:R-:W3:Y:S04]  /*30be0*/  LDL.LU.64 R142, [R1+0x5fb0] ;  /* 0x005fb000018e7983 */ /* 0x002ee80000300a00 */
[----:B------:R1:W-:Y:S04]  /*30bf0*/  STL.64 [R1+0x1da8], R6 ;  /* 0x001da80601007387 */ /* 0x0003e80000100a00 */
[----:B------:R4:W-:Y:S01]  /*30c00*/  STL.64 [R1+0x1e28], R244 ;  /* 0x001e28f401007387 */ /* 0x0009e20000100a00 */
[----:B-1----:R-:W-:-:S04]  /*30c10*/  IMAD.WIDE R6, R4, 0x4, R2 ;  /* 0x0000000404067825 */ /* 0x002fc800078e0202 */
[--C-:B--2---:R-:W-:Y:S02]  /*30c20*/  IMAD.WIDE R4, R144, 0x4, R2.reuse ;  /* 0x0000000490047825 */ /* 0x104fe400078e0202 */
[----:B------:R-:W2:Y:S04]  /*30c30*/  LDL.LU R144, [R1+0x5fac] ;  /* 0x005fac0001907983 */ /* 0x000ea80000300800 */
[----:B------:R1:W-:Y:S01]  /*30c40*/  STL.64 [R1+0x1ea8], R6 ;  /* 0x001ea80601007387 */ /* 0x0003e20000100a00 */
[----:B----4-:R-:W-:-:S04]  /*30c50*/  IMAD.WIDE R244, R246, 0x4, R2 ;  /* 0x00000004f6f47825 */ /* 0x010fc800078e0202 */
[--C-:B-1----:R-:W-:Y:S02]  /*30c60*/  IMAD.WIDE R6, R156, 0x4, R2.reuse ;  /* 0x000000049c067825 */ /* 0x102fe400078e0202 */
[----:B------:R-:W4:Y:S04]  /*30c70*/  LDL.LU R156, [R1+0x5fa8] ;  /* 0x005fa800019c7983 */ /* 0x000f280000300800 */
[----:B------:R1:W-:Y:S02]  /*30c80*/  STL.64 [R1+0x1f30], R4 ;  /* 0x001f300401007387 */ /* 0x0003e40000100a00 */
[--C-:B-1----:R-:W-:Y:S02]  /*30c90*/  IMAD.WIDE R4, R154, 0x4, R2.reuse ;  /* 0x000000049a047825 */ /* 0x102fe400078e0202 */
[----:B------:R-:W2:Y:S04]  /*30ca0*/  LDL.LU R154, [R1+0x5fa4] ;  /* 0x005fa400019a7983 */ /* 0x000ea80000300800 */
[----:B------:R1:W-:Y:S02]  /*30cb0*/  STL.64 [R1+0x20c0], R6 ;  /* 0x0020c00601007387 */ /* 0x0003e40000100a00 */
[----:B-1----:R-:W-:-:S02]  /*30cc0*/  IMAD.WIDE R6, R188, 0x4, R2 ;  /* 0x00000004bc067825 */ /* 0x002fc400078e0202 */
[----:B------:R-:W2:Y:S04]  /*30cd0*/  LDL.LU R188, [R1+0x5fa0] ;  /* 0x005fa00001bc7983 */ /* 0x000ea80000300800 */
[----:B------:R1:W-:Y:S04]  /*30ce0*/  STL.64 [R1+0x20e0], R4 ;  /* 0x0020e00401007387 */ /* 0x0003e80000100a00 */
[----:B------:R1:W-:Y:S04]  /*30cf0*/  STL.64 [R1+0x2100], R6 ;  /* 0x0021000601007387 */ /* 0x0003e80000100a00 */
[----:B------:R1:W-:Y:S02]  /*30d00*/  STL.64 [R1+0x2110], R244 ;  /* 0x002110f401007387 */ /* 0x0003e40000100a00 */
[----:B-1----:R-:W-:-:S04]  /*30d10*/  IMAD.WIDE R4, R166, 0x4, R2 ;  /* 0x00000004a6047825 */ /* 0x002fc800078e0202 */
[--C-:B------:R-:W-:Y:S02]  /*30d20*/  IMAD.WIDE R6, R167, 0x4, R2.reuse ;  /* 0x00000004a7067825 */ /* 0x100fe400078e0202 */
[----:B------:R-:W2:Y:S04]  /*30d30*/  LDL R167, [R1+0x644] ;  /* 0x0006440001a77983 */ /* 0x000ea80000100800 */
[----:B------:R1:W-:Y:S04]  /*30d40*/  STL.64 [R1+0x2120], R4 ;  /* 0x0021200401007387 */ /* 0x0003e80000100a00 */
[----:B------:R1:W-:Y:S01]  /*30d50*/  STL.64 [R1+0x2130], R6 ;  /* 0x0021300601007387 */ /* 0x0003e20000100a00 */
[----:B------:R-:W-:-:S04]  /*30d60*/  IMAD.WIDE R244, R155, 0x4, R2 ;  /* 0x000000049bf47825 */ /* 0x000fc800078e0202 */
[----:B-1----:R-:W-:-:S04]  /*30d70*/  IMAD.WIDE R4, R159, 0x4, R2 ;  /* 0x000000049f047825 */ /* 0x002fc800078e0202 */
[--C-:B------:R-:W-:Y:S01]  /*30d80*/  IMAD.WIDE R6, R157, 0x4, R2.reuse ;  /* 0x000000049d067825 */ /* 0x100fe200078e0202 */
[----:B------:R1:W-:Y:S04]  /*30d90*/  STL.64 [R1+0x2a40], R4 ;  /* 0x002a400401007387 */ /* 0x0003e80000100a00 */
[----:B------:R1:W-:Y:S04]  /*30da0*/  STL.64 [R1+0x2a38], R6 ;  /* 0x002a380601007387 */ /* 0x0003e80000100a00 */
[----:B------:R-:W-:Y:S01]  /*30db0*/  STL.64 [R1+0x2a30], R244 ;  /* 0x002a30f401007387 */ /* 0x000fe20000100a00 */
[----:B-1----:R-:W-:-:S04]  /*30dc0*/  IMAD.WIDE R4, R153, 0x4, R2 ;  /* 0x0000000499047825 */ /* 0x002fc800078e0202 */
[--C-:B------:R-:W-:Y:S01]  /*30dd0*/  IMAD.WIDE R6, R152, 0x4, R2.reuse ;  /* 0x0000000498067825 */ /* 0x100fe200078e0202 */
[----:B------:R1:W-:Y:S03]  /*30de0*/  STL.64 [R1+0x2a28], R4 ;  /* 0x002a280401007387 */ /* 0x0003e60000100a00 */
[--C-:B------:R-:W-:Y:S01]  /*30df0*/  IMAD.WIDE R152, R151, 0x4, R2.reuse ;  /* 0x0000000497987825 */ /* 0x100fe200078e0202 */
[----:B------:R1:W-:Y:S04]  /*30e00*/  STL.64 [R1+0x2a20], R6 ;  /* 0x002a200601007387 */ /* 0x0003e80000100a00 */
[----:B------:R-:W-:Y:S01]  /*30e10*/  STL.64 [R1+0x2a18], R152 ;  /* 0x002a189801007387 */ /* 0x000fe20000100a00 */
[----:B-1----:R-:W-:-:S03]  /*30e20*/  IMAD.WIDE R4, R149, 0x4, R2 ;  /* 0x0000000495047825 */ /* 0x002fc600078e0202 */
[----:B------:R-:W4:Y:S01]  /*30e30*/  LDL R149, [R1+0x614] ;  /* 0x0006140001957983 */ /* 0x000f220000100800 */
[----:B------:R-:W-:-:S03]  /*30e40*/  IMAD.WIDE R6, R195, 0x4, R2 ;  /* 0x00000004c3067825 */ /* 0x000fc600078e0202 */
[----:B------:R1:W-:Y:S04]  /*30e50*/  STL.64 [R1+0x2a10], R4 ;  /* 0x002a100401007387 */ /* 0x0003e80000100a00 */
[----:B------:R-:W-:Y:S04]  /*30e60*/  STL.64 [R1+0x2a08], R6 ;  /* 0x002a080601007387 */ /* 0x000fe80000100a00 */
[----:B------:R-:W4:Y:S01]  /*30e70*/  LDL R246, [R1+0x778] ;  /* 0x0007780001f67983 */ /* 0x000f220000100800 */
[----:B-1----:R-:W-:-:S03]  /*30e80*/  IMAD.WIDE R4, R150, 0x4, R2 ;  /* 0x0000000496047825 */ /* 0x002fc600078e0202 */
[----:B------:R-:W4:Y:S04]  /*30e90*/  LDL R150, [R1+0x77c] ;  /* 0x00077c0001967983 */ /* 0x000f280000100800 */
[----:B------:R3:W-:Y:S04]  /*30ea0*/  STL.64 [R1+0x2a00], R4 ;  /* 0x002a000401007387 */ /* 0x0007e80000100a00 */
[----:B------:R-:W4:Y:S04]  /*30eb0*/  LDL R151, [R1+0x780] ;  /* 0x0007800001977983 */ /* 0x000f280000100800 */
[----:B------:R-:W4:Y:S01]  /*30ec0*/  LDL R152, [R1+0x604] ;  /* 0x0006040001987983 */ /* 0x000f220000100800 */
[----:B---3--:R-:W-:-:S05]  /*30ed0*/  IMAD.WIDE R4, R250, 0x4, R2 ;  /* 0x00000004fa047825 */ /* 0x008fca00078e0202 */
[----:B------:R1:W-:Y:S04]  /*30ee0*/  STL.64 [R1+0x29f8], R4 ;  /* 0x0029f80401007387 */ /* 0x0003e80000100a00 */
[----:B------:R-:W3:Y:S04]  /*30ef0*/  LDL R153, [R1+0x600] ;  /* 0x0006000001997983 */ /* 0x000ee80000100800 */
[----:B------:R-:W3:Y:S04]  /*30f00*/  LDL R155, [R1+0x5f8] ;  /* 0x0005f800019b7983 */ /* 0x000ee80000100800 */
[----:B------:R-:W3:Y:S04]  /*30f10*/  LDL R157, [R1+0x788] ;  /* 0x00078800019d7983 */ /* 0x000ee80000100800 */
[----:B------:R-:W3:Y:S04]  /*30f20*/  LDL R159, [R1+0x790] ;  /* 0x00079000019f7983 */ /* 0x000ee80000100800 */
[----:B------:R-:W3:Y:S04]  /*30f30*/  LDL R195, [R1+0x794] ;  /* 0x0007940001c37983 */ /* 0x000ee80000100800 */
[----:B------:R-:W3:Y:S01]  /*30f40*/  LDL R250, [R1+0x798] ;  /* 0x0007980001fa7983 */ /* 0x000ee20000100800 */
[----:B------:R-:W-:-:S04]  /*30f50*/  IMAD.WIDE R6, R165, 0x4, R2 ;  /* 0x00000004a5067825 */ /* 0x000fc800078e0202 */
[--C-:B-1----:R-:W-:Y:S01]  /*30f60*/  IMAD.WIDE R4, R164, 0x4, R2.reuse ;  /* 0x00000004a4047825 */ /* 0x102fe200078e0202 */
[----:B------:R1:W-:Y:S03]  /*30f70*/  STL.64 [R1+0x29f0], R6 ;  /* 0x0029f00601007387 */ /* 0x0003e60000100a00 */
[--C-:B------:R-:W-:Y:S01]  /*30f80*/  IMAD.WIDE R164, R163, 0x4, R2.reuse ;  /* 0x00000004a3a47825 */ /* 0x100fe200078e0202 */
[----:B------:R1:W-:Y:S04]  /*30f90*/  STL.64 [R1+0x29e8], R4 ;  /* 0x0029e80401007387 */ /* 0x0003e80000100a00 */
[----:B------:R1:W-:Y:S02]  /*30fa0*/  STL.64 [R1+0x29e0], R164 ;  /* 0x0029e0a401007387 */ /* 0x0003e40000100a00 */
[----:B-1----:R-:W-:-:S04]  /*30fb0*/  IMAD.WIDE R6, R161, 0x4, R2 ;  /* 0x00000004a1067825 */ /* 0x002fc800078e0202 */
[--C-:B------:R-:W-:Y:S02]  /*30fc0*/  IMAD.WIDE R4, R160, 0x4, R2.reuse ;  /* 0x00000004a0047825 */ /* 0x100fe400078e0202 */
[----:B------:R-:W3:Y:S04]  /*30fd0*/  LDL R160, [R1+0x79c] ;  /* 0x00079c0001a07983 */ /* 0x000ee80000100800 */
[----:B------:R-:W-:Y:S04]  /*30fe0*/  STL.64 [R1+0x29d8], R6 ;  /* 0x0029d80601007387 */ /* 0x000fe80000100a00 */
[----:B------:R-:W3:Y:S04]  /*30ff0*/  LDL R161, [R1+0x7a0] ;  /* 0x0007a00001a17983 */ /* 0x000ee80000100800 */
[----:B------:R2:W-:Y:S04]  /*31000*/  STL.64 [R1+0x29d0], R4 ;  /* 0x0029d00401007387 */ /* 0x0005e80000100a00 */
[----:B------:R-:W3:Y:S04]  /*31010*/  LDL R163, [R1+0x7a4] ;  /* 0x0007a40001a37983 */ /* 0x000ee80000100800 */
[----:B------:R-:W3:Y:S04]  /*31020*/  LDL R164, [R1+0x7ac] ;  /* 0x0007ac0001a47983 */ /* 0x000ee80000100800 */
[----:B------:R-:W3:Y:S04]  /*31030*/  LDL R165, [R1+0x7b0] ;  /* 0x0007b00001a57983 */ /* 0x000ee80000100800 */
[----:B------:R-:W3:Y:S01]  /*31040*/  LDL R166, [R1+0x7b4] ;  /* 0x0007b40001a67983 */ /* 0x000ee20000100800 */
[----:B--2---:R-:W-:-:S05]  /*31050*/  IMAD.WIDE R4, R167, 0x4, R2 ;  /* 0x00000004a7047825 */ /* 0x004fca00078e0202 */
[----:B------:R1:W-:Y:S04]  /*31060*/  STL.64 [R1+0x29c8], R4 ;  /* 0x0029c80401007387 */ /* 0x0003e80000100a00 */
[----:B------:R-:W2:Y:S04]  /*31070*/  LDL R167, [R1+0x7b8] ;  /* 0x0007b80001a77983 */ /* 0x000ea80000100800 */
[----:B------:R-:W2:Y:S01]  /*31080*/  LDL R7, [R1+0x7bc] ;  /* 0x0007bc0001077983 */ /* 0x000ea20000100800 */
[----:B-1----:R-:W-:-:S03]  /*31090*/  IMAD.WIDE R4, R147, 0x4, R2 ;  /* 0x0000000493047825 */ /* 0x002fc600078e0202 */
[----:B------:R-:W2:Y:S01]  /*310a0*/  LDL R245, [R1+0x7c0] ;  /* 0x0007c00001f57983 */ /* 0x000ea20000100800 */
[----:B------:R-:W-:-:S03]  /*310b0*/  IMAD.WIDE R146, R146, 0x4, R2 ;  /* 0x0000000492927825 */ /* 0x000fc600078e0202 */
[----:B------:R1:W-:Y:S04]  /*310c0*/  STL.64 [R1+0x29c0], R4 ;  /* 0x0029c00401007387 */ /* 0x0003e80000100a00 */
[----:B-1----:R-:W2:Y:S04]  /*310d0*/  LDL R4, [R1+0x7c4] ;  /* 0x0007c40001047983 */ /* 0x002ea80000100800 */
[----:B------:R4:W-:Y:S02]  /*310e0*/  STL.64 [R1+0x29b8], R146 ;  /* 0x0029b89201007387 */ /* 0x0009e40000100a00 */
[----:B----4-:R-:W-:-:S04]  /*310f0*/  IMAD.WIDE R146, R149, 0x4, R2 ;  /* 0x0000000495927825 */ /* 0x010fc800078e0202 */
[--C-:B------:R-:W-:Y:S01]  /*31100*/  IMAD.WIDE R148, R148, 0x4, R2.reuse ;  /* 0x0000000494947825 */ /* 0x100fe200078e0202 */
[----:B------:R1:W-:Y:S03]  /*31110*/  STL.64 [R1+0x29b0], R146 ;  /* 0x0029b09201007387 */ /* 0x0003e60000100a00 */
[--C-:B------:R-:W-:Y:S01]  /*31120*/  IMAD.WIDE R246, R246, 0x4, R2.reuse ;  /* 0x00000004f6f67825 */ /* 0x100fe200078e0202 */
[----:B-1----:R-:W4:Y:S04]  /*31130*/  LDL.LU.64 R146, [R1+0x5f98] ;  /* 0x005f980001927983 */ /* 0x002f280000300a00 */
[----:B------:R1:W-:Y:S04]  /*31140*/  STL.64 [R1+0x29a8], R148 ;  /* 0x0029a89401007387 */ /* 0x0003e80000100a00 */
[----:B-1----:R-:W4:Y:S04]  /*31150*/  LDL.LU.64 R148, [R1+0x5f90] ;  /* 0x005f900001947983 */ /* 0x002f280000300a00 */
[----:B------:R1:W-:Y:S02]  /*31160*/  STL.64 [R1+0xa20], R246 ;  /* 0x000a20f601007387 */ /* 0x0003e40000100a00 */
[----:B-1----:R-:W-:-:S05]  /*31170*/  IMAD.WIDE R246, R150, 0x4, R2 ;  /* 0x0000000496f67825 */ /* 0x002fca00078e0202 */
[----:B------:R1:W-:Y:S04]  /*31180*/  STL.64 [R1+0x1500], R246 ;  /* 0x001500f601007387 */ /* 0x0003e80000100a00 */
[----:B-1----:R-:W4:Y:S01]  /*31190*/  LDL R246, [R1+0x6e8] ;  /* 0x0006e80001f67983 */ /* 0x002f220000100800 */
[----:B------:R-:W-:-:S05]  /*311a0*/  IMAD.WIDE R150, R151, 0x4, R2 ;  /* 0x0000000497967825 */ /* 0x000fca00078e0202 */
[----:B------:R1:W-:Y:S02]  /*311b0*/  STL.64 [R1+0x15b0], R150 ;  /* 0x0015b09601007387 */ /* 0x0003e40000100a00 */
[----:B-1----:R-:W-:-:S04]  /*311c0*/  IMAD.WIDE R150, R152, 0x4, R2 ;  /* 0x0000000498967825 */ /* 0x002fc800078e0202 */
[--C-:B---3--:R-:W-:Y:S01]  /*311d0*/  IMAD.WIDE R152, R153, 0x4, R2.reuse ;  /* 0x0000000499987825 */ /* 0x108fe200078e0202 */
[----:B------:R1:W-:Y:S04]  /*311e0*/  STL.64 [R1+0x1630], R150 ;  /* 0x0016309601007387 */ /* 0x0003e80000100a00 */
[----:B-1----:R-:W3:Y:S04]  /*311f0*/  LDL.LU.64 R150, [R1+0x5f88] ;  /* 0x005f880001967983 */ /* 0x002ee80000300a00 */
[----:B------:R1:W-:Y:S02]  /*31200*/  STL.64 [R1+0x16b0], R152 ;  /* 0x0016b09801007387 */ /* 0x0003e40000100a00 */
[----:B-1----:R-:W-:-:S05]  /*31210*/  IMAD.WIDE R152, R155, 0x4, R2 ;  /* 0x000000049b987825 */ /* 0x002fca00078e0202 */
[----:B------:R1:W-:Y:S02]  /*31220*/  STL.64 [R1+0x1930], R152 ;  /* 0x0019309801007387 */ /* 0x0003e40000100a00 */
[----:B-1----:R-:W-:-:S05]  /*31230*/  IMAD.WIDE R152, R157, 0x4, R2 ;  /* 0x000000049d987825 */ /* 0x002fca00078e0202 */
[----:B------:R1:W-:Y:S02]  /*31240*/  STL.64 [R1+0x19b0], R152 ;  /* 0x0019b09801007387 */ /* 0x0003e40000100a00 */
[----:B-1----:R-:W-:-:S05]  /*31250*/  IMAD.WIDE R152, R159, 0x4, R2 ;  /* 0x000000049f987825 */ /* 0x002fca00078e0202 */
[----:B------:R1:W-:Y:S01]  /*31260*/  STL.64 [R1+0x1a30], R152 ;  /* 0x001a309801007387 */ /* 0x0003e20000100a00 */
[----:B------:R-:W-:-:S04]  /*31270*/  IMAD.WIDE R154, R154, 0x4, R2 ;  /* 0x000000049a9a7825 */ /* 0x000fc800078e0202 */
[----:B-1----:R-:W-:-:S05]  /*31280*/  IMAD.WIDE R152, R195, 0x4, R2 ;  /* 0x00000004c3987825 */ /* 0x002fca00078e0202 */
[----:B------:R1:W-:Y:S01]  /*31290*/  STL.64 [R1+0x1a98], R152 ;  /* 0x001a989801007387 */ /* 0x0003e20000100a00 */
[----:B------:R-:W-:-:S04]  /*312a0*/  IMAD.WIDE R156, R156, 0x4, R2 ;  /* 0x000000049c9c7825 */ /* 0x000fc800078e0202 */
[----:B-1----:R-:W-:-:S05]  /*312b0*/  IMAD.WIDE R152, R250, 0x4, R2 ;  /* 0x00000004fa987825 */ /* 0x002fca00078e0202 */
[----:B------:R1:W-:Y:S01]  /*312c0*/  STL.64 [R1+0x1b38], R152 ;  /* 0x001b389801007387 */ /* 0x0003e20000100a00 */
[----:B------:R-:W-:-:S03]  /*312d0*/  IMAD.WIDE R158, R158, 0x4, R2 ;  /* 0x000000049e9e7825 */ /* 0x000fc600078e0202 */
[----:B-1----:R-:W3:Y:S04]  /*312e0*/  LDL.LU.64 R152, [R1+0x5f80] ;  /* 0x005f800001987983 */ /* 0x002ee80000300a00 */
[----:B------:R1:W-:Y:S04]  /*312f0*/  STL.64 [R1+0x1bb8], R154 ;  /* 0x001bb89a01007387 */ /* 0x0003e80000100a00 */
[----:B-1----:R-:W3:Y:S04]  /*31300*/  LDL.LU.64 R154, [R1+0x5f78] ;  /* 0x005f7800019a7983 */ /* 0x002ee80000300a00 */
[----:B------:R-:W3:Y:S04]  /*31310*/  LDL R195, [R1+0x650] ;  /* 0x0006500001c37983 */ /* 0x000ee80000100800 */
[----:B------:R1:W-:Y:S04]  /*31320*/  STL.64 [R1+0x1c38], R156 ;  /* 0x001c389c01007387 */ /* 0x0003e80000100a00 */
[----:B-1----:R-:W3:Y:S04]  /*31330*/  LDL.LU.64 R156, [R1+0x5f70] ;  /* 0x005f7000019c7983 */ /* 0x002ee80000300a00 */
[----:B------:R-:W3:Y:S04]  /*31340*/  LDL R250, [R1+0x640] ;  /* 0x0006400001fa7983 */ /* 0x000ee80000100800 */
[----:B------:R1:W-:Y:S02]  /*31350*/  STL.64 [R1+0x1eb8], R158 ;  /* 0x001eb89e01007387 */ /* 0x0003e40000100a00 */
[----:B-1----:R-:W-:-:S04]  /*31360*/  IMAD.WIDE R158, R160, 0x4, R2 ;  /* 0x00000004a09e7825 */ /* 0x002fc800078e0202 */
[--C-:B------:R-:W-:Y:S01]  /*31370*/  IMAD.WIDE R160, R161, 0x4, R2.reuse ;  /* 0x00000004a1a07825 */ /* 0x100fe200078e0202 */
[----:B------:R1:W-:Y:S04]  /*31380*/  STL.64 [R1+0x1f48], R158 ;  /* 0x001f489e01007387 */ /* 0x0003e80000100a00 */
[----:B-1----:R-:W3:Y:S04]  /*31390*/  LDL.LU.64 R158, [R1+0x5f68] ;  /* 0x005f6800019e7983 */ /* 0x002ee80000300a00 */
[----:B------:R1:W-:Y:S02]  /*313a0*/  STL.64 [R1+0x1fc8], R160 ;  /* 0x001fc8a001007387 */ /* 0x0003e40000100a00 */
[----:B-1----:R-:W-:-:S05]  /*313b0*/  IMAD.WIDE R160, R163, 0x4, R2 ;  /* 0x00000004a3a07825 */ /* 0x002fca00078e0202 */
[----:B------:R1:W-:Y:S01]  /*313c0*/  STL.64 [R1+0x2050], R160 ;  /* 0x002050a001007387 */ /* 0x0003e20000100a00 */
[----:B------:R-:W-:-:S04]  /*313d0*/  IMAD.WIDE R162, R162, 0x4, R2 ;  /* 0x00000004a2a27825 */ /* 0x000fc800078e0202 */
[----:B-1----:R-:W-:-:S04]  /*313e0*/  IMAD.WIDE R160, R164, 0x4, R2 ;  /* 0x00000004a4a07825 */ /* 0x002fc800078e0202 */
[--C-:B------:R-:W-:Y:S01]  /*313f0*/  IMAD.WIDE R164, R165, 0x4, R2.reuse ;  /* 0x00000004a5a47825 */ /* 0x100fe200078e0202 */
[----:B------:R1:W-:Y:S03]  /*31400*/  STL.64 [R1+0x2a48], R160 ;  /* 0x002a48a001007387 */ /* 0x0003e60000100a00 */
[--C-:B--2---:R-:W-:Y:S01]  /*31410*/  IMAD.WIDE R6, R7, 0x4, R2.reuse ;  /* 0x0000000407067825 */ /* 0x104fe200078e0202 */
[----:B-1----:R-:W2:Y:S04]  /*31420*/  LDL.LU.64 R160, [R1+0x5f60] ;  /* 0x005f600001a07983 */ /* 0x002ea80000300a00 */
[----:B------:R1:W-:Y:S04]  /*31430*/  STL.64 [R1+0x2ad8], R162 ;  /* 0x002ad8a201007387 */ /* 0x0003e80000100a00 */
[----:B-1----:R-:W2:Y:S04]  /*31440*/  LDL.LU.64 R162, [R1+0x5f58] ;  /* 0x005f580001a27983 */ /* 0x002ea80000300a00 */
[----:B------:R1:W-:Y:S02]  /*31450*/  STL.64 [R1+0x2b90], R164 ;  /* 0x002b90a401007387 */ /* 0x0003e40000100a00 */
[----:B-1----:R-:W-:-:S04]  /*31460*/  IMAD.WIDE R164, R166, 0x4, R2 ;  /* 0x00000004a6a47825 */ /* 0x002fc800078e0202 */
[--C-:B------:R-:W-:Y:S01]  /*31470*/  IMAD.WIDE R166, R167, 0x4, R2.reuse ;  /* 0x00000004a7a67825 */ /* 0x100fe200078e0202 */
[----:B------:R1:W-:Y:S03]  /*31480*/  STL.64 [R1+0x2bf0], R164 ;  /* 0x002bf0a401007387 */ /* 0x0003e60000100a00 */
[--C-:B------:R-:W-:Y:S01]  /*31490*/  IMAD.WIDE R4, R4, 0x4, R2.reuse ;  /* 0x0000000404047825 */ /* 0x100fe200078e0202 */
[----:B-1----:R-:W2:Y:S04]  /*314a0*/  LDL.LU.64 R164, [R1+0x5f50] ;  /* 0x005f500001a47983 */ /* 0x002ea80000300a00 */
[----:B------:R1:W-:Y:S04]  /*314b0*/  STL.64 [R1+0x2c00], R166 ;  /* 0x002c00a601007387 */ /* 0x0003e80000100a00 */
[----:B-1----:R-:W2:Y:S04]  /*314c0*/  LDL.LU.64 R166, [R1+0x5f48] ;  /* 0x005f480001a67983 */ /* 0x002ea80000300a00 */
[----:B------:R1:W-:Y:S02]  /*314d0*/  STL.64 [R1+0x2c18], R6 ;  /* 0x002c180601007387 */ /* 0x0003e40000100a00 */
[----:B-1----:R-:W-:-:S04]  /*314e0*/  IMAD.WIDE R6, R245, 0x4, R2 ;  /* 0x00000004f5067825 */ /* 0x002fc800078e0202 */
[--C-:B------:R-:W-:Y:S02]  /*314f0*/  IMAD.WIDE R244, R169, 0x4, R2.reuse ;  /* 0x00000004a9f47825 */ /* 0x100fe400078e0202 */
[----:B------:R-:W2:Y:S04]  /*31500*/  LDL.LU R169, [R1+0x5f40] ;  /* 0x005f400001a97983 */ /* 0x000ea80000300800 */
[----:B------:R1:W-:Y:S04]  /*31510*/  STL.64 [R1+0x2c38], R6 ;  /* 0x002c380601007387 */ /* 0x0003e80000100a00 */
[----:B------:R4:W-:Y:S01]  /*31520*/  STL.64 [R1+0x2ce0], R244 ;  /* 0x002ce0f401007387 */ /* 0x0009e20000100a00 */
[----:B-1----:R-:W-:-:S03]  /*31530*/  IMAD.WIDE R6, R168, 0x4, R2 ;  /* 0x00000004a8067825 */ /* 0x002fc600078e0202 */
        /* <DEDUP_REMOVED lines=12> */
[----:B------:R-:W2:Y:S04]  /*31600*/  LDL.LU R172, [R1+0x5f2c] ;  /* 0x005f2c0001ac7983 */ /* 0x000ea80000300800 */
[----:B------:R1:W-:Y:S02]  /*31610*/  STL.64 [R1+0x2cb8], R4 ;  /* 0x002cb80401007387 */ /* 0x0003e40000100a00 */
[----:B-1----:R-:W-:-:S02]  /*31620*/  IMAD.WIDE R6, R246, 0x4, R2 ;  /* 0x00000004f6067825 */ /* 0x002fc400078e0202 */
[----:B------:R-:W-:Y:S02]  /*31630*/  STL.64 [R1+0x2cb0], R244 ;  /* 0x002cb0f401007387 */ /* 0x000fe40000100a00 */
[--C-:B------:R-:W-:Y:S02]  /*31640*/  IMAD.WIDE R4, R251, 0x4, R2.reuse ;  /* 0x00000004fb047825 */ /* 0x100fe400078e0202 */
[----:B------:R-:W2:Y:S04]  /*31650*/  LDL R251, [R1+0x698] ;  /* 0x0006980001fb7983 */ /* 0x000ea80000100800 */
[----:B------:R1:W-:Y:S04]  /*31660*/  STL.64 [R1+0x2ca8], R6 ;  /* 0x002ca80601007387 */ /* 0x0003e80000100a00 */
[----:B------:R-:W2:Y:S04]  /*31670*/  LDL.LU R242, [R1+0x4c8] ;  /* 0x0004c80001f27983 */ /* 0x000ea80000300800 */
[----:B------:R1:W-:Y:S04]  /*31680*/  STL.64 [R1+0x2ca0], R4 ;  /* 0x002ca00401007387 */ /* 0x0003e80000100a00 */
[----:B------:R-:W2:Y:S01]  /*31690*/  LDL.LU R247, [R1+0x490] ;  /* 0x0004900001f77983 */ /* 0x000ea20000300800 */
[----:B-1----:R-:W-:-:S04]  /*316a0*/  IMAD.WIDE R6, R174, 0x4, R2 ;  /* 0x00000004ae067825 */ /* 0x002fc800078e0202 */
[--C-:B------:R-:W-:Y:S02]  /*316b0*/  IMAD.WIDE R4, R175, 0x4, R2.reuse ;  /* 0x00000004af047825 */ /* 0x100fe400078e0202 */
[----:B------:R-:W2:Y:S04]  /*316c0*/  LDL.LU R175, [R1+0x5f28] ;  /* 0x005f280001af7983 */ /* 0x000ea80000300800 */
[----:B------:R-:W2:Y:S04]  /*316d0*/  LDL.LU R174, [R1+0x5f24] ;  /* 0x005f240001ae7983 */ /* 0x000ea80000300800 */
[----:B------:R1:W-:Y:S02]  /*316e0*/  STL.64 [R1+0x2c98], R4 ;  /* 0x002c980401007387 */ /* 0x0003e40000100a00 */
[----:B-1----:R-:W-:-:S02]  /*316f0*/  IMAD.WIDE R4, R189, 0x4, R2 ;  /* 0x00000004bd047825 */ /* 0x002fc400078e0202 */
[----:B------:R-:W2:Y:S04]  /*31700*/  LDL.LU R189, [R1+0x5f20] ;  /* 0x005f200001bd7983 */ /* 0x000ea80000300800 */
[----:B------:R1:W-:Y:S02]  /*31710*/  STL.64 [R1+0x2c90], R6 ;  /* 0x002c900601007387 */ /* 0x0003e40000100a00 */
[--C-:B-1----:R-:W-:Y:S02]  /*31720*/  IMAD.WIDE R6, R194, 0x4, R2.reuse ;  /* 0x00000004c2067825 */ /* 0x102fe400078e0202 */
[----:B------:R-:W4:Y:S04]  /*31730*/  LDL.LU R194, [R1+0x5f1c] ;  /* 0x005f1c0001c27983 */ /* 0x000f280000300800 */
[----:B------:R1:W-:Y:S01]  /*31740*/  STL.64 [R1+0x2c88], R4 ;  /* 0x002c880401007387 */ /* 0x0003e20000100a00 */
[----:B------:R-:W-:-:S04]  /*31750*/  IMAD.WIDE R244, R193, 0x4, R2 ;  /* 0x00000004c1f47825 */ /* 0x000fc800078e0202 */
[--C-:B-1----:R-:W-:Y:S02]  /*31760*/  IMAD.WIDE R4, R197, 0x4, R2.reuse ;  /* 0x00000004c5047825 */ /* 0x102fe400078e0202 */
[----:B------:R-:W4:Y:S04]  /*31770*/  LDL.LU R197, [R1+0x5f18] ;  /* 0x005f180001c57983 */ /* 0x000f280000300800 */
[----:B------:R3:W-:Y:S04]  /*31780*/  STL.64 [R1+0x2c80], R6 ;  /* 0x002c800601007387 */ /* 0x0007e80000100a00 */
[----:B------:R1:W-:Y:S01]  /*31790*/  STL.64 [R1+0x2c78], R4 ;  /* 0x002c780401007387 */ /* 0x0003e20000100a00 */
[----:B---3--:R-:W-:-:S04]  /*317a0*/  IMAD.WIDE R6, R195, 0x4, R2 ;  /* 0x00000004c3067825 */ /* 0x008fc800078e0202 */
[--C-:B-1----:R-:W-:Y:S01]  /*317b0*/  IMAD.WIDE R4, R250, 0x4, R2.reuse ;  /* 0x00000004fa047825 */ /* 0x102fe200078e0202 */
[----:B------:R1:W-:Y:S04]  /*317c0*/  STL.64 [R1+0x2c70], R6 ;  /* 0x002c700601007387 */ /* 0x0003e80000100a00 */
[----:B------:R-:W-:Y:S04]  /*317d0*/  STL.64 [R1+0x2c68], R244 ;  /* 0x002c68f401007387 */ /* 0x000fe80000100a00 */
[----:B------:R3:W-:Y:S01]  /*317e0*/  STL.64 [R1+0x2c60], R4 ;  /* 0x002c600401007387 */ /* 0x0007e20000100a00 */
[----:B-1----:R-:W-:-:S04]  /*317f0*/  IMAD.WIDE R6, R192, 0x4, R2 ;  /* 0x00000004c0067825 */ /* 0x002fc800078e0202 */
[--C-:B------:R-:W-:Y:S01]  /*31800*/  IMAD.WIDE R192, R191, 0x4, R2.reuse ;  /* 0x00000004bfc07825 */ /* 0x100fe200078e0202 */
[----:B------:R-:W-:Y:S03]  /*31810*/  STL.64 [R1+0x2c58], R6 ;  /* 0x002c580601007387 */ /* 0x000fe60000100a00 */
[--C-:B---3--:R-:W-:Y:S01]  /*31820*/  IMAD.WIDE R4, R190, 0x4, R2.reuse ;  /* 0x00000004be047825 */ /* 0x108fe200078e0202 */
[----:B------:R-:W-:Y:S04]  /*31830*/  STL.64 [R1+0x2c50], R192 ;  /* 0x002c50c001007387 */ /* 0x000fe80000100a00 */
[----:B------:R-:W3:Y:S04]  /*31840*/  LDL.LU R244, [R1+0xaac] ;  /* 0x000aac0001f47983 */ /* 0x000ee80000300800 */
[----:B------:R2:W-:Y:S02]  /*31850*/  STL.64 [R1+0x2c48], R4 ;  /* 0x002c480401007387 */ /* 0x0005e40000100a00 */
[----:B--2---:R-:W-:-:S04]  /*31860*/  IMAD.WIDE R4, R189, 0x4, R2 ;  /* 0x00000004bd047825 */ /* 0x004fc800078e0202 */
[----:B----4-:R-:W-:-:S05]  /*31870*/  IMAD.WIDE R6, R194, 0x4, R2 ;  /* 0x00000004c2067825 */ /* 0x010fca00078e0202 */
[----:B------:R1:W-:Y:S04]  /*31880*/  STL.64 [R1+0x1538], R6 ;  /* 0x0015380601007387 */ /* 0x0003e80000100a00 */
[----:B------:R2:W-:Y:S01]  /*31890*/  STL.64 [R1+0x17c0], R4 ;  /* 0x0017c00401007387 */ /* 0x0005e20000100a00 */
[----:B-1----:R-:W-:-:S04]  /*318a0*/  IMAD.WIDE R6, R188, 0x4, R2 ;  /* 0x00000004bc067825 */ /* 0x002fc800078e0202 */
[--C-:B------:R-:W-:Y:S01]  /*318b0*/  IMAD.WIDE R188, R187, 0x4, R2.reuse ;  /* 0x00000004bbbc7825 */ /* 0x100fe200078e0202 */
[----:B------:R1:W-:Y:S03]  /*318c0*/  STL.64 [R1+0x1a40], R6 ;  /* 0x001a400601007387 */ /* 0x0003e60000100a00 */
[----:B--2---:R-:W-:-:S04]  /*318d0*/  IMAD.WIDE R4, R186, 0x4, R2 ;  /* 0x00000004ba047825 */ /* 0x004fc800078e0202 */
[--C-:B------:R-:W-:Y:S01]  /*318e0*/  IMAD.WIDE R186, R185, 0x4, R2.reuse ;  /* 0x00000004b9ba7825 */ /* 0x100fe200078e0202 */
[----:B-1----:R-:W2:Y:S04]  /*318f0*/  LDL.LU R6, [R1+0xa8c] ;  /* 0x000a8c0001067983 */ /* 0x002ea80000300800 */
[----:B------:R-:W-:Y:S04]  /*31900*/  STL.64 [R1+0x1cc8], R188 ;  /* 0x001cc8bc01007387 */ /* 0x000fe80000100a00 */
[----:B------:R1:W-:Y:S04]  /*31910*/  STL.64 [R1+0x1f58], R4 ;  /* 0x001f580401007387 */ /* 0x0003e80000100a00 */
[----:B------:R-:W-:Y:S04]  /*31920*/  STL.64 [R1+0x2b20], R186 ;  /* 0x002b20ba01007387 */ /* 0x000fe80000100a00 */
[----:B------:R-:W4:Y:S01]  /*31930*/  LDL R194, [R1+0x618] ;  /* 0x0006180001c27983 */ /* 0x000f220000100800 */
[----:B-1----:R-:W-:-:S04]  /*31940*/  IMAD.WIDE R4, R183, 0x4, R2 ;  /* 0x00000004b7047825 */ /* 0x002fc800078e0202 */
[--C-:B------:R-:W-:Y:S01]  /*31950*/  IMAD.WIDE R182, R182, 0x4, R2.reuse ;  /* 0x00000004b6b67825 */ /* 0x100fe200078e0202 */
[----:B------:R1:W-:Y:S04]  /*31960*/  STL.64 [R1+0x3158], R4 ;  /* 0x0031580401007387 */ /* 0x0003e80000100a00 */
[----:B------:R3:W-:Y:S04]  /*31970*/  STL.64 [R1+0x2fb8], R182 ;  /* 0x002fb8b601007387 */ /* 0x0007e80000100a00 */
[----:B------:R-:W2:Y:S04]  /*31980*/  LDL R195, [R1+0x60c] ;  /* 0x00060c0001c37983 */ /* 0x000ea80000100800 */
[----:B------:R-:W2:Y:S01]  /*31990*/  LDL R250, [R1+0xac0] ;  /* 0x000ac00001fa7983 */ /* 0x000ea20000100800 */
[----:B-1----:R-:W-:-:S04]  /*319a0*/  IMAD.WIDE R4, R181, 0x4, R2 ;  /* 0x00000004b5047825 */ /* 0x002fc800078e0202 */
[--C-:B------:R-:W-:Y:S01]  /*319b0*/  IMAD.WIDE R186, R180, 0x4, R2.reuse ;  /* 0x00000004b4ba7825 */ /* 0x100fe200078e0202 */
[----:B------:R1:W-:Y:S03]  /*319c0*/  STL.64 [R1+0x2f98], R4 ;  /* 0x002f980401007387 */ /* 0x0003e60000100a00 */
[----:B---3--:R-:W-:-:S04]  /*319d0*/  IMAD.WIDE R182, R179, 0x4, R2 ;  /* 0x00000004b3b67825 */ /* 0x008fc800078e0202 */
[--C-:B------:R-:W-:Y:S01]  /*319e0*/  IMAD.WIDE R180, R251, 0x4, R2.reuse ;  /* 0x00000004fbb47825 */ /* 0x100fe200078e0202 */
[----:B-1----:R-:W3:Y:S04]  /*319f0*/  LDL.LU R5, [R1+0x9c8] ;  /* 0x0009c80001057983 */ /* 0x002ee80000300800 */
[----:B------:R-:W-:Y:S04]  /*31a00*/  STL.64 [R1+0x2f90], R186 ;  /* 0x002f90ba01007387 */ /* 0x000fe80000100a00 */
[----:B------:R-:W-:Y:S04]  /*31a10*/  STL.64 [R1+0x2f88], R182 ;  /* 0x002f88b601007387 */ /* 0x000fe80000100a00 */
[----:B------:R-:W3:Y:S01]  /*31a20*/  LDL R251, [R1+0xaa4] ;  /* 0x000aa40001fb7983 */ /* 0x000ee20000100800 */
[----:B------:R-:W-:-:S03]  /*31a30*/  IMAD.WIDE R178, R178, 0x4, R2 ;  /* 0x00000004b2b27825 */ /* 0x000fc600078e0202 */
[----:B------:R1:W-:Y:S04]  /*31a40*/  STL.64 [R1+0x2f80], R180 ;  /* 0x002f80b401007387 */ /* 0x0003e80000100a00 */
[----:B------:R-:W3:Y:S04]  /*31a50*/  LDL.LU R7, [R1+0x910] ;  /* 0x0009100001077983 */ /* 0x000ee80000300800 */
[----:B------:R1:W-:Y:S02]  /*31a60*/  STL.64 [R1+0x2f78], R178 ;  /* 0x002f78b201007387 */ /* 0x0003e40000100a00 */
[----:B-1----:R-:W-:-:S04]  /*31a70*/  IMAD.WIDE R180, R242, 0x4, R2 ;  /* 0x00000004f2b47825 */ /* 0x002fc800078e0202 */
[--C-:B------:R-:W-:Y:S02]  /*31a80*/  IMAD.WIDE R178, R177, 0x4, R2.reuse ;  /* 0x00000004b1b27825 */ /* 0x100fe400078e0202 */
[----:B------:R-:W3:Y:S04]  /*31a90*/  LDL R177, [R1+0xa6c] ;  /* 0x000a6c0001b17983 */ /* 0x000ee80000100800 */
[----:B------:R1:W-:Y:S04]  /*31aa0*/  STL.64 [R1+0x2f68], R178 ;  /* 0x002f68b201007387 */ /* 0x0003e80000100a00 */
[----:B-1----:R-:W3:Y:S04]  /*31ab0*/  LDL R178, [R1+0xa44] ;  /* 0x000a440001b27983 */ /* 0x002ee80000100800 */
[----:B------:R1:W-:Y:S04]  /*31ac0*/  STL.64 [R1+0x2f60], R180 ;  /* 0x002f60b401007387 */ /* 0x0003e80000100a00 */
[----:B------:R-:W3:Y:S01]  /*31ad0*/  LDL R179, [R1+0xa14] ;  /* 0x000a140001b37983 */ /* 0x000ee20000100800 */
[----:B------:R-:W-:-:S03]  /*31ae0*/  IMAD.WIDE R182, R247, 0x4, R2 ;  /* 0x00000004f7b67825 */ /* 0x000fc600078e0202 */
[----:B-1----:R-:W3:Y:S04]  /*31af0*/  LDL R180, [R1+0xac4] ;  /* 0x000ac40001b47983 */ /* 0x002ee80000100800 */
        /* <DEDUP_REMOVED lines=14> */
[----:B------:R-:W3:Y:S01]  /*31be0*/  LDL.LU R245, [R1+0x850] ;  /* 0x0008500001f57983 */ /* 0x000ee20000300800 */
[----:B----4-:R-:W-:-:S05]  /*31bf0*/  IMAD.WIDE R192, R194, 0x4, R2 ;  /* 0x00000004c2c07825 */ /* 0x010fca00078e0202 */
[----:B------:R1:W-:Y:S02]  /*31c00*/  STL.64 [R1+0x2f48], R192 ;  /* 0x002f48c001007387 */ /* 0x0003e40000100a00 */
[----:B-1----:R-:W-:-:S05]  /*31c10*/  IMAD.WIDE R192, R176, 0x4, R2 ;  /* 0x00000004b0c07825 */ /* 0x002fca00078e0202 */
[----:B------:R2:W-:Y:S02]  /*31c20*/  STL.64 [R1+0x2f40], R192 ;  /* 0x002f40c001007387 */ /* 0x0005e40000100a00 */
[----:B--2---:R-:W-:-:S05]  /*31c30*/  IMAD.WIDE R192, R195, 0x4, R2 ;  /* 0x00000004c3c07825 */ /* 0x004fca00078e0202 */
[----:B------:R1:W-:Y:S01]  /*31c40*/  STL.64 [R1+0x2f38], R192 ;  /* 0x002f38c001007387 */ /* 0x0003e20000100a00 */
[----:B------:R-:W-:-:S03]  /*31c50*/  IMAD.WIDE R194, R250, 0x4, R2 ;  /* 0x00000004fac27825 */ /* 0x000fc600078e0202 */
[----:B-1----:R-:W2:Y:S04]  /*31c60*/  LDL R192, [R1+0x714] ;  /* 0x0007140001c07983 */ /* 0x002ea80000100800 */
[----:B------:R-:W4:Y:S04]  /*31c70*/  LDL R193, [R1+0x704] ;  /* 0x0007040001c17983 */ /* 0x000f280000100800 */
[----:B------:R1:W-:Y:S04]  /*31c80*/  STL.64 [R1+0x9d0], R194 ;  /* 0x0009d0c201007387 */ /* 0x0003e80000100a00 */
[----:B-1----:R-:W2:Y:S04]  /*31c90*/  LDL R194, [R1+0x700] ;  /* 0x0007000001c27983 */ /* 0x002ea80000100800 */
[----:B------:R-:W2:Y:S01]  /*31ca0*/  LDL R195, [R1+0x6f4] ;  /* 0x0006f40001c37983 */ /* 0x000ea20000100800 */
[----:B---3--:R-:W-:-:S03]  /*31cb0*/  IMAD.WIDE R250, R251, 0x4, R2 ;  /* 0x00000004fbfa7825 */ /* 0x008fc600078e0202 */
[----:B------:R-:W3:Y:S04]  /*31cc0*/  LDL.LU R4, [R1+0x4a8] ;  /* 0x0004a80001047983 */ /* 0x000ee80000300800 */
[----:B------:R-:W2:Y:S04]  /*31cd0*/  LDL.LU R246, [R1+0x434] ;  /* 0x0004340001f67983 */ /* 0x000ea80000300800 */
[----:B------:R1:W-:Y:S04]  /*31ce0*/  STL.64 [R1+0x15d0], R250 ;  /* 0x0015d0fa01007387 */ /* 0x0003e80000100a00 */
[----:B-1----:R-:W2:Y:S04]  /*31cf0*/  LDL R250, [R1+0x67c] ;  /* 0x00067c0001fa7983 */ /* 0x002ea80000100800 */
[----:B------:R-:W2:Y:S01]  /*31d00*/  LDL R251, [R1+0x668] ;  /* 0x0006680001fb7983 */ /* 0x000ea20000100800 */
[----:B------:R-:W-:-:S05]  /*31d10*/  IMAD.WIDE R176, R177, 0x4, R2 ;  /* 0x00000004b1b07825 */ /* 0x000fca00078e0202 */
[----:B------:R1:W-:Y:S02]  /*31d20*/  STL.64 [R1+0x1650], R176 ;  /* 0x001650b001007387 */ /* 0x0003e40000100a00 */
[----:B-1----:R-:W-:-:S04]  /*31d30*/  IMAD.WIDE R176, R178, 0x4, R2 ;  /* 0x00000004b2b07825 */ /* 0x002fc800078e0202 */
[--C-:B------:R-:W-:Y:S01]  /*31d40*/  IMAD.WIDE R178, R179, 0x4, R2.reuse ;  /* 0x00000004b3b27825 */ /* 0x100fe200078e0202 */
[----:B------:R1:W-:Y:S04]  /*31d50*/  STL.64 [R1+0x16d0], R176 ;  /* 0x0016d0b001007387 */ /* 0x0003e80000100a00 */
[----:B-1----:R-:W3:Y:S04]  /*31d60*/  LDL.LU.64 R176, [R1+0x5f10] ;  /* 0x005f100001b07983 */ /* 0x002ee80000300a00 */
[----:B------:R1:W-:Y:S02]  /*31d70*/  STL.64 [R1+0x1750], R178 ;  /* 0x001750b201007387 */ /* 0x0003e40000100a00 */
[----:B-1----:R-:W-:-:S05]  /*31d80*/  IMAD.WIDE R178, R244, 0x4, R2 ;  /* 0x00000004f4b27825 */ /* 0x002fca00078e0202 */
        /* <DEDUP_REMOVED lines=34> */
[----:B------:R1:W-:Y:S04]  /*31fb0*/  STL.64 [R1+0x3128], R190 ;  /* 0x003128be01007387 */ /* 0x0003e80000100a00 */
[----:B------:R2:W-:Y:S01]  /*31fc0*/  STL.64 [R1+0x5e30], R6 ;  /* 0x005e300601007387 */ /* 0x0005e20000100a00 */
[----:B-1----:R-:W-:-:S03]  /*31fd0*/  IMAD.WIDE R190, R7, 0x4, R2 ;  /* 0x0000000407be7825 */ /* 0x002fc600078e0202 */
[----:B--2---:R-:W2:Y:S04]  /*31fe0*/  LDL R6, [R1+0xc48] ;  /* 0x000c480001067983 */ /* 0x004ea80000100800 */
[----:B------:R1:W-:Y:S04]  /*31ff0*/  STL.64 [R1+0x3100], R190 ;  /* 0x003100be01007387 */ /* 0x0003e80000100a00 */
[----:B------:R-:W2:Y:S01]  /*32000*/  LDL.LU R7, [R1+0x64c] ;  /* 0x00064c0001077983 */ /* 0x000ea20000300800 */
[----:B-1----:R-:W-:-:S04]  /*32010*/  IMAD.WIDE R190, R192, 0x4, R2 ;  /* 0x00000004c0be7825 */ /* 0x002fc800078e0202 */
[--C-:B----4-:R-:W-:Y:S01]  /*32020*/  IMAD.WIDE R192, R193, 0x4, R2.reuse ;  /* 0x00000004c1c07825 */ /* 0x110fe200078e0202 */
[----:B------:R1:W-:Y:S04]  /*32030*/  STL.64 [R1+0x3058], R190 ;  /* 0x003058be01007387 */ /* 0x0003e80000100a00 */
[----:B-1----:R-:W4:Y:S04]  /*32040*/  LDL.LU.64 R190, [R1+0x5ed8] ;  /* 0x005ed80001be7983 */ /* 0x002f280000300a00 */
[----:B------:R1:W-:Y:S02]  /*32050*/  STL.64 [R1+0x3030], R192 ;  /* 0x003030c001007387 */ /* 0x0003e40000100a00 */
[----:B-1----:R-:W-:-:S04]  /*32060*/  IMAD.WIDE R192, R194, 0x4, R2 ;  /* 0x00000004c2c07825 */ /* 0x002fc800078e0202 */
[--C-:B------:R-:W-:Y:S01]  /*32070*/  IMAD.WIDE R194, R195, 0x4, R2.reuse ;  /* 0x00000004c3c27825 */ /* 0x100fe200078e0202 */
[----:B------:R1:W-:Y:S04]  /*32080*/  STL.64 [R1+0x3008], R192 ;  /* 0x003008c001007387 */ /* 0x0003e80000100a00 */
[----:B-1----:R-:W2:Y:S04]  /*32090*/  LDL.LU.64 R192, [R1+0x5ed0] ;  /* 0x005ed00001c07983 */ /* 0x002ea80000300a00 */
[----:B------:R1:W-:Y:S04]  /*320a0*/  STL.64 [R1+0x2fe0], R194 ;  /* 0x002fe0c201007387 */ /* 0x0003e80000100a00 */
[----:B------:R1:W-:Y:S02]  /*320b0*/  STL.64 [R1+0x5e48], R244 ;  /* 0x005e48f401007387 */ /* 0x0003e40000100a00 */
[----:B-1----:R-:W-:-:S02]  /*320c0*/  IMAD.WIDE R194, R245, 0x4, R2 ;  /* 0x00000004f5c27825 */ /* 0x002fc400078e0202 */
[----:B------:R-:W2:Y:S04]  /*320d0*/  LDL R245, [R1+0x65c] ;  /* 0x00065c0001f57983 */ /* 0x000ea80000100800 */
[----:B------:R1:W-:Y:S02]  /*320e0*/  STL.64 [R1+0x2fb0], R194 ;  /* 0x002fb0c201007387 */ /* 0x0003e40000100a00 */
[----:B-1----:R-:W-:-:S04]  /*320f0*/  IMAD.WIDE R194, R250, 0x4, R2 ;  /* 0x00000004fac27825 */ /* 0x002fc800078e0202 */
[----:B------:R-:W-:Y:S01]  /*32100*/  IMAD.WIDE R250, R251, 0x4, R2 ;  /* 0x00000004fbfa7825 */ /* 0x000fe200078e0202 */
[----:B------:R1:W-:Y:S04]  /*32110*/  STL.64 [R1+0x2ef8], R194 ;  /* 0x002ef8c201007387 */ /* 0x0003e80000100a00 */
[----:B-1----:R-:W4:Y:S04]  /*32120*/  LDL.LU.64 R194, [R1+0x5ec8] ;  /* 0x005ec80001c27983 */ /* 0x002f280000300a00 */
[----:B------:R1:W-:Y:S04]  /*32130*/  STL.64 [R1+0x2ee8], R250 ;  /* 0x002ee8fa01007387 */ /* 0x0003e80000100a00 */
[----:B-1----:R-:W4:Y:S01]  /*32140*/  LDL.LU.64 R250, [R1+0x5ec0] ;  /* 0x005ec00001fa7983 */ /* 0x002f220000300a00 */
[----:B------:R-:W-:-:S02]  /*32150*/  IMAD R252, R252, c[0x0][0x190], RZ ;  /* 0x00006400fcfc7a24 */ /* 0x000fc400078e02ff */
[----:B------:R-:W-:Y:S02]  /*32160*/  IMAD R198, R198, c[0x0][0x190], RZ ;  /* 0x00006400c6c67a24 */ /* 0x000fe400078e02ff */
[----:B------:R-:W-:Y:S02]  /*32170*/  IMAD R196, R196, c[0x0][0x190], RZ ;  /* 0x00006400c4c47a24 */ /* 0x000fe400078e02ff */
[----:B--2---:R-:W-:-:S05]  /*32180*/  IMAD.WIDE R244, R245, 0x4, R2 ;  /* 0x00000004f5f47825 */ /* 0x004fca00078e0202 */
[----:B------:R1:W-:Y:S02]  /*32190*/  STL.64 [R1+0x2ed8], R244 ;  /* 0x002ed8f401007387 */ /* 0x0003e40000100a00 */
[----:B-1----:R-:W-:-:S05]  /*321a0*/  IMAD.WIDE R244, R7, 0x4, R2 ;  /* 0x0000000407f47825 */ /* 0x002fca00078e0202 */
[----:B------:R1:W-:Y:S04]  /*321b0*/  STL.64 [R1+0x2ec8], R244 ;  /* 0x002ec8f401007387 */ /* 0x0003e80000100a00 */
[----:B---3--:R2:W-:Y:S01]  /*321c0*/  STL.64 [R1+0x5e50], R4 ;  /* 0x005e500401007387 */ /* 0x0085e20000100a00 */
[----:B-1----:R-:W-:-:S04]  /*321d0*/  IMAD.WIDE R244, R4, 0x4, R2 ;  /* 0x0000000404f47825 */ /* 0x002fc800078e0202 */
[--C-:B--2---:R-:W-:Y:S01]  /*321e0*/  IMAD.WIDE R4, R246, 0x4, R2.reuse ;  /* 0x00000004f6047825 */ /* 0x104fe200078e0202 */
[----:B------:R1:W-:Y:S04]  /*321f0*/  STL.64 [R1+0x2eb8], R244 ;  /* 0x002eb8f401007387 */ /* 0x0003e80000100a00 */
[----:B------:R2:W-:Y:S04]  /*32200*/  STL.64 [R1+0x5e60], R246 ;  /* 0x005e60f601007387 */ /* 0x0005e80000100a00 */
[----:B------:R3:W-:Y:S01]  /*32210*/  STL.64 [R1+0x2eb0], R4 ;  /* 0x002eb00401007387 */ /* 0x0007e20000100a00 */
[----:B-1----:R-:W-:-:S04]  /*32220*/  IMAD.WIDE R244, R6, 0x4, R2 ;  /* 0x0000000406f47825 */ /* 0x002fc800078e0202 */
[----:B--2---:R-:W-:-:S04]  /*32230*/  IMAD.WIDE R246, R252, 0x4, R2 ;  /* 0x00000004fcf67825 */ /* 0x004fc800078e0202 */
[--C-:B---3--:R-:W-:Y:S01]  /*32240*/  IMAD.WIDE R4, R243, 0x4, R2.reuse ;  /* 0x00000004f3047825 */ /* 0x108fe200078e0202 */
[----:B------:R-:W-:Y:S04]  /*32250*/  STL.64 [R1+0x2ea8], R246 ;  /* 0x002ea8f601007387 */ /* 0x000fe80000100a00 */
[----:B------:R1:W-:Y:S04]  /*32260*/  STL.64 [R1+0x5e68], R242 ;  /* 0x005e68f201007387 */ /* 0x0003e80000100a00 */
[----:B------:R-:W-:Y:S04]  /*32270*/  STL.64 [R1+0x1c68], R244 ;  /* 0x001c68f401007387 */ /* 0x000fe80000100a00 */
[----:B------:R2:W-:Y:S01]  /*32280*/  STL.64 [R1+0x1d68], R4 ;  /* 0x001d680401007387 */ /* 0x0005e20000100a00 */
[----:B-1----:R-:W-:-:S03]  /*32290*/  IMAD.WIDE R242, R240, 0x4, R2 ;  /* 0x00000004f0f27825 */ /* 0x002fc600078e0202 */
[----:B------:R1:W-:Y:S01]  /*322a0*/  STL.64 [R1+0x5e70], R240 ;  /* 0x005e70f001007387 */ /* 0x0003e20000100a00 */
[----:B--2---:R-:W-:-:S03]  /*322b0*/  IMAD.WIDE R4, R241, 0x4, R2 ;  /* 0x00000004f1047825 */ /* 0x004fc600078e0202 */
[----:B------:R-:W-:Y:S01]  /*322c0*/  STL.64 [R1+0x1de8], R242 ;  /* 0x001de8f201007387 */ /* 0x000fe20000100a00 */
[----:B-1----:R-:W-:-:S03]  /*322d0*/  IMAD.WIDE R240, R238, 0x4, R2 ;  /* 0x00000004eef07825 */ /* 0x002fc600078e0202 */
[----:B------:R1:W-:Y:S04]  /*322e0*/  STL.64 [R1+0x1e68], R4 ;  /* 0x001e680401007387 */ /* 0x0003e80000100a00 */
[----:B------:R2:W-:Y:S04]  /*322f0*/  STL.64 [R1+0x5e78], R238 ;  /* 0x005e78ee01007387 */ /* 0x0005e80000100a00 */
[----:B------:R-:W-:Y:S01]  /*32300*/  STL.64 [R1+0x1ee8], R240 ;  /* 0x001ee8f001007387 */ /* 0x000fe20000100a00 */
[----:B-1----:R-:W-:-:S04]  /*32310*/  IMAD.WIDE R4, R239, 0x4, R2 ;  /* 0x00000004ef047825 */ /* 0x002fc800078e0202 */
[--C-:B--2---:R-:W-:Y:S01]  /*32320*/  IMAD.WIDE R238, R236, 0x4, R2.reuse ;  /* 0x00000004ecee7825 */ /* 0x104fe200078e0202 */
        /* <DEDUP_REMOVED lines=37> */
[----:B------:R3:W-:Y:S01]  /*32580*/  STL.64 [R1+0x3098], R224 ;  /* 0x003098e001007387 */ /* 0x0007e20000100a00 */
[----:B-1----:R-:W-:-:S04]  /*32590*/  IMAD.WIDE R4, R223, 0x4, R2 ;  /* 0x00000004df047825 */ /* 0x002fc800078e0202 */
[--C-:B--2---:R-:W-:Y:S01]  /*325a0*/  IMAD.WIDE R222, R220, 0x4, R2.reuse ;  /* 0x00000004dcde7825 */ /* 0x104fe200078e0202 */
[----:B------:R1:W-:Y:S03]  /*325b0*/  STL.64 [R1+0x3078], R4 ;  /* 0x0030780401007387 */ /* 0x0003e60000100a00 */
[--C-:B---3--:R-:W-:Y:S01]  /*325c0*/  IMAD.WIDE R224, R218, 0x4, R2.reuse ;  /* 0x00000004dae07825 */ /* 0x108fe200078e0202 */
[----:B------:R2:W-:Y:S03]  /*325d0*/  STL.64 [R1+0x3050], R222 ;  /* 0x003050de01007387 */ /* 0x0005e60000100a00 */
        /* <DEDUP_REMOVED lines=48> */
[--C-:B----4-:R-:W-:Y:S01]  /*328e0*/  IMAD.WIDE R224, R250, 0x4, R2.reuse ;  /* 0x00000004fae07825 */ /* 0x110fe200078e0202 */
[----:B------:R1:W-:Y:S03]  /*328f0*/  STL.64 [R1+0x9f0], R4 ;  /* 0x0009f00401007387 */ /* 0x0003e60000100a00 */
[--C-:B--2---:R-:W-:Y:S01]  /*32900*/  IMAD.WIDE R222, R251, 0x4, R2.reuse ;  /* 0x00000004fbde7825 */ /* 0x104fe200078e0202 */
        /* <DEDUP_REMOVED lines=322> */
[----:B------:R1:W-:Y:S04]  /*33d30*/  STL.64 [R1+0x3300], R4 ;  /* 0x0033000401007387 */ /* 0x0003e80000100a00 */
[----:B------:R2:W-:Y:S04]  /*33d40*/  STL.64 [R1+0x33a0], R224 ;  /* 0x0033a0e001007387 */ /* 0x0005e80000100a00 */
[----:B------:R-:W4:Y:S01]  /*33d50*/  LDL.LU R6, [R1+0x61c] ;  /* 0x00061c0001067983 */ /* 0x000f220000300800 */
[----:B---3--:R-:W-:-:S04]  /*33d60*/  IMAD.WIDE R222, R35, 0x4, R2 ;  /* 0x0000000423de7825 */ /* 0x008fc800078e0202 */
[--C-:B-1----:R-:W-:Y:S01]  /*33d70*/  IMAD.WIDE R4, R32, 0x4, R2.reuse ;  /* 0x0000000420047825 */ /* 0x102fe200078e0202 */
[----:B------:R1:W-:Y:S03]  /*33d80*/  STL.64 [R1+0x33a8], R222 ;  /* 0x0033a8de01007387 */ /* 0x0003e60000100a00 */
[--C-:B--2---:R-:W-:Y:S01]  /*33d90*/  IMAD.WIDE R224, R30, 0x4, R2.reuse ;  /* 0x000000041ee07825 */ /* 0x104fe200078e0202 */
        /* <DEDUP_REMOVED lines=16> */
[----:B------:R2:W-:Y:S03]  /*33ea0*/  STL.64 [R1+0x3408], R224 ;  /* 0x003408e001007387 */ /* 0x0005e60000100a00 */
[----:B------:R-:W-:Y:S01]  /*33eb0*/  IMAD R18, R18, c[0x0][0x190], RZ ;  /* 0x0000640012127a24 */ /* 0x000fe200078e02ff */
        /* <DEDUP_REMOVED lines=11> */
[----:B---3--:R-:W-:Y:S01]  /*33f70*/  IMAD.WIDE R4, R19, 0x4, R2 ;  /* 0x0000000413047825 */ /* 0x008fe200078e0202 */
[----:B------:R2:W-:Y:S03]  /*33f80*/  STL.64 [R1+0x3418], R224 ;  /* 0x003418e001007387 */ /* 0x0005e60000100a00 */
[----:B------:R-:W-:Y:S01]  /*33f90*/  IMAD R14, R14, c[0x0][0x190], RZ ;  /* 0x000064000e0e7a24 */ /* 0x000fe200078e02ff */
[----:B------:R3:W-:Y:S01]  /*33fa0*/  STL.64 [R1+0x3330], R4 ;  /* 0x0033300401007387 */ /* 0x0007e20000100a00 */
[----:B------:R-:W-:-:S02]  /*33fb0*/  IMAD R15, R15, c[0x0][0x190], RZ ;  /* 0x000064000f0f7a24 */ /* 0x000fc400078e02ff */
[----:B-1----:R-:W-:-:S04]  /*33fc0*/  IMAD.WIDE R222, R16, 0x4, R2 ;  /* 0x0000000410de7825 */ /* 0x002fc800078e0202 */
[--C-:B--2---:R-:W-:Y:S01]  /*33fd0*/  IMAD.WIDE R224, R17, 0x4, R2.reuse ;  /* 0x0000000411e07825 */ /* 0x104fe200078e0202 */
[----:B------:R1:W-:Y:S03]  /*33fe0*/  STL.64 [R1+0x33e0], R222 ;  /* 0x0033e0de01007387 */ /* 0x0003e60000100a00 */
[----:B------:R-:W-:Y:S02]  /*33ff0*/  IMAD R12, R12, c[0x0][0x190], RZ ;  /* 0x000064000c0c7a24 */ /* 0x000fe400078e02ff */
[--C-:B---3--:R-:W-:Y:S01]  /*34000*/  IMAD.WIDE R4, R14, 0x4, R2.reuse ;  /* 0x000000040e047825 */ /* 0x108fe200078e0202 */
[----:B------:R2:W-:Y:S03]  /*34010*/  STL.64 [R1+0x3420], R224 ;  /* 0x003420e001007387 */ /* 0x0005e60000100a00 */
[--C-:B-1----:R-:W-:Y:S01]  /*34020*/  IMAD.WIDE R222, R15, 0x4, R2.reuse ;  /* 0x000000040fde7825 */ /* 0x102fe200078e0202 */
[----:B------:R1:W-:Y:S03]  /*34030*/  STL.64 [R1+0x3338], R4 ;  /* 0x0033380401007387 */ /* 0x0003e60000100a00 */
[--C-:B--2---:R-:W-:Y:S01]  /*34040*/  IMAD.WIDE R224, R12, 0x4, R2.reuse ;  /* 0x000000040ce07825 */ /* 0x104fe200078e0202 */
[----:B------:R2:W-:Y:S03]  /*34050*/  STL.64 [R1+0x33e8], R222 ;  /* 0x0033e8de01007387 */ /* 0x0005e60000100a00 */
[----:B------:R-:W-:Y:S01]  /*34060*/  IMAD R10, R10, c[0x0][0x190], RZ ;  /* 0x000064000a0a7a24 */ /* 0x000fe200078e02ff */
[----:B------:R-:W-:Y:S01]  /*34070*/  STL.64 [R1+0x3428], R224 ;  /* 0x003428e001007387 */ /* 0x000fe20000100a00 */
[----:B-1----:R-:W-:-:S03]  /*34080*/  IMAD.WIDE R4, R13, 0x4, R2 ;  /* 0x000000040d047825 */ /* 0x002fc600078e0202 */
[----:B------:R-:W3:Y:S01]  /*34090*/  LDL.LU R247, [R1+0x624] ;  /* 0x0006240001f77983 */ /* 0x000ee20000300800 */
[----:B------:R-:W-:-:S03]  /*340a0*/  IMAD.WIDE R226, R11, 0x4, R2 ;  /* 0x000000040be27825 */ /* 0x000fc600078e0202 */
[----:B------:R1:W-:Y:S01]  /*340b0*/  STL.64 [R1+0x3340], R4 ;  /* 0x0033400401007387 */ /* 0x0003e20000100a00 */
[----:B--2---:R-:W-:-:S04]  /*340c0*/  IMAD.WIDE R222, R10, 0x4, R2 ;  /* 0x000000040ade7825 */ /* 0x004fc800078e0202 */
[----:B------:R-:W-:Y:S01]  /*340d0*/  IMAD R9, R9, c[0x0][0x190], RZ ;  /* 0x0000640009097a24 */ /* 0x000fe200078e02ff */
[----:B-1----:R-:W2:Y:S01]  /*340e0*/  LDL.LU R4, [R1+0x638] ;  /* 0x0006380001047983 */ /* 0x002ea20000300800 */
[----:B------:R-:W-:Y:S02]  /*340f0*/  IMAD R8, R8, c[0x0][0x190], RZ ;  /* 0x0000640008087a24 */ /* 0x000fe400078e02ff */
[----:B------:R-:W-:Y:S01]  /*34100*/  IMAD.WIDE R224, R9, 0x4, R2 ;  /* 0x0000000409e07825 */ /* 0x000fe200078e0202 */
[----:B------:R1:W-:Y:S04]  /*34110*/  STL.64 [R1+0x33f0], R222 ;  /* 0x0033f0de01007387 */ /* 0x0003e80000100a00 */
[----:B------:R-:W-:Y:S04]  /*34120*/  STL.64 [R1+0x3430], R226 ;  /* 0x003430e201007387 */ /* 0x000fe80000100a00 */
[----:B------:R-:W2:Y:S01]  /*34130*/  LDL.LU R244, [R1+0x648] ;  /* 0x0006480001f47983 */ /* 0x000ea20000300800 */
[----:B------:R-:W-:-:S02]  /*34140*/  IMAD R0, R0, c[0x0][0x190], RZ ;  /* 0x0000640000007a24 */ /* 0x000fc400078e02ff */
[--C-:B-1----:R-:W-:Y:S01]  /*34150*/  IMAD.WIDE R222, R8, 0x4, R2.reuse ;  /* 0x0000000408de7825 */ /* 0x102fe200078e0202 */
[----:B------:R1:W-:Y:S04]  /*34160*/  STL.64 [R1+0x3438], R224 ;  /* 0x003438e001007387 */ /* 0x0003e80000100a00 */
[----:B------:R-:W2:Y:S04]  /*34170*/  LDL.LU R245, [R1+0x664] ;  /* 0x0006640001f57983 */ /* 0x000ea80000300800 */
[----:B------:R1:W-:Y:S04]  /*34180*/  STL.64 [R1+0x3348], R222 ;  /* 0x003348de01007387 */ /* 0x0003e80000100a00 */
[----:B-1----:R-:W2:Y:S01]  /*34190*/  LDL.LU R224, [R1+0x684] ;  /* 0x0006840001e07983 */ /* 0x002ea20000300800 */
[----:B------:R-:W-:-:S05]  /*341a0*/  IMAD.WIDE R222, R0, 0x4, R2 ;  /* 0x0000000400de7825 */ /* 0x000fca00078e0202 */
[----:B------:R3:W-:Y:S04]  /*341b0*/  STL.64 [R1+0x33f8], R222 ;  /* 0x0033f8de01007387 */ /* 0x0007e80000100a00 */
[----:B------:R-:W2:Y:S01]  /*341c0*/  LDL.LU R225, [R1+0x6b0] ;  /* 0x0006b00001e17983 */ /* 0x000ea20000300800 */
[----:B----4-:R-:W-:-:S05]  /*341d0*/  IMAD.WIDE R2, R6, 0x4, R248 ;  /* 0x0000000406027825 */ /* 0x010fca00078e02f8 */
[----:B------:R2:W-:Y:S04]  /*341e0*/  STL.64 [R1+0x2e30], R2 ;  /* 0x002e300201007387 */ /* 0x0005e80000100a00 */
        /* <DEDUP_REMOVED lines=21> */
[----:B---3--:R-:W-:-:S05]  /*34340*/  IMAD.WIDE R222, R247, 0x4, R248 ;  /* 0x00000004f7de7825 */ /* 0x008fca00078e02f8 */
[----:B------:R1:W-:Y:S04]  /*34350*/  STL.64 [R1+0x2e28], R222 ;  /* 0x002e28de01007387 */ /* 0x0003e80000100a00 */
[----:B------:R-:W3:Y:S01]  /*34360*/  LDL.LU R247, [R1+0x710] ;  /* 0x0007100001f77983 */ /* 0x000ee20000300800 */
[----:B--2---:R-:W-:-:S05]  /*34370*/  IMAD.WIDE R2, R4, 0x4, R248 ;  /* 0x0000000404027825 */ /* 0x004fca00078e02f8 */
[----:B------:R2:W-:Y:S04]  /*34380*/  STL.64 [R1+0x2e20], R2 ;  /* 0x002e200201007387 */ /* 0x0005e80000100a00 */
[----:B------:R-:W3:Y:S01]  /*34390*/  LDL.LU R4, [R1+0x76c] ;  /* 0x00076c0001047983 */ /* 0x000ee20000300800 */
[----:B-1----:R-:W-:-:S03]  /*343a0*/  IMAD.WIDE R222, R244, 0x4, R248 ;  /* 0x00000004f4de7825 */ /* 0x002fc600078e02f8 */
[----:B------:R-:W3:Y:S04]  /*343b0*/  LDL.LU R244, [R1+0x768] ;  /* 0x0007680001f47983 */ /* 0x000ee80000300800 */
[----:B------:R-:W-:Y:S01]  /*343c0*/  STL.64 [R1+0x2e10], R222 ;  /* 0x002e10de01007387 */ /* 0x000fe20000100a00 */
[----:B--2---:R-:W-:-:S03]  /*343d0*/  IMAD.WIDE R2, R245, 0x4, R248 ;  /* 0x00000004f5027825 */ /* 0x004fc600078e02f8 */
[----:B------:R-:W3:Y:S04]  /*343e0*/  LDL.LU R245, [R1+0x764] ;  /* 0x0007640001f57983 */ /* 0x000ee80000300800 */
[----:B------:R1:W-:Y:S02]  /*343f0*/  STL.64 [R1+0x2e08], R2 ;  /* 0x002e080201007387 */ /* 0x0003e40000100a00 */
[----:B-1----:R-:W-:-:S04]  /*34400*/  IMAD.WIDE R2, R224, 0x4, R248 ;  /* 0x00000004e0027825 */ /* 0x002fc800078e02f8 */
[--C-:B------:R-:W-:Y:S01]  /*34410*/  IMAD.WIDE R224, R225, 0x4, R248.reuse ;  /* 0x00000004e1e07825 */ /* 0x100fe200078e02f8 */
[----:B------:R1:W-:Y:S04]  /*34420*/  STL.64 [R1+0x2df8], R2 ;  /* 0x002df80201007387 */ /* 0x0003e80000100a00 */
[----:B------:R1:W-:Y:S01]  /*34430*/  STL.64 [R1+0x2df0], R224 ;  /* 0x002df0e001007387 */ /* 0x0003e20000100a00 */
[----:B----4-:R-:W-:-:S04]  /*34440*/  IMAD.WIDE R222, R226, 0x4, R248 ;  /* 0x00000004e2de7825 */ /* 0x010fc800078e02f8 */
[--C-:B-1----:R-:W-:Y:S01]  /*34450*/  IMAD.WIDE R2, R227, 0x4, R248.reuse ;  /* 0x00000004e3027825 */ /* 0x102fe200078e02f8 */
        /* <DEDUP_REMOVED lines=34> */
[----:B-1----:R-:W-:-:S03]  /*34680*/  IMAD.WIDE R222, R5, 0x4, R248 ;  /* 0x0000000405de7825 */ /* 0x002fc600078e02f8 */
[----:B------:R-:W2:Y:S01]  /*34690*/  LDL.LU R5, [R1+0x758] ;  /* 0x0007580001057983 */ /* 0x000ea20000300800 */
[----:B----4-:R-:W-:-:S03]  /*346a0*/  IMAD.WIDE R2, R6, 0x4, R248 ;  /* 0x0000000406027825 */ /* 0x010fc600078e02f8 */
[----:B------:R-:W-:Y:S04]  /*346b0*/  STL.64 [R1+0x22d8], R222 ;  /* 0x0022d8de01007387 */ /* 0x000fe80000100a00 */
[----:B------:R-:W4:Y:S01]  /*346c0*/  LDL.LU R6, [R1+0x754] ;  /* 0x0007540001067983 */ /* 0x000f220000300800 */
[----:B------:R-:W-:-:S03]  /*346d0*/  IMAD.WIDE R224, R246, 0x4, R248 ;  /* 0x00000004f6e07825 */ /* 0x000fc600078e02f8 */
[----:B------:R-:W-:Y:S04]  /*346e0*/  STL.64 [R1+0x22d0], R2 ;  /* 0x0022d00201007387 */ /* 0x000fe80000100a00 */
[----:B------:R1:W-:Y:S04]  /*346f0*/  STL.64 [R1+0x22c0], R224 ;  /* 0x0022c0e001007387 */ /* 0x0003e80000100a00 */
[----:B-1----:R-:W4:Y:S01]  /*34700*/  LDL.LU R224, [R1+0x750] ;  /* 0x0007500001e07983 */ /* 0x002f220000300800 */
[----:B---3--:R-:W-:-:S05]  /*34710*/  IMAD.WIDE R222, R247, 0x4, R248 ;  /* 0x00000004f7de7825 */ /* 0x008fca00078e02f8 */
[----:B------:R1:W-:Y:S04]  /*34720*/  STL.64 [R1+0x22a0], R222 ;  /* 0x0022a0de01007387 */ /* 0x0003e80000100a00 */
[----:B------:R-:W3:Y:S01]  /*34730*/  LDL.LU R225, [R1+0xc48] ;  /* 0x000c480001e17983 */ /* 0x000ee20000300800 */
[----:B------:R-:W-:-:S04]  /*34740*/  IMAD.WIDE R2, R4, 0x4, R248 ;  /* 0x0000000404027825 */ /* 0x000fc800078e02f8 */
[--C-:B-1----:R-:W-:Y:S01]  /*34750*/  IMAD.WIDE R222, R244, 0x4, R248.reuse ;  /* 0x00000004f4de7825 */ /* 0x102fe200078e02f8 */
[----:B------:R1:W-:Y:S04]  /*34760*/  STL.64 [R1+0x2298], R2 ;  /* 0x0022980201007387 */ /* 0x0003e80000100a00 */
[----:B------:R-:W3:Y:S04]  /*34770*/  LDL.LU R226, [R1+0x65c] ;  /* 0x00065c0001e27983 */ /* 0x000ee80000300800 */
[----:B------:R2:W-:Y:S01]  /*34780*/  STL.64 [R1+0x2290], R222 ;  /* 0x002290de01007387 */ /* 0x0005e20000100a00 */
[----:B-1----:R-:W-:-:S03]  /*34790*/  IMAD.WIDE R2, R245, 0x4, R248 ;  /* 0x00000004f5027825 */ /* 0x002fc600078e02f8 */
[----:B------:R-:W3:Y:S04]  /*347a0*/  LDL.LU R227, [R1+0x668] ;  /* 0x0006680001e37983 */ /* 0x000ee80000300800 */
[----:B------:R4:W-:Y:S04]  /*347b0*/  STL.64 [R1+0x2280], R2 ;  /* 0x0022800201007387 */ /* 0x0009e80000100a00 */
        /* <DEDUP_REMOVED lines=21> */
[----:B--2---:R-:W-:-:S05]  /*34910*/  IMAD.WIDE R222, R5, 0x4, R248 ;  /* 0x0000000405de7825 */ /* 0x004fca00078e02f8 */
[----:B------:R1:W-:Y:S01]  /*34920*/  STL.64 [R1+0x20f8], R222 ;  /* 0x0020f8de01007387 */ /* 0x0003e20000100a00 */
[----:B----4-:R-:W-:-:S03]  /*34930*/  IMAD.WIDE R2, R6, 0x4, R248 ;  /* 0x0000000406027825 */ /* 0x010fc600078e02f8 */
[----:B------:R-:W2:Y:S04]  /*34940*/  LDL.LU R5, [R1+0x60c] ;  /* 0x00060c0001057983 */ /* 0x000ea80000300800 */
[----:B------:R3:W-:Y:S04]  /*34950*/  STL.64 [R1+0x20d8], R2 ;  /* 0x0020d80201007387 */ /* 0x0007e80000100a00 */
[----:B------:R-:W4:Y:S01]  /*34960*/  LDL.LU R6, [R1+0x618] ;  /* 0x0006180001067983 */ /* 0x000f220000300800 */
[----:B-1----:R-:W-:-:S05]  /*34970*/  IMAD.WIDE R222, R224, 0x4, R248 ;  /* 0x00000004e0de7825 */ /* 0x002fca00078e02f8 */
[----:B------:R1:W-:Y:S01]  /*34980*/  STL.64 [R1+0x2048], R222 ;  /* 0x002048de01007387 */ /* 0x0003e20000100a00 */
[----:B---3--:R-:W-:-:S04]  /*34990*/  IMAD.WIDE R2, R225, 0x4, R248 ;  /* 0x00000004e1027825 */ /* 0x008fc800078e02f8 */
[--C-:B-1----:R-:W-:Y:S02]  /*349a0*/  IMAD.WIDE R222, R7, 0x4, R248.reuse ;  /* 0x0000000407de7825 */ /* 0x102fe400078e02f8 */
[----:B------:R-:W4:Y:S04]  /*349b0*/  LDL.LU R7, [R1+0x698] ;  /* 0x0006980001077983 */ /* 0x000f280000300800 */
[----:B------:R1:W-:Y:S04]  /*349c0*/  STL.64 [R1+0x1c70], R2 ;  /* 0x001c700201007387 */ /* 0x0003e80000100a00 */
[----:B------:R1:W-:Y:S02]  /*349d0*/  STL.64 [R1+0x2d58], R222 ;  /* 0x002d58de01007387 */ /* 0x0003e40000100a00 */
[----:B-1----:R-:W-:-:S04]  /*349e0*/  IMAD.WIDE R2, R226, 0x4, R248 ;  /* 0x00000004e2027825 */ /* 0x002fc800078e02f8 */
[--C-:B------:R-:W-:Y:S01]  /*349f0*/  IMAD.WIDE R224, R227, 0x4, R248.reuse ;  /* 0x00000004e3e07825 */ /* 0x100fe200078e02f8 */
[----:B------:R1:W-:Y:S03]  /*34a00*/  STL.64 [R1+0x2d50], R2 ;  /* 0x002d500201007387 */ /* 0x0003e60000100a00 */
[--C-:B------:R-:W-:Y:S01]  /*34a10*/  IMAD.WIDE R222, R228, 0x4, R248.reuse ;  /* 0x00000004e4de7825 */ /* 0x100fe200078e02f8 */
[----:B------:R1:W-:Y:S03]  /*34a20*/  STL.64 [R1+0x2d40], R224 ;  /* 0x002d40e001007387 */ /* 0x0003e60000100a00 */
[--C-:B-1----:R-:W-:Y:S01]  /*34a30*/  IMAD.WIDE R2, R229, 0x4, R248.reuse ;  /* 0x00000004e5027825 */ /* 0x102fe200078e02f8 */
[----:B------:R1:W-:Y:S03]  /*34a40*/  STL.64 [R1+0x2c40], R222 ;  /* 0x002c40de01007387 */ /* 0x0003e60000100a00 */
[--C-:B------:R-:W-:Y:S01]  /*34a50*/  IMAD.WIDE R224, R230, 0x4, R248.reuse ;  /* 0x00000004e6e07825 */ /* 0x100fe200078e02f8 */
[----:B------:R1:W-:Y:S03]  /*34a60*/  STL.64 [R1+0x2c30], R2 ;  /* 0x002c300201007387 */ /* 0x0003e60000100a00 */
[--C-:B-1----:R-:W-:Y:S01]  /*34a70*/  IMAD.WIDE R222, R231, 0x4, R248.reuse ;  /* 0x00000004e7de7825 */ /* 0x102fe200078e02f8 */
[----:B------:R1:W-:Y:S04]  /*34a80*/  STL.64 [R1+0x2c28], R224 ;  /* 0x002c28e001007387 */ /* 0x0003e80000100a00 */
[----:B------:R1:W-:Y:S01]  /*34a90*/  STL.64 [R1+0x2c20], R222 ;  /* 0x002c20de01007387 */ /* 0x0003e20000100a00 */
[----:B------:R-:W-:-:S04]  /*34aa0*/  IMAD.WIDE R2, R232, 0x4, R248 ;  /* 0x00000004e8027825 */ /* 0x000fc800078e02f8 */
[--C-:B-1----:R-:W-:Y:S01]  /*34ab0*/  IMAD.WIDE R224, R233, 0x4, R248.reuse ;  /* 0x00000004e9e07825 */ /* 0x102fe200078e02f8 */
[----:B------:R1:W-:Y:S03]  /*34ac0*/  STL.64 [R1+0x2c10], R2 ;  /* 0x002c100201007387 */ /* 0x0003e60000100a00 */
[--C-:B------:R-:W-:Y:S01]  /*34ad0*/  IMAD.WIDE R222, R234, 0x4, R248.reuse ;  /* 0x00000004eade7825 */ /* 0x100fe200078e02f8 */
[----:B------:R1:W-:Y:S04]  /*34ae0*/  STL.64 [R1+0x2c08], R224 ;  /* 0x002c08e001007387 */ /* 0x0003e80000100a00 */
[----:B------:R1:W-:Y:S02]  /*34af0*/  STL.64 [R1+0x2bf8], R222 ;  /* 0x002bf8de01007387 */ /* 0x0003e40000100a00 */
[----:B-1----:R-:W-:-:S04]  /*34b00*/  IMAD.WIDE R2, R235, 0x4, R248 ;  /* 0x00000004eb027825 */ /* 0x002fc800078e02f8 */
[--C-:B------:R-:W-:Y:S01]  /*34b10*/  IMAD.WIDE R224, R236, 0x4, R248.reuse ;  /* 0x00000004ece07825 */ /* 0x100fe200078e02f8 */
        /* <DEDUP_REMOVED lines=20> */
[----:B------:R-:W-:Y:S04]  /*34c60*/  STL.64 [R1+0x1758], R224 ;  /* 0x001758e001007387 */ /* 0x000fe80000100a00 */
[----:B------:R-:W3:Y:S01]  /*34c70*/  LDL.LU R244, [R1+0x640] ;  /* 0x0006400001f47983 */ /* 0x000ee20000300800 */
[----:B-1----:R-:W-:-:S03]  /*34c80*/  IMAD.WIDE R2, R245, 0x4, R248 ;  /* 0x00000004f5027825 */ /* 0x002fc600078e02f8 */
[----:B------:R1:W-:Y:S04]  /*34c90*/  STL.64 [R1+0x1568], R222 ;  /* 0x001568de01007387 */ /* 0x0003e80000100a00 */
[----:B------:R-:W3:Y:S04]  /*34ca0*/  LDL.LU R245, [R1+0x650] ;  /* 0x0006500001f57983 */ /* 0x000ee80000300800 */
[----:B------:R4:W-:Y:S01]  /*34cb0*/  STL.64 [R1+0x14a0], R2 ;  /* 0x0014a00201007387 */ /* 0x0009e20000100a00 */
[----:B-1----:R-:W-:-:S05]  /*34cc0*/  IMAD.WIDE R222, R4, 0x4, R248 ;  /* 0x0000000404de7825 */ /* 0x002fca00078e02f8 */
[----:B------:R-:W-:Y:S04]  /*34cd0*/  STL.64 [R1+0x1390], R222 ;  /* 0x001390de01007387 */ /* 0x000fe80000100a00 */
[----:B------:R-:W3:Y:S01]  /*34ce0*/  LDL.LU R224, [R1+0x6e8] ;  /* 0x0006e80001e07983 */ /* 0x000ee20000300800 */
[----:B--2---:R-:W-:-:S05]  /*34cf0*/  IMAD.WIDE R4, R5, 0x4, R248 ;  /* 0x0000000405047825 */ /* 0x004fca00078e02f8 */
[----:B------:R-:W-:Y:S01]  /*34d00*/  STL.64 [R1+0x2b58], R4 ;  /* 0x002b580401007387 */ /* 0x000fe20000100a00 */
[----:B----4-:R-:W-:-:S03]  /*34d10*/  IMAD.WIDE R2, R6, 0x4, R248 ;  /* 0x0000000406027825 */ /* 0x010fc600078e02f8 */
[----:B------:R-:W2:Y:S04]  /*34d20*/  LDL.LU R225, [R1+0x7c4] ;  /* 0x0007c40001e17983 */ /* 0x000ea80000300800 */
[----:B------:R1:W-:Y:S04]  /*34d30*/  STL.64 [R1+0x2b48], R2 ;  /* 0x002b480201007387 */ /* 0x0003e80000100a00 */
[----:B------:R-:W4:Y:S04]  /*34d40*/  LDL.LU R6, [R1+0x7c0] ;  /* 0x0007c00001067983 */ /* 0x000f280000300800 */
[----:B------:R-:W2:Y:S04]  /*34d50*/  LDL.LU R226, [R1+0x7bc] ;  /* 0x0007bc0001e27983 */ /* 0x000ea80000300800 */
[----:B------:R-:W2:Y:S01]  /*34d60*/  LDL.LU R227, [R1+0x7b8] ;  /* 0x0007b80001e37983 */ /* 0x000ea20000300800 */
[----:B-1----:R-:W-:-:S05]  /*34d70*/  IMAD.WIDE R2, R7, 0x4, R248 ;  /* 0x0000000407027825 */ /* 0x002fca00078e02f8 */
[----:B------:R1:W-:Y:S04]  /*34d80*/  STL.64 [R1+0x2b38], R2 ;  /* 0x002b380201007387 */ /* 0x0003e80000100a00 */
[----:B------:R-:W2:Y:S04]  /*34d90*/  LDL.LU R228, [R1+0x7b4] ;  /* 0x0007b40001e47983 */ /* 0x000ea80000300800 */
        /* <DEDUP_REMOVED lines=20> */
[----:B---3--:R-:W-:-:S05]  /*34ee0*/  IMAD.WIDE R222, R244, 0x4, R248 ;  /* 0x00000004f4de7825 */ /* 0x008fca00078e02f8 */
[----:B------:R3:W-:Y:S01]  /*34ef0*/  STL.64 [R1+0x2448], R222 ;  /* 0x002448de01007387 */ /* 0x0007e20000100a00 */
[----:B-1----:R-:W-:-:S03]  /*34f00*/  IMAD.WIDE R2, R245, 0x4, R248 ;  /* 0x00000004f5027825 */ /* 0x002fc600078e02f8 */
[----:B------:R-:W2:Y:S04]  /*34f10*/  LDL.LU R244, [R1+0x744] ;  /* 0x0007440001f47983 */ /* 0x000ea80000300800 */
[----:B------:R-:W-:Y:S04]  /*34f20*/  STL.64 [R1+0x2438], R2 ;  /* 0x0024380201007387 */ /* 0x000fe80000100a00 */
[----:B------:R-:W2:Y:S01]  /*34f30*/  LDL.LU R245, [R1+0x740] ;  /* 0x0007400001f57983 */ /* 0x000ea20000300800 */
[----:B---3--:R-:W-:-:S05]  /*34f40*/  IMAD.WIDE R222, R224, 0x4, R248 ;  /* 0x00000004e0de7825 */ /* 0x008fca00078e02f8 */
[----:B------:R4:W-:Y:S02]  /*34f50*/  STL.64 [R1+0x2428], R222 ;  /* 0x002428de01007387 */ /* 0x0009e40000100a00 */
[--C-:B----4-:R-:W-:Y:S02]  /*34f60*/  IMAD.WIDE R222, R6, 0x4, R248.reuse ;  /* 0x0000000406de7825 */ /* 0x110fe400078e02f8 */
[----:B------:R-:W3:Y:S02]  /*34f70*/  LDL.LU R6, [R1+0x73c] ;  /* 0x00073c0001067983 */ /* 0x000ee40000300800 */
[----:B--2---:R-:W-:-:S05]  /*34f80*/  IMAD.WIDE R2, R225, 0x4, R248 ;  /* 0x00000004e1027825 */ /* 0x004fca00078e02f8 */
[----:B------:R1:W-:Y:S01]  /*34f90*/  STL.64 [R1+0x2418], R2 ;  /* 0x0024180201007387 */ /* 0x0003e20000100a00 */
[----:B------:R-:W-:-:S03]  /*34fa0*/  IMAD.WIDE R224, R227, 0x4, R248 ;  /* 0x00000004e3e07825 */ /* 0x000fc600078e02f8 */
[----:B------:R2:W-:Y:S01]  /*34fb0*/  STL.64 [R1+0x2410], R222 ;  /* 0x002410de01007387 */ /* 0x0005e20000100a00 */
[----:B-1----:R-:W-:-:S05]  /*34fc0*/  IMAD.WIDE R2, R226, 0x4, R248 ;  /* 0x00000004e2027825 */ /* 0x002fca00078e02f8 */
[----:B------:R1:W-:Y:S01]  /*34fd0*/  STL.64 [R1+0x2408], R2 ;  /* 0x0024080201007387 */ /* 0x0003e20000100a00 */
[----:B--2---:R-:W-:-:S03]  /*34fe0*/  IMAD.WIDE R222, R228, 0x4, R248 ;  /* 0x00000004e4de7825 */ /* 0x004fc600078e02f8 */
[----:B------:R2:W-:Y:S04]  /*34ff0*/  STL.64 [R1+0x2308], R224 ;  /* 0x002308e001007387 */ /* 0x0005e80000100a00 */
[----:B------:R4:W-:Y:S01]  /*35000*/  STL.64 [R1+0x2300], R222 ;  /* 0x002300de01007387 */ /* 0x0009e20000100a00 */
[----:B-1----:R-:W-:-:S04]  /*35010*/  IMAD.WIDE R2, R229, 0x4, R248 ;  /* 0x00000004e5027825 */ /* 0x002fc800078e02f8 */
[--C-:B--2---:R-:W-:Y:S01]  /*35020*/  IMAD.WIDE R224, R230, 0x4, R248.reuse ;  /* 0x00000004e6e07825 */ /* 0x104fe200078e02f8 */
[----:B------:R1:W-:Y:S03]  /*35030*/  STL.64 [R1+0x22b0], R2 ;  /* 0x0022b00201007387 */ /* 0x0003e60000100a00 */
[--C-:B----4-:R-:W-:Y:S01]  /*35040*/  IMAD.WIDE R222, R231, 0x4, R248.reuse ;  /* 0x00000004e7de7825 */ /* 0x110fe200078e02f8 */
        /* <DEDUP_REMOVED lines=31> */
[----:B------:R-:W4:Y:S01]  /*35240*/  LDL.LU R5, [R1+0x738] ;  /* 0x0007380001057983 */ /* 0x000f220000300800 */
[----:B-1----:R-:W-:-:S03]  /*35250*/  IMAD.WIDE R2, R7, 0x4, R248 ;  /* 0x0000000407027825 */ /* 0x002fc600078e02f8 */
[----:B------:R-:W-:Y:S01]  /*35260*/  STL.64 [R1+0x2118], R222 ;  /* 0x002118de01007387 */ /* 0x000fe20000100a00 */
[----:B--2---:R-:W-:-:S03]  /*35270*/  IMAD.WIDE R224, R4, 0x4, R248 ;  /* 0x0000000404e07825 */ /* 0x004fc600078e02f8 */
[----:B------:R-:W2:Y:S04]  /*35280*/  LDL.LU R7, [R1+0x734] ;  /* 0x0007340001077983 */ /* 0x000ea80000300800 */
[----:B------:R-:W-:Y:S04]  /*35290*/  STL.64 [R1+0x1e30], R2 ;  /* 0x001e300201007387 */ /* 0x000fe80000100a00 */
[----:B------:R1:W-:Y:S04]  /*352a0*/  STL.64 [R1+0x1db0], R224 ;  /* 0x001db0e001007387 */ /* 0x0003e80000100a00 */
[----:B-1----:R-:W2:Y:S01]  /*352b0*/  LDL.LU R224, [R1+0x730] ;  /* 0x0007300001e07983 */ /* 0x002ea20000300800 */
[----:B------:R-:W-:-:S05]  /*352c0*/  IMAD.WIDE R222, R244, 0x4, R248 ;  /* 0x00000004f4de7825 */ /* 0x000fca00078e02f8 */
[----:B------:R-:W-:Y:S01]  /*352d0*/  STL.64 [R1+0x1d30], R222 ;  /* 0x001d30de01007387 */ /* 0x000fe20000100a00 */
[----:B------:R-:W-:-:S03]  /*352e0*/  IMAD.WIDE R2, R245, 0x4, R248 ;  /* 0x00000004f5027825 */ /* 0x000fc600078e02f8 */
[----:B------:R-:W2:Y:S04]  /*352f0*/  LDL.LU R225, [R1+0x72c] ;  /* 0x00072c0001e17983 */ /* 0x000ea80000300800 */
[----:B------:R3:W-:Y:S04]  /*35300*/  STL.64 [R1+0x1cb0], R2 ;  /* 0x001cb00201007387 */ /* 0x0007e80000100a00 */
[----:B------:R-:W2:Y:S04]  /*35310*/  LDL.LU R244, [R1+0x728] ;  /* 0x0007280001f47983 */ /* 0x000ea80000300800 */
[----:B------:R-:W2:Y:S04]  /*35320*/  LDL.LU R226, [R1+0x724] ;  /* 0x0007240001e27983 */ /* 0x000ea80000300800 */
[----:B------:R-:W2:Y:S01]  /*35330*/  LDL.LU R227, [R1+0x720] ;  /* 0x0007200001e37983 */ /* 0x000ea20000300800 */
[----:B---3--:R-:W-:-:S05]  /*35340*/  IMAD.WIDE R2, R6, 0x4, R248 ;  /* 0x0000000406027825 */ /* 0x008fca00078e02f8 */
        /* <DEDUP_REMOVED lines=22> */
[----:B----4-:R-:W-:-:S05]  /*354b0*/  IMAD.WIDE R222, R5, 0x4, R248 ;  /* 0x0000000405de7825 */ /* 0x010fca00078e02f8 */
[----:B------:R1:W-:Y:S01]  /*354c0*/  STL.64 [R1+0x2008], R222 ;  /* 0x002008de01007387 */ /* 0x0003e20000100a00 */
[----:B--2---:R-:W-:-:S03]  /*354d0*/  IMAD.WIDE R2, R7, 0x4, R248 ;  /* 0x0000000407027825 */ /* 0x004fc600078e02f8 */
[----:B------:R-:W2:Y:S04]  /*354e0*/  LDL.LU R5, [R1+0x588] ;  /* 0x0005880001057983 */ /* 0x000ea80000300800 */
[----:B------:R4:W-:Y:S04]  /*354f0*/  STL.64 [R1+0x1a28], R2 ;  /* 0x001a280201007387 */ /* 0x0009e80000100a00 */
[----:B------:R-:W2:Y:S01]  /*35500*/  LDL.LU R7, [R1+0x578] ;  /* 0x0005780001077983 */ /* 0x000ea20000300800 */
[----:B-1----:R-:W-:-:S05]  /*35510*/  IMAD.WIDE R222, R224, 0x4, R248 ;  /* 0x00000004e0de7825 */ /* 0x002fca00078e02f8 */
[----:B------:R1:W-:Y:S01]  /*35520*/  STL.64 [R1+0x19a8], R222 ;  /* 0x0019a8de01007387 */ /* 0x0003e20000100a00 */
[----:B----4-:R-:W-:-:S04]  /*35530*/  IMAD.WIDE R2, R225, 0x4, R248 ;  /* 0x00000004e1027825 */ /* 0x010fc800078e02f8 */
[--C-:B-1----:R-:W-:Y:S02]  /*35540*/  IMAD.WIDE R222, R244, 0x4, R248.reuse ;  /* 0x00000004f4de7825 */ /* 0x102fe400078e02f8 */
[----:B------:R-:W2:Y:S04]  /*35550*/  LDL.LU R244, [R1+0x568] ;  /* 0x0005680001f47983 */ /* 0x000ea80000300800 */
[----:B------:R1:W-:Y:S01]  /*35560*/  STL.64 [R1+0x1588], R2 ;  /* 0x0015880201007387 */ /* 0x0003e20000100a00 */
[----:B------:R-:W-:-:S03]  /*35570*/  IMAD.WIDE R224, R227, 0x4, R248 ;  /* 0x00000004e3e07825 */ /* 0x000fc600078e02f8 */
[----:B------:R3:W-:Y:S01]  /*35580*/  STL.64 [R1+0x14d8], R222 ;  /* 0x0014d8de01007387 */ /* 0x0007e20000100a00 */
[----:B-1----:R-:W-:-:S05]  /*35590*/  IMAD.WIDE R2, R226, 0x4, R248 ;  /* 0x00000004e2027825 */ /* 0x002fca00078e02f8 */
[----:B------:R1:W-:Y:S04]  /*355a0*/  STL.64 [R1+0x1398], R2 ;  /* 0x0013980201007387 */ /* 0x0003e80000100a00 */
[----:B------:R1:W-:Y:S01]  /*355b0*/  STL.64 [R1+0x1308], R224 ;  /* 0x001308e001007387 */ /* 0x0003e20000100a00 */
[----:B---3--:R-:W-:-:S04]  /*355c0*/  IMAD.WIDE R222, R228, 0x4, R248 ;  /* 0x00000004e4de7825 */ /* 0x008fc800078e02f8 */
[--C-:B-1----:R-:W-:Y:S01]  /*355d0*/  IMAD.WIDE R2, R229, 0x4, R248.reuse ;  /* 0x00000004e5027825 */ /* 0x102fe200078e02f8 */
[----:B------:R1:W-:Y:S03]  /*355e0*/  STL.64 [R1+0x12c0], R222 ;  /* 0x0012c0de01007387 */ /* 0x0003e60000100a00 */
[--C-:B------:R-:W-:Y:S01]  /*355f0*/  IMAD.WIDE R224, R230, 0x4, R248.reuse ;  /* 0x00000004e6e07825 */ /* 0x100fe200078e02f8 */
[----:B------:R3:W-:Y:S04]  /*35600*/  STL.64 [R1+0x998], R2 ;  /* 0x0009980201007387 */ /* 0x0007e80000100a00 */
[----:B------:R3:W-:Y:S01]  /*35610*/  STL.64 [R1+0x978], R224 ;  /* 0x000978e001007387 */ /* 0x0007e20000100a00 */
[----:B-1----:R-:W-:-:S04]  /*35620*/  IMAD.WIDE R222, R231, 0x4, R248 ;  /* 0x00000004e7de7825 */ /* 0x002fc800078e02f8 */
[--C-:B---3--:R-:W-:Y:S01]  /*35630*/  IMAD.WIDE R2, R232, 0x4, R248.reuse ;  /* 0x00000004e8027825 */ /* 0x108fe200078e02f8 */
        /* <DEDUP_REMOVED lines=27> */
[----:B------:R-:W-:Y:S01]  /*357f0*/  STL.64 [R1+0x2200], R224 ;  /* 0x002200e001007387 */ /* 0x000fe20000100a00 */
[----:B-1----:R-:W-:-:S03]  /*35800*/  IMAD.WIDE R222, R245, 0x4, R248 ;  /* 0x00000004f5de7825 */ /* 0x002fc600078e02f8 */
[----:B------:R-:W4:Y:S01]  /*35810*/  LDL.LU R245, [R1+0x534] ;  /* 0x0005340001f57983 */ /* 0x000f220000300800 */
[----:B---3--:R-:W-:-:S03]  /*35820*/  IMAD.WIDE R2, R6, 0x4, R248 ;  /* 0x0000000406027825 */ /* 0x008fc600078e02f8 */
        /* <DEDUP_REMOVED lines=8> */
[----:B------:R-:W-:-:S03]  /*358b0*/  IMAD.WIDE R2, R7, 0x4, R248 ;  /* 0x0000000407027825 */ /* 0x000fc600078e02f8 */
[----:B------:R-:W2:Y:S04]  /*358c0*/  LDL.LU R225, [R1+0x4b4] ;  /* 0x0004b40001e17983 */ /* 0x000ea80000300800 */
[----:B------:R1:W-:Y:S04]  /*358d0*/  STL.64 [R1+0x21b0], R2 ;  /* 0x0021b00201007387 */ /* 0x0003e80000100a00 */
[----:B------:R-:W2:Y:S04]  /*358e0*/  LDL.LU R7, [R1+0x488] ;  /* 0x0004880001077983 */ /* 0x000ea80000300800 */
        /* <DEDUP_REMOVED lines=25> */
[----:B----4-:R-:W-:-:S05]  /*35a80*/  IMAD.WIDE R222, R245, 0x4, R248 ;  /* 0x00000004f5de7825 */ /* 0x010fca00078e02f8 */
[----:B------:R1:W-:Y:S01]  /*35a90*/  STL.64 [R1+0x2190], R222 ;  /* 0x002190de01007387 */ /* 0x0003e20000100a00 */
[----:B---3--:R-:W-:-:S03]  /*35aa0*/  IMAD.WIDE R2, R6, 0x4, R248 ;  /* 0x0000000406027825 */ /* 0x008fc600078e02f8 */
[----:B------:R-:W3:Y:S04]  /*35ab0*/  LDL.LU R245, [R1+0x590] ;  /* 0x0005900001f57983 */ /* 0x000ee80000300800 */
[----:B------:R2:W-:Y:S04]  /*35ac0*/  STL.64 [R1+0x2180], R2 ;  /* 0x0021800201007387 */ /* 0x0005e80000100a00 */
[----:B------:R-:W4:Y:S01]  /*35ad0*/  LDL.LU R6, [R1+0x580] ;  /* 0x0005800001067983 */ /* 0x000f220000300800 */
[----:B-1----:R-:W-:-:S05]  /*35ae0*/  IMAD.WIDE R222, R224, 0x4, R248 ;  /* 0x00000004e0de7825 */ /* 0x002fca00078e02f8 */
[----:B------:R1:W-:Y:S01]  /*35af0*/  STL.64 [R1+0x2170], R222 ;  /* 0x002170de01007387 */ /* 0x0003e20000100a00 */
[----:B--2---:R-:W-:-:S04]  /*35b00*/  IMAD.WIDE R2, R225, 0x4, R248 ;  /* 0x00000004e1027825 */ /* 0x004fc800078e02f8 */
[--C-:B-1----:R-:W-:Y:S02]  /*35b10*/  IMAD.WIDE R222, R7, 0x4, R248.reuse ;  /* 0x0000000407de7825 */ /* 0x102fe400078e02f8 */
[----:B------:R-:W4:Y:S04]  /*35b20*/  LDL.LU R7, [R1+0x574] ;  /* 0x0005740001077983 */ /* 0x000f280000300800 */
[----:B------:R1:W-:Y:S01]  /*35b30*/  STL.64 [R1+0x2160], R2 ;  /* 0x0021600201007387 */ /* 0x0003e20000100a00 */
[----:B------:R-:W-:-:S03]  /*35b40*/  IMAD.WIDE R224, R227, 0x4, R248 ;  /* 0x00000004e3e07825 */ /* 0x000fc600078e02f8 */
[----:B------:R1:W-:Y:S02]  /*35b50*/  STL.64 [R1+0x2150], R222 ;  /* 0x002150de01007387 */ /* 0x0003e40000100a00 */
[----:B-1----:R-:W-:-:S05]  /*35b60*/  IMAD.WIDE R2, R226, 0x4, R248 ;  /* 0x00000004e2027825 */ /* 0x002fca00078e02f8 */
        /* <DEDUP_REMOVED lines=38> */
[----:B-1----:R-:W-:-:S02]  /*35dd0*/  IMAD.WIDE R222, R5, 0x4, R248 ;  /* 0x0000000405de7825 */ /* 0x002fc400078e02f8 */
[----:B------:R-:W2:Y:S02]  /*35de0*/  LDL.LU R5, [R1+0x54c] ;  /* 0x00054c0001057983 */ /* 0x000ea40000300800 */
[--C-:B------:R-:W-:Y:S02]  /*35df0*/  IMAD.WIDE R2, R244, 0x4, R248.reuse ;  /* 0x00000004f4027825 */ /* 0x100fe400078e02f8 */
[----:B------:R-:W-:Y:S04]  /*35e00*/  STL.64 [R1+0x23c8], R222 ;  /* 0x0023c8de01007387 */ /* 0x000fe80000100a00 */
[----:B------:R-:W2:Y:S01]  /*35e10*/  LDL.LU R244, [R1+0x530] ;  /* 0x0005300001f47983 */ /* 0x000ea20000300800 */
[----:B------:R-:W-:-:S03]  /*35e20*/  IMAD.WIDE R224, R4, 0x4, R248 ;  /* 0x0000000404e07825 */ /* 0x000fc600078e02f8 */
[----:B------:R-:W-:Y:S04]  /*35e30*/  STL.64 [R1+0x23b8], R2 ;  /* 0x0023b80201007387 */ /* 0x000fe80000100a00 */
[----:B------:R1:W-:Y:S04]  /*35e40*/  STL.64 [R1+0x23b0], R224 ;  /* 0x0023b0e001007387 */ /* 0x0003e80000100a00 */
[----:B-1----:R-:W2:Y:S01]  /*35e50*/  LDL.LU R224, [R1+0x4f4] ;  /* 0x0004f40001e07983 */ /* 0x002ea20000300800 */
[----:B---3--:R-:W-:-:S05]  /*35e60*/  IMAD.WIDE R222, R245, 0x4, R248 ;  /* 0x00000004f5de7825 */ /* 0x008fca00078e02f8 */
[----:B------:R-:W-:Y:S01]  /*35e70*/  STL.64 [R1+0x23a8], R222 ;  /* 0x0023a8de01007387 */ /* 0x000fe20000100a00 */
[----:B----4-:R-:W-:-:S03]  /*35e80*/  IMAD.WIDE R2, R6, 0x4, R248 ;  /* 0x0000000406027825 */ /* 0x010fc600078e02f8 */
[----:B------:R-:W3:Y:S04]  /*35e90*/  LDL.LU R225, [R1+0x4cc] ;  /* 0x0004cc0001e17983 */ /* 0x000ee80000300800 */
[----:B------:R1:W-:Y:S04]  /*35ea0*/  STL.64 [R1+0x23a0], R2 ;  /* 0x0023a00201007387 */ /* 0x0003e80000100a00 */
[----:B------:R-:W4:Y:S04]  /*35eb0*/  LDL.LU R245, [R1+0x4b0] ;  /* 0x0004b00001f57983 */ /* 0x000f280000300800 */
[----:B------:R-:W3:Y:S04]  /*35ec0*/  LDL.LU R226, [R1+0x470] ;  /* 0x0004700001e27983 */ /* 0x000ee80000300800 */
[----:B------:R-:W3:Y:S01]  /*35ed0*/  LDL.LU R227, [R1+0x438] ;  /* 0x0004380001e37983 */ /* 0x000ee20000300800 */
[----:B-1----:R-:W-:-:S05]  /*35ee0*/  IMAD.WIDE R2, R7, 0x4, R248 ;  /* 0x0000000407027825 */ /* 0x002fca00078e02f8 */
        /* <DEDUP_REMOVED lines=24> */
[----:B-1----:R-:W-:-:S03]  /*36070*/  IMAD.WIDE R2, R244, 0x4, R248 ;  /* 0x00000004f4027825 */ /* 0x002fc600078e02f8 */
[----:B------:R-:W3:Y:S04]  /*36080*/  LDL.LU R5, [R1+0xc84] ;  /* 0x000c840001057983 */ /* 0x000ee80000300800 */
[----:B------:R-:W-:Y:S04]  /*36090*/  STL.64 [R1+0x2378], R2 ;  /* 0x0023780201007387 */ /* 0x000fe80000100a00 */
[----:B------:R-:W3:Y:S01]  /*360a0*/  LDL.LU R244, [R1+0xc88] ;  /* 0x000c880001f47983 */ /* 0x000ee20000300800 */
[----:B--2---:R-:W-:-:S05]  /*360b0*/  IMAD.WIDE R222, R224, 0x4, R248 ;  /* 0x00000004e0de7825 */ /* 0x004fca00078e02f8 */
[----:B------:R4:W-:Y:S02]  /*360c0*/  STL.64 [R1+0x2358], R222 ;  /* 0x002358de01007387 */ /* 0x0009e40000100a00 */
[--C-:B----4-:R-:W-:Y:S02]  /*360d0*/  IMAD.WIDE R222, R245, 0x4, R248.reuse ;  /* 0x00000004f5de7825 */ /* 0x110fe400078e02f8 */
[----:B------:R-:W2:Y:S02]  /*360e0*/  LDL.LU R245, [R1+0x9cc] ;  /* 0x0009cc0001f57983 */ /* 0x000ea40000300800 */
[----:B---3--:R-:W-:-:S05]  /*360f0*/  IMAD.WIDE R2, R225, 0x4, R248 ;  /* 0x00000004e1027825 */ /* 0x008fca00078e02f8 */
        /* <DEDUP_REMOVED lines=9> */
[--C-:B----4-:R-:W-:Y:S01]  /*36190*/  IMAD.WIDE R224, R230, 0x4, R248.reuse ;  /* 0x00000004e6e07825 */ /* 0x110fe200078e02f8 */
[----:B------:R3:W-:Y:S04]  /*361a0*/  STL.64 [R1+0x628], R2 ;  /* 0x0006280201007387 */ /* 0x0007e80000100a00 */
[----:B------:R4:W-:Y:S01]  /*361b0*/  STL.64 [R1+0x778], R224 ;  /* 0x000778e001007387 */ /* 0x0009e20000100a00 */
[----:B-1----:R-:W-:-:S04]  /*361c0*/  IMAD.WIDE R222, R231, 0x4, R248 ;  /* 0x00000004e7de7825 */ /* 0x002fc800078e02f8 */
[--C-:B---3--:R-:W-:Y:S01]  /*361d0*/  IMAD.WIDE R2, R232, 0x4, R248.reuse ;  /* 0x00000004e8027825 */ /* 0x108fe200078e02f8 */
        /* <DEDUP_REMOVED lines=27> */
[----:B------:R-:W-:Y:S01]  /*36390*/  STL.64 [R1+0x1c50], R224 ;  /* 0x001c50e001007387 */ /* 0x000fe20000100a00 */
[----:B-1----:R-:W-:-:S03]  /*363a0*/  IMAD.WIDE R222, R6, 0x4, R248 ;  /* 0x0000000406de7825 */ /* 0x002fc600078e02f8 */
[----:B------:R-:W4:Y:S01]  /*363b0*/  LDL.LU R6, [R1+0xc8c] ;  /* 0x000c8c0001067983 */ /* 0x000f220000300800 */
[----:B---3--:R-:W-:-:S03]  /*363c0*/  IMAD.WIDE R2, R7, 0x4, R248 ;  /* 0x0000000407027825 */ /* 0x008fc600078e02f8 */
[----:B------:R1:W-:Y:S04]  /*363d0*/  STL.64 [R1+0x1cd0], R222 ;  /* 0x001cd0de01007387 */ /* 0x0003e80000100a00 */
[----:B------:R-:W3:Y:S04]  /*363e0*/  LDL.LU R7, [R1+0xc90] ;  /* 0x000c900001077983 */ /* 0x000ee80000300800 */
[----:B------:R1:W-:Y:S02]  /*363f0*/  STL.64 [R1+0x1d50], R2 ;  /* 0x001d500201007387 */ /* 0x0003e40000100a00 */
[----:B-1----:R-:W-:-:S05]  /*36400*/  IMAD.WIDE R222, R4, 0x4, R248 ;  /* 0x0000000404de7825 */ /* 0x002fca00078e02f8 */
[----:B------:R-:W-:Y:S04]  /*36410*/  STL.64 [R1+0x1dd0], R222 ;  /* 0x001dd0de01007387 */ /* 0x000fe80000100a00 */
[----:B------:R-:W3:Y:S01]  /*36420*/  LDL.LU R225, [R1+0xc94] ;  /* 0x000c940001e17983 */ /* 0x000ee20000300800 */
[----:B------:R-:W-:-:S05]  /*36430*/  IMAD.WIDE R2, R5, 0x4, R248 ;  /* 0x0000000405027825 */ /* 0x000fca00078e02f8 */
[----:B------:R1:W-:Y:S01]  /*36440*/  STL.64 [R1+0x1e50], R2 ;  /* 0x001e500201007387 */ /* 0x0003e20000100a00 */
[----:B------:R-:W-:-:S03]  /*36450*/  IMAD.WIDE R4, R244, 0x4, R248 ;  /* 0x00000004f4047825 */ /* 0x000fc600078e02f8 */
[----:B-1----:R-:W3:Y:S04]  /*36460*/  LDL.LU R3, [R1+0xca8] ;  /* 0x000ca80001037983 */ /* 0x002ee80000300800 */
[----:B------:R2:W-:Y:S04]  /*36470*/  STL.64 [R1+0x1ed0], R4 ;  /* 0x001ed00401007387 */ /* 0x0005e80000100a00 */
[----:B------:R-:W3:Y:S04]  /*36480*/  LDL.LU R226, [R1+0x5cc] ;  /* 0x0005cc0001e27983 */ /* 0x000ee80000300800 */
[----:B------:R-:W3:Y:S04]  /*36490*/  LDL.LU R227, [R1+0xcbc] ;  /* 0x000cbc0001e37983 */ /* 0x000ee80000300800 */
[----:B------:R-:W3:Y:S01]  /*364a0*/  LDL.LU R228, [R1+0xcc0] ;  /* 0x000cc00001e47983 */ /* 0x000ee20000300800 */
[----:B--2---:R-:W-:-:S05]  /*364b0*/  IMAD.WIDE R4, R245, 0x4, R248 ;  /* 0x00000004f5047825 */ /* 0x004fca00078e02f8 */
        /* <DEDUP_REMOVED lines=18> */
[----:B-1----:R-:W2:Y:S04]  /*365e0*/  LDL.LU R4, [R1+0x548] ;  /* 0x0005480001047983 */ /* 0x002ea80000300800 */
[----:B------:R-:W2:Y:S04]  /*365f0*/  LDL.LU R5, [R1+0x528] ;  /* 0x0005280001057983 */ /* 0x000ea80000300800 */
[----:B------:R-:W2:Y:S01]  /*36600*/  LDL.LU R244, [R1+0x4f0] ;  /* 0x0004f00001f47983 */ /* 0x000ea20000300800 */
[----:B----4-:R-:W-:-:S05]  /*36610*/  IMAD.WIDE R222, R6, 0x4, R248 ;  /* 0x0000000406de7825 */ /* 0x010fca00078e02f8 */
[----:B------:R1:W-:Y:S01]  /*36620*/  STL.64 [R1+0x1fe0], R222 ;  /* 0x001fe0de01007387 */ /* 0x0003e20000100a00 */
[----:B---3--:R-:W-:-:S03]  /*36630*/  IMAD.WIDE R6, R7, 0x4, R248 ;  /* 0x0000000407067825 */ /* 0x008fc600078e02f8 */
[----:B-1----:R-:W3:Y:S04]  /*36640*/  LDL.LU.64 R222, [R1+0x5eb8] ;  /* 0x005eb80001de7983 */ /* 0x002ee80000300a00 */
[----:B------:R-:W4:Y:S01]  /*36650*/  LDL.LU R245, [R1+0x46c] ;  /* 0x00046c0001f57983 */ /* 0x000f220000300800 */
[----:B------:R-:W-:-:S03]  /*36660*/  IMAD.WIDE R224, R225, 0x4, R248 ;  /* 0x00000004e1e07825 */ /* 0x000fc600078e02f8 */
[----:B------:R1:W-:Y:S04]  /*36670*/  STL.64 [R1+0x2068], R6 ;  /* 0x0020680601007387 */ /* 0x0003e80000100a00 */
[----:B-1----:R-:W3:Y:S04]  /*36680*/  LDL.LU R6, [R1+0x430] ;  /* 0x0004300001067983 */ /* 0x002ee80000300800 */
[----:B------:R-:W3:Y:S01]  /*36690*/  LDL.LU R7, [R1+0xac0] ;  /* 0x000ac00001077983 */ /* 0x000ee20000300800 */
[----:B------:R-:W-:-:S03]  /*366a0*/  IMAD.WIDE R2, R3, 0x4, R248 ;  /* 0x0000000403027825 */ /* 0x000fc600078e02f8 */
[----:B------:R1:W-:Y:S04]  /*366b0*/  STL.64 [R1+0x2158], R224 ;  /* 0x002158e001007387 */ /* 0x0003e80000100a00 */
[----:B-1----:R-:W3:Y:S04]  /*366c0*/  LDL.LU.64 R224, [R1+0x5eb0] ;  /* 0x005eb00001e07983 */ /* 0x002ee80000300a00 */
[----:B------:R1:W-:Y:S02]  /*366d0*/  STL.64 [R1+0x21c8], R2 ;  /* 0x0021c80201007387 */ /* 0x0003e40000100a00 */
[----:B-1----:R-:W-:-:S04]  /*366e0*/  IMAD.WIDE R2, R226, 0x4, R248 ;  /* 0x00000004e2027825 */ /* 0x002fc800078e02f8 */
[--C-:B------:R-:W-:Y:S01]  /*366f0*/  IMAD.WIDE R226, R227, 0x4, R248.reuse ;  /* 0x00000004e3e27825 */ /* 0x100fe200078e02f8 */
[----:B------:R1:W-:Y:S04]  /*36700*/  STL.64 [R1+0x2238], R2 ;  /* 0x0022380201007387 */ /* 0x0003e80000100a00 */
[----:B-1----:R-:W3:Y:S04]  /*36710*/  LDL.LU R3, [R1+0xce4] ;  /* 0x000ce40001037983 */ /* 0x002ee80000300800 */
[----:B------:R1:W-:Y:S02]  /*36720*/  STL.64 [R1+0x22a8], R226 ;  /* 0x0022a8e201007387 */ /* 0x0003e40000100a00 */
[----:B-1----:R-:W-:-:S05]  /*36730*/  IMAD.WIDE R226, R228, 0x4, R248 ;  /* 0x00000004e4e27825 */ /* 0x002fca00078e02f8 */
[----:B------:R1:W-:Y:S04]  /*36740*/  STL.64 [R1+0x2368], R226 ;  /* 0x002368e201007387 */ /* 0x0003e80000100a00 */
[----:B-1----:R-:W3:Y:S01]  /*36750*/  LDL.LU.64 R226, [R1+0x5ea8] ;  /* 0x005ea80001e27983 */ /* 0x002ee20000300a00 */
[----:B--2---:R-:W-:-:S05]  /*36760*/  IMAD.WIDE R228, R229, 0x4, R248 ;  /* 0x00000004e5e47825 */ /* 0x004fca00078e02f8 */
[----:B------:R1:W-:Y:S02]  /*36770*/  STL.64 [R1+0x23f8], R228 ;  /* 0x0023f8e401007387 */ /* 0x0003e40000100a00 */
[----:B-1----:R-:W-:-:S04]  /*36780*/  IMAD.WIDE R228, R230, 0x4, R248 ;  /* 0x00000004e6e47825 */ /* 0x002fc800078e02f8 */
[--C-:B------:R-:W-:Y:S01]  /*36790*/  IMAD.WIDE R230, R231, 0x4, R248.reuse ;  /* 0x00000004e7e67825 */ /* 0x100fe200078e02f8 */
[----:B------:R1:W-:Y:S04]  /*367a0*/  STL.64 [R1+0x2400], R228 ;  /* 0x002400e401007387 */ /* 0x0003e80000100a00 */
[----:B-1----:R-:W2:Y:S04]  /*367b0*/  LDL.LU.64 R228, [R1+0x5ea0] ;  /* 0x005ea00001e47983 */ /* 0x002ea80000300a00 */
        /* <DEDUP_REMOVED lines=31> */
[----:B-1----:R-:W-:-:S05]  /*369b0*/  IMAD.WIDE R242, R246, 0x4, R248 ;  /* 0x00000004f6f27825 */ /* 0x002fca00078e02f8 */
[----:B------:R1:W-:Y:S04]  /*369c0*/  STL.64 [R1+0x2938], R242 ;  /* 0x002938f201007387 */ /* 0x0003e80000100a00 */
[----:B-1----:R-:W2:Y:S01]  /*369d0*/  LDL.LU.64 R242, [R1+0x5e68] ;  /* 0x005e680001f27983 */ /* 0x002ea20000300a00 */
[----:B------:R-:W-:-:S05]  /*369e0*/  IMAD.WIDE R246, R247, 0x4, R248 ;  /* 0x00000004f7f67825 */ /* 0x000fca00078e02f8 */
[----:B------:R1:W-:Y:S02]  /*369f0*/  STL.64 [R1+0x2930], R246 ;  /* 0x002930f601007387 */ /* 0x0003e40000100a00 */
[----:B-1----:R-:W-:-:S05]  /*36a00*/  IMAD.WIDE R246, R4, 0x4, R248 ;  /* 0x0000000404f67825 */ /* 0x002fca00078e02f8 */
[----:B------:R1:W-:Y:S04]  /*36a10*/  STL.64 [R1+0x2928], R246 ;  /* 0x002928f601007387 */ /* 0x0003e80000100a00 */
[----:B-1----:R-:W3:Y:S01]  /*36a20*/  LDL.LU.64 R246, [R1+0x5e60] ;  /* 0x005e600001f67983 */ /* 0x002ee20000300a00 */
[----:B------:R-:W-:-:S05]  /*36a30*/  IMAD.WIDE R4, R5, 0x4, R248 ;  /* 0x0000000405047825 */ /* 0x000fca00078e02f8 */
[----:B------:R1:W-:Y:S02]  /*36a40*/  STL.64 [R1+0x2920], R4 ;  /* 0x0029200401007387 */ /* 0x0003e40000100a00 */
[----:B-1----:R-:W-:-:S05]  /*36a50*/  IMAD.WIDE R4, R244, 0x4, R248 ;  /* 0x00000004f4047825 */ /* 0x002fca00078e02f8 */
[----:B------:R2:W-:Y:S02]  /*36a60*/  STL.64 [R1+0x2918], R4 ;  /* 0x0029180401007387 */ /* 0x0005e40000100a00 */
[--C-:B--2---:R-:W-:Y:S02]  /*36a70*/  IMAD.WIDE R4, R242, 0x4, R248.reuse ;  /* 0x00000004f2047825 */ /* 0x104fe400078e02f8 */
[----:B------:R-:W2:Y:S04]  /*36a80*/  LDL.LU R242, [R1+0x5e5c] ;  /* 0x005e5c0001f27983 */ /* 0x000ea80000300800 */
[----:B------:R3:W-:Y:S01]  /*36a90*/  STL.64 [R1+0x2910], R4 ;  /* 0x0029100401007387 */ /* 0x0007e20000100a00 */
[----:B----4-:R-:W-:-:S04]  /*36aa0*/  IMAD.WIDE R244, R245, 0x4, R248 ;  /* 0x00000004f5f47825 */ /* 0x010fc800078e02f8 */
[--C-:B---3--:R-:W-:Y:S02]  /*36ab0*/  IMAD.WIDE R4, R247, 0x4, R248.reuse ;  /* 0x00000004f7047825 */ /* 0x108fe400078e02f8 */
[----:B------:R-:W3:Y:S04]  /*36ac0*/  LDL.LU R247, [R1+0x5e58] ;  /* 0x005e580001f77983 */ /* 0x000ee80000300800 */
[----:B------:R1:W-:Y:S04]  /*36ad0*/  STL.64 [R1+0x2908], R4 ;  /* 0x0029080401007387 */ /* 0x0003e80000100a00 */
[----:B-1----:R-:W4:Y:S04]  /*36ae0*/  LDL.LU.64 R4, [R1+0x5e50] ;  /* 0x005e500001047983 */ /* 0x002f280000300a00 */
[----:B------:R1:W-:Y:S02]  /*36af0*/  STL.64 [R1+0x2900], R244 ;  /* 0x002900f401007387 */ /* 0x0003e40000100a00 */
[----:B-1----:R-:W-:-:S05]  /*36b00*/  IMAD.WIDE R244, R6, 0x4, R248 ;  /* 0x0000000406f47825 */ /* 0x002fca00078e02f8 */
[----:B------:R1:W-:Y:S04]  /*36b10*/  STL.64 [R1+0x28b8], R244 ;  /* 0x0028b8f401007387 */ /* 0x0003e80000100a00 */
[----:B-1----:R-:W4:Y:S01]  /*36b20*/  LDL.LU.64 R244, [R1+0x5e48] ;  /* 0x005e480001f47983 */ /* 0x002f220000300a00 */
[----:B------:R-:W-:-:S05]  /*36b30*/  IMAD.WIDE R6, R7, 0x4, R248 ;  /* 0x0000000407067825 */ /* 0x000fca00078e02f8 */
[----:B------:R2:W-:Y:S02]  /*36b40*/  STL.64 [R1+0x498], R6 ;  /* 0x0004980601007387 */ /* 0x0005e40000100a00 */
[--C-:B--2---:R-:W-:Y:S02]  /*36b50*/  IMAD.WIDE R6, R242, 0x4, R248.reuse ;  /* 0x00000004f2067825 */ /* 0x104fe400078e02f8 */
[----:B------:R-:W2:Y:S04]  /*36b60*/  LDL.LU R242, [R1+0x5e40] ;  /* 0x005e400001f27983 */ /* 0x000ea80000300800 */
[----:B------:R3:W-:Y:S02]  /*36b70*/  STL.64 [R1+0x748], R6 ;  /* 0x0007480601007387 */ /* 0x0007e40000100a00 */
[----:B---3--:R-:W-:-:S02]  /*36b80*/  IMAD.WIDE R6, R247, 0x4, R248 ;  /* 0x00000004f7067825 */ /* 0x008fc400078e02f8 */
[----:B------:R-:W3:Y:S04]  /*36b90*/  LDL.LU R247, [R1+0x5e3c] ;  /* 0x005e3c0001f77983 */ /* 0x000ee80000300800 */
[----:B------:R4:W-:Y:S01]  /*36ba0*/  STL.64 [R1+0x798], R6 ;  /* 0x0007980601007387 */ /* 0x0009e20000100a00 */
[----:B------:R-:W-:-:S04]  /*36bb0*/  IMAD.WIDE R2, R3, 0x4, R248 ;  /* 0x0000000403027825 */ /* 0x000fc800078e02f8 */
[--C-:B----4-:R-:W-:Y:S02]  /*36bc0*/  IMAD.WIDE R6, R244, 0x4, R248.reuse ;  /* 0x00000004f4067825 */ /* 0x110fe400078e02f8 */
[----:B------:R-:W4:Y:S04]  /*36bd0*/  LDL.LU R244, [R1+0x5e38] ;  /* 0x005e380001f47983 */ /* 0x000f280000300800 */
[----:B------:R1:W-:Y:S04]  /*36be0*/  STL.64 [R1+0x12a0], R6 ;  /* 0x0012a00601007387 */ /* 0x0003e80000100a00 */
[----:B-1----:R-:W4:Y:S04]  /*36bf0*/  LDL.LU.64 R6, [R1+0x5e30] ;  /* 0x005e300001067983 */ /* 0x002f280000300a00 */
[----:B------:R2:W-:Y:S02]  /*36c00*/  STL.64 [R1+0x12e8], R2 ;  /* 0x0012e80201007387 */ /* 0x0005e40000100a00 */
[----:B--2---:R-:W-:-:S02]  /*36c10*/  IMAD.WIDE R2, R242, 0x4, R248 ;  /* 0x00000004f2027825 */ /* 0x004fc400078e02f8 */
[----:B------:R-:W2:Y:S04]  /*36c20*/  LDL.LU R242, [R1+0x5e28] ;  /* 0x005e280001f27983 */ /* 0x000ea80000300800 */
[----:B------:R3:W-:Y:S02]  /*36c30*/  STL.64 [R1+0x1328], R2 ;  /* 0x0013280201007387 */ /* 0x0007e40000100a00 */
[--C-:B---3--:R-:W-:Y:S02]  /*36c40*/  IMAD.WIDE R2, R247, 0x4, R248.reuse ;  /* 0x00000004f7027825 */ /* 0x108fe400078e02f8 */
[----:B------:R-:W3:Y:S04]  /*36c50*/  LDL.LU R247, [R1+0x5e24] ;  /* 0x005e240001f77983 */ /* 0x000ee80000300800 */
[----:B------:R4:W-:Y:S02]  /*36c60*/  STL.64 [R1+0x13e8], R2 ;  /* 0x0013e80201007387 */ /* 0x0009e40000100a00 */
[----:B----4-:R-:W-:-:S02]  /*36c70*/  IMAD.WIDE R2, R244, 0x4, R248 ;  /* 0x00000004f4027825 */ /* 0x010fc400078e02f8 */
[----:B------:R-:W4:Y:S04]  /*36c80*/  LDL.LU R244, [R1+0x5e20] ;  /* 0x005e200001f47983 */ /* 0x000f280000300800 */
[----:B------:R1:W-:Y:S02]  /*36c90*/  STL.64 [R1+0x1508], R2 ;  /* 0x0015080201007387 */ /* 0x0003e40000100a00 */
[--C-:B-1----:R-:W-:Y:S02]  /*36ca0*/  IMAD.WIDE R2, R6, 0x4, R248.reuse ;  /* 0x0000000406027825 */ /* 0x102fe400078e02f8 */
[----:B------:R-:W4:Y:S04]  /*36cb0*/  LDL.LU R6, [R1+0x5e1c] ;  /* 0x005e1c0001067983 */ /* 0x000f280000300800 */
        /* <DEDUP_REMOVED lines=13> */
[----:B-1----:R-:W-:-:S02]  /*36d90*/  IMAD.WIDE R2, R5, 0x4, R248 ;  /* 0x0000000405027825 */ /* 0x002fc400078e02f8 */
[----:B------:R-:W4:Y:S04]  /*36da0*/  LDL.LU R5, [R1+0x5e08] ;  /* 0x005e080001057983 */ /* 0x000f280000300800 */
[----:B------:R2:W-:Y:S02]  /*36db0*/  STL.64 [R1+0x2168], R2 ;  /* 0x0021680201007387 */ /* 0x0005e40000100a00 */
[--C-:B--2---:R-:W-:Y:S02]  /*36dc0*/  IMAD.WIDE R2, R242, 0x4, R248.reuse ;  /* 0x00000004f2027825 */ /* 0x104fe400078e02f8 */
[----:B------:R-:W2:Y:S04]  /*36dd0*/  LDL.LU R242, [R1+0x5e04] ;  /* 0x005e040001f27983 */ /* 0x000ea80000300800 */
[----:B------:R3:W-:Y:S02]  /*36de0*/  STL.64 [R1+0x21d8], R2 ;  /* 0x0021d80201007387 */ /* 0x0007e40000100a00 */
[----:B---3--:R-:W-:-:S02]  /*36df0*/  IMAD.WIDE R2, R247, 0x4, R248 ;  /* 0x00000004f7027825 */ /* 0x008fc400078e02f8 */
[----:B------:R-:W3:Y:S04]  /*36e00*/  LDL.LU R247, [R1+0x5e00] ;  /* 0x005e000001f77983 */ /* 0x000ee80000300800 */
[----:B------:R4:W-:Y:S02]  /*36e10*/  STL.64 [R1+0x2248], R2 ;  /* 0x0022480201007387 */ /* 0x0009e40000100a00 */
[--C-:B----4-:R-:W-:Y:S02]  /*36e20*/  IMAD.WIDE R2, R244, 0x4, R248.reuse ;  /* 0x00000004f4027825 */ /* 0x110fe400078e02f8 */
[----:B------:R-:W4:Y:S04]  /*36e30*/  LDL.LU R244, [R1+0x5dfc] ;  /* 0x005dfc0001f47983 */ /* 0x000f280000300800 */
[----:B------:R1:W-:Y:S02]  /*36e40*/  STL.64 [R1+0x22b8], R2 ;  /* 0x0022b80201007387 */ /* 0x0003e40000100a00 */
[----:B-1----:R-:W-:-:S02]  /*36e50*/  IMAD.WIDE R2, R6, 0x4, R248 ;  /* 0x0000000406027825 */ /* 0x002fc400078e02f8 */
        /* <DEDUP_REMOVED lines=56> */
[--C-:B-1----:R-:W-:Y:S02]  /*371e0*/  IMAD.WIDE R2, R246, 0x4, R248.reuse ;  /* 0x00000004f6027825 */ /* 0x102fe400078e02f8 */
[----:B------:R-:W2:Y:S04]  /*371f0*/  LDL.LU R246, [R1+0x5dac] ;  /* 0x005dac0001f67983 */ /* 0x000ea80000300800 */
[----:B------:R1:W-:Y:S02]  /*37200*/  STL.64 [R1+0x2860], R2 ;  /* 0x0028600201007387 */ /* 0x0003e40000100a00 */
[----:B-1----:R-:W-:-:S05]  /*37210*/  IMAD.WIDE R2, R252, 0x4, R248 ;  /* 0x00000004fc027825 */ /* 0x002fca00078e02f8 */
        /* <DEDUP_REMOVED lines=26> */
[----:B------:R1:W5:Y:S04]  /*373c0*/  LDL.LU R246, [R1+0x5d88] ;  /* 0x005d880001f67983 */ /* 0x0003680000300800 */
[----:B------:R3:W-:Y:S02]  /*373d0*/  STL.64 [R1+0x12e0], R2 ;  /* 0x0012e00201007387 */ /* 0x0007e40000100a00 */
[----:B---3--:R-:W-:-:S02]  /*373e0*/  IMAD.WIDE R2, R247, 0x4, R248 ;  /* 0x00000004f7027825 */ /* 0x008fc400078e02f8 */
[----:B------:R1:W5:Y:S04]  /*373f0*/  LDL.LU R247, [R1+0x5d84] ;  /* 0x005d840001f77983 */ /* 0x0003680000300800 */
[----:B------:R4:W-:Y:S02]  /*37400*/  STL.64 [R1+0x1320], R2 ;  /* 0x0013200201007387 */ /* 0x0009e40000100a00 */
[--C-:B----4-:R-:W-:Y:S02]  /*37410*/  IMAD.WIDE R2, R244, 0x4, R248.reuse ;  /* 0x00000004f4027825 */ /* 0x110fe400078e02f8 */
[----:B------:R1:W5:Y:S04]  /*37420*/  LDL.LU R244, [R1+0x5d80] ;  /* 0x005d800001f47983 */ /* 0x0003680000300800 */
[----:B------:R3:W-:Y:S02]  /*37430*/  STL.64 [R1+0x13e0], R2 ;  /* 0x0013e00201007387 */ /* 0x0007e40000100a00 */
[----:B---3--:R-:W-:-:S02]  /*37440*/  IMAD.WIDE R2, R245, 0x4, R248 ;  /* 0x00000004f5027825 */ /* 0x008fc400078e02f8 */
[----:B------:R1:W5:Y:S04]  /*37450*/  LDL.LU R245, [R1+0x5d7c] ;  /* 0x005d7c0001f57983 */ /* 0x0003680000300800 */
[----:B------:R3:W-:Y:S02]  /*37460*/  STL.64 [R1+0x14f8], R2 ;  /* 0x0014f80201007387 */ /* 0x0007e40000100a00 */
[--C-:B---3--:R-:W-:Y:S02]  /*37470*/  IMAD.WIDE R2, R6, 0x4, R248.reuse ;  /* 0x0000000406027825 */ /* 0x108fe400078e02f8 */
        /* <DEDUP_REMOVED lines=11> */
[--C-:B--2---:R-:W-:Y:S02]  /*37530*/  IMAD.WIDE R2, R242, 0x4, R248.reuse ;  /* 0x00000004f2027825 */ /* 0x104fe400078e02f8 */
[----:B------:R1:W5:Y:S04]  /*37540*/  LDL.LU R242, [R1+0x5d68] ;  /* 0x005d680001f27983 */ /* 0x0003680000300800 */
[----:B------:R2:W-:Y:S02]  /*37550*/  STL.64 [R1+0x1cf0], R2 ;  /* 0x001cf00201007387 */ /* 0x0005e40000100a00 */
[----:B--2---:R-:W-:-:S02]  /*37560*/  IMAD.WIDE R2, R243, 0x4, R248 ;  /* 0x00000004f3027825 */ /* 0x004fc400078e02f8 */
        /* <DEDUP_REMOVED lines=708> */
[----:B------:R1:W5:Y:S02]  /*3a1b0*/  LDL.LU R9, [R1+0x59b4] ;  /* 0x0059b40001097983 */ /* 0x0003640000300800 */
[----:B------:R-:W-:Y:S02]  /*3a1c0*/  IMAD.WIDE R248, R0, 0x4, R248 ;  /* 0x0000000400f87825 */ /* 0x000fe400078e02f8 */
[----:B------:R2:W-:Y:S04]  /*3a1d0*/  STL.64 [R1+0x2460], R2 ;  /* 0x0024600201007387 */ /* 0x0005e80000100a00 */
[----:B------:R1:W-:Y:S01]  /*3a1e0*/  STL.64 [R1+0x2458], R248 ;  /* 0x002458f801007387 */ /* 0x0003e20000100a00 */
[----:B------:R-:W-:Y:S01]  /*3a1f0*/  MOV R252, c[0x0][0x180] ;  /* 0x0000600000fc7a02 */ /* 0x000fe20000000f00 */
[----:B------:R-:W-:-:S03]  /*3a200*/  IMAD.MOV.U32 R0, RZ, RZ, c[0x0][0x188] ;  /* 0x00006200ff007624 */ /* 0x000fc600078e00ff */
[C---:B--2---:R-:W-:Y:S02]  /*3a210*/  IADD3 R2, R252.reuse, -0x95, RZ ;  /* 0xffffff6bfc027810 */ /* 0x044fe40007ffe0ff */
[----:B------:R-:W-:Y:S02]  /*3a220*/  IADD3 R3, R252, -0x99, RZ ;  /* 0xffffff67fc037810 */ /* 0x000fe40007ffe0ff */
[----:B-1----:R-:W1:Y:S02]  /*3a230*/  S2R R249, SR_TID.X ;  /* 0x0000000000f97919 */ /* 0x002e640000002100 */
[----:B-1----:R-:W-:-:S05]  /*3a240*/  LOP3.LUT R249, R249, 0x3f, RZ, 0xc0, !PT ;  /* 0x0000003ff9f97812 */ /* 0x002fca00078ec0ff */
[----:B------:R-:W-:-:S05]  /*3a250*/  IMAD.SHL.U32 R249, R249, 0x4, RZ ;  /* 0x00000004f9f97824 */ /* 0x000fca00078e00ff */
[C---:B------:R-:W-:Y:S02]  /*3a260*/  LOP3.LUT R248, R249.reuse, 0x10, RZ, 0x3c, !PT ;  /* 0x00000010f9f87812 */ /* 0x040fe400078e3cff */
[C---:B------:R-:W-:Y:S02]  /*3a270*/  LOP3.LUT R248, R249.reuse, 0x30, RZ, 0x3c, !PT ;  /* 0x00000030f9f87812 */ /* 0x040fe400078e3cff */
[C---:B------:R-:W-:Y:S02]  /*3a280*/  LOP3.LUT R248, R249.reuse, 0x50, RZ, 0x3c, !PT ;  /* 0x00000050f9f87812 */ /* 0x040fe400078e3cff */
[----:B------:R-:W-:Y:S02]  /*3a290*/  LOP3.LUT R248, R249, 0x70, RZ, 0x3c, !PT ;  /* 0x00000070f9f87812 */ /* 0x000fe400078e3cff */
[----:B-----5:R1:W-:Y:S04]  /*3a2a0*/  STL.64 [R1+0x5ad8], R192 ;  /* 0x005ad8c001007387 */ /* 0x0203e80000100a00 */
[----:B------:R-:W0:Y:S04]  /*3a2b0*/  LDGDEPBAR ;  /* 0x00000000000079af */ /* 0x000e280000000000 */
[----:B-1----:R-:W2:Y:S04]  /*3a2c0*/  LDL.64 R192, [R1+0x990] ;  /* 0x0009900001c07983 */ /* 0x002ea80000100a00 */
[----:B------:R1:W-:Y:S04]  /*3a2d0*/  STL.64 [R1+0x5ad0], R194 ;  /* 0x005ad0c201007387 */ /* 0x0003e80000100a00 */
[----:B-1----:R-:W3:Y:S04]  /*3a2e0*/  LDL.64 R194, [R1+0x15a0] ;  /* 0x0015a00001c27983 */ /* 0x002ee80000100a00 */
[----:B------:R1:W-:Y:S04]  /*3a2f0*/  STL.64 [R1+0x5ac8], R250 ;  /* 0x005ac8fa01007387 */ /* 0x0003e80000100a00 */
[----:B-1----:R-:W4:Y:S04]  /*3a300*/  LDL.64 R250, [R1+0x14f0] ;  /* 0x0014f00001fa7983 */ /* 0x002f280000100a00 */
[----:B------:R1:W-:Y:S04]  /*3a310*/  STL.64 [R1+0x5ac0], R196 ;  /* 0x005ac0c401007387 */ /* 0x0003e80000100a00 */
[----:B-1----:R-:W3:Y:S04]  /*3a320*/  LDL.64 R196, [R1+0x978] ;  /* 0x0009780001c47983 */ /* 0x002ee80000100a00 */
[----:B------:R1:W-:Y:S04]  /*3a330*/  STL.64 [R1+0x5ab8], R198 ;  /* 0x005ab8c601007387 */ /* 0x0003e80000100a00 */
[----:B-1----:R-:W3:Y:S04]  /*3a340*/  LDL.64 R198, [R1+0x998] ;  /* 0x0009980001c67983 */ /* 0x002ee80000100a00 */
[----:B------:R1:W-:Y:S04]  /*3a350*/  STL.64 [R1+0x5ab0], R200 ;  /* 0x005ab0c801007387 */ /* 0x0003e80000100a00 */
[----:B-1----:R-:W3:Y:S04]  /*3a360*/  LDL.64 R200, [R1+0xa08] ;  /* 0x000a080001c87983 */ /* 0x002ee80000100a00 */
[----:B------:R1:W-:Y:S04]  /*3a370*/  STL.64 [R1+0x5aa8], R202 ;  /* 0x005aa8ca01007387 */ /* 0x0003e80000100a00 */
[----:B-1----:R-:W3:Y:S04]  /*3a380*/  LDL.64 R202, [R1+0x9a0] ;  /* 0x0009a00001ca7983 */ /* 0x002ee80000100a00 */
[----:B------:R-:W-:Y:S04]  /*3a390*/  STL.64 [R1+0x5aa0], R204 ;  /* 0x005aa0cc01007387 */ /* 0x000fe80000100a00 */
        /* <DEDUP_REMOVED lines=16> */
[----:B------:R1:W-:Y:S04]  /*3a4a0*/  STL.64 [R1+0x5a18], R238 ;  /* 0x005a18ee01007387 */ /* 0x0003e80000100a00 */
[----:B------:R-:W-:Y:S04]  /*3a4b0*/  STL.64 [R1+0x5a10], R240 ;  /* 0x005a10f001007387 */ /* 0x000fe80000100a00 */
[----:B------:R1:W-:Y:S04]  /*3a4c0*/  STL.64 [R1+0x5a08], R242 ;  /* 0x005a08f201007387 */ /* 0x0003e80000100a00 */
[----:B------:R1:W-:Y:S04]  /*3a4d0*/  STL.64 [R1+0x5a00], R244 ;  /* 0x005a00f401007387 */ /* 0x0003e80000100a00 */
[----:B------:R1:W-:Y:S04]  /*3a4e0*/  STL.64 [R1+0x59f8], R246 ;  /* 0x0059f8f601007387 */ /* 0x0003e80000100a00 */
[----:B-1----:R-:W4:Y:S04]  /*3a4f0*/  LDL.64 R238, [R1+0x1620] ;  /* 0x0016200001ee7983 */ /* 0x002f280000100a00 */
[----:B------:R-:W4:Y:S04]  /*3a500*/  LDL.64 R236, [R1+0x16a0] ;  /* 0x0016a00001ec7983 */ /* 0x000f280000100a00 */
        /* <DEDUP_REMOVED lines=20> */
[----:B--2---:R1:W-:Y:S04]  /*3a650*/  LDGSTS.E [R249], [R192.64], P0 ;  /* 0x00000000c0f97fae */ /* 0x0043e80008121844 */
[----:B-1----:R-:W2:Y:S04]  /*3a660*/  LDL.64 R192, [R1+0x1280] ;  /* 0x0012800001c07983 */ /* 0x002ea80000100a00 */
[----:B---3--:R1:W-:Y:S04]  /*3a670*/  LDGSTS.E [R249+0x100], [R202.64], P4 ;  /* 0x00100000caf97fae */ /* 0x0083e8000a121844 */
[----:B------:R3:W-:Y:S04]  /*3a680*/  LDGSTS.E [R249+0x1000], [R200.64], P0 ;  /* 0x01000000c8f97fae */ /* 0x0007e80008121844 */
[----:B------:R3:W-:Y:S04]  /*3a690*/  LDGSTS.E [R249+0x1100], [R196.64], P4 ;  /* 0x01100000c4f97fae */ /* 0x0007e8000a121844 */
[----:B-1----:R-:W2:Y:S04]  /*3a6a0*/  LDL.64 R202, [R1+0x12c0] ;  /* 0x0012c00001ca7983 */ /* 0x002ea80000100a00 */
[----:B---3--:R-:W3:Y:S04]  /*3a6b0*/  LDL.64 R200, [R1+0x1308] ;  /* 0x0013080001c87983 */ /* 0x008ee80000100a00 */
[----:B------:R-:W3:Y:S04]  /*3a6c0*/  LDL.64 R196, [R1+0x17a0] ;  /* 0x0017a00001c47983 */ /* 0x000ee80000100a00 */
[----:B----4-:R1:W-:Y:S04]  /*3a6d0*/  LDGSTS.E [R249+0x2000], [R250.64], P0 ;  /* 0x02000000faf97fae */ /* 0x0103e80008121844 */
[----:B------:R4:W-:Y:S04]  /*3a6e0*/  LDGSTS.E [R249+0x2100], [R198.64], P4 ;  /* 0x02100000c6f97fae */ /* 0x0009e8000a121844 */
[----:B------:R4:W-:Y:S04]  /*3a6f0*/  LDGSTS.E [R249+0x3000], [R194.64], P0 ;  /* 0x03000000c2f97fae */ /* 0x0009e80008121844 */
[----:B-1----:R-:W3:Y:S04]  /*3a700*/  LDL.64 R250, [R1+0x1b08] ;  /* 0x001b080001fa7983 */ /* 0x002ee80000100a00 */
[----:B----4-:R-:W3:Y:S04]  /*3a710*/  LDL.64 R198, [R1+0x1b10] ;  /* 0x001b100001c67983 */ /* 0x010ee80000100a00 */
[----:B------:R-:W3:Y:S04]  /*3a720*/  LDL.64 R194, [R1+0x1bb0] ;  /* 0x001bb00001c27983 */ /* 0x000ee80000100a00 */
[----:B--2---:R1:W-:Y:S04]  /*3a730*/  LDGSTS.E [R249+0x3100], [R192.64], P4 ;  /* 0x03100000c0f97fae */ /* 0x0043e8000a121844 */
[----:B------:R2:W-:Y:S04]  /*3a740*/  LDGSTS.E [R249+0x4000], [R238.64], P0 ;  /* 0x04000000eef97fae */ /* 0x0005e80008121844 */
[----:B-1----:R-:W4:Y:S04]  /*3a750*/  LDL.64 R192, [R1+0x1c28] ;  /* 0x001c280001c07983 */ /* 0x002f280000100a00 */
[----:B--2---:R-:W2:Y:S04]  /*3a760*/  LDL.64 R238, [R1+0x1db0] ;  /* 0x001db00001ee7983 */ /* 0x004ea80000100a00 */
[----:B------:R1:W-:Y:S04]  /*3a770*/  LDGSTS.E [R249+0x4100], [R202.64], P4 ;  /* 0x04100000caf97fae */ /* 0x0003e8000a121844 */
[----:B------:R3:W-:Y:S04]  /*3a780*/  LDGSTS.E [R249+0x5000], [R236.64], P0 ;  /* 0x05000000ecf97fae */ /* 0x0007e80008121844 */
[----:B---3--:R3:W-:Y:S04]  /*3a790*/  LDGSTS.E [R249+0x5100], [R200.64], P4 ;  /* 0x05100000c8f97fae */ /* 0x0087e8000a121844 */
[----:B-1----:R-:W2:Y:S04]  /*3a7a0*/  LDL.64 R202, [R1+0x1c30] ;  /* 0x001c300001ca7983 */ /* 0x002ea80000100a00 */
[----:B------:R1:W-:Y:S04]  /*3a7b0*/  LDGSTS.E [R249+0x6000], [R234.64], P0 ;  /* 0x06000000eaf97fae */ /* 0x0003e80008121844 */
[----:B---3--:R-:W3:Y:S04]  /*3a7c0*/  LDL.64 R200, [R1+0x1ca8] ;  /* 0x001ca80001c87983 */ /* 0x008ee80000100a00 */
[----:B------:R1:W-:Y:S04]  /*3a7d0*/  LDGSTS.E [R249+0x6100], [R232.64], P4 ;  /* 0x06100000e8f97fae */ /* 0x0003e8000a121844 */
        /* <DEDUP_REMOVED lines=13> */
[----:B-1----:R-:W3:Y:S04]  /*3a8b0*/  LDL.64 R196, [R1+0x1cb0] ;  /* 0x001cb00001c47983 */ /* 0x002ee80000100a00 */
[----:B------:R1:W-:Y:S04]  /*3a8c0*/  LDGSTS.E [R249+0xd100], [R206.64], P4 ;  /* 0x0d100000cef97fae */ /* 0x0003e8000a121844 */
[----:B------:R1:W-:Y:S04]  /*3a8d0*/  LDGSTS.E [R249+0xe000], [R250.64], P0 ;  /* 0x0e000000faf97fae */ /* 0x0003e80008121844 */
[----:B------:R1:W-:Y:S04]  /*3a8e0*/  LDGSTS.E [R249+0xe100], [R198.64], P4 ;  /* 0x0e100000c6f97fae */ /* 0x0003e8000a121844 */
[----:B------:R1:W-:Y:S04]  /*3a8f0*/  LDGSTS.E [R249+0xf000], [R204.64], P0 ;  /* 0x0f000000ccf97fae */ /* 0x0003e80008121844 */
[----:B-1----:R-:W3:Y:S04]  /*3a900*/  LDL.64 R250, [R1+0x1d28] ;  /* 0x001d280001fa7983 */ /* 0x002ee80000100a00 */
[----:B------:R-:W3:Y:S04]  /*3a910*/  LDL.64 R198, [R1+0x1d30] ;  /* 0x001d300001c67983 */ /* 0x000ee80000100a00 */
[----:B------:R1:W-:Y:S04]  /*3a920*/  LDGSTS.E [R249+0xf100], [R194.64], P4 ;  /* 0x0f100000c2f97fae */ /* 0x0003e8000a121844 */
[----:B------:R-:W3:Y:S04]  /*3a930*/  LDL.64 R236, [R1+0x1e30] ;  /* 0x001e300001ec7983 */ /* 0x000ee80000100a00 */
[----:B------:R-:W3:Y:S04]  /*3a940*/  LDL.64 R234, [R1+0x1eb0] ;  /* 0x001eb00001ea7983 */ /* 0x000ee80000100a00 */
[----:B-1----:R-:W3:Y:S04]  /*3a950*/  LDL.64 R194, [R1+0x1da8] ;  /* 0x001da80001c27983 */ /* 0x002ee80000100a00 */
[----:B------:R-:W3:Y:S04]  /*3a960*/  LDL.64 R232, [R1+0x1f30] ;  /* 0x001f300001e87983 */ /* 0x000ee80000100a00 */
        /* <DEDUP_REMOVED lines=14> */
[----:B----4-:R1:W-:Y:S04]  /*3aa50*/  LDGSTS.E [R249+0x10000], [R192.64], P0 ;  /* 0x10000000c0f97fae */ /* 0x0103e80008121844 */
[----:B-1----:R-:W4:Y:S04]  /*3aa60*/  LDL.64 R192, [R1+0x1e28] ;  /* 0x001e280001c07983 */ /* 0x002f280000100a00 */
[----:B--2---:R1:W-:Y:S04]  /*3aa70*/  LDGSTS.E [R249+0x10100], [R202.64], P4 ;  /* 0x10100000caf97fae */ /* 0x0043e8000a121844 */
[----:B---3--:R2:W-:Y:S04]  /*3aa80*/  LDGSTS.E [R249+0x11000], [R200.64], P0 ;  /* 0x11000000c8f97fae */ /* 0x0085e80008121844 */
[----:B-1----:R-:W3:Y:S04]  /*3aa90*/  LDL.64 R202, [R1+0x1ea8] ;  /* 0x001ea80001ca7983 */ /* 0x002ee80000100a00 */
[----:B--2---:R-:W2:Y:S04]  /*3aaa0*/  LDL.64 R200, [R1+0x1f40] ;  /* 0x001f400001c87983 */ /* 0x004ea80000100a00 */
[----:B------:R1:W-:Y:S04]  /*3aab0*/  LDGSTS.E [R249+0x11100], [R196.64], P4 ;  /* 0x11100000c4f97fae */ /* 0x0003e8000a121844 */
[----:B-1----:R-:W2:Y:S04]  /*3aac0*/  LDL.64 R196, [R1+0x2108] ;  /* 0x0021080001c47983 */ /* 0x002ea80000100a00 */
[----:B------:R1:W-:Y:S04]  /*3aad0*/  LDGSTS.E [R249+0x12000], [R250.64], P0 ;  /* 0x12000000faf97fae */ /* 0x0003e80008121844 */
[----:B------:R1:W-:Y:S04]  /*3aae0*/  LDGSTS.E [R249+0x12100], [R198.64], P4 ;  /* 0x12100000c6f97fae */ /* 0x0003e8000a121844 */
[----:B-1----:R-:W2:Y:S04]  /*3aaf0*/  LDL.64 R250, [R1+0x2110] ;  /* 0x0021100001fa7983 */ /* 0x002ea80000100a00 */
[----:B------:R-:W2:Y:S04]  /*3ab00*/  LDL.64 R198, [R1+0x2120] ;  /* 0x0021200001c67983 */ /* 0x000ea80000100a00 */
[----:B------:R1:W-:Y:S04]  /*3ab10*/  LDGSTS.E [R249+0x13000], [R194.64], P0 ;  /* 0x13000000c2f97fae */ /* 0x0003e80008121844 */
[----:B------:R1:W-:Y:S04]  /*3ab20*/  LDGSTS.E [R249+0x13100], [R238.64], P4 ;  /* 0x13100000eef97fae */ /* 0x0003e8000a121844 */
[----:B-1----:R-:W2:Y:S04]  /*3ab30*/  LDL.64 R194, [R1+0x2128] ;  /* 0x0021280001c27983 */ /* 0x002ea80000100a00 */
[----:B------:R-:W2:Y:S04]  /*3ab40*/  LDL.64 R238, [R1+0x2a38] ;  /* 0x002a380001ee7983 */ /* 0x000ea80000100a00 */
[----:B----4-:R1:W-:Y:S04]  /*3ab50*/  LDGSTS.E [R249+0x14000], [R192.64], P0 ;  /* 0x14000000c0f97fae */ /* 0x0103e80008121844 */
[----:B------:R4:W-:Y:S04]  /*3ab60*/  LDGSTS.E [R249+0x14100], [R236.64], P4 ;  /* 0x14100000ecf97fae */ /* 0x0009e8000a121844 */
[----:B-1----:R-:W2:Y:S04]  /*3ab70*/  LDL.64 R192, [R1+0x2130] ;  /* 0x0021300001c07983 */ /* 0x002ea80000100a00 */
[----:B----4-:R-:W4:Y:S04]  /*3ab80*/  LDL.64 R236, [R1+0x2a58] ;  /* 0x002a580001ec7983 */ /* 0x010f280000100a00 */
[----:B---3--:R1:W-:Y:S04]  /*3ab90*/  LDGSTS.E [R249+0x15000], [R202.64], P0 ;  /* 0x15000000caf97fae */ /* 0x0083e80008121844 */
[----:B------:R3:W-:Y:S04]  /*3aba0*/  LDGSTS.E [R249+0x15100], [R234.64], P4 ;  /* 0x15100000eaf97fae */ /* 0x0007e8000a121844 */
[----:B------:R2:W-:Y:S04]  /*3abb0*/  LDGSTS.E [R249+0x16000], [R232.64], P0 ;  /* 0x16000000e8f97fae */ /* 0x0005e80008121844 */
[----:B-1----:R-:W4:Y:S04]  /*3abc0*/  LDL.64 R202, [R1+0x2138] ;  /* 0x0021380001ca7983 */ /* 0x002f280000100a00 */
[----:B--2---:R1:W-:Y:S04]  /*3abd0*/  LDGSTS.E [R249+0x16100], [R200.64], P4 ;  /* 0x16100000c8f97fae */ /* 0x0043e8000a121844 */
[----:B------:R2:W-:Y:S04]  /*3abe0*/  LDGSTS.E [R249+0x17000], [R230.64], P0 ;  /* 0x17000000e6f97fae */ /* 0x0005e80008121844 */
[----:B------:R1:W-:Y:S04]  /*3abf0*/  LDGSTS.E [R249+0x17100], [R228.64], P4 ;  /* 0x17100000e4f97fae */ /* 0x0003e8000a121844 */
[----:B------:R1:W-:Y:S04]  /*3ac00*/  LDGSTS.E [R249+0x18000], [R226.64], P0 ;  /* 0x18000000e2f97fae */ /* 0x0003e80008121844 */
[----:B------:R1:W-:Y:S04]  /*3ac10*/  LDGSTS.E [R249+0x18100], [R224.64], P4 ;  /* 0x18100000e0f97fae */ /* 0x0003e8000a121844 */
[----:B------:R2:W-:Y:S04]  /*3ac20*/  LDGSTS.E [R249+0x19000], [R222.64], P0 ;  /* 0x19000000def97fae */ /* 0x0005e80008121844 */
[----:B------:R2:W-:Y:S04]  /*3ac30*/  LDGSTS.E [R249+0x19100], [R220.64], P4 ;  /* 0x19100000dcf97fae */ /* 0x0005e8000a121844 */
[----:B-1----:R-:W4:Y:S04]  /*3ac40*/  LDL.64 R200, [R1+0x2a40] ;  /* 0x002a400001c87983 */ /* 0x002f280000100a00 */
        /* <DEDUP_REMOVED lines=8> */
[----:B---3--:R-:W3:Y:S04]  /*3acd0*/  LDL.64 R234, [R1+0x2a30] ;  /* 0x002a300001ea7983 */ /* 0x008ee80000100a00 */
[----:B------:R-:W3:Y:S04]  /*3ace0*/  LDL.64 R232, [R1+0x2200] ;  /* 0x0022000001e87983 */ /* 0x000ee80000100a00 */
[----:B-1----:R-:W3:Y:S04]  /*3acf0*/  LDL.64 R196, [R1+0x2220] ;  /* 0x0022200001c47983 */ /* 0x002ee80000100a00 */
[----:B------:R1:W-:Y:S04]  /*3ad00*/  LDGSTS.E [R249+0x1e000], [R250.64], P0 ;  /* 0x1e000000faf97fae */ /* 0x0003e80008121844 */
[----:B------:R2:W-:Y:S04]  /*3ad10*/  LDGSTS.E [R249+0x1e100], [R204.64], P4 ;  /* 0x1e100000ccf97fae */ /* 0x0005e8000a121844 */
[----:B------:R2:W-:Y:S04]  /*3ad20*/  LDGSTS.E [R249+0x1f000], [R198.64], P0 ;  /* 0x1f000000c6f97fae */ /* 0x0005e80008121844 */
[----:B-1----:R-:W3:Y:S04]  /*3ad30*/  LDL.64 R250, [R1+0x2a50] ;  /* 0x002a500001fa7983 */ /* 0x002ee80000100a00 */
[----:B------:R1:W-:Y:S04]  /*3ad40*/  LDGSTS.E [R249+0x1f100], [R194.64], P4 ;  /* 0x1f100000c2f97fae */ /* 0x0003e8000a121844 */
[----:B--2---:R-:W2:Y:S04]  /*3ad50*/  LDL.64 R198, [R1+0x2280] ;  /* 0x0022800001c67983 */ /* 0x004ea80000100a00 */
[----:B------:R-:W2:Y:S04]  /*3ad60*/  LDL.64 R230, [R1+0x2298] ;  /* 0x0022980001e67983 */ /* 0x000ea80000100a00 */
[----:B-1----:R-:W2:Y:S04]  /*3ad70*/  LDL.64 R194, [R1+0x2210] ;  /* 0x0022100001c27983 */ /* 0x002ea80000100a00 */
[----:B------:R-:W2:Y:S04]  /*3ad80*/  LDL.64 R228, [R1+0x2a28] ;  /* 0x002a280001e47983 */ /* 0x000ea80000100a00 */
        /* <DEDUP_REMOVED lines=12> */
[----:B------:R1:W-:Y:S04]  /*3ae50*/  LDGSTS.E [R249+0x20000], [R192.64], P0 ;  /* 0x20000000c0f97fae */ /* 0x0003e80008121844 */
[----:B-1----:R-:W2:Y:S04]  /*3ae60*/  LDL.64 R192, [R1+0x2290] ;  /* 0x0022900001c07983 */ /* 0x002ea80000100a00 */
[----:B----4-:R1:W-:Y:S04]  /*3ae70*/  LDGSTS.E [R249+0x20100], [R202.64], P4 ;  /* 0x20100000caf97fae */ /* 0x0103e8000a121844 */
[----:B-1----:R-:W4:Y:S04]  /*3ae80*/  LDL.64 R202, [R1+0x2a60] ;  /* 0x002a600001ca7983 */ /* 0x002f280000100a00 */
[----:B------:R1:W-:Y:S04]  /*3ae90*/  LDGSTS.E [R249+0x21000], [R200.64], P0 ;  /* 0x21000000c8f97fae */ /* 0x0003e80008121844 */
[----:B-1----:R-:W4:Y:S04]  /*3aea0*/  LDL.64 R200, [R1+0x2a10] ;  /* 0x002a100001c87983 */ /* 0x002f280000100a00 */
[----:B---3--:R1:W-:Y:S04]  /*3aeb0*/  LDGSTS.E [R249+0x21100], [R196.64], P4 ;  /* 0x21100000c4f97fae */ /* 0x0083e8000a121844 */
[----:B-1----:R-:W3:Y:S04]  /*3aec0*/  LDL.64 R196, [R1+0x21c0] ;  /* 0x0021c00001c47983 */ /* 0x002ee80000100a00 */
[----:B------:R1:W-:Y:S04]  /*3aed0*/  LDGSTS.E [R249+0x22000], [R250.64], P0 ;  /* 0x22000000faf97fae */ /* 0x0003e80008121844 */
[----:B--2---:R2:W-:Y:S04]  /*3aee0*/  LDGSTS.E [R249+0x22100], [R198.64], P4 ;  /* 0x22100000c6f97fae */ /* 0x0045e8000a121844 */
[----:B-1----:R-:W3:Y:S04]  /*3aef0*/  LDL.64 R250, [R1+0x2230] ;  /* 0x0022300001fa7983 */ /* 0x002ee80000100a00 */
[----:B------:R1:W-:Y:S04]  /*3af00*/  LDGSTS.E [R249+0x23000], [R238.64], P0 ;  /* 0x23000000eef97fae */ /* 0x0003e80008121844 */
[----:B--2---:R-:W2:Y:S04]  /*3af10*/  LDL.64 R198, [R1+0x2a00] ;  /* 0x002a000001c67983 */ /* 0x004ea80000100a00 */
[----:B------:R1:W-:Y:S04]  /*3af20*/  LDGSTS.E [R249+0x23100], [R194.64], P4 ;  /* 0x23100000c2f97fae */ /* 0x0003e8000a121844 */
[----:B------:R1:W-:Y:S04]  /*3af30*/  LDGSTS.E [R249+0x24000], [R236.64], P0 ;  /* 0x24000000ecf97fae */ /* 0x0003e80008121844 */
[----:B-1----:R-:W2:Y:S04]  /*3af40*/  LDL.64 R238, [R1+0x22d8] ;  /* 0x0022d80001ee7983 */ /* 0x002ea80000100a00 */
[----:B------:R-:W2:Y:S04]  /*3af50*/  LDL.64 R194, [R1+0x21b0] ;  /* 0x0021b00001c27983 */ /* 0x000ea80000100a00 */
[----:B------:R-:W2:Y:S04]  /*3af60*/  LDL.64 R236, [R1+0x2190] ;  /* 0x0021900001ec7983 */ /* 0x000ea80000100a00 */
[----:B------:R1:W-:Y:S04]  /*3af70*/  LDGSTS.E [R249+0x24100], [R192.64], P4 ;  /* 0x24100000c0f97fae */ /* 0x0003e8000a121844 */
[----:B------:R1:W-:Y:S04]  /*3af80*/  LDGSTS.E [R249+0x25000], [R234.64], P0 ;  /* 0x25000000eaf97fae */ /* 0x0003e80008121844 */
[----:B------:R1:W-:Y:S04]  /*3af90*/  LDGSTS.E [R249+0x25100], [R232.64], P4 ;  /* 0x25100000e8f97fae */ /* 0x0003e8000a121844 */
[----:B-1----:R-:W2:Y:S04]  /*3afa0*/  LDL.64 R192, [R1+0x29f8] ;  /* 0x0029f80001c07983 */ /* 0x002ea80000100a00 */
[----:B------:R-:W2:Y:S04]  /*3afb0*/  LDL.64 R234, [R1+0x22e0] ;  /* 0x0022e00001ea7983 */ /* 0x000ea80000100a00 */
[----:B------:R-:W2:Y:S04]  /*3afc0*/  LDL.64 R232, [R1+0x29e0] ;  /* 0x0029e00001e87983 */ /* 0x000ea80000100a00 */
[----:B----4-:R1:W-:Y:S04]  /*3afd0*/  LDGSTS.E [R249+0x26000], [R202.64], P0 ;  /* 0x26000000caf97fae */ /* 0x0103e80008121844 */
        /* <DEDUP_REMOVED lines=10> */
[----:B-1----:R-:W2:Y:S04]  /*3b080*/  LDL.64 R202, [R1+0x2240] ;  /* 0x0022400001ca7983 */ /* 0x002ea80000100a00 */
[----:B------:R1:W-:Y:S04]  /*3b090*/  LDGSTS.E [R249+0x2b100], [R210.64], P4 ;  /* 0x2b100000d2f97fae */ /* 0x0003e8000a121844 */
[----:B------:R1:W-:Y:S04]  /*3b0a0*/  LDGSTS.E [R249+0x2c000], [R208.64], P0 ;  /* 0x2c000000d0f97fae */ /* 0x0003e80008121844 */
[----:B------:R1:W-:Y:S04]  /*3b0b0*/  LDGSTS.E [R249+0x2c100], [R206.64], P4 ;  /* 0x2c100000cef97fae */ /* 0x0003e8000a121844 */
[----:B------:R1:W-:Y:S04]  /*3b0c0*/  LDGSTS.E [R249+0x2d000], [R200.64], P0 ;  /* 0x2d000000c8f97fae */ /* 0x0003e80008121844 */
[----:B----4-:R-:W4:Y:S04]  /*3b0d0*/  LDL.64 R230, [R1+0x2a90] ;  /* 0x002a900001e67983 */ /* 0x010f280000100a00 */
[----:B------:R-:W4:Y:S04]  /*3b0e0*/  LDL.64 R228, [R1+0x22e8] ;  /* 0x0022e80001e47983 */ /* 0x000f280000100a00 */
[----:B-1----:R-:W4:Y:S04]  /*3b0f0*/  LDL.64 R200, [R1+0x29f0] ;  /* 0x0029f00001c87983 */ /* 0x002f280000100a00 */
[----:B---3--:R1:W-:Y:S04]  /*3b100*/  LDGSTS.E [R249+0x2d100], [R196.64], P4 ;  /* 0x2d100000c4f97fae */ /* 0x0083e8000a121844 */
[----:B------:R3:W-:Y:S04]  /*3b110*/  LDGSTS.E [R249+0x2e000], [R204.64], P0 ;  /* 0x2e000000ccf97fae */ /* 0x0007e80008121844 */
[----:B------:R-:W4:Y:S04]  /*3b120*/  LDL.64 R226, [R1+0x29d8] ;  /* 0x0029d80001e27983 */ /* 0x000f280000100a00 */
[----:B-1----:R-:W4:Y:S04]  /*3b130*/  LDL.64 R196, [R1+0x21a0] ;  /* 0x0021a00001c47983 */ /* 0x002f280000100a00 */
[----:B------:R1:W-:Y:S04]  /*3b140*/  LDGSTS.E [R249+0x2e100], [R250.64], P4 ;  /* 0x2e100000faf97fae */ /* 0x0003e8000a121844 */
[----:B------:R-:W4:Y:S04]  /*3b150*/  LDL.64 R224, [R1+0x2170] ;  /* 0x0021700001e07983 */ /* 0x000f280000100a00 */
[----:B--2---:R2:W-:Y:S04]  /*3b160*/  LDGSTS.E [R249+0x2f000], [R198.64], P0 ;  /* 0x2f000000c6f97fae */ /* 0x0045e80008121844 */
[----:B-1----:R-:W4:Y:S04]  /*3b170*/  LDL.64 R250, [R1+0x2a80] ;  /* 0x002a800001fa7983 */ /* 0x002f280000100a00 */
[----:B------:R-:W4:Y:S04]  /*3b180*/  LDL.64 R222, [R1+0x2a98] ;  /* 0x002a980001de7983 */ /* 0x000f280000100a00 */
[----:B--2---:R-:W2:Y:S04]  /*3b190*/  LDL.64 R198, [R1+0x29e8] ;  /* 0x0029e80001c67983 */ /* 0x004ea80000100a00 */
[----:B------:R1:W-:Y:S04]  /*3b1a0*/  LDGSTS.E [R249+0x2f100], [R194.64], P4 ;  /* 0x2f100000c2f97fae */ /* 0x0003e8000a121844 */
[----:B------:R-:W2:Y:S04]  /*3b1b0*/  LDL.64 R220, [R1+0x22f0] ;  /* 0x0022f00001dc7983 */ /* 0x000ea80000100a00 */
        /* <DEDUP_REMOVED lines=8> */
[----:B---3--:R-:W2:Y:S04]  /*3b240*/  LDL.64 R204, [R1+0x2148] ;  /* 0x0021480001cc7983 */ /* 0x008ea80000100a00 */
[----:B------:R1:W-:Y:S04]  /*3b250*/  LDGSTS.E [R249+0x30000], [R192.64], P0 ;  /* 0x30000000c0f97fae */ /* 0x0003e80008121844 */
[----:B-1----:R-:W2:Y:S04]  /*3b260*/  LDL.64 R192, [R1+0x2180] ;  /* 0x0021800001c07983 */ /* 0x002ea80000100a00 */
[----:B------:R1:W-:Y:S04]  /*3b270*/  LDGSTS.E [R249+0x30100], [R202.64], P4 ;  /* 0x30100000caf97fae */ /* 0x0003e8000a121844 */
[----:B-1----:R-:W3:Y:S04]  /*3b280*/  LDL.64 R202, [R1+0x22f8] ;  /* 0x0022f80001ca7983 */ /* 0x002ee80000100a00 */
[----:B----4-:R1:W-:Y:S04]  /*3b290*/  LDGSTS.E [R249+0x31000], [R200.64], P0 ;  /* 0x31000000c8f97fae */ /* 0x0103e80008121844 */
[----:B-1----:R-:W4:Y:S04]  /*3b2a0*/  LDL.64 R200, [R1+0x29b8] ;  /* 0x0029b80001c87983 */ /* 0x002f280000100a00 */
[----:B------:R1:W-:Y:S04]  /*3b2b0*/  LDGSTS.E [R249+0x31100], [R196.64], P4 ;  /* 0x31100000c4f97fae */ /* 0x0003e8000a121844 */
[----:B-1----:R-:W4:Y:S04]  /*3b2c0*/  LDL.64 R196, [R1+0x29b0] ;  /* 0x0029b00001c47983 */ /* 0x002f280000100a00 */
[----:B------:R1:W-:Y:S04]  /*3b2d0*/  LDGSTS.E [R249+0x32000], [R250.64], P0 ;  /* 0x32000000faf97fae */ /* 0x0003e80008121844 */
[----:B------:R2:W-:Y:S04]  /*3b2e0*/  LDGSTS.E [R249+0x32100], [R238.64], P4 ;  /* 0x32100000eef97fae */ /* 0x0005e8000a121844 */
[----:B--2---:R2:W-:Y:S04]  /*3b2f0*/  LDGSTS.E [R249+0x33000], [R198.64], P0 ;  /* 0x33000000c6f97fae */ /* 0x0045e80008121844 */
[----:B-1----:R-:W4:Y:S04]  /*3b300*/  LDL.64 R250, [R1+0x2260] ;  /* 0x0022600001fa7983 */ /* 0x002f280000100a00 */
[----:B------:R1:W-:Y:S04]  /*3b310*/  LDGSTS.E [R249+0x33100], [R236.64], P4 ;  /* 0x33100000ecf97fae */ /* 0x0003e8000a121844 */
[----:B--2---:R-:W2:Y:S04]  /*3b320*/  LDL.64 R198, [R1+0x29a8] ;  /* 0x0029a80001c67983 */ /* 0x004ea80000100a00 */
[----:B------:R1:W-:Y:S04]  /*3b330*/  LDGSTS.E [R249+0x34000], [R194.64], P0 ;  /* 0x34000000c2f97fae */ /* 0x0003e80008121844 */
[----:B------:R1:W-:Y:S04]  /*3b340*/  LDGSTS.E [R249+0x34100], [R234.64], P4 ;  /* 0x34100000eaf97fae */ /* 0x0003e8000a121844 */
[----:B------:R1:W-:Y:S04]  /*3b350*/  LDGSTS.E [R249+0x35000], [R232.64], P0 ;  /* 0x35000000e8f97fae */ /* 0x0003e80008121844 */
[----:B-1----:R-:W2:Y:S04]  /*3b360*/  LDL.64 R194, [R1+0x2140] ;  /* 0x0021400001c27983 */ /* 0x002ea80000100a00 */
[----:B------:R-:W2:Y:S04]  /*3b370*/  LDL.64 R238, [R1+0x12d8] ;  /* 0x0012d80001ee7983 */ /* 0x000ea80000100a00 */
[----:B------:R-:W2:Y:S04]  /*3b380*/  LDL.64 R236, [R1+0x1630] ;  /* 0x0016300001ec7983 */ /* 0x000ea80000100a00 */
[----:B------:R-:W2:Y:S04]  /*3b390*/  LDL.64 R234, [R1+0x16b0] ;  /* 0x0016b00001ea7983 */ /* 0x000ea80000100a00 */
[----:B------:R-:W2:Y:S04]  /*3b3a0*/  LDL.64 R232, [R1+0x1290] ;  /* 0x0012900001e87983 */ /* 0x000ea80000100a00 */
        /* <DEDUP_REMOVED lines=28> */
[----:B---3--:R1:W-:Y:S04]  /*3b570*/  LDGSTS.E [R249+0x3c100], [R202.64], P4 ;  /* 0x3c100000caf97fae */ /* 0x0083e8000a121844 */
[----:B-1----:R-:W3:Y:S04]  /*3b580*/  LDL.64 R202, [R1+0x988] ;  /* 0x0009880001ca7983 */ /* 0x002ee80000100a00 */
[----:B----4-:R1:W-:Y:S04]  /*3b590*/  LDGSTS.E [R249+0x3d000], [R200.64], P0 ;  /* 0x3d000000c8f97fae */ /* 0x0103e80008121844 */
[----:B------:R4:W-:Y:S04]  /*3b5a0*/  LDGSTS.E [R249+0x3d100], [R204.64], P4 ;  /* 0x3d100000ccf97fae */ /* 0x0009e8000a121844 */
[----:B-1----:R-:W3:Y:S04]  /*3b5b0*/  LDL.64 R200, [R1+0xa20] ;  /* 0x000a200001c87983 */ /* 0x002ee80000100a00 */
[----:B------:R1:W-:Y:S04]  /*3b5c0*/  LDGSTS.E [R249+0x3e000], [R196.64], P0 ;  /* 0x3e000000c4f97fae */ /* 0x0003e80008121844 */
[----:B----4-:R-:W4:Y:S04]  /*3b5d0*/  LDL.64 R204, [R1+0x1aa0] ;  /* 0x001aa00001cc7983 */ /* 0x010f280000100a00 */
[----:B------:R1:W-:Y:S04]  /*3b5e0*/  LDGSTS.E [R249+0x3e100], [R250.64], P4 ;  /* 0x3e100000faf97fae */ /* 0x0003e8000a121844 */
[----:B--2---:R2:W-:Y:S04]  /*3b5f0*/  LDGSTS.E [R249+0x3f000], [R198.64], P0 ;  /* 0x3f000000c6f97fae */ /* 0x0045e80008121844 */
[----:B-1----:R-:W4:Y:S04]  /*3b600*/  LDL.64 R250, [R1+0x1500] ;  /* 0x0015000001fa7983 */ /* 0x002f280000100a00 */
[----:B--2---:R-:W2:Y:S04]  /*3b610*/  LDL.64 R198, [R1+0x15b0] ;  /* 0x0015b00001c67983 */ /* 0x004ea80000100a00 */
[----:B------:R1:W-:Y:S01]  /*3b620*/  LDGSTS.E [R249+0x3f100], [R194.64], P4 ;  /* 0x3f100000c2f97fae */ /* 0x0003e2000a121844 */
[----:B------:R-:W-:-:S03]  /*3b630*/  LOP3.LUT R196, R249, 0x10, RZ, 0x3c, !PT ;  /* 0x00000010f9c47812 */ /* 0x000fc600078e3cff */
[----:B-1----:R-:W2:Y:S04]  /*3b640*/  LDL.64 R194, [R1+0xd68] ;  /* 0x000d680001c27983 */ /* 0x002ea80000100a00 */
[----:B------:R1:W-:Y:S04]  /*3b650*/  LDGSTS.E [R196+0x200], [R192.64], P0 ;  /* 0x00200000c0c47fae */ /* 0x0003e80008121844 */
[----:B-1----:R-:W2:Y:S04]  /*3b660*/  LDL.64 R192, [R1+0x19b8] ;  /* 0x0019b80001c07983 */ /* 0x002ea80000100a00 */
[----:B---3--:R1:W-:Y:S04]  /*3b670*/  LDGSTS.E [R196+0x300], [R202.64], P4 ;  /* 0x00300000cac47fae */ /* 0x0083e8000a121844 */
[----:B-1----:R-:W3:Y:S04]  /*3b680*/  LDL.64 R202, [R1+0x1a30] ;  /* 0x001a300001ca7983 */ /* 0x002ee80000100a00 */
[----:B------:R1:W-:Y:S04]  /*3b690*/  LDGSTS.E [R196+0x1200], [R200.64], P0 ;  /* 0x01200000c8c47fae */ /* 0x0003e80008121844 */
[----:B------:R1:W-:Y:S04]  /*3b6a0*/  LDGSTS.E [R196+0x1300], [R242.64], P4 ;  /* 0x01300000f2c47fae */ /* 0x0003e8000a121844 */
[----:B-1----:R-:W3:Y:S04]  /*3b6b0*/  LDL.64 R200, [R1+0x1b38] ;  /* 0x001b380001c87983 */ /* 0x002ee80000100a00 */
[----:B------:R-:W3:Y:S04]  /*3b6c0*/  LDL.64 R242, [R1+0x1cb8] ;  /* 0x001cb80001f27983 */ /* 0x000ee80000100a00 */
[----:B----4-:R1:W-:Y:S04]  /*3b6d0*/  LDGSTS.E [R196+0x2200], [R250.64], P0 ;  /* 0x02200000fac47fae */ /* 0x0103e80008121844 */
[----:B------:R4:W-:Y:S04]  /*3b6e0*/  LDGSTS.E [R196+0x2300], [R240.64], P4 ;  /* 0x02300000f0c47fae */ /* 0x0009e8000a121844 */
[----:B--2---:R2:W-:Y:S04]  /*3b6f0*/  LDGSTS.E [R196+0x3200], [R198.64], P0 ;  /* 0x03200000c6c47fae */ /* 0x0045e80008121844 */
[----:B-1----:R-:W3:Y:S04]  /*3b700*/  LDL.64 R250, [R1+0x1b40] ;  /* 0x001b400001fa7983 */ /* 0x002ee80000100a00 */
[----:B------:R1:W-:Y:S04]  /*3b710*/  LDGSTS.E [R196+0x3300], [R238.64], P4 ;  /* 0x03300000eec47fae */ /* 0x0003e8000a121844 */
[----:B--2---:R-:W2:Y:S04]  /*3b720*/  LDL.64 R198, [R1+0x1bb8] ;  /* 0x001bb80001c67983 */ /* 0x004ea80000100a00 */
        /* <DEDUP_REMOVED lines=16> */
[----:B----4-:R-:W2:Y:S04]  /*3b830*/  LDL.64 R240, [R1+0x1d38] ;  /* 0x001d380001f07983 */ /* 0x010ea80000100a00 */
        /* <DEDUP_REMOVED lines=17> */
[----:B---3--:R1:W-:Y:S04]  /*3b950*/  LDGSTS.E [R196+0xc200], [R202.64], P0 ;  /* 0x0c200000cac47fae */ /* 0x0083e80008121844 */
[----:B------:R3:W-:Y:S04]  /*3b960*/  LDGSTS.E [R196+0xc300], [R208.64], P4 ;  /* 0x0c300000d0c47fae */ /* 0x0007e8000a121844 */
[----:B------:R3:W-:Y:S04]  /*3b970*/  LDGSTS.E [R196+0xd200], [R206.64], P0 ;  /* 0x0d200000cec47fae */ /* 0x0007e80008121844 */
[----:B-1----:R-:W4:Y:S04]  /*3b980*/  LDL.64 R202, [R1+0x1c40] ;  /* 0x001c400001ca7983 */ /* 0x002f280000100a00 */
[----:B------:R1:W-:Y:S04]  /*3b990*/  LDGSTS.E [R196+0xd300], [R204.64], P4 ;  /* 0x0d300000ccc47fae */ /* 0x0003e8000a121844 */
[----:B---3--:R-:W3:Y:S04]  /*3b9a0*/  LDL.64 R208, [R1+0x2b90] ;  /* 0x002b900001d07983 */ /* 0x008ee80000100a00 */
[----:B------:R-:W3:Y:S04]  /*3b9b0*/  LDL.64 R206, [R1+0x22b0] ;  /* 0x0022b00001ce7983 */ /* 0x000ee80000100a00 */
[----:B------:R1:W-:Y:S04]  /*3b9c0*/  LDGSTS.E [R196+0xe200], [R200.64], P0 ;  /* 0x0e200000c8c47fae */ /* 0x0003e80008121844 */
[----:B-1----:R-:W3:Y:S04]  /*3b9d0*/  LDL.64 R204, [R1+0x2bf0] ;  /* 0x002bf00001cc7983 */ /* 0x002ee80000100a00 */
[----:B------:R-:W3:Y:S04]  /*3b9e0*/  LDL.64 R200, [R1+0x1cc0] ;  /* 0x001cc00001c87983 */ /* 0x000ee80000100a00 */
[----:B------:R1:W-:Y:S04]  /*3b9f0*/  LDGSTS.E [R196+0xe300], [R250.64], P4 ;  /* 0x0e300000fac47fae */ /* 0x0003e8000a121844 */
[----:B--2---:R2:W-:Y:S04]  /*3ba00*/  LDGSTS.E [R196+0xf200], [R198.64], P0 ;  /* 0x0f200000c6c47fae */ /* 0x0045e80008121844 */
[----:B-1----:R-:W3:Y:S04]  /*3ba10*/  LDL.64 R250, [R1+0x1d40] ;  /* 0x001d400001fa7983 */ /* 0x002ee80000100a00 */
[----:B--2---:R-:W3:Y:S04]  /*3ba20*/  LDL.64 R198, [R1+0x1e38] ;  /* 0x001e380001c67983 */ /* 0x004ee80000100a00 */
[----:B------:R1:W-:Y:S04]  /*3ba30*/  LDGSTS.E [R196+0xf300], [R194.64], P4 ;  /* 0x0f300000c2c47fae */ /* 0x0003e8000a121844 */
[----:B-1----:R-:W3:Y:S04]  /*3ba40*/  LDL.64 R194, [R1+0x2b10] ;  /* 0x002b100001c27983 */ /* 0x002ee80000100a00 */
[----:B------:R1:W-:Y:S04]  /*3ba50*/  LDGSTS.E [R196+0x10200], [R192.64], P0 ;  /* 0x10200000c0c47fae */ /* 0x0003e80008121844 */
[----:B-1----:R-:W3:Y:S04]  /*3ba60*/  LDL.64 R192, [R1+0x2228] ;  /* 0x0022280001c07983 */ /* 0x002ee80000100a00 */
[----:B----4-:R1:W-:Y:S04]  /*3ba70*/  LDGSTS.E [R196+0x10300], [R202.64], P4 ;  /* 0x10300000cac47fae */ /* 0x0103e8000a121844 */
[----:B------:R4:W-:Y:S04]  /*3ba80*/  LDGSTS.E [R196+0x11200], [R242.64], P0 ;  /* 0x11200000f2c47fae */ /* 0x0009e80008121844 */
[----:B-1----:R-:W2:Y:S04]  /*3ba90*/  LDL.64 R202, [R1+0x2300] ;  /* 0x0023000001ca7983 */ /* 0x002ea80000100a00 */
[----:B----4-:R-:W4:Y:S04]  /*3baa0*/  LDL.64 R242, [R1+0x2410] ;  /* 0x0024100001f27983 */ /* 0x010f280000100a00 */
[----:B---3--:R1:W-:Y:S04]  /*3bab0*/  LDGSTS.E [R196+0x11300], [R200.64], P4 ;  /* 0x11300000c8c47fae */ /* 0x0083e8000a121844 */
[----:B------:R3:W-:Y:S04]  /*3bac0*/  LDGSTS.E [R196+0x12200], [R240.64], P0 ;  /* 0x12200000f0c47fae */ /* 0x0007e80008121844 */
[----:B-1----:R-:W4:Y:S04]  /*3bad0*/  LDL.64 R200, [R1+0x2c00] ;  /* 0x002c000001c87983 */ /* 0x002f280000100a00 */
[----:B---3--:R-:W3:Y:S04]  /*3bae0*/  LDL.64 R240, [R1+0x23e8] ;  /* 0x0023e80001f07983 */ /* 0x008ee80000100a00 */
[----:B------:R1:W-:Y:S04]  /*3baf0*/  LDGSTS.E [R196+0x12300], [R250.64], P4 ;  /* 0x12300000fac47fae */ /* 0x0003e8000a121844 */
[----:B------:R1:W-:Y:S04]  /*3bb00*/  LDGSTS.E [R196+0x13200], [R238.64], P0 ;  /* 0x13200000eec47fae */ /* 0x0003e80008121844 */
[----:B------:R1:W-:Y:S04]  /*3bb10*/  LDGSTS.E [R196+0x13300], [R236.64], P4 ;  /* 0x13300000ecc47fae */ /* 0x0003e8000a121844 */
[----:B-1----:R-:W3:Y:S04]  /*3bb20*/  LDL.64 R250, [R1+0x2308] ;  /* 0x0023080001fa7983 */ /* 0x002ee80000100a00 */
        /* <DEDUP_REMOVED lines=27> */
[----:B------:R1:W-:Y:S04]  /*3bce0*/  LDGSTS.E [R196+0x1b300], [R192.64], P4 ;  /* 0x1b300000c0c47fae */ /* 0x0003e8000a121844 */
[----:B------:R1:W-:Y:S04]  /*3bcf0*/  LDGSTS.E [R196+0x1c200], [R208.64], P0 ;  /* 0x1c200000d0c47fae */ /* 0x0003e80008121844 */
[----:B------:R1:W-:Y:S04]  /*3bd00*/  LDGSTS.E [R196+0x1c300], [R206.64], P4 ;  /* 0x1c300000cec47fae */ /* 0x0003e8000a121844 */
[----:B-1----:R-:W3:Y:S04]  /*3bd10*/  LDL.64 R192, [R1+0x2c38] ;  /* 0x002c380001c07983 */ /* 0x002ee80000100a00 */
[----:B------:R1:W-:Y:S04]  /*3bd20*/  LDGSTS.E [R196+0x1d200], [R204.64], P0 ;  /* 0x1d200000ccc47fae */ /* 0x0003e80008121844 */
[----:B------:R-:W3:Y:S04]  /*3bd30*/  LDL.64 R218, [R1+0x2cf8] ;  /* 0x002cf80001da7983 */ /* 0x000ee80000100a00 */
[----:B------:R-:W3:Y:S04]  /*3bd40*/  LDL.64 R216, [R1+0x2b70] ;  /* 0x002b700001d87983 */ /* 0x000ee80000100a00 */
[----:B------:R-:W3:Y:S04]  /*3bd50*/  LDL.64 R214, [R1+0x2cb8] ;  /* 0x002cb80001d67983 */ /* 0x000ee80000100a00 */
[----:B------:R-:W3:Y:S04]  /*3bd60*/  LDL.64 R212, [R1+0x23b0] ;  /* 0x0023b00001d47983 */ /* 0x000ee80000100a00 */
[----:B------:R-:W3:Y:S04]  /*3bd70*/  LDL.64 R210, [R1+0x2d00] ;  /* 0x002d000001d27983 */ /* 0x000ee80000100a00 */
[----:B------:R-:W3:Y:S04]  /*3bd80*/  LDL.64 R208, [R1+0x23a8] ;  /* 0x0023a80001d07983 */ /* 0x000ee80000100a00 */
[----:B------:R-:W3:Y:S04]  /*3bd90*/  LDL.64 R206, [R1+0x2ca8] ;  /* 0x002ca80001ce7983 */ /* 0x000ee80000100a00 */
[----:B-1----:R-:W3:Y:S04]  /*3bda0*/  LDL.64 R204, [R1+0x2428] ;  /* 0x0024280001cc7983 */ /* 0x002ee80000100a00 */
[----:B--2---:R1:W-:Y:S04]  /*3bdb0*/  LDGSTS.E [R196+0x1d300], [R202.64], P4 ;  /* 0x1d300000cac47fae */ /* 0x0043e8000a121844 */
[----:B-1----:R-:W2:Y:S04]  /*3bdc0*/  LDL.64 R202, [R1+0x2ce0] ;  /* 0x002ce00001ca7983 */ /* 0x002ea80000100a00 */
[----:B----4-:R1:W-:Y:S04]  /*3bdd0*/  LDGSTS.E [R196+0x1e200], [R200.64], P0 ;  /* 0x1e200000c8c47fae */ /* 0x0103e80008121844 */
[----:B-1----:R-:W4:Y:S04]  /*3bde0*/  LDL.64 R200, [R1+0x2cd8] ;  /* 0x002cd80001c87983 */ /* 0x002f280000100a00 */
[----:B---3--:R1:W-:Y:S04]  /*3bdf0*/  LDGSTS.E [R196+0x1e300], [R250.64], P4 ;  /* 0x1e300000fac47fae */ /* 0x0083e8000a121844 */
[----:B-1----:R-:W3:Y:S04]  /*3be00*/  LDL.64 R250, [R1+0x23d8] ;  /* 0x0023d80001fa7983 */ /* 0x002ee80000100a00 */
[----:B------:R1:W-:Y:S04]  /*3be10*/  LDGSTS.E [R196+0x1f200], [R198.64], P0 ;  /* 0x1f200000c6c47fae */ /* 0x0003e80008121844 */
[----:B-1----:R-:W3:Y:S04]  /*3be20*/  LDL.64 R198, [R1+0x2b80] ;  /* 0x002b800001c67983 */ /* 0x002ee80000100a00 */
[----:B------:R1:W-:Y:S04]  /*3be30*/  LDGSTS.E [R196+0x1f300], [R194.64], P4 ;  /* 0x1f300000c2c47fae */ /* 0x0003e8000a121844 */
[----:B-1----:R-:W3:Y:S04]  /*3be40*/  LDL.64 R194, [R1+0x2cb0] ;  /* 0x002cb00001c27983 */ /* 0x002ee80000100a00 */
[----:B------:R1:W-:Y:S04]  /*3be50*/  LDGSTS.E [R196+0x20200], [R192.64], P0 ;  /* 0x20200000c0c47fae */ /* 0x0003e80008121844 */
[----:B------:R1:W-:Y:S04]  /*3be60*/  LDGSTS.E [R196+0x20300], [R242.64], P4 ;  /* 0x20300000f2c47fae */ /* 0x0003e8000a121844 */
[----:B-1----:R-:W3:Y:S04]  /*3be70*/  LDL.64 R192, [R1+0x2ca0] ;  /* 0x002ca00001c07983 */ /* 0x002ee80000100a00 */
[----:B------:R-:W3:Y:S04]  /*3be80*/  LDL.64 R242, [R1+0x2d10] ;  /* 0x002d100001f27983 */ /* 0x000ee80000100a00 */
[----:B--2---:R1:W-:Y:S04]  /*3be90*/  LDGSTS.E [R196+0x21200], [R202.64], P0 ;  /* 0x21200000cac47fae */ /* 0x0043e80008121844 */
[----:B------:R2:W-:Y:S04]  /*3bea0*/  LDGSTS.E [R196+0x21300], [R240.64], P4 ;  /* 0x21300000f0c47fae */ /* 0x0005e8000a121844 */
[----:B-1----:R-:W3:Y:S04]  /*3beb0*/  LDL.64 R202, [R1+0x23a0] ;  /* 0x0023a00001ca7983 */ /* 0x002ee80000100a00 */
[----:B--2---:R-:W2:Y:S04]  /*3bec0*/  LDL.64 R240, [R1+0x2c90] ;  /* 0x002c900001f07983 */ /* 0x004ea80000100a00 */
[----:B----4-:R1:W-:Y:S04]  /*3bed0*/  LDGSTS.E [R196+0x22200], [R200.64], P0 ;  /* 0x22200000c8c47fae */ /* 0x0103e80008121844 */
[----:B------:R4:W-:Y:S04]  /*3bee0*/  LDGSTS.E [R196+0x22300], [R238.64], P4 ;  /* 0x22300000eec47fae */ /* 0x0009e8000a121844 */
[----:B------:R4:W-:Y:S04]  /*3bef0*/  LDGSTS.E [R196+0x23200], [R236.64], P0 ;  /* 0x23200000ecc47fae */ /* 0x0009e80008121844 */
[----:B-1----:R-:W2:Y:S04]  /*3bf00*/  LDL.64 R200, [R1+0x2d08] ;  /* 0x002d080001c87983 */ /* 0x002ea80000100a00 */
[----:B----4-:R-:W4:Y:S04]  /*3bf10*/  LDL.64 R238, [R1+0x2d18] ;  /* 0x002d180001ee7983 */ /* 0x010f280000100a00 */
[----:B------:R-:W4:Y:S04]  /*3bf20*/  LDL.64 R236, [R1+0x2ba8] ;  /* 0x002ba80001ec7983 */ /* 0x000f280000100a00 */
[----:B---3--:R1:W-:Y:S04]  /*3bf30*/  LDGSTS.E [R196+0x23300], [R250.64], P4 ;  /* 0x23300000fac47fae */ /* 0x0083e8000a121844 */
        /* <DEDUP_REMOVED lines=39> */
[----:B------:R1:W-:Y:S04]  /*3c1b0*/  LDGSTS.E [R196+0x2d300], [R202.64], P4 ;  /* 0x2d300000cac47fae */ /* 0x0003e8000a121844 */
[----:B-1----:R-:W3:Y:S04]  /*3c1c0*/  LDL.64 R202, [R1+0x2d30] ;  /* 0x002d300001ca7983 */ /* 0x002ee80000100a00 */
[----:B--2---:R1:W-:Y:S04]  /*3c1d0*/  LDGSTS.E [R196+0x2e200], [R200.64], P0 ;  /* 0x2e200000c8c47fae */ /* 0x0043e80008121844 */
[----:B-1----:R-:W2:Y:S04]  /*3c1e0*/  LDL.64 R200, [R1+0x2c88] ;  /* 0x002c880001c87983 */ /* 0x002ea80000100a00 */
[----:B----4-:R1:W-:Y:S04]  /*3c1f0*/  LDGSTS.E [R196+0x2e300], [R250.64], P4 ;  /* 0x2e300000fac47fae */ /* 0x0103e8000a121844 */
[----:B-1----:R-:W4:Y:S04]  /*3c200*/  LDL.64 R250, [R1+0x2c60] ;  /* 0x002c600001fa7983 */ /* 0x002f280000100a00 */
[----:B---3--:R1:W-:Y:S04]  /*3c210*/  LDGSTS.E [R196+0x2f200], [R198.64], P0 ;  /* 0x2f200000c6c47fae */ /* 0x0083e80008121844 */
[----:B-1----:R-:W2:Y:S04]  /*3c220*/  LDL.64 R198, [R1+0x2448] ;  /* 0x0024480001c67983 */ /* 0x002ea80000100a00 */
[----:B------:R1:W-:Y:S04]  /*3c230*/  LDGSTS.E [R196+0x2f300], [R194.64], P4 ;  /* 0x2f300000c2c47fae */ /* 0x0003e8000a121844 */
[----:B------:R1:W-:Y:S04]  /*3c240*/  LDGSTS.E [R196+0x30200], [R242.64], P0 ;  /* 0x30200000f2c47fae */ /* 0x0003e80008121844 */
[----:B-1----:R-:W2:Y:S04]  /*3c250*/  LDL.64 R194, [R1+0x2bc8] ;  /* 0x002bc80001c27983 */ /* 0x002ea80000100a00 */
[----:B------:R-:W2:Y:S04]  /*3c260*/  LDL.64 R242, [R1+0x1a58] ;  /* 0x001a580001f27983 */ /* 0x000ea80000100a00 */
[----:B------:R1:W-:Y:S04]  /*3c270*/  LDGSTS.E [R196+0x30300], [R192.64], P4 ;  /* 0x30300000c0c47fae */ /* 0x0003e8000a121844 */
[----:B------:R1:W-:Y:S04]  /*3c280*/  LDGSTS.E [R196+0x31200], [R240.64], P0 ;  /* 0x31200000f0c47fae */ /* 0x0003e80008121844 */
[----:B------:R1:W-:Y:S04]  /*3c290*/  LDGSTS.E [R196+0x31300], [R204.64], P4 ;  /* 0x31300000ccc47fae */ /* 0x0003e8000a121844 */
[----:B-1----:R-:W2:Y:S04]  /*3c2a0*/  LDL.64 R192, [R1+0x2c50] ;  /* 0x002c500001c07983 */ /* 0x002ea80000100a00 */
[----:B------:R1:W-:Y:S04]  /*3c2b0*/  LDGSTS.E [R196+0x32200], [R238.64], P0 ;  /* 0x32200000eec47fae */ /* 0x0003e80008121844 */
[----:B------:R1:W-:Y:S04]  /*3c2c0*/  LDGSTS.E [R196+0x32300], [R236.64], P4 ;  /* 0x32300000ecc47fae */ /* 0x0003e8000a121844 */
[----:B------:R-:W2:Y:S04]  /*3c2d0*/  LDL.64 R204, [R1+0x2328] ;  /* 0x0023280001cc7983 */ /* 0x000ea80000100a00 */
[----:B------:R-:W2:Y:S04]  /*3c2e0*/  LDL.64 R240, [R1+0x2318] ;  /* 0x0023180001f07983 */ /* 0x000ea80000100a00 */
[----:B-1----:R-:W2:Y:S04]  /*3c2f0*/  LDL.64 R238, [R1+0xa28] ;  /* 0x000a280001ee7983 */ /* 0x002ea80000100a00 */
[----:B------:R-:W2:Y:S04]  /*3c300*/  LDL.64 R236, [R1+0x778] ;  /* 0x0007780001ec7983 */ /* 0x000ea80000100a00 */
[----:B--2---:R1:W-:Y:S04]  /*3c310*/  LDGSTS.E [R196+0x33200], [R200.64], P0 ;  /* 0x33200000c8c47fae */ /* 0x0043e80008121844 */
        /* <DEDUP_REMOVED lines=14> */
[----:B----4-:R4:W-:Y:S04]  /*3c400*/  LDGSTS.E [R196+0x3a200], [R250.64], P0 ;  /* 0x3a200000fac47fae */ /* 0x0109e80008121844 */
[----:B--2---:R-:W2:Y:S04]  /*3c410*/  LDL.64 R234, [R1+0x7e8] ;  /* 0x0007e80001ea7983 */ /* 0x004ea80000100a00 */
[----:B------:R-:W2:Y:S04]  /*3c420*/  LDL.64 R232, [R1+0x15c0] ;  /* 0x0015c00001e87983 */ /* 0x000ea80000100a00 */
[----:B----4-:R-:W4:Y:S04]  /*3c430*/  LDL.64 R250, [R1+0x2bd8] ;  /* 0x002bd80001fa7983 */ /* 0x010f280000100a00 */
        /* <DEDUP_REMOVED lines=22> */
[----:B-1----:R-:W1:Y:S04]  /*3c5a0*/  S2R R193, SR_TID.X ;  /* 0x0000000000c17919 */ /* 0x002e680000002100 */
[----:B------:R1:W-:Y:S04]  /*3c5b0*/  LDGSTS.E [R196+0x3d300], [R204.64], P4 ;  /* 0x3d300000ccc47fae */ /* 0x0003e8000a121844 */
[----:B-1----:R-:W2:Y:S01]  /*3c5c0*/  LDL.64 R204, [R1+0x1640] ;  /* 0x0016400001cc7983 */ /* 0x002ea20000100a00 */
[----:B------:R-:W-:-:S03]  /*3c5d0*/  LOP3.LUT R197, R193, 0x3f, RZ, 0xc0, !PT ;  /* 0x0000003fc1c57812 */ /* 0x000fc600078ec0ff */
[----:B------:R-:W2:Y:S04]  /*3c5e0*/  LDL.64 R192, [R1+0x1538] ;  /* 0x0015380001c07983 */ /* 0x000ea80000100a00 */
[----:B---3--:R1:W-:Y:S04]  /*3c5f0*/  LDGSTS.E [R196+0x3e200], [R200.64], P0 ;  /* 0x3e200000c8c47fae */ /* 0x0083e80008121844 */
[----:B-1----:R-:W3:Y:S04]  /*3c600*/  LDL.64 R200, [R1+0x18c0] ;  /* 0x0018c00001c87983 */ /* 0x002ee80000100a00 */
[----:B----4-:R1:W-:Y:S04]  /*3c610*/  LDGSTS.E [R196+0x3e300], [R250.64], P4 ;  /* 0x3e300000fac47fae */ /* 0x0103e8000a121844 */
[----:B-1----:R-:W4:Y:S04]  /*3c620*/  LDL.64 R250, [R1+0x13d0] ;  /* 0x0013d00001fa7983 */ /* 0x002f280000100a00 */
[----:B--2---:R1:W-:Y:S01]  /*3c630*/  LDGSTS.E [R196+0x3f200], [R198.64], P0 ;  /* 0x3f200000c6c47fae */ /* 0x0043e20008121844 */
[----:B------:R-:W-:-:S03]  /*3c640*/  SHF.L.U32 R197, R197, 0x2, RZ ;  /* 0x00000002c5c57819 */ /* 0x000fc600000006ff */
[----:B------:R2:W-:Y:S04]  /*3c650*/  LDGSTS.E [R196+0x3f300], [R240.64], P4 ;  /* 0x3f300000f0c47fae */ /* 0x0005e8000a121844 */
[----:B-1----:R-:W4:Y:S01]  /*3c660*/  LDL.64 R198, [R1+0x1578] ;  /* 0x0015780001c67983 */ /* 0x002f220000100a00 */
[----:B------:R-:W-:-:S03]  /*3c670*/  LOP3.LUT R197, R197, 0x20, RZ, 0x3c, !PT ;  /* 0x00000020c5c57812 */ /* 0x000fc600078e3cff */
[----:B--2---:R-:W2:Y:S04]  /*3c680*/  LDL.64 R240, [R1+0x1bc8] ;  /* 0x001bc80001f07983 */ /* 0x004ea80000100a00 */
[----:B------:R1:W-:Y:S04]  /*3c690*/  LDGSTS.E [R197+0x400], [R202.64], P0 ;  /* 0x00400000cac57fae */ /* 0x0003e80008121844 */
[----:B------:R1:W-:Y:S04]  /*3c6a0*/  LDGSTS.E [R197+0x500], [R194.64], P4 ;  /* 0x00500000c2c57fae */ /* 0x0003e8000a121844 */
[----:B------:R1:W-:Y:S04]  /*3c6b0*/  LDGSTS.E [R197+0x1400], [R238.64], P0 ;  /* 0x01400000eec57fae */ /* 0x0003e80008121844 */
[----:B-1----:R-:W2:Y:S04]  /*3c6c0*/  LDL.64 R202, [R1+0x1a40] ;  /* 0x001a400001ca7983 */ /* 0x002ea80000100a00 */
[----:B------:R-:W2:Y:S04]  /*3c6d0*/  LDL.64 R194, [R1+0x1a48] ;  /* 0x001a480001c27983 */ /* 0x000ea80000100a00 */
[----:B------:R1:W-:Y:S04]  /*3c6e0*/  LDGSTS.E [R197+0x1500], [R236.64], P4 ;  /* 0x01500000ecc57fae */ /* 0x0003e8000a121844 */
[----:B------:R-:W2:Y:S04]  /*3c6f0*/  LDL.64 R238, [R1+0x1c50] ;  /* 0x001c500001ee7983 */ /* 0x000ea80000100a00 */
[----:B-1----:R-:W2:Y:S04]  /*3c700*/  LDL.64 R236, [R1+0x1cc8] ;  /* 0x001cc80001ec7983 */ /* 0x002ea80000100a00 */
        /* <DEDUP_REMOVED lines=25> */
[----:B-1----:R-:W2:Y:S04]  /*3c8a0*/  LDL.64 R216, [R1+0x1fd8] ;  /* 0x001fd80001d87983 */ /* 0x002ea80000100a00 */
[----:B------:R-:W2:Y:S04]  /*3c8b0*/  LDL.64 R214, [R1+0x1fe0] ;  /* 0x001fe00001d67983 */ /* 0x000ea80000100a00 */
[----:B------:R-:W2:Y:S04]  /*3c8c0*/  LDL.64 R212, [R1+0x2060] ;  /* 0x0020600001d47983 */ /* 0x000ea80000100a00 */
[----:B---3--:R1:W-:Y:S04]  /*3c8d0*/  LDGSTS.E [R197+0x9400], [R200.64], P0 ;  /* 0x09400000c8c57fae */ /* 0x0083e80008121844 */
[----:B-1----:R-:W3:Y:S04]  /*3c8e0*/  LDL.64 R200, [R1+0x1b48] ;  /* 0x001b480001c87983 */ /* 0x002ee80000100a00 */
[----:B----4-:R1:W-:Y:S04]  /*3c8f0*/  LDGSTS.E [R197+0x9500], [R250.64], P4 ;  /* 0x09500000fac57fae */ /* 0x0103e8000a121844 */
[----:B------:R4:W-:Y:S04]  /*3c900*/  LDGSTS.E [R197+0xa400], [R210.64], P0 ;  /* 0x0a400000d2c57fae */ /* 0x0009e80008121844 */
[----:B------:R4:W-:Y:S04]  /*3c910*/  LDGSTS.E [R197+0xa500], [R208.64], P4 ;  /* 0x0a500000d0c57fae */ /* 0x0009e8000a121844 */
[----:B-1----:R-:W3:Y:S04]  /*3c920*/  LDL.64 R250, [R1+0x1b50] ;  /* 0x001b500001fa7983 */ /* 0x002ee80000100a00 */
[----:B------:R1:W-:Y:S04]  /*3c930*/  LDGSTS.E [R197+0xb400], [R206.64], P0 ;  /* 0x0b400000cec57fae */ /* 0x0003e80008121844 */
[----:B----4-:R-:W4:Y:S04]  /*3c940*/  LDL.64 R210, [R1+0x2158] ;  /* 0x0021580001d27983 */ /* 0x010f280000100a00 */
[----:B------:R-:W4:Y:S04]  /*3c950*/  LDL.64 R208, [R1+0x2ae0] ;  /* 0x002ae00001d07983 */ /* 0x000f280000100a00 */
[----:B-1----:R-:W4:Y:S04]  /*3c960*/  LDL.64 R206, [R1+0x21c8] ;  /* 0x0021c80001ce7983 */ /* 0x002f280000100a00 */
[----:B------:R1:W-:Y:S04]  /*3c970*/  LDGSTS.E [R197+0xb500], [R198.64], P4 ;  /* 0x0b500000c6c57fae */ /* 0x0003e8000a121844 */
[----:B-1----:R-:W4:Y:S04]  /*3c980*/  LDL.64 R198, [R1+0x1bd0] ;  /* 0x001bd00001c67983 */ /* 0x002f280000100a00 */
[----:B--2---:R1:W-:Y:S04]  /*3c990*/  LDGSTS.E [R197+0xc400], [R202.64], P0 ;  /* 0x0c400000cac57fae */ /* 0x0043e80008121844 */
[----:B------:R2:W-:Y:S04]  /*3c9a0*/  LDGSTS.E [R197+0xc500], [R194.64], P4 ;  /* 0x0c500000c2c57fae */ /* 0x0005e8000a121844 */
[----:B-1----:R-:W4:Y:S04]  /*3c9b0*/  LDL.64 R202, [R1+0x1c48] ;  /* 0x001c480001ca7983 */ /* 0x002f280000100a00 */
[----:B--2---:R-:W2:Y:S04]  /*3c9c0*/  LDL.64 R194, [R1+0x1cd0] ;  /* 0x001cd00001c27983 */ /* 0x004ea80000100a00 */
[----:B------:R1:W-:Y:S04]  /*3c9d0*/  LDGSTS.E [R197+0xd400], [R192.64], P0 ;  /* 0x0d400000c0c57fae */ /* 0x0003e80008121844 */
        /* <DEDUP_REMOVED lines=10> */
[----:B-1----:R-:W4:Y:S04]  /*3ca80*/  LDL.64 R198, [R1+0x2238] ;  /* 0x0022380001c67983 */ /* 0x002f280000100a00 */
[----:B------:R1:W-:Y:S04]  /*3ca90*/  LDGSTS.E [R197+0x10400], [R202.64], P0 ;  /* 0x10400000cac57fae */ /* 0x0003e80008121844 */
[----:B------:R2:W-:Y:S04]  /*3caa0*/  LDGSTS.E [R197+0x10500], [R238.64], P4 ;  /* 0x10500000eec57fae */ /* 0x0005e8000a121844 */
[----:B------:R2:W-:Y:S04]  /*3cab0*/  LDGSTS.E [R197+0x11400], [R236.64], P0 ;  /* 0x11400000ecc57fae */ /* 0x0005e80008121844 */
[----:B-1----:R-:W4:Y:S04]  /*3cac0*/  LDL.64 R202, [R1+0x2bb8] ;  /* 0x002bb80001ca7983 */ /* 0x002f280000100a00 */
[----:B--2---:R1:W-:Y:S04]  /*3cad0*/  LDGSTS.E [R197+0x11500], [R194.64], P4 ;  /* 0x11500000c2c57fae */ /* 0x0043e8000a121844 */
[----:B------:R2:W-:Y:S04]  /*3cae0*/  LDGSTS.E [R197+0x12400], [R234.64], P0 ;  /* 0x12400000eac57fae */ /* 0x0005e80008121844 */
[----:B------:R2:W-:Y:S04]  /*3caf0*/  LDGSTS.E [R197+0x12500], [R232.64], P4 ;  /* 0x12500000e8c57fae */ /* 0x0005e8000a121844 */
[----:B-1----:R-:W4:Y:S04]  /*3cb00*/  LDL.64 R194, [R1+0x22a8] ;  /* 0x0022a80001c27983 */ /* 0x002f280000100a00 */
[----:B------:R1:W-:Y:S04]  /*3cb10*/  LDGSTS.E [R197+0x13400], [R230.64], P0 ;  /* 0x13400000e6c57fae */ /* 0x0003e80008121844 */
[----:B------:R-:W4:Y:S04]  /*3cb20*/  LDL.64 R238, [R1+0x3158] ;  /* 0x0031580001ee7983 */ /* 0x000f280000100a00 */
[----:B------:R-:W4:Y:S04]  /*3cb30*/  LDL.64 R236, [R1+0x29a0] ;  /* 0x0029a00001ec7983 */ /* 0x000f280000100a00 */
[----:B--2---:R-:W2:Y:S04]  /*3cb40*/  LDL.64 R234, [R1+0x2998] ;  /* 0x0029980001ea7983 */ /* 0x004ea80000100a00 */
[----:B------:R-:W2:Y:S04]  /*3cb50*/  LDL.64 R232, [R1+0x3168] ;  /* 0x0031680001e87983 */ /* 0x000ea80000100a00 */
[----:B-1----:R-:W2:Y:S04]  /*3cb60*/  LDL.64 R230, [R1+0x2990] ;  /* 0x0029900001e67983 */ /* 0x002ea80000100a00 */
        /* <DEDUP_REMOVED lines=25> */
[----:B-1----:R-:W2:Y:S04]  /*3cd00*/  LDL.64 R200, [R1+0x2d98] ;  /* 0x002d980001c87983 */ /* 0x002ea80000100a00 */
[----:B------:R1:W-:Y:S04]  /*3cd10*/  LDGSTS.E [R197+0x1a500], [R206.64], P4 ;  /* 0x1a500000cec57fae */ /* 0x0003e8000a121844 */
[----:B---3--:R-:W3:Y:S04]  /*3cd20*/  LDL.64 R210, [R1+0x31a0] ;  /* 0x0031a00001d27983 */ /* 0x008ee80000100a00 */
[----:B------:R-:W3:Y:S04]  /*3cd30*/  LDL.64 R208, [R1+0x2958] ;  /* 0x0029580001d07983 */ /* 0x000ee80000100a00 */
[----:B------:R1:W-:Y:S04]  /*3cd40*/  LDGSTS.E [R197+0x1b400], [R250.64], P0 ;  /* 0x1b400000fac57fae */ /* 0x0003e80008121844 */
[----:B-1----:R-:W3:Y:S04]  /*3cd50*/  LDL.64 R206, [R1+0x31a8] ;  /* 0x0031a80001ce7983 */ /* 0x002ee80000100a00 */
[----:B------:R-:W3:Y:S04]  /*3cd60*/  LDL.64 R250, [R1+0x2dc8] ;  /* 0x002dc80001fa7983 */ /* 0x000ee80000100a00 */
[----:B----4-:R1:W-:Y:S04]  /*3cd70*/  LDGSTS.E [R197+0x1b500], [R198.64], P4 ;  /* 0x1b500000c6c57fae */ /* 0x0103e8000a121844 */
[----:B-1----:R-:W4:Y:S04]  /*3cd80*/  LDL.64 R198, [R1+0x2400] ;  /* 0x0024000001c67983 */ /* 0x002f280000100a00 */
[----:B------:R1:W-:Y:S04]  /*3cd90*/  LDGSTS.E [R197+0x1c400], [R202.64], P0 ;  /* 0x1c400000cac57fae */ /* 0x0003e80008121844 */
[----:B-1----:R-:W4:Y:S04]  /*3cda0*/  LDL.64 R202, [R1+0x3160] ;  /* 0x0031600001ca7983 */ /* 0x002f280000100a00 */
[----:B------:R1:W-:Y:S04]  /*3cdb0*/  LDGSTS.E [R197+0x1c500], [R194.64], P4 ;  /* 0x1c500000c2c57fae */ /* 0x0003e8000a121844 */
[----:B-1----:R-:W4:Y:S04]  /*3cdc0*/  LDL.64 R194, [R1+0x3170] ;  /* 0x0031700001c27983 */ /* 0x002f280000100a00 */
[----:B--2---:R1:W-:Y:S04]  /*3cdd0*/  LDGSTS.E [R197+0x1d400], [R192.64], P0 ;  /* 0x1d400000c0c57fae */ /* 0x0043e80008121844 */
[----:B-1----:R-:W4:Y:S04]  /*3cde0*/  LDL.64 R192, [R1+0x3198] ;  /* 0x0031980001c07983 */ /* 0x002f280000100a00 */
[----:B------:R1:W-:Y:S04]  /*3cdf0*/  LDGSTS.E [R197+0x1d500], [R204.64], P4 ;  /* 0x1d500000ccc57fae */ /* 0x0003e8000a121844 */
[----:B-1----:R-:W4:Y:S04]  /*3ce00*/  LDL.64 R204, [R1+0x2960] ;  /* 0x0029600001cc7983 */ /* 0x002f280000100a00 */
[----:B------:R1:W-:Y:S04]  /*3ce10*/  LDGSTS.E [R197+0x1e400], [R200.64], P0 ;  /* 0x1e400000c8c57fae */ /* 0x0003e80008121844 */
[----:B------:R1:W-:Y:S04]  /*3ce20*/  LDGSTS.E [R197+0x1e500], [R240.64], P4 ;  /* 0x1e500000f0c57fae */ /* 0x0003e8000a121844 */
[----:B-1----:R-:W2:Y:S04]  /*3ce30*/  LDL.64 R200, [R1+0x2950] ;  /* 0x0029500001c87983 */ /* 0x002ea80000100a00 */
[----:B------:R-:W2:Y:S04]  /*3ce40*/  LDL.64 R240, [R1+0x2f98] ;  /* 0x002f980001f07983 */ /* 0x000ea80000100a00 */
[----:B---3--:R1:W-:Y:S04]  /*3ce50*/  LDGSTS.E [R197+0x1f400], [R250.64], P0 ;  /* 0x1f400000fac57fae */ /* 0x0083e80008121844 */
[----:B-1----:R-:W3:Y:S04]  /*3ce60*/  LDL.64 R250, [R1+0x2fb8] ;  /* 0x002fb80001fa7983 */ /* 0x002ee80000100a00 */
[----:B----4-:R1:W-:Y:S04]  /*3ce70*/  LDGSTS.E [R197+0x1f500], [R198.64], P4 ;  /* 0x1f500000c6c57fae */ /* 0x0103e8000a121844 */
[----:B------:R4:W-:Y:S04]  /*3ce80*/  LDGSTS.E [R197+0x20400], [R238.64], P0 ;  /* 0x20400000eec57fae */ /* 0x0009e80008121844 */
[----:B------:R4:W-:Y:S04]  /*3ce90*/  LDGSTS.E [R197+0x20500], [R236.64], P4 ;  /* 0x20500000ecc57fae */ /* 0x0009e8000a121844 */
[----:B-1----:R-:W3:Y:S04]  /*3cea0*/  LDL.64 R198, [R1+0x2948] ;  /* 0x0029480001c67983 */ /* 0x002ee80000100a00 */
[----:B----4-:R-:W4:Y:S04]  /*3ceb0*/  LDL.64 R238, [R1+0x2de0] ;  /* 0x002de00001ee7983 */ /* 0x010f280000100a00 */
        /* <DEDUP_REMOVED lines=16> */
[----:B------:R-:W4:Y:S04]  /*3cfc0*/  LDL.64 R236, [R1+0x2f90] ;  /* 0x002f900001ec7983 */ /* 0x000f280000100a00 */
[----:B------:R-:W4:Y:S04]  /*3cfd0*/  LDL.64 R234, [R1+0x31c8] ;  /* 0x0031c80001ea7983 */ /* 0x000f280000100a00 */
[----:B------:R-:W4:Y:S04]  /*3cfe0*/  LDL.64 R232, [R1+0x2df0] ;  /* 0x002df00001e87983 */ /* 0x000f280000100a00 */
[----:B------:R-:W4:Y:S04]  /*3cff0*/  LDL.64 R230, [R1+0x2f88] ;  /* 0x002f880001e67983 */ /* 0x000f280000100a00 */
[----:B------:R-:W4:Y:S04]  /*3d000*/  LDL.64 R228, [R1+0x2f80] ;  /* 0x002f800001e47983 */ /* 0x000f280000100a00 */
[----:B------:R1:W-:Y:S04]  /*3d010*/  LDGSTS.E [R197+0x28400], [R192.64], P0 ;  /* 0x28400000c0c57fae */ /* 0x0003e80008121844 */
[----:B------:R-:W4:Y:S04]  /*3d020*/  LDL.64 R226, [R1+0x2b38] ;  /* 0x002b380001e27983 */ /* 0x000f280000100a00 */
[----:B-1----:R-:W4:Y:S04]  /*3d030*/  LDL.64 R224, [R1+0x2f78] ;  /* 0x002f780001e07983 */ /* 0x002f280000100a00 */
[----:B------:R-:W4:Y:S04]  /*3d040*/  LDL.64 R192, [R1+0x31b8] ;  /* 0x0031b80001c07983 */ /* 0x000f280000100a00 */
[----:B------:R-:W4:Y:S04]  /*3d050*/  LDL.64 R222, [R1+0x2920] ;  /* 0x0029200001de7983 */ /* 0x000f280000100a00 */
[----:B------:R-:W4:Y:S04]  /*3d060*/  LDL.64 R220, [R1+0x31d0] ;  /* 0x0031d00001dc7983 */ /* 0x000f280000100a00 */
[----:B------:R-:W4:Y:S04]  /*3d070*/  LDL.64 R218, [R1+0x2df8] ;  /* 0x002df80001da7983 */ /* 0x000f280000100a00 */
[----:B------:R-:W4:Y:S04]  /*3d080*/  LDL.64 R216, [R1+0x2f68] ;  /* 0x002f680001d87983 */ /* 0x000f280000100a00 */
[----:B------:R1:W-:Y:S04]  /*3d090*/  LDGSTS.E [R197+0x28500], [R204.64], P4 ;  /* 0x28500000ccc57fae */ /* 0x0003e8000a121844 */
[----:B------:R1:W-:Y:S04]  /*3d0a0*/  LDGSTS.E [R197+0x29400], [R210.64], P0 ;  /* 0x29400000d2c57fae */ /* 0x0003e80008121844 */
[----:B------:R1:W-:Y:S04]  /*3d0b0*/  LDGSTS.E [R197+0x29500], [R208.64], P4 ;  /* 0x29500000d0c57fae */ /* 0x0003e8000a121844 */
[----:B-1----:R-:W4:Y:S04]  /*3d0c0*/  LDL.64 R204, [R1+0x2dd8] ;  /* 0x002dd80001cc7983 */ /* 0x002f280000100a00 */
[----:B------:R1:W-:Y:S04]  /*3d0d0*/  LDGSTS.E [R197+0x2a400], [R206.64], P0 ;  /* 0x2a400000cec57fae */ /* 0x0003e80008121844 */
[----:B------:R-:W4:Y:S04]  /*3d0e0*/  LDL.64 R214, [R1+0x2918] ;  /* 0x0029180001d67983 */ /* 0x000f280000100a00 */
[----:B------:R-:W4:Y:S04]  /*3d0f0*/  LDL.64 R212, [R1+0x31d8] ;  /* 0x0031d80001d47983 */ /* 0x000f280000100a00 */
[----:B------:R-:W4:Y:S04]  /*3d100*/  LDL.64 R210, [R1+0x2910] ;  /* 0x0029100001d27983 */ /* 0x000f280000100a00 */
[----:B------:R-:W4:Y:S04]  /*3d110*/  LDL.64 R208, [R1+0x31e0] ;  /* 0x0031e00001d07983 */ /* 0x000f280000100a00 */
[----:B-1----:R-:W4:Y:S04]  /*3d120*/  LDL.64 R206, [R1+0x2e10] ;  /* 0x002e100001ce7983 */ /* 0x002f280000100a00 */
[----:B--2---:R1:W-:Y:S04]  /*3d130*/  LDGSTS.E [R197+0x2a500], [R200.64], P4 ;  /* 0x2a500000c8c57fae */ /* 0x0043e8000a121844 */
[----:B-1----:R-:W2:Y:S04]  /*3d140*/  LDL.64 R200, [R1+0x2938] ;  /* 0x0029380001c87983 */ /* 0x002ea80000100a00 */
[----:B---3--:R1:W-:Y:S04]  /*3d150*/  LDGSTS.E [R197+0x2b400], [R250.64], P0 ;  /* 0x2b400000fac57fae */ /* 0x0083e80008121844 */
[----:B-1----:R-:W3:Y:S04]  /*3d160*/  LDL.64 R250, [R1+0x31c0] ;  /* 0x0031c00001fa7983 */ /* 0x002ee80000100a00 */
[----:B------:R1:W-:Y:S04]  /*3d170*/  LDGSTS.E [R197+0x2b500], [R198.64], P4 ;  /* 0x2b500000c6c57fae */ /* 0x0003e8000a121844 */
[----:B-1----:R-:W3:Y:S04]  /*3d180*/  LDL.64 R198, [R1+0x2930] ;  /* 0x0029300001c67983 */ /* 0x002ee80000100a00 */
[----:B----4-:R1:W-:Y:S04]  /*3d190*/  LDGSTS.E [R197+0x2c400], [R202.64], P0 ;  /* 0x2c400000cac57fae */ /* 0x0103e80008121844 */
[----:B-1----:R-:W4:Y:S04]  /*3d1a0*/  LDL.64 R202, [R1+0x2928] ;  /* 0x0029280001ca7983 */ /* 0x002f280000100a00 */
[----:B------:R1:W-:Y:S04]  /*3d1b0*/  LDGSTS.E [R197+0x2c500], [R194.64], P4 ;  /* 0x2c500000c2c57fae */ /* 0x0003e8000a121844 */
[----:B-1----:R-:W4:Y:S04]  /*3d1c0*/  LDL.64 R194, [R1+0x2e08] ;  /* 0x002e080001c27983 */ /* 0x002f280000100a00 */
[----:B------:R1:W-:Y:S04]  /*3d1d0*/  LDGSTS.E [R197+0x2d400], [R192.64], P0 ;  /* 0x2d400000c0c57fae */ /* 0x0003e80008121844 */
[----:B-1----:R-:W4:Y:S04]  /*3d1e0*/  LDL.64 R192, [R1+0x2f60] ;  /* 0x002f600001c07983 */ /* 0x002f280000100a00 */
[----:B------:R1:W-:Y:S04]  /*3d1f0*/  LDGSTS.E [R197+0x2d500], [R204.64], P4 ;  /* 0x2d500000ccc57fae */ /* 0x0003e8000a121844 */
[----:B------:R1:W-:Y:S04]  /*3d200*/  LDGSTS.E [R197+0x2e400], [R240.64], P0 ;  /* 0x2e400000f0c57fae */ /* 0x0003e80008121844 */
[----:B-1----:R-:W4:Y:S04]  /*3d210*/  LDL.64 R204, [R1+0x2f58] ;  /* 0x002f580001cc7983 */ /* 0x002f280000100a00 */
[----:B------:R-:W4:Y:S04]  /*3d220*/  LDL.64 R240, [R1+0x2b48] ;  /* 0x002b480001f07983 */ /* 0x000f280000100a00 */
[----:B--2---:R1:W-:Y:S04]  /*3d230*/  LDGSTS.E [R197+0x2e500], [R200.64], P4 ;  /* 0x2e500000c8c57fae */ /* 0x0043e8000a121844 */
[----:B-1----:R-:W2:Y:S04]  /*3d240*/  LDL.64 R200, [R1+0x2908] ;  /* 0x0029080001c87983 */ /* 0x002ea80000100a00 */
[----:B---3--:R1:W-:Y:S04]  /*3d250*/  LDGSTS.E [R197+0x2f400], [R250.64], P0 ;  /* 0x2f400000fac57fae */ /* 0x0083e80008121844 */
[----:B------:R3:W-:Y:S04]  /*3d260*/  LDGSTS.E [R197+0x2f500], [R238.64], P4 ;  /* 0x2f500000eec57fae */ /* 0x0007e8000a121844 */
[----:B------:R3:W-:Y:S04]  /*3d270*/  LDGSTS.E [R197+0x30400], [R236.64], P0 ;  /* 0x30400000ecc57fae */ /* 0x0007e80008121844 */
[----:B-1----:R-:W2:Y:S04]  /*3d280*/  LDL.64 R250, [R1+0x31e8] ;  /* 0x0031e80001fa7983 */ /* 0x002ea80000100a00 */
[----:B---3--:R-:W3:Y:S04]  /*3d290*/  LDL.64 R238, [R1+0x2f40] ;  /* 0x002f400001ee7983 */ /* 0x008ee80000100a00 */
[----:B------:R-:W3:Y:S04]  /*3d2a0*/  LDL.64 R236, [R1+0x2f38] ;  /* 0x002f380001ec7983 */ /* 0x000ee80000100a00 */
[----:B------:R1:W-:Y:S04]  /*3d2b0*/  LDGSTS.E [R197+0x30500], [R198.64], P4 ;  /* 0x30500000c6c57fae */ /* 0x0003e8000a121844 */
[----:B------:R4:W-:Y:S04]  /*3d2c0*/  LDGSTS.E [R197+0x31400], [R234.64], P0 ;  /* 0x31400000eac57fae */ /* 0x0009e80008121844 */
[----:B------:R4:W-:Y:S04]  /*3d2d0*/  LDGSTS.E [R197+0x31500], [R232.64], P4 ;  /* 0x31500000e8c57fae */ /* 0x0009e8000a121844 */
[----:B-1----:R-:W3:Y:S04]  /*3d2e0*/  LDL.64 R198, [R1+0x2e20] ;  /* 0x002e200001c67983 */ /* 0x002ee80000100a00 */
[----:B------:R1:W-:Y:S04]  /*3d2f0*/  LDGSTS.E [R197+0x32400], [R230.64], P0 ;  /* 0x32400000e6c57fae */ /* 0x0003e80008121844 */
[----:B----4-:R4:W-:Y:S04]  /*3d300*/  LDGSTS.E [R197+0x32500], [R202.64], P4 ;  /* 0x32500000cac57fae */ /* 0x0109e8000a121844 */
[----:B------:R1:W-:Y:S04]  /*3d310*/  LDGSTS.E [R197+0x33400], [R228.64], P0 ;  /* 0x33400000e4c57fae */ /* 0x0003e80008121844 */
[----:B------:R1:W-:Y:S04]  /*3d320*/  LDGSTS.E [R197+0x33500], [R226.64], P4 ;  /* 0x33500000e2c57fae */ /* 0x0003e8000a121844 */
[----:B------:R1:W-:Y:S04]  /*3d330*/  LDGSTS.E [R197+0x34400], [R224.64], P0 ;  /* 0x34400000e0c57fae */ /* 0x0003e80008121844 */
[----:B------:R1:W-:Y:S04]  /*3d340*/  LDGSTS.E [R197+0x34500], [R222.64], P4 ;  /* 0x34500000dec57fae */ /* 0x0003e8000a121844 */
[----:B------:R1:W-:Y:S04]  /*3d350*/  LDGSTS.E [R197+0x35400], [R220.64], P0 ;  /* 0x35400000dcc57fae */ /* 0x0003e80008121844 */
[----:B------:R1:W-:Y:S04]  /*3d360*/  LDGSTS.E [R197+0x35500], [R218.64], P4 ;  /* 0x35500000dac57fae */ /* 0x0003e8000a121844 */
[----:B----4-:R-:W4:Y:S04]  /*3d370*/  LDL.64 R202, [R1+0x2f50] ;  /* 0x002f500001ca7983 */ /* 0x010f280000100a00 */
[----:B------:R1:W-:Y:S04]  /*3d380*/  LDGSTS.E [R197+0x36400], [R216.64], P0 ;  /* 0x36400000d8c57fae */ /* 0x0003e80008121844 */
[----:B------:R1:W-:Y:S04]  /*3d390*/  LDGSTS.E [R197+0x36500], [R214.64], P4 ;  /* 0x36500000d6c57fae */ /* 0x0003e8000a121844 */
[----:B------:R1:W-:Y:S04]  /*3d3a0*/  LDGSTS.E [R197+0x37400], [R212.64], P0 ;  /* 0x37400000d4c57fae */ /* 0x0003e80008121844 */
[----:B------:R1:W-:Y:S04]  /*3d3b0*/  LDGSTS.E [R197+0x37500], [R194.64], P4 ;  /* 0x37500000c2c57fae */ /* 0x0003e8000a121844 */
[----:B------:R-:W4:Y:S04]  /*3d3c0*/  LDL.64 R234, [R1+0x2b58] ;  /* 0x002b580001ea7983 */ /* 0x000f280000100a00 */
[----:B------:R-:W4:Y:S04]  /*3d3d0*/  LDL.64 R232, [R1+0x498] ;  /* 0x0004980001e87983 */ /* 0x000f280000100a00 */
[----:B-1----:R-:W4:Y:S04]  /*3d3e0*/  LDL.64 R194, [R1+0x2900] ;  /* 0x0029000001c27983 */ /* 0x002f280000100a00 */
[----:B------:R-:W4:Y:S04]  /*3d3f0*/  LDL.64 R230, [R1+0x1440] ;  /* 0x0014400001e67983 */ /* 0x000f280000100a00 */
        /* <DEDUP_REMOVED lines=13> */
[----:B------:R1:W-:Y:S04]  /*3d4d0*/  LDGSTS.E [R197+0x3a400], [R204.64], P0 ;  /* 0x3a400000ccc57fae */ /* 0x0003e80008121844 */
[----:B------:R-:W4:Y:S04]  /*3d4e0*/  LDL.64 R212, [R1+0x1750] ;  /* 0x0017500001d47983 */ /* 0x000f280000100a00 */
[----:B------:R-:W4:Y:S04]  /*3d4f0*/  LDL.64 R210, [R1+0x1758] ;  /* 0x0017580001d27983 */ /* 0x000f280000100a00 */
[----:B------:R-:W4:Y:S04]  /*3d500*/  LDL.64 R208, [R1+0x1850] ;  /* 0x0018500001d07983 */ /* 0x000f280000100a00 */
[----:B-1----:R-:W4:Y:S04]  /*3d510*/  LDL.64 R206, [R1+0x12e8] ;  /* 0x0012e80001ce7983 */ /* 0x002f280000100a00 */
[----:B------:R-:W4:Y:S04]  /*3d520*/  LDL.64 R204, [R1+0x18d0] ;  /* 0x0018d00001cc7983 */ /* 0x000f280000100a00 */
[----:B--2---:R1:W-:Y:S04]  /*3d530*/  LDGSTS.E [R197+0x3a500], [R200.64], P4 ;  /* 0x3a500000c8c57fae */ /* 0x0043e8000a121844 */
[----:B-1----:R-:W2:Y:S04]  /*3d540*/  LDL.64 R200, [R1+0x28b8] ;  /* 0x0028b80001c87983 */ /* 0x002ea80000100a00 */
[----:B------:R1:W-:Y:S04]  /*3d550*/  LDGSTS.E [R197+0x3b400], [R250.64], P0 ;  /* 0x3b400000fac57fae */ /* 0x0003e80008121844 */
[----:B-1----:R-:W2:Y:S04]  /*3d560*/  LDL.64 R250, [R1+0x9d0] ;  /* 0x0009d00001fa7983 */ /* 0x002ea80000100a00 */
[----:B---3--:R1:W-:Y:S04]  /*3d570*/  LDGSTS.E [R197+0x3b500], [R198.64], P4 ;  /* 0x3b500000c6c57fae */ /* 0x0083e8000a121844 */
[----:B-1----:R-:W3:Y:S04]  /*3d580*/  LDL.64 R198, [R1+0x1548] ;  /* 0x0015480001c67983 */ /* 0x002ee80000100a00 */
[----:B----4-:R1:W-:Y:S04]  /*3d590*/  LDGSTS.E [R197+0x3c400], [R202.64], P0 ;  /* 0x3c400000cac57fae */ /* 0x0103e80008121844 */
[----:B-1----:R-:W3:Y:S04]  /*3d5a0*/  LDL.64 R202, [R1+0x17d0] ;  /* 0x0017d00001ca7983 */ /* 0x002ee80000100a00 */
[----:B------:R1:W-:Y:S04]  /*3d5b0*/  LDGSTS.E [R197+0x3c500], [R194.64], P4 ;  /* 0x3c500000c2c57fae */ /* 0x0003e8000a121844 */
[----:B-1----:R-:W3:Y:S01]  /*3d5c0*/  LDL.64 R194, [R1+0x12a0] ;  /* 0x0012a00001c27983 */ /* 0x002ee20000100a00 */
[----:B------:R-:W-:-:S03]  /*3d5d0*/  LOP3.LUT R196, R249, 0x30, RZ, 0x3c, !PT ;  /* 0x00000030f9c47812 */ /* 0x000fc600078e3cff */
[----:B------:R1:W-:Y:S04]  /*3d5e0*/  LDGSTS.E [R197+0x3d400], [R192.64], P0 ;  /* 0x3d400000c0c57fae */ /* 0x0003e80008121844 */
[----:B------:R1:W-:Y:S04]  /*3d5f0*/  LDGSTS.E [R197+0x3d500], [R240.64], P4 ;  /* 0x3d500000f0c57fae */ /* 0x0003e8000a121844 */
[----:B------:R1:W-:Y:S04]  /*3d600*/  LDGSTS.E [R197+0x3e400], [R238.64], P0 ;  /* 0x3e400000eec57fae */ /* 0x0003e80008121844 */
[----:B-1----:R-:W3:Y:S04]  /*3d610*/  LDL.64 R192, [R1+0x1328] ;  /* 0x0013280001c07983 */ /* 0x002ee80000100a00 */
[----:B------:R-:W3:Y:S04]  /*3d620*/  LDL.64 R240, [R1+0x1ab8] ;  /* 0x001ab80001f07983 */ /* 0x000ee80000100a00 */
[----:B------:R-:W3:Y:S04]  /*3d630*/  LDL.64 R238, [R1+0x1ac0] ;  /* 0x001ac00001ee7983 */ /* 0x000ee80000100a00 */
[----:B--2---:R1:W-:Y:S04]  /*3d640*/  LDGSTS.E [R197+0x3e500], [R200.64], P4 ;  /* 0x3e500000c8c57fae */ /* 0x0043e8000a121844 */
[----:B------:R2:W-:Y:S04]  /*3d650*/  LDGSTS.E [R197+0x3f400], [R236.64], P0 ;  /* 0x3f400000ecc57fae */ /* 0x0005e80008121844 */
[----:B------:R2:W-:Y:S04]  /*3d660*/  LDGSTS.E [R197+0x3f500], [R234.64], P4 ;  /* 0x3f500000eac57fae */ /* 0x0005e8000a121844 */
[----:B-1----:R-:W4:Y:S04]  /*3d670*/  LDL.64 R200, [R1+0x1950] ;  /* 0x0019500001c87983 */ /* 0x002f280000100a00 */
[----:B--2---:R-:W2:Y:S04]  /*3d680*/  LDL.64 R236, [R1+0x1b60] ;  /* 0x001b600001ec7983 */ /* 0x004ea80000100a00 */
[----:B------:R-:W2:Y:S04]  /*3d690*/  LDL.64 R234, [R1+0x1bd8] ;  /* 0x001bd80001ea7983 */ /* 0x000ea80000100a00 */
[----:B------:R1:W-:Y:S04]  /*3d6a0*/  LDGSTS.E [R196+0x600], [R250.64], P0 ;  /* 0x00600000fac47fae */ /* 0x0003e80008121844 */
[----:B------:R1:W-:Y:S04]  /*3d6b0*/  LDGSTS.E [R196+0x700], [R232.64], P4 ;  /* 0x00700000e8c47fae */ /* 0x0003e8000a121844 */
[----:B------:R1:W-:Y:S04]  /*3d6c0*/  LDGSTS.E [R196+0x1600], [R230.64], P0 ;  /* 0x01600000e6c47fae */ /* 0x0003e80008121844 */
[----:B-1----:R-:W2:Y:S04]  /*3d6d0*/  LDL.64 R250, [R1+0x13e8] ;  /* 0x0013e80001fa7983 */ /* 0x002ea80000100a00 */
[----:B------:R1:W-:Y:S04]  /*3d6e0*/  LDGSTS.E [R196+0x1700], [R228.64], P4 ;  /* 0x01700000e4c47fae */ /* 0x0003e8000a121844 */
[----:B------:R-:W2:Y:S04]  /*3d6f0*/  LDL.64 R232, [R1+0x1c58] ;  /* 0x001c580001e87983 */ /* 0x000ea80000100a00 */
[----:B------:R-:W2:Y:S04]  /*3d700*/  LDL.64 R230, [R1+0x1c60] ;  /* 0x001c600001e67983 */ /* 0x000ea80000100a00 */
[----:B-1----:R-:W2:Y:S04]  /*3d710*/  LDL.64 R228, [R1+0x1cd8] ;  /* 0x001cd80001e47983 */ /* 0x002ea80000100a00 */
[----:B---3--:R1:W-:Y:S04]  /*3d720*/  LDGSTS.E [R196+0x2600], [R198.64], P0 ;  /* 0x02600000c6c47fae */ /* 0x0083e80008121844 */
        /* <DEDUP_REMOVED lines=31> */
[----:B----4-:R1:W-:Y:S04]  /*3d920*/  LDGSTS.E [R196+0xa600], [R200.64], P0 ;  /* 0x0a600000c8c47fae */ /* 0x0103e80008121844 */
[----:B-1----:R-:W4:Y:S04]  /*3d930*/  LDL.64 R200, [R1+0x1be0] ;  /* 0x001be00001c87983 */ /* 0x002f280000100a00 */
[----:B--2---:R1:W-:Y:S04]  /*3d940*/  LDGSTS.E [R196+0xa700], [R250.64], P4 ;  /* 0x0a700000fac47fae */ /* 0x0043e8000a121844 */
[----:B-1----:R-:W2:Y:S04]  /*3d950*/  LDL.64 R250, [R1+0x1ce0] ;  /* 0x001ce00001fa7983 */ /* 0x002ea80000100a00 */
[----:B------:R1:W-:Y:S04]  /*3d960*/  LDGSTS.E [R196+0xb600], [R198.64], P0 ;  /* 0x0b600000c6c47fae */ /* 0x0003e80008121844 */
[----:B-1----:R-:W2:Y:S04]  /*3d970*/  LDL.64 R198, [R1+0x1f70] ;  /* 0x001f700001c67983 */ /* 0x002ea80000100a00 */
[----:B---3--:R1:W-:Y:S04]  /*3d980*/  LDGSTS.E [R196+0xb700], [R202.64], P4 ;  /* 0x0b700000cac47fae */ /* 0x0083e8000a121844 */
[----:B-1----:R-:W2:Y:S04]  /*3d990*/  LDL.64 R202, [R1+0x1fe8] ;  /* 0x001fe80001ca7983 */ /* 0x002ea80000100a00 */
        /* <DEDUP_REMOVED lines=17> */
[----:B-1----:R-:W3:Y:S04]  /*3dab0*/  LDL.64 R200, [R1+0x2ae8] ;  /* 0x002ae80001c87983 */ /* 0x002ee80000100a00 */
[----:B------:R1:W-:Y:S04]  /*3dac0*/  LDGSTS.E [R196+0x11600], [R228.64], P0 ;  /* 0x11600000e4c47fae */ /* 0x0003e80008121844 */
[----:B----4-:R-:W4:Y:S04]  /*3dad0*/  LDL.64 R232, [R1+0x2ba0] ;  /* 0x002ba00001e87983 */ /* 0x010f280000100a00 */
[----:B------:R-:W4:Y:S04]  /*3dae0*/  LDL.64 R230, [R1+0x3150] ;  /* 0x0031500001e67983 */ /* 0x000f280000100a00 */
[----:B--2---:R2:W-:Y:S04]  /*3daf0*/  LDGSTS.E [R196+0x11700], [R250.64], P4 ;  /* 0x11700000fac47fae */ /* 0x0045e8000a121844 */
[----:B------:R1:W-:Y:S04]  /*3db00*/  LDGSTS.E [R196+0x12600], [R226.64], P0 ;  /* 0x12600000e2c47fae */ /* 0x0003e80008121844 */
[----:B------:R1:W-:Y:S04]  /*3db10*/  LDGSTS.E [R196+0x12700], [R224.64], P4 ;  /* 0x12700000e0c47fae */ /* 0x0003e8000a121844 */
[----:B------:R1:W-:Y:S04]  /*3db20*/  LDGSTS.E [R196+0x13600], [R222.64], P0 ;  /* 0x13600000dec47fae */ /* 0x0003e80008121844 */
[----:B------:R1:W-:Y:S04]  /*3db30*/  LDGSTS.E [R196+0x13700], [R220.64], P4 ;  /* 0x13700000dcc47fae */ /* 0x0003e8000a121844 */
[----:B------:R1:W-:Y:S04]  /*3db40*/  LDGSTS.E [R196+0x14600], [R218.64], P0 ;  /* 0x14600000dac47fae */ /* 0x0003e80008121844 */
[----:B------:R1:W-:Y:S04]  /*3db50*/  LDGSTS.E [R196+0x14700], [R216.64], P4 ;  /* 0x14700000d8c47fae */ /* 0x0003e8000a121844 */
[----:B--2---:R-:W2:Y:S04]  /*3db60*/  LDL.64 R250, [R1+0x21d8] ;  /* 0x0021d80001fa7983 */ /* 0x004ea80000100a00 */
[----:B------:R1:W-:Y:S04]  /*3db70*/  LDGSTS.E [R196+0x15600], [R214.64], P0 ;  /* 0x15600000d6c47fae */ /* 0x0003e80008121844 */
[----:B------:R1:W-:Y:S04]  /*3db80*/  LDGSTS.E [R196+0x15700], [R212.64], P4 ;  /* 0x15700000d4c47fae */ /* 0x0003e8000a121844 */
[----:B------:R1:W-:Y:S04]  /*3db90*/  LDGSTS.E [R196+0x16600], [R210.64], P0 ;  /* 0x16600000d2c47fae */ /* 0x0003e80008121844 */
[----:B------:R1:W-:Y:S04]  /*3dba0*/  LDGSTS.E [R196+0x16700], [R198.64], P4 ;  /* 0x16700000c6c47fae */ /* 0x0003e8000a121844 */
        /* <DEDUP_REMOVED lines=22> */
[----:B-1----:R-:W4:Y:S04]  /*3dd10*/  LDL.64 R192, [R1+0x2dd0] ;  /* 0x002dd00001c07983 */ /* 0x002f280000100a00 */
[----:B---3--:R1:W-:Y:S04]  /*3dd20*/  LDGSTS.E [R196+0x1a600], [R200.64], P0 ;  /* 0x1a600000c8c47fae */ /* 0x0083e80008121844 */
[----:B-1----:R-:W3:Y:S04]  /*3dd30*/  LDL.64 R200, [R1+0x3128] ;  /* 0x0031280001c87983 */ /* 0x002ee80000100a00 */
[----:B--2---:R1:W-:Y:S04]  /*3dd40*/  LDGSTS.E [R196+0x1a700], [R250.64], P4 ;  /* 0x1a700000fac47fae */ /* 0x0043e8000a121844 */
[----:B-1----:R-:W2:Y:S04]  /*3dd50*/  LDL.64 R250, [R1+0x3208] ;  /* 0x0032080001fa7983 */ /* 0x002ea80000100a00 */
[----:B----4-:R1:W-:Y:S04]  /*3dd60*/  LDGSTS.E [R196+0x1b600], [R198.64], P0 ;  /* 0x1b600000c6c47fae */ /* 0x0103e80008121844 */
        /* <DEDUP_REMOVED lines=34> */
[----:B--2---:R2:W-:Y:S04]  /*3df90*/  LDGSTS.E [R196+0x26600], [R250.64], P0 ;  /* 0x26600000fac47fae */ /* 0x0045e80008121844 */
[----:B---3--:R-:W3:Y:S04]  /*3dfa0*/  LDL.64 R226, [R1+0x2e68] ;  /* 0x002e680001e27983 */ /* 0x008ee80000100a00 */
[----:B------:R-:W3:Y:S04]  /*3dfb0*/  LDL.64 R224, [R1+0x2898] ;  /* 0x0028980001e07983 */ /* 0x000ee80000100a00 */
[----:B--2---:R-:W2:Y:S04]  /*3dfc0*/  LDL.64 R250, [R1+0x2c30] ;  /* 0x002c300001fa7983 */ /* 0x004ea80000100a00 */
[----:B------:R-:W3:Y:S04]  /*3dfd0*/  LDL.64 R222, [R1+0x2e70] ;  /* 0x002e700001de7983 */ /* 0x000ee80000100a00 */
        /* <DEDUP_REMOVED lines=15> */
[----:B------:R1:W-:Y:S04]  /*3e0d0*/  LDGSTS.E [R196+0x29600], [R194.64], P0 ;  /* 0x29600000c2c47fae */ /* 0x0003e80008121844 */
[----:B------:R-:W3:Y:S04]  /*3e0e0*/  LDL.64 R204, [R1+0x2d50] ;  /* 0x002d500001cc7983 */ /* 0x000ee80000100a00 */
[----:B-1----:R-:W3:Y:S04]  /*3e0f0*/  LDL.64 R194, [R1+0x28b0] ;  /* 0x0028b00001c27983 */ /* 0x002ee80000100a00 */
[----:B------:R1:W-:Y:S04]  /*3e100*/  LDGSTS.E [R196+0x29700], [R192.64], P4 ;  /* 0x29700000c0c47fae */ /* 0x0003e8000a121844 */
[----:B-1----:R-:W3:Y:S04]  /*3e110*/  LDL.64 R192, [R1+0x28a0] ;  /* 0x0028a00001c07983 */ /* 0x002ee80000100a00 */
[----:B----4-:R1:W-:Y:S04]  /*3e120*/  LDGSTS.E [R196+0x2a600], [R200.64], P0 ;  /* 0x2a600000c8c47fae */ /* 0x0103e80008121844 */
[----:B-1----:R-:W4:Y:S04]  /*3e130*/  LDL.64 R200, [R1+0x2c40] ;  /* 0x002c400001c87983 */ /* 0x002f280000100a00 */
[----:B--2---:R1:W-:Y:S04]  /*3e140*/  LDGSTS.E [R196+0x2a700], [R250.64], P4 ;  /* 0x2a700000fac47fae */ /* 0x0043e8000a121844 */
[----:B-1----:R-:W2:Y:S04]  /*3e150*/  LDL.64 R250, [R1+0x2ee8] ;  /* 0x002ee80001fa7983 */ /* 0x002ea80000100a00 */
[----:B---3--:R1:W-:Y:S04]  /*3e160*/  LDGSTS.E [R196+0x2b600], [R198.64], P0 ;  /* 0x2b600000c6c47fae */ /* 0x0083e80008121844 */
[----:B------:R3:W-:Y:S04]  /*3e170*/  LDGSTS.E [R196+0x2b700], [R242.64], P4 ;  /* 0x2b700000f2c47fae */ /* 0x0007e8000a121844 */
[----:B------:R3:W-:Y:S04]  /*3e180*/  LDGSTS.E [R196+0x2c600], [R240.64], P0 ;  /* 0x2c600000f0c47fae */ /* 0x0007e80008121844 */
[----:B-1----:R-:W2:Y:S04]  /*3e190*/  LDL.64 R198, [R1+0x2ec8] ;  /* 0x002ec80001c67983 */ /* 0x002ea80000100a00 */
        /* <DEDUP_REMOVED lines=41> */
[----:B------:R2:W-:Y:S04]  /*3e430*/  LDGSTS.E [R196+0x36700], [R208.64], P4 ;  /* 0x36700000d0c47fae */ /* 0x0005e8000a121844 */
[----:B------:R2:W-:Y:S04]  /*3e440*/  LDGSTS.E [R196+0x37600], [R206.64], P0 ;  /* 0x37600000cec47fae */ /* 0x0005e80008121844 */
[----:B-1----:R-:W4:Y:S04]  /*3e450*/  LDL.64 R250, [R1+0x2870] ;  /* 0x0028700001fa7983 */ /* 0x002f280000100a00 */
[----:B------:R1:W-:Y:S04]  /*3e460*/  LDGSTS.E [R196+0x37700], [R204.64], P4 ;  /* 0x37700000ccc47fae */ /* 0x0003e8000a121844 */
[----:B--2---:R-:W2:Y:S04]  /*3e470*/  LDL.64 R208, [R1+0xcf8] ;  /* 0x000cf80001d07983 */ /* 0x004ea80000100a00 */
[----:B------:R-:W2:Y:S04]  /*3e480*/  LDL.64 R206, [R1+0x1760] ;  /* 0x0017600001ce7983 */ /* 0x000ea80000100a00 */
[----:B------:R1:W-:Y:S04]  /*3e490*/  LDGSTS.E [R196+0x38600], [R198.64], P0 ;  /* 0x38600000c6c47fae */ /* 0x0003e80008121844 */
[----:B-1----:R-:W2:Y:S04]  /*3e4a0*/  LDL.64 R204, [R1+0xf50] ;  /* 0x000f500001cc7983 */ /* 0x002ea80000100a00 */
[----:B------:R-:W2:Y:S04]  /*3e4b0*/  LDL.64 R198, [R1+0x2e28] ;  /* 0x002e280001c67983 */ /* 0x000ea80000100a00 */
[----:B---3--:R1:W-:Y:S04]  /*3e4c0*/  LDGSTS.E [R196+0x38700], [R202.64], P4 ;  /* 0x38700000cac47fae */ /* 0x0083e8000a121844 */
[----:B-1----:R-:W3:Y:S04]  /*3e4d0*/  LDL.64 R202, [R1+0xd30] ;  /* 0x000d300001ca7983 */ /* 0x002ee80000100a00 */
[----:B------:R1:W-:Y:S04]  /*3e4e0*/  LDGSTS.E [R196+0x39600], [R194.64], P0 ;  /* 0x39600000c2c47fae */ /* 0x0003e80008121844 */
[----:B-1----:R-:W3:Y:S04]  /*3e4f0*/  LDL.64 R194, [R1+0x9d8] ;  /* 0x0009d80001c27983 */ /* 0x002ee80000100a00 */
[----:B------:R1:W-:Y:S04]  /*3e500*/  LDGSTS.E [R196+0x39700], [R192.64], P4 ;  /* 0x39700000c0c47fae */ /* 0x0003e8000a121844 */
[----:B-1----:R-:W3:Y:S04]  /*3e510*/  LDL.64 R192, [R1+0x16e0] ;  /* 0x0016e00001c07983 */ /* 0x002ee80000100a00 */
[----:B----4-:R1:W-:Y:S04]  /*3e520*/  LDGSTS.E [R196+0x3a600], [R200.64], P0 ;  /* 0x3a600000c8c47fae */ /* 0x0103e80008121844 */
[----:B-1----:R-:W4:Y:S04]  /*3e530*/  LDL.64 R200, [R1+0x17e0] ;  /* 0x0017e00001c87983 */ /* 0x002f280000100a00 */
[----:B------:R1:W-:Y:S04]  /*3e540*/  LDGSTS.E [R196+0x3a700], [R250.64], P4 ;  /* 0x3a700000fac47fae */ /* 0x0003e8000a121844 */
[----:B------:R1:W-:Y:S04]  /*3e550*/  LDGSTS.E [R196+0x3b600], [R242.64], P0 ;  /* 0x3b600000f2c47fae */ /* 0x0003e80008121844 */
[----:B------:R1:W-:Y:S04]  /*3e560*/  LDGSTS.E [R196+0x3b700], [R240.64], P4 ;  /* 0x3b700000f0c47fae */ /* 0x0003e8000a121844 */
[----:B------:R2:W-:Y:S04]  /*3e570*/  LDGSTS.E [R196+0x3c600], [R238.64], P0 ;  /* 0x3c600000eec47fae */ /* 0x0005e80008121844 */
[----:B-1----:R-:W1:Y:S04]  /*3e580*/  S2R R251, SR_TID.X ;  /* 0x0000000000fb7919 */ /* 0x002e680000002100 */
[----:B------:R-:W4:Y:S04]  /*3e590*/  LDL.64 R242, [R1+0x1960] ;  /* 0x0019600001f27983 */ /* 0x000f280000100a00 */
[----:B------:R-:W4:Y:S04]  /*3e5a0*/  LDL.64 R240, [R1+0x13e0] ;  /* 0x0013e00001f07983 */ /* 0x000f280000100a00 */
[----:B--2---:R2:W-:Y:S04]  /*3e5b0*/  LDGSTS.E [R196+0x3c700], [R198.64], P4 ;  /* 0x3c700000c6c47fae */ /* 0x0045e8000a121844 */
[----:B------:R1:W-:Y:S04]  /*3e5c0*/  LDGSTS.E [R196+0x3d600], [R236.64], P0 ;  /* 0x3d600000ecc47fae */ /* 0x0003e80008121844 */
[----:B------:R1:W-:Y:S04]  /*3e5d0*/  LDGSTS.E [R196+0x3d700], [R234.64], P4 ;  /* 0x3d700000eac47fae */ /* 0x0003e8000a121844 */
[----:B--2---:R-:W2:Y:S01]  /*3e5e0*/  LDL.64 R198, [R1+0x1298] ;  /* 0x0012980001c67983 */ /* 0x004ea20000100a00 */
[----:B-1----:R-:W-:-:S03]  /*3e5f0*/  LOP3.LUT R251, R251, 0x3f, RZ, 0xc0, !PT ;  /* 0x0000003ffbfb7812 */ /* 0x002fc600078ec0ff */
[----:B------:R1:W-:Y:S02]  /*3e600*/  LDGSTS.E [R196+0x3e600], [R232.64], P0 ;  /* 0x3e600000e8c47fae */ /* 0x0003e40008121844 */
[----:B------:R-:W-:Y:S02]  /*3e610*/  IMAD.SHL.U32 R251, R251, 0x4, RZ ;  /* 0x00000004fbfb7824 */ /* 0x000fe400078e00ff */
[----:B------:R1:W-:Y:S03]  /*3e620*/  LDGSTS.E [R196+0x3e700], [R230.64], P4 ;  /* 0x3e700000e6c47fae */ /* 0x0003e6000a121844 */
[----:B------:R-:W-:Y:S01]  /*3e630*/  LOP3.LUT R197, R251, 0x40, RZ, 0x3c, !PT ;  /* 0x00000040fbc57812 */ /* 0x000fe200078e3cff */
[----:B------:R1:W-:Y:S04]  /*3e640*/  LDGSTS.E [R196+0x3f600], [R228.64], P0 ;  /* 0x3f600000e4c47fae */ /* 0x0003e80008121844 */
[----:B------:R-:W2:Y:S04]  /*3e650*/  LDL.64 R250, [R1+0x1860] ;  /* 0x0018600001fa7983 */ /* 0x000ea80000100a00 */
[----:B------:R1:W-:Y:S04]  /*3e660*/  LDGSTS.E [R196+0x3f700], [R226.64], P4 ;  /* 0x3f700000e2c47fae */ /* 0x0003e8000a121844 */
[----:B------:R-:W2:Y:S04]  /*3e670*/  LDL.64 R238, [R1+0x19e0] ;  /* 0x0019e00001ee7983 */ /* 0x000ea80000100a00 */
        /* <DEDUP_REMOVED lines=18> */
[----:B---3--:R-:W3:Y:S04]  /*3e7a0*/  LDL.64 R202, [R1+0x1320] ;  /* 0x0013200001ca7983 */ /* 0x008ee80000100a00 */
        /* <DEDUP_REMOVED lines=15> */
[----:B----4-:R1:W-:Y:S04]  /*3e8a0*/  LDGSTS.E [R197+0x7800], [R200.64], P0 ;  /* 0x07800000c8c57fae */ /* 0x0103e80008121844 */
[----:B-1----:R-:W4:Y:S04]  /*3e8b0*/  LDL.64 R200, [R1+0x14f8] ;  /* 0x0014f80001c87983 */ /* 0x002f280000100a00 */
[----:B--2---:R1:W-:Y:S04]  /*3e8c0*/  LDGSTS.E [R197+0x7900], [R198.64], P4 ;  /* 0x07900000c6c57fae */ /* 0x0043e8000a121844 */
[----:B-1----:R-:W2:Y:S04]  /*3e8d0*/  LDL.64 R198, [R1+0x1ad0] ;  /* 0x001ad00001c67983 */ /* 0x002ea80000100a00 */
[----:B------:R1:W-:Y:S04]  /*3e8e0*/  LDGSTS.E [R197+0x8800], [R250.64], P0 ;  /* 0x08800000fac57fae */ /* 0x0003e80008121844 */
[----:B-1----:R-:W2:Y:S04]  /*3e8f0*/  LDL.64 R250, [R1+0x1bf0] ;  /* 0x001bf00001fa7983 */ /* 0x002ea80000100a00 */
[----:B------:R1:W-:Y:S04]  /*3e900*/  LDGSTS.E [R197+0x8900], [R194.64], P4 ;  /* 0x08900000c2c57fae */ /* 0x0003e8000a121844 */
[----:B-1----:R-:W2:Y:S04]  /*3e910*/  LDL.64 R194, [R1+0x1e70] ;  /* 0x001e700001c27983 */ /* 0x002ea80000100a00 */
[----:B------:R1:W-:Y:S04]  /*3e920*/  LDGSTS.E [R197+0x9800], [R192.64], P0 ;  /* 0x09800000c0c57fae */ /* 0x0003e80008121844 */
[----:B---3--:R3:W-:Y:S04]  /*3e930*/  LDGSTS.E [R197+0x9900], [R202.64], P4 ;  /* 0x09900000cac57fae */ /* 0x0087e8000a121844 */
[----:B------:R3:W-:Y:S04]  /*3e940*/  LDGSTS.E [R197+0xa800], [R242.64], P0 ;  /* 0x0a800000f2c57fae */ /* 0x0007e80008121844 */
[----:B-1----:R-:W2:Y:S04]  /*3e950*/  LDL.64 R192, [R1+0x1ee8] ;  /* 0x001ee80001c07983 */ /* 0x002ea80000100a00 */
[----:B---3--:R-:W2:Y:S04]  /*3e960*/  LDL.64 R202, [R1+0x1f80] ;  /* 0x001f800001ca7983 */ /* 0x008ea80000100a00 */
[----:B------:R1:W-:Y:S04]  /*3e970*/  LDGSTS.E [R197+0xa900], [R240.64], P4 ;  /* 0x0a900000f0c57fae */ /* 0x0003e8000a121844 */
[----:B------:R1:W-:Y:S04]  /*3e980*/  LDGSTS.E [R197+0xb800], [R238.64], P0 ;  /* 0x0b800000eec57fae */ /* 0x0003e80008121844 */
[----:B------:R-:W2:Y:S04]  /*3e990*/  LDL.64 R242, [R1+0x2178] ;  /* 0x0021780001f27983 */ /* 0x000ea80000100a00 */
[----:B-1----:R-:W2:Y:S04]  /*3e9a0*/  LDL.64 R240, [R1+0x2af0] ;  /* 0x002af00001f07983 */ /* 0x002ea80000100a00 */
        /* <DEDUP_REMOVED lines=9> */
[----:B--2---:R1:W-:Y:S04]  /*3ea40*/  LDGSTS.E [R197+0xd900], [R198.64], P4 ;  /* 0x0d900000c6c57fae */ /* 0x0043e8000a121844 */
        /* <DEDUP_REMOVED lines=40> */
[----:B-1----:R-:W4:Y:S04]  /*3ecd0*/  LDL.64 R198, [R1+0x2de8] ;  /* 0x002de80001c67983 */ /* 0x002f280000100a00 */
[----:B------:R1:W-:Y:S04]  /*3ece0*/  LDGSTS.E [R197+0x18800], [R250.64], P0 ;  /* 0x18800000fac57fae */ /* 0x0003e80008121844 */
[----:B-1----:R-:W4:Y:S04]  /*3ecf0*/  LDL.64 R250, [R1+0x30b8] ;  /* 0x0030b80001fa7983 */ /* 0x002f280000100a00 */
[----:B--2---:R1:W-:Y:S04]  /*3ed00*/  LDGSTS.E [R197+0x18900], [R194.64], P4 ;  /* 0x18900000c2c57fae */ /* 0x0043e8000a121844 */
        /* <DEDUP_REMOVED lines=9> */
[----:B-1----:R-:W2:Y:S04]  /*3eda0*/  LDL.64 R202, [R1+0x2798] ;  /* 0x0027980001ca7983 */ /* 0x002ea80000100a00 */
[----:B------:R1:W-:Y:S04]  /*3edb0*/  LDGSTS.E [R197+0x1c900], [R232.64], P4 ;  /* 0x1c900000e8c57fae */ /* 0x0003e8000a121844 */
[----:B------:R-:W2:Y:S04]  /*3edc0*/  LDL.64 R242, [R1+0x3000] ;  /* 0x0030000001f27983 */ /* 0x000ea80000100a00 */
[----:B------:R-:W2:Y:S04]  /*3edd0*/  LDL.64 R240, [R1+0x2738] ;  /* 0x0027380001f07983 */ /* 0x000ea80000100a00 */
        /* <DEDUP_REMOVED lines=12> */
[----:B----4-:R1:W-:Y:S04]  /*3eea0*/  LDGSTS.E [R197+0x1f800], [R198.64], P0 ;  /* 0x1f800000c6c57fae */ /* 0x0103e80008121844 */
        /* <DEDUP_REMOVED lines=11> */
[----:B----4-:R-:W4:Y:S04]  /*3ef60*/  LDL.64 R224, [R1+0x2f28] ;  /* 0x002f280001e07983 */ /* 0x010f280000100a00 */
[----:B------:R-:W4:Y:S04]  /*3ef70*/  LDL.64 R222, [R1+0x2678] ;  /* 0x0026780001de7983 */ /* 0x000f280000100a00 */
[----:B-1----:R-:W4:Y:S04]  /*3ef80*/  LDL.64 R250, [R1+0x3028] ;  /* 0x0030280001fa7983 */ /* 0x002f280000100a00 */
[----:B------:R-:W4:Y:S04]  /*3ef90*/  LDL.64 R220, [R1+0x2f20] ;  /* 0x002f200001dc7983 */ /* 0x000f280000100a00 */
[----:B--2---:R1:W-:Y:S04]  /*3efa0*/  LDGSTS.E [R197+0x24900], [R194.64], P4 ;  /* 0x24900000c2c57fae */ /* 0x0043e8000a121844 */
[----:B------:R2:W-:Y:S04]  /*3efb0*/  LDGSTS.E [R197+0x25800], [R206.64], P0 ;  /* 0x25800000cec57fae */ /* 0x0005e80008121844 */
[----:B------:R2:W-:Y:S04]  /*3efc0*/  LDGSTS.E [R197+0x25900], [R204.64], P4 ;  /* 0x25900000ccc57fae */ /* 0x0005e8000a121844 */
[----:B-1----:R-:W4:Y:S04]  /*3efd0*/  LDL.64 R194, [R1+0x2758] ;  /* 0x0027580001c27983 */ /* 0x002f280000100a00 */
[----:B------:R-:W4:Y:S04]  /*3efe0*/  LDL.64 R218, [R1+0x2658] ;  /* 0x0026580001da7983 */ /* 0x000f280000100a00 */
[----:B------:R-:W4:Y:S04]  /*3eff0*/  LDL.64 R216, [R1+0x2f18] ;  /* 0x002f180001d87983 */ /* 0x000f280000100a00 */
[----:B------:R-:W4:Y:S04]  /*3f000*/  LDL.64 R214, [R1+0x2638] ;  /* 0x0026380001d67983 */ /* 0x000f280000100a00 */
[----:B------:R-:W4:Y:S04]  /*3f010*/  LDL.64 R212, [R1+0x2f10] ;  /* 0x002f100001d47983 */ /* 0x000f280000100a00 */
[----:B------:R1:W-:Y:S04]  /*3f020*/  LDGSTS.E [R197+0x26800], [R192.64], P0 ;  /* 0x26800000c0c57fae */ /* 0x0003e80008121844 */
[----:B------:R-:W4:Y:S04]  /*3f030*/  LDL.64 R210, [R1+0x2618] ;  /* 0x0026180001d27983 */ /* 0x000f280000100a00 */
[----:B------:R-:W4:Y:S04]  /*3f040*/  LDL.64 R208, [R1+0x2f08] ;  /* 0x002f080001d07983 */ /* 0x000f280000100a00 */
[----:B-1----:R-:W4:Y:S04]  /*3f050*/  LDL.64 R192, [R1+0x2718] ;  /* 0x0027180001c07983 */ /* 0x002f280000100a00 */
[----:B--2---:R-:W4:Y:S04]  /*3f060*/  LDL.64 R206, [R1+0x25d8] ;  /* 0x0025d80001ce7983 */ /* 0x004f280000100a00 */
[----:B------:R1:W-:Y:S04]  /*3f070*/  LDGSTS.E [R197+0x26900], [R202.64], P4 ;  /* 0x26900000cac57fae */ /* 0x0003e8000a121844 */
[----:B------:R-:W4:Y:S04]  /*3f080*/  LDL.64 R204, [R1+0x2ef0] ;  /* 0x002ef00001cc7983 */ /* 0x000f280000100a00 */
[----:B-1----:R-:W4:Y:S04]  /*3f090*/  LDL.64 R202, [R1+0x26d8] ;  /* 0x0026d80001ca7983 */ /* 0x002f280000100a00 */
[----:B------:R1:W-:Y:S04]  /*3f0a0*/  LDGSTS.E [R197+0x27800], [R200.64], P0 ;  /* 0x27800000c8c57fae */ /* 0x0003e80008121844 */
[----:B-1----:R-:W2:Y:S04]  /*3f0b0*/  LDL.64 R200, [R1+0x2698] ;  /* 0x0026980001c87983 */ /* 0x002ea80000100a00 */
[----:B---3--:R1:W-:Y:S04]  /*3f0c0*/  LDGSTS.E [R197+0x27900], [R198.64], P4 ;  /* 0x27900000c6c57fae */ /* 0x0083e8000a121844 */
[----:B-1----:R-:W3:Y:S04]  /*3f0d0*/  LDL.64 R198, [R1+0x25f8] ;  /* 0x0025f80001c67983 */ /* 0x002ee80000100a00 */
[----:B----4-:R1:W-:Y:S04]  /*3f0e0*/  LDGSTS.E [R197+0x28800], [R250.64], P0 ;  /* 0x28800000fac57fae */ /* 0x0103e80008121844 */
[----:B-1----:R-:W4:Y:S04]  /*3f0f0*/  LDL.64 R250, [R1+0x2f00] ;  /* 0x002f000001fa7983 */ /* 0x002f280000100a00 */
[----:B------:R1:W-:Y:S04]  /*3f100*/  LDGSTS.E [R197+0x28900], [R194.64], P4 ;  /* 0x28900000c2c57fae */ /* 0x0003e8000a121844 */
[----:B------:R1:W-:Y:S04]  /*3f110*/  LDGSTS.E [R197+0x29800], [R242.64], P0 ;  /* 0x29800000f2c57fae */ /* 0x0003e80008121844 */
[----:B------:R1:W-:Y:S04]  /*3f120*/  LDGSTS.E [R197+0x29900], [R240.64], P4 ;  /* 0x29900000f0c57fae */ /* 0x0003e8000a121844 */
[----:B-1----:R-:W4:Y:S04]  /*3f130*/  LDL.64 R194, [R1+0x25b8] ;  /* 0x0025b80001c27983 */ /* 0x002f280000100a00 */
[----:B------:R1:W-:Y:S04]  /*3f140*/  LDGSTS.E [R197+0x2a800], [R238.64], P0 ;  /* 0x2a800000eec57fae */ /* 0x0003e80008121844 */
[----:B------:R-:W4:Y:S04]  /*3f150*/  LDL.64 R242, [R1+0x2558] ;  /* 0x0025580001f27983 */ /* 0x000f280000100a00 */
[----:B------:R-:W4:Y:S04]  /*3f160*/  LDL.64 R240, [R1+0x3210] ;  /* 0x0032100001f07983 */ /* 0x000f280000100a00 */
[----:B-1----:R-:W4:Y:S04]  /*3f170*/  LDL.64 R238, [R1+0x2538] ;  /* 0x0025380001ee7983 */ /* 0x002f280000100a00 */
        /* <DEDUP_REMOVED lines=27> */
[----:B--2---:R-:W2:Y:S04]  /*3f330*/  LDL.64 R224, [R1+0x3238] ;  /* 0x0032380001e07983 */ /* 0x004ea80000100a00 */
[----:B------:R-:W2:Y:S04]  /*3f340*/  LDL.64 R222, [R1+0x2490] ;  /* 0x0024900001de7983 */ /* 0x000ea80000100a00 */
[----:B------:R-:W2:Y:S04]  /*3f350*/  LDL.64 R220, [R1+0x3240] ;  /* 0x0032400001dc7983 */ /* 0x000ea80000100a00 */
[----:B------:R-:W2:Y:S04]  /*3f360*/  LDL.64 R218, [R1+0x2470] ;  /* 0x0024700001da7983 */ /* 0x000ea80000100a00 */
[----:B------:R-:W2:Y:S04]  /*3f370*/  LDL.64 R216, [R1+0x9f0] ;  /* 0x0009f00001d87983 */ /* 0x000ea80000100a00 */
[----:B---3--:R3:W-:Y:S04]  /*3f380*/  LDGSTS.E [R197+0x33900], [R198.64], P4 ;  /* 0x33900000c6c57fae */ /* 0x0087e8000a121844 */
[----:B------:R-:W2:Y:S04]  /*3f390*/  LDL.64 R214, [R1+0x4d0] ;  /* 0x0004d00001d67983 */ /* 0x000ea80000100a00 */
[----:B-1----:R-:W2:Y:S04]  /*3f3a0*/  LDL.64 R212, [R1+0x1498] ;  /* 0x0014980001d47983 */ /* 0x002ea80000100a00 */
[----:B---3--:R-:W3:Y:S04]  /*3f3b0*/  LDL.64 R198, [R1+0x2578] ;  /* 0x0025780001c67983 */ /* 0x008ee80000100a00 */
[----:B------:R-:W2:Y:S04]  /*3f3c0*/  LDL.64 R210, [R1+0x750] ;  /* 0x0007500001d27983 */ /* 0x000ea80000100a00 */
[----:B------:R-:W2:Y:S04]  /*3f3d0*/  LDL.64 R208, [R1+0x1560] ;  /* 0x0015600001d07983 */ /* 0x000ea80000100a00 */
[----:B----4-:R1:W-:Y:S04]  /*3f3e0*/  LDGSTS.E [R197+0x34800], [R250.64], P0 ;  /* 0x34800000fac57fae */ /* 0x0103e80008121844 */
[----:B------:R4:W-:Y:S04]  /*3f3f0*/  LDGSTS.E [R197+0x34900], [R206.64], P4 ;  /* 0x34900000cec57fae */ /* 0x0009e8000a121844 */
[----:B------:R4:W-:Y:S04]  /*3f400*/  LDGSTS.E [R197+0x35800], [R204.64], P0 ;  /* 0x35800000ccc57fae */ /* 0x0009e80008121844 */
[----:B-1----:R-:W2:Y:S04]  /*3f410*/  LDL.64 R250, [R1+0x2ec0] ;  /* 0x002ec00001fa7983 */ /* 0x002ea80000100a00 */
[----:B----4-:R-:W2:Y:S04]  /*3f420*/  LDL.64 R206, [R1+0x7c0] ;  /* 0x0007c00001ce7983 */ /* 0x010ea80000100a00 */
[----:B------:R1:W-:Y:S04]  /*3f430*/  LDGSTS.E [R197+0x35900], [R194.64], P4 ;  /* 0x35900000c2c57fae */ /* 0x0003e8000a121844 */
[----:B------:R-:W2:Y:S04]  /*3f440*/  LDL.64 R204, [R1+0x1670] ;  /* 0x0016700001cc7983 */ /* 0x000ea80000100a00 */
[----:B-1----:R-:W2:Y:S04]  /*3f450*/  LDL.64 R194, [R1+0x3218] ;  /* 0x0032180001c27983 */ /* 0x002ea80000100a00 */
[----:B------:R1:W-:Y:S04]  /*3f460*/  LDGSTS.E [R197+0x36800], [R192.64], P0 ;  /* 0x36800000c0c57fae */ /* 0x0003e80008121844 */
[----:B-1----:R-:W2:Y:S04]  /*3f470*/  LDL.64 R192, [R1+0x3228] ;  /* 0x0032280001c07983 */ /* 0x002ea80000100a00 */
[----:B------:R1:W-:Y:S04]  /*3f480*/  LDGSTS.E [R197+0x36900], [R202.64], P4 ;  /* 0x36900000cac57fae */ /* 0x0003e8000a121844 */
[----:B-1----:R-:W2:Y:S04]  /*3f490*/  LDL.64 R202, [R1+0xd00] ;  /* 0x000d000001ca7983 */ /* 0x002ea80000100a00 */
[----:B------:R1:W-:Y:S04]  /*3f4a0*/  LDGSTS.E [R197+0x37800], [R200.64], P0 ;  /* 0x37800000c8c57fae */ /* 0x0003e80008121844 */
[----:B-1----:R-:W4:Y:S04]  /*3f4b0*/  LDL.64 R200, [R1+0x15f0] ;  /* 0x0015f00001c87983 */ /* 0x002f280000100a00 */
[----:B---3--:R1:W-:Y:S04]  /*3f4c0*/  LDGSTS.E [R197+0x37900], [R198.64], P4 ;  /* 0x37900000c6c57fae */ /* 0x0083e8000a121844 */
[----:B-1----:R-:W3:Y:S04]  /*3f4d0*/  LDL.64 R198, [R1+0xcc8] ;  /* 0x000cc80001c67983 */ /* 0x002ee80000100a00 */
[----:B--2---:R1:W-:Y:S04]  /*3f4e0*/  LDGSTS.E [R197+0x38800], [R250.64], P0 ;  /* 0x38800000fac57fae */ /* 0x0043e80008121844 */
        /* <DEDUP_REMOVED lines=8> */
[----:B------:R1:W-:Y:S01]  /*3f570*/  LDGSTS.E [R197+0x3b900], [R232.64], P4 ;  /* 0x3b900000e8c57fae */ /* 0x0003e2000a121844 */
[----:B------:R-:W-:-:S03]  /*3f580*/  LOP3.LUT R196, R249, 0x50, RZ, 0x3c, !PT ;  /* 0x00000050f9c47812 */ /* 0x000fc600078e3cff */
[----:B--2---:R-:W2:Y:S04]  /*3f590*/  LDL.64 R242, [R1+0x1870] ;  /* 0x0018700001f27983 */ /* 0x004ea80000100a00 */
        /* <DEDUP_REMOVED lines=33> */
[----:B----4-:R1:W-:Y:S04]  /*3f7b0*/  LDGSTS.E [R196+0x3a00], [R200.64], P0 ;  /* 0x03a00000c8c47fae */ /* 0x0103e80008121844 */
[----:B-1----:R-:W4:Y:S04]  /*3f7c0*/  LDL.64 R200, [R1+0xf58] ;  /* 0x000f580001c87983 */ /* 0x002f280000100a00 */
[----:B---3--:R1:W-:Y:S04]  /*3f7d0*/  LDGSTS.E [R196+0x3b00], [R198.64], P4 ;  /* 0x03b00000c6c47fae */ /* 0x0083e8000a121844 */
[----:B------:R3:W-:Y:S04]  /*3f7e0*/  LDGSTS.E [R196+0x4a00], [R204.64], P0 ;  /* 0x04a00000ccc47fae */ /* 0x0007e80008121844 */
[----:B------:R3:W-:Y:S04]  /*3f7f0*/  LDGSTS.E [R196+0x4b00], [R202.64], P4 ;  /* 0x04b00000cac47fae */ /* 0x0007e8000a121844 */
[----:B-1----:R-:W4:Y:S04]  /*3f800*/  LDL.64 R198, [R1+0x17f0] ;  /* 0x0017f00001c67983 */ /* 0x002f280000100a00 */
[----:B---3--:R-:W3:Y:S04]  /*3f810*/  LDL.64 R204, [R1+0x1e00] ;  /* 0x001e000001cc7983 */ /* 0x008ee80000100a00 */
[----:B------:R-:W3:Y:S04]  /*3f820*/  LDL.64 R202, [R1+0x1e78] ;  /* 0x001e780001ca7983 */ /* 0x000ee80000100a00 */
[----:B------:R1:W-:Y:S04]  /*3f830*/  LDGSTS.E [R196+0x5a00], [R250.64], P0 ;  /* 0x05a00000fac47fae */ /* 0x0003e80008121844 */
[----:B-1----:R-:W3:Y:S04]  /*3f840*/  LDL.64 R250, [R1+0x18f0] ;  /* 0x0018f00001fa7983 */ /* 0x002ee80000100a00 */
[----:B------:R1:W-:Y:S04]  /*3f850*/  LDGSTS.E [R196+0x5b00], [R194.64], P4 ;  /* 0x05b00000c2c47fae */ /* 0x0003e8000a121844 */
[----:B-1----:R-:W3:Y:S04]  /*3f860*/  LDL.64 R194, [R1+0x19f0] ;  /* 0x0019f00001c27983 */ /* 0x002ee80000100a00 */
[----:B--2---:R1:W-:Y:S04]  /*3f870*/  LDGSTS.E [R196+0x6a00], [R192.64], P0 ;  /* 0x06a00000c0c47fae */ /* 0x0043e80008121844 */
[----:B-1----:R-:W2:Y:S04]  /*3f880*/  LDL.64 R192, [R1+0x1d80] ;  /* 0x001d800001c07983 */ /* 0x002ea80000100a00 */
        /* <DEDUP_REMOVED lines=10> */
[----:B---3--:R1:W-:Y:S04]  /*3f930*/  LDGSTS.E [R196+0x9a00], [R250.64], P0 ;  /* 0x09a00000fac47fae */ /* 0x0083e80008121844 */
        /* <DEDUP_REMOVED lines=40> */
[----:B------:R4:W-:Y:S04]  /*3fbc0*/  LDGSTS.E [R196+0x13b00], [R204.64], P4 ;  /* 0x13b00000ccc47fae */ /* 0x0009e8000a121844 */
[----:B------:R4:W-:Y:S04]  /*3fbd0*/  LDGSTS.E [R196+0x14a00], [R202.64], P0 ;  /* 0x14a00000cac47fae */ /* 0x0009e80008121844 */
[----:B-1----:R-:W3:Y:S04]  /*3fbe0*/  LDL.64 R200, [R1+0x1f90] ;  /* 0x001f900001c87983 */ /* 0x002ee80000100a00 */
[----:B----4-:R-:W4:Y:S04]  /*3fbf0*/  LDL.64 R204, [R1+0x30d0] ;  /* 0x0030d00001cc7983 */ /* 0x010f280000100a00 */
[----:B------:R-:W4:Y:S04]  /*3fc00*/  LDL.64 R202, [R1+0x27f0] ;  /* 0x0027f00001ca7983 */ /* 0x000f280000100a00 */
[----:B------:R1:W-:Y:S04]  /*3fc10*/  LDGSTS.E [R196+0x14b00], [R198.64], P4 ;  /* 0x14b00000c6c47fae */ /* 0x0003e8000a121844 */
[----:B-1----:R-:W4:Y:S04]  /*3fc20*/  LDL.64 R198, [R1+0x2098] ;  /* 0x0020980001c67983 */ /* 0x002f280000100a00 */
[----:B------:R1:W-:Y:S04]  /*3fc30*/  LDGSTS.E [R196+0x15a00], [R250.64], P0 ;  /* 0x15a00000fac47fae */ /* 0x0003e80008121844 */
[----:B-1----:R-:W4:Y:S04]  /*3fc40*/  LDL.64 R250, [R1+0x21f8] ;  /* 0x0021f80001fa7983 */ /* 0x002f280000100a00 */
[----:B------:R1:W-:Y:S04]  /*3fc50*/  LDGSTS.E [R196+0x15b00], [R194.64], P4 ;  /* 0x15b00000c2c47fae */ /* 0x0003e8000a121844 */
[----:B-1----:R-:W4:Y:S04]  /*3fc60*/  LDL.64 R194, [R1+0x30f0] ;  /* 0x0030f00001c27983 */ /* 0x002f280000100a00 */
[----:B--2---:R1:W-:Y:S04]  /*3fc70*/  LDGSTS.E [R196+0x16a00], [R192.64], P0 ;  /* 0x16a00000c0c47fae */ /* 0x0043e80008121844 */
[----:B-1----:R-:W4:Y:S04]  /*3fc80*/  LDL.64 R192, [R1+0x2810] ;  /* 0x0028100001c07983 */ /* 0x002f280000100a00 */
        /* <DEDUP_REMOVED lines=54> */
[----:B--2---:R1:W-:Y:S04]  /*3fff0*/  LDGSTS.E [R196+0x24a00], [R200.64], P0 ;  /* 0x24a00000c8c47fae */ /* 0x0043e80008121844 */
[----:B-1----:R-:W2:Y:S04]  /*40000*/  LDL.64 R200, [R1+0x3020] ;  /* 0x0030200001c87983 */ /* 0x002ea80000100a00 */
[----:B---3--:R1:W-:Y:S04]  /*40010*/  LDGSTS.E [R196+0x24b00], [R198.64], P4 ;  /* 0x24b00000c6c47fae */ /* 0x0083e8000a121844 */
[----:B-1----:R-:W3:Y:S04]  /*40020*/  LDL.64 R198, [R1+0x2fd0] ;  /* 0x002fd00001c67983 */ /* 0x002ee80000100a00 */
[----:B----4-:R1:W-:Y:S04]  /*40030*/  LDGSTS.E [R196+0x25a00], [R250.64], P0 ;  /* 0x25a00000fac47fae */ /* 0x0103e80008121844 */
[----:B-1----:R-:W4:Y:S04]  /*40040*/  LDL.64 R250, [R1+0x2630] ;  /* 0x0026300001fa7983 */ /* 0x002f280000100a00 */
[----:B------:R1:W-:Y:S04]  /*40050*/  LDGSTS.E [R196+0x25b00], [R194.64], P4 ;  /* 0x25b00000c2c47fae */ /* 0x0003e8000a121844 */
        /* <DEDUP_REMOVED lines=9> */
[----:B--2---:R1:W-:Y:S04]  /*400f0*/  LDGSTS.E [R196+0x28a00], [R200.64], P0 ;  /* 0x28a00000c8c47fae */ /* 0x0043e80008121844 */
[----:B------:R2:W-:Y:S04]  /*40100*/  LDGSTS.E [R196+0x28b00], [R238.64], P4 ;  /* 0x28b00000eec47fae */ /* 0x0005e8000a121844 */
[----:B------:R2:W-:Y:S04]  /*40110*/  LDGSTS.E [R196+0x29a00], [R236.64], P0 ;  /* 0x29a00000ecc47fae */ /* 0x0005e80008121844 */
[----:B------:R2:W-:Y:S04]  /*40120*/  LDGSTS.E [R196+0x29b00], [R234.64], P4 ;  /* 0x29b00000eac47fae */ /* 0x0005e8000a121844 */
[----:B-1----:R-:W4:Y:S04]  /*40130*/  LDL.64 R200, [R1+0x32f0] ;  /* 0x0032f00001c87983 */ /* 0x002f280000100a00 */
[----:B--2---:R-:W2:Y:S04]  /*40140*/  LDL.64 R238, [R1+0x3310] ;  /* 0x0033100001ee7983 */ /* 0x004ea80000100a00 */
[----:B------:R-:W2:Y:S04]  /*40150*/  LDL.64 R236, [R1+0x2550] ;  /* 0x0025500001ec7983 */ /* 0x000ea80000100a00 */
[----:B------:R-:W2:Y:S04]  /*40160*/  LDL.64 R234, [R1+0x3318] ;  /* 0x0033180001ea7983 */ /* 0x000ea80000100a00 */
        /* <DEDUP_REMOVED lines=20> */
[----:B----4-:R1:W-:Y:S04]  /*402b0*/  LDGSTS.E [R196+0x31b00], [R250.64], P4 ;  /* 0x31b00000fac47fae */ /* 0x0103e8000a121844 */
[----:B------:R-:W3:Y:S04]  /*402c0*/  LDL.64 R224, [R1+0x24f0] ;  /* 0x0024f00001e07983 */ /* 0x000ee80000100a00 */
[----:B------:R-:W3:Y:S04]  /*402d0*/  LDL.64 R222, [R1+0x3330] ;  /* 0x0033300001de7983 */ /* 0x000ee80000100a00 */
[----:B-1----:R-:W3:Y:S04]  /*402e0*/  LDL.64 R250, [R1+0x32f8] ;  /* 0x0032f80001fa7983 */ /* 0x002ee80000100a00 */
[----:B------:R-:W3:Y:S04]  /*402f0*/  LDL.64 R220, [R1+0x24c8] ;  /* 0x0024c80001dc7983 */ /* 0x000ee80000100a00 */
[----:B------:R-:W3:Y:S04]  /*40300*/  LDL.64 R218, [R1+0x3338] ;  /* 0x0033380001da7983 */ /* 0x000ee80000100a00 */
[----:B------:R-:W3:Y:S04]  /*40310*/  LDL.64 R216, [R1+0x24a8] ;  /* 0x0024a80001d87983 */ /* 0x000ee80000100a00 */
        /* <DEDUP_REMOVED lines=14> */
[----:B------:R-:W2:Y:S04]  /*40400*/  S2R R197, SR_TID.X ;  /* 0x0000000000c57919 */ /* 0x000ea80000002100 */
[----:B-1----:R-:W4:Y:S04]  /*40410*/  LDL.64 R200, [R1+0x7c8] ;  /* 0x0007c80001c87983 */ /* 0x002f280000100a00 */
[----:B--2---:R1:W-:Y:S04]  /*40420*/  LDGSTS.E [R196+0x34b00], [R198.64], P4 ;  /* 0x34b00000c6c47fae */ /* 0x0043e8000a121844 */
[----:B-1----:R-:W2:Y:S01]  /*40430*/  LDL.64 R198, [R1+0x14a8] ;  /* 0x0014a80001c67983 */ /* 0x002ea20000100a00 */
[----:B------:R-:W-:-:S05]  /*40440*/  LOP3.LUT R197, R197, 0x3f, RZ, 0xc0, !PT ;  /* 0x0000003fc5c57812 */ /* 0x000fca00078ec0ff */
[----:B------:R-:W-:-:S05]  /*40450*/  IMAD.SHL.U32 R197, R197, 0x4, RZ ;  /* 0x00000004c5c57824 */ /* 0x000fca00078e00ff */
[----:B------:R-:W-:Y:S01]  /*40460*/  LOP3.LUT R197, R197, 0x60, RZ, 0x3c, !PT ;  /* 0x00000060c5c57812 */ /* 0x000fe200078e3cff */
[----:B---3--:R1:W-:Y:S04]  /*40470*/  LDGSTS.E [R196+0x35a00], [R250.64], P0 ;  /* 0x35a00000fac47fae */ /* 0x0083e80008121844 */
[----:B-1----:R-:W3:Y:S04]  /*40480*/  LDL.64 R250, [R1+0x758] ;  /* 0x0007580001fa7983 */ /* 0x002ee80000100a00 */
        /* <DEDUP_REMOVED lines=49> */
[----:B------:R3:W-:Y:S04]  /*407a0*/  LDGSTS.E [R197+0x2c00], [R202.64], P0 ;  /* 0x02c00000cac57fae */ /* 0x0007e80008121844 */
[----:B----4-:R4:W-:Y:S04]  /*407b0*/  LDGSTS.E [R197+0x2d00], [R200.64], P4 ;  /* 0x02d00000c8c57fae */ /* 0x0109e8000a121844 */
[----:B-1----:R-:W2:Y:S04]  /*407c0*/  LDL.64 R250, [R1+0xd08] ;  /* 0x000d080001fa7983 */ /* 0x002ea80000100a00 */
[----:B---3--:R-:W3:Y:S04]  /*407d0*/  LDL.64 R202, [R1+0x1d10] ;  /* 0x001d100001ca7983 */ /* 0x008ee80000100a00 */
[----:B----4-:R-:W4:Y:S04]  /*407e0*/  LDL.64 R200, [R1+0x1d88] ;  /* 0x001d880001c87983 */ /* 0x010f280000100a00 */
[----:B------:R1:W-:Y:S04]  /*407f0*/  LDGSTS.E [R197+0x3c00], [R194.64], P0 ;  /* 0x03c00000c2c57fae */ /* 0x0003e80008121844 */
[----:B-1----:R-:W3:Y:S04]  /*40800*/  LDL.64 R194, [R1+0x1270] ;  /* 0x0012700001c27983 */ /* 0x002ee80000100a00 */
[----:B------:R1:W-:Y:S04]  /*40810*/  LDGSTS.E [R197+0x3d00], [R192.64], P4 ;  /* 0x03d00000c0c57fae */ /* 0x0003e8000a121844 */
[----:B-1----:R-:W4:Y:S04]  /*40820*/  LDL.64 R192, [R1+0x1c90] ;  /* 0x001c900001c07983 */ /* 0x002f280000100a00 */
[----:B--2---:R1:W-:Y:S04]  /*40830*/  LDGSTS.E [R197+0x4c00], [R198.64], P0 ;  /* 0x04c00000c6c57fae */ /* 0x0043e80008121844 */
[----:B-1----:R-:W2:Y:S04]  /*40840*/  LDL.64 R198, [R1+0x1d08] ;  /* 0x001d080001c67983 */ /* 0x002ea80000100a00 */
[----:B------:R1:W-:Y:S04]  /*40850*/  LDGSTS.E [R197+0x4d00], [R250.64], P4 ;  /* 0x04d00000fac57fae */ /* 0x0003e8000a121844 */
[----:B------:R1:W-:Y:S04]  /*40860*/  LDGSTS.E [R197+0x5c00], [R246.64], P0 ;  /* 0x05c00000f6c57fae */ /* 0x0003e80008121844 */
[----:B------:R1:W-:Y:S04]  /*40870*/  LDGSTS.E [R197+0x5d00], [R244.64], P4 ;  /* 0x05d00000f4c57fae */ /* 0x0003e8000a121844 */
[----:B------:R3:W-:Y:S04]  /*40880*/  LDGSTS.E [R197+0x6c00], [R242.64], P0 ;  /* 0x06c00000f2c57fae */ /* 0x0007e80008121844 */
[----:B-1----:R-:W2:Y:S04]  /*40890*/  LDL.64 R250, [R1+0x1d90] ;  /* 0x001d900001fa7983 */ /* 0x002ea80000100a00 */
[----:B------:R-:W2:Y:S04]  /*408a0*/  LDL.64 R246, [R1+0x1e90] ;  /* 0x001e900001f67983 */ /* 0x000ea80000100a00 */
[----:B------:R-:W2:Y:S04]  /*408b0*/  LDL.64 R244, [R1+0x1f08] ;  /* 0x001f080001f47983 */ /* 0x000ea80000100a00 */
[----:B---3--:R1:W-:Y:S04]  /*408c0*/  LDGSTS.E [R197+0x6d00], [R194.64], P4 ;  /* 0x06d00000c2c57fae */ /* 0x0083e8000a121844 */
        /* <DEDUP_REMOVED lines=20> */
[----:B----4-:R1:W-:Y:S04]  /*40a10*/  LDGSTS.E [R197+0x10d00], [R192.64], P4 ;  /* 0x10d00000c0c57fae */ /* 0x0103e8000a121844 */
[----:B------:R-:W4:Y:S04]  /*40a20*/  LDL.64 R242, [R1+0x1f10] ;  /* 0x001f100001f27983 */ /* 0x000f280000100a00 */
[----:B---3--:R-:W3:Y:S04]  /*40a30*/  LDL.64 R240, [R1+0x1fa0] ;  /* 0x001fa00001f07983 */ /* 0x008ee80000100a00 */
[----:B-1----:R-:W3:Y:S04]  /*40a40*/  LDL.64 R192, [R1+0x1e10] ;  /* 0x001e100001c07983 */ /* 0x002ee80000100a00 */
        /* <DEDUP_REMOVED lines=21> */
[----:B-1----:R-:W4:Y:S04]  /*40ba0*/  LDL.64 R198, [R1+0x1e88] ;  /* 0x001e880001c67983 */ /* 0x002f280000100a00 */
[----:B--2---:R-:W2:Y:S04]  /*40bb0*/  LDL.64 R202, [R1+0x3110] ;  /* 0x0031100001ca7983 */ /* 0x004ea80000100a00 */
[----:B------:R-:W2:Y:S04]  /*40bc0*/  LDL.64 R200, [R1+0x2828] ;  /* 0x0028280001c87983 */ /* 0x000ea80000100a00 */
[----:B------:R1:W-:Y:S04]  /*40bd0*/  LDGSTS.E [R197+0x12d00], [R250.64], P4 ;  /* 0x12d00000fac57fae */ /* 0x0003e8000a121844 */
[----:B-1----:R-:W2:Y:S04]  /*40be0*/  LDL.64 R250, [R1+0x1f98] ;  /* 0x001f980001fa7983 */ /* 0x002ea80000100a00 */
[----:B------:R1:W-:Y:S04]  /*40bf0*/  LDGSTS.E [R197+0x13c00], [R194.64], P0 ;  /* 0x13c00000c2c57fae */ /* 0x0003e80008121844 */
[----:B-1----:R-:W2:Y:S04]  /*40c00*/  LDL.64 R194, [R1+0x3138] ;  /* 0x0031380001c27983 */ /* 0x002ea80000100a00 */
[----:B---3--:R1:W-:Y:S04]  /*40c10*/  LDGSTS.E [R197+0x13d00], [R192.64], P4 ;  /* 0x13d00000c0c57fae */ /* 0x0083e8000a121844 */
[----:B-1----:R-:W2:Y:S04]  /*40c20*/  LDL.64 R192, [R1+0x2848] ;  /* 0x0028480001c07983 */ /* 0x002ea80000100a00 */
        /* <DEDUP_REMOVED lines=93> */
[----:B----4-:R4:W-:Y:S04]  /*41200*/  LDGSTS.E [R197+0x30c00], [R250.64], P0 ;  /* 0x30c00000fac57fae */ /* 0x0109e80008121844 */
[----:B-1----:R-:W3:Y:S04]  /*41210*/  LDL.64 R200, [R1+0x2608] ;  /* 0x0026080001c87983 */ /* 0x002ee80000100a00 */
[----:B------:R1:W-:Y:S04]  /*41220*/  LDGSTS.E [R197+0x30d00], [R202.64], P4 ;  /* 0x30d00000cac57fae */ /* 0x0003e8000a121844 */
[----:B----4-:R-:W4:Y:S04]  /*41230*/  LDL.64 R250, [R1+0x3370] ;  /* 0x0033700001fa7983 */ /* 0x010f280000100a00 */
        /* <DEDUP_REMOVED lines=18> */
[----:B------:R-:W4:Y:S04]  /*41360*/  LDL.64 R204, [R1+0x2458] ;  /* 0x0024580001cc7983 */ /* 0x000f280000100a00 */
[----:B-1----:R-:W4:Y:S04]  /*41370*/  LDL.64 R202, [R1+0xa00] ;  /* 0x000a000001ca7983 */ /* 0x002f280000100a00 */
[----:B--2---:R-:W4:Y:S04]  /*41380*/  LDL.64 R194, [R1+0x3390] ;  /* 0x0033900001c27983 */ /* 0x004f280000100a00 */
[----:B------:R1:W-:Y:S04]  /*41390*/  LDGSTS.E [R197+0x31d00], [R192.64], P4 ;  /* 0x31d00000c0c57fae */ /* 0x0003e8000a121844 */
[----:B-1----:R-:W4:Y:S04]  /*413a0*/  LDL.64 R192, [R1+0x25e8] ;  /* 0x0025e80001c07983 */ /* 0x002f280000100a00 */
[----:B------:R1:W-:Y:S04]  /*413b0*/  LDGSTS.E [R197+0x32c00], [R198.64], P0 ;  /* 0x32c00000c6c57fae */ /* 0x0003e80008121844 */
[----:B-1----:R-:W2:Y:S04]  /*413c0*/  LDL.64 R198, [R1+0x33f8] ;  /* 0x0033f80001c67983 */ /* 0x002ea80000100a00 */
[----:B---3--:R1:W-:Y:S04]  /*413d0*/  LDGSTS.E [R197+0x32d00], [R200.64], P4 ;  /* 0x32d00000c8c57fae */ /* 0x0083e8000a121844 */
[----:B----4-:R3:W-:Y:S04]  /*413e0*/  LDGSTS.E [R197+0x33c00], [R250.64], P0 ;  /* 0x33c00000fac57fae */ /* 0x0107e80008121844 */
[----:B-1----:R-:W4:Y:S04]  /*413f0*/  LDL.64 R200, [R1+0x620] ;  /* 0x0006200001c87983 */ /* 0x002f280000100a00 */
[----:B---3--:R-:W3:Y:S04]  /*41400*/  LDL.64 R250, [R1+0x14e0] ;  /* 0x0014e00001fa7983 */ /* 0x008ee80000100a00 */
[----:B------:R1:W-:Y:S04]  /*41410*/  LDGSTS.E [R197+0x33d00], [R192.64], P4 ;  /* 0x33d00000c0c57fae */ /* 0x0003e8000a121844 */
[----:B------:R1:W-:Y:S04]  /*41420*/  LDGSTS.E [R197+0x34c00], [R246.64], P0 ;  /* 0x34c00000f6c57fae */ /* 0x0003e80008121844 */
[----:B------:R1:W-:Y:S04]  /*41430*/  LDGSTS.E [R197+0x34d00], [R244.64], P4 ;  /* 0x34d00000f4c57fae */ /* 0x0003e8000a121844 */
[----:B-1----:R-:W3:Y:S04]  /*41440*/  LDL.LU.64 R192, [R1+0x5ad8] ;  /* 0x005ad80001c07983 */ /* 0x002ee80000300a00 */
        /* <DEDUP_REMOVED lines=23> */
[----:B------:R-:W3:Y:S04]  /*415c0*/  LDL.64 R242, [R1+0x1690] ;  /* 0x0016900001f27983 */ /* 0x000ee80000100a00 */
[----:B------:R-:W3:Y:S04]  /*415d0*/  LDL.64 R240, [R1+0x1710] ;  /* 0x0017100001f07983 */ /* 0x000ee80000100a00 */
[----:B-1----:R-:W3:Y:S04]  /*415e0*/  LDL.64 R238, [R1+0xd58] ;  /* 0x000d580001ee7983 */ /* 0x002ee80000100a00 */
[----:B--2---:R1:W-:Y:S04]  /*415f0*/  LDGSTS.E [R197+0x3fc00], [R198.64], P0 ;  /* 0x3fc00000c6c57fae */ /* 0x0043e80008121844 */
[----:B------:R2:W-:Y:S04]  /*41600*/  LDGSTS.E [R197+0x3fd00], [R204.64], P4 ;  /* 0x3fd00000ccc57fae */ /* 0x0005e8000a121844 */
[----:B------:R3:W-:Y:S04]  /*41610*/  LDGSTS.E [R248+0xe00], [R202.64], P0 ;  /* 0x00e00000caf87fae */ /* 0x0007e80008121844 */
[----:B-1----:R-:W3:Y:S04]  /*41620*/  LDL.64 R198, [R1+0x1580] ;  /* 0x0015800001c67983 */ /* 0x002ee80000100a00 */
[----:B--2---:R-:W2:Y:S04]  /*41630*/  LDL.64 R196, [R1+0x7e0] ;  /* 0x0007e00001c47983 */ /* 0x004ea80000100a00 */
        /* <DEDUP_REMOVED lines=17> */
[----:B------:R-:W4:Y:S04]  /*41750*/  LDL.64 R204, [R1+0x1b98] ;  /* 0x001b980001cc7983 */ /* 0x000f280000100a00 */
[----:B---3--:R3:W-:Y:S04]  /*41760*/  LDGSTS.E [R248+0x1e00], [R250.64], P0 ;  /* 0x01e00000faf87fae */ /* 0x0087e80008121844 */
[----:B------:R-:W4:Y:S04]  /*41770*/  LDL.64 R202, [R1+0x1c20] ;  /* 0x001c200001ca7983 */ /* 0x000f280000100a00 */
[----:B-1----:R-:W4:Y:S04]  /*41780*/  LDL.64 R200, [R1+0x1c98] ;  /* 0x001c980001c87983 */ /* 0x002f280000100a00 */
[----:B---3--:R-:W3:Y:S04]  /*41790*/  LDL.64 R250, [R1+0xd20] ;  /* 0x000d200001fa7983 */ /* 0x008ee80000100a00 */
[----:B------:R1:W-:Y:S04]  /*417a0*/  LDGSTS.E [R248+0x1f00], [R194.64], P4 ;  /* 0x01f00000c2f87fae */ /* 0x0003e8000a121844 */
[----:B-1----:R-:W4:Y:S04]  /*417b0*/  LDL.64 R194, [R1+0x1ba0] ;  /* 0x001ba00001c27983 */ /* 0x002f280000100a00 */
[----:B------:R1:W-:Y:S04]  /*417c0*/  LDGSTS.E [R248+0x2e00], [R198.64], P0 ;  /* 0x02e00000c6f87fae */ /* 0x0003e80008121844 */
[----:B--2---:R2:W-:Y:S04]  /*417d0*/  LDGSTS.E [R248+0x2f00], [R196.64], P4 ;  /* 0x02f00000c4f87fae */ /* 0x0045e8000a121844 */
[----:B------:R2:W-:Y:S04]  /*417e0*/  LDGSTS.E [R248+0x3e00], [R246.64], P0 ;  /* 0x03e00000f6f87fae */ /* 0x0005e80008121844 */
[----:B-1----:R-:W4:Y:S04]  /*417f0*/  LDL.64 R198, [R1+0x1c18] ;  /* 0x001c180001c67983 */ /* 0x002f280000100a00 */
[----:B------:R1:W-:Y:S04]  /*41800*/  LDGSTS.E [R248+0x3f00], [R244.64], P4 ;  /* 0x03f00000f4f87fae */ /* 0x0003e8000a121844 */
[----:B------:R1:W-:Y:S04]  /*41810*/  LDGSTS.E [R248+0x4e00], [R242.64], P0 ;  /* 0x04e00000f2f87fae */ /* 0x0003e80008121844 */
[----:B--2---:R-:W4:Y:S04]  /*41820*/  LDL.64 R196, [R1+0x1ca0] ;  /* 0x001ca00001c47983 */ /* 0x004f280000100a00 */
[----:B------:R-:W4:Y:S04]  /*41830*/  LDL.64 R246, [R1+0x1da0] ;  /* 0x001da00001f67983 */ /* 0x000f280000100a00 */
[----:B-1----:R-:W4:Y:S04]  /*41840*/  LDL.64 R244, [R1+0x1e18] ;  /* 0x001e180001f47983 */ /* 0x002f280000100a00 */
[----:B------:R-:W4:Y:S04]  /*41850*/  LDL.64 R242, [R1+0x1e20] ;  /* 0x001e200001f27983 */ /* 0x000f280000100a00 */
        /* <DEDUP_REMOVED lines=19> */
[----:B----4-:R4:W-:Y:S04]  /*41990*/  LDGSTS.E [R248+0xee00], [R204.64], P0 ;  /* 0x0ee00000ccf87fae */ /* 0x0109e80008121844 */
[----:B-1----:R-:W2:Y:S04]  /*419a0*/  LDL.64 R250, [R1+0x1d18] ;  /* 0x001d180001fa7983 */ /* 0x002ea80000100a00 */
[----:B---3--:R-:W3:Y:S04]  /*419b0*/  LDL.64 R240, [R1+0x1ea0] ;  /* 0x001ea00001f07983 */ /* 0x008ee80000100a00 */
        /* <DEDUP_REMOVED lines=19> */
[----:B----4-:R-:W4:Y:S04]  /*41af0*/  LDL.64 R204, [R1+0x2390] ;  /* 0x0023900001cc7983 */ /* 0x010f280000100a00 */
        /* <DEDUP_REMOVED lines=53> */
[----:B------:R-:W2:Y:S04]  /*41e50*/  LDL.64 R218, [R1+0x2720] ;  /* 0x0027200001da7983 */ /* 0x000ea80000100a00 */
[----:B------:R-:W2:Y:S04]  /*41e60*/  LDL.64 R216, [R1+0x2fc0] ;  /* 0x002fc00001d87983 */ /* 0x000ea80000100a00 */
[----:B-1----:R-:W2:Y:S04]  /*41e70*/  LDL.64 R250, [R1+0x3108] ;  /* 0x0031080001fa7983 */ /* 0x002ea80000100a00 */
        /* <DEDUP_REMOVED lines=10> */
[----:B------:R-:W4:Y:S04]  /*41f20*/  LDL.64 R202, [R1+0x26a0] ;  /* 0x0026a00001ca7983 */ /* 0x000f280000100a00 */
[----:B------:R-:W4:Y:S04]  /*41f30*/  LDL.64 R200, [R1+0x32a0] ;  /* 0x0032a00001c87983 */ /* 0x000f280000100a00 */
[----:B---3--:R1:W-:Y:S04]  /*41f40*/  LDGSTS.E [R248+0x20e00], [R198.64], P0 ;  /* 0x20e00000c6f87fae */ /* 0x0083e80008121844 */
[----:B-1----:R-:W3:Y:S04]  /*41f50*/  LDL.64 R198, [R1+0x27e0] ;  /* 0x0027e00001c67983 */ /* 0x002ee80000100a00 */
[----:B------:R1:W-:Y:S04]  /*41f60*/  LDGSTS.E [R248+0x20f00], [R196.64], P4 ;  /* 0x20f00000c4f87fae */ /* 0x0003e8000a121844 */
[----:B-1----:R-:W3:Y:S04]  /*41f70*/  LDL.64 R196, [R1+0x2680] ;  /* 0x0026800001c47983 */ /* 0x002ee80000100a00 */
[----:B--2---:R1:W-:Y:S04]  /*41f80*/  LDGSTS.E [R248+0x21e00], [R250.64], P0 ;  /* 0x21e00000faf87fae */ /* 0x0043e80008121844 */
[----:B-1----:R-:W2:Y:S04]  /*41f90*/  LDL.64 R250, [R1+0x32b8] ;  /* 0x0032b80001fa7983 */ /* 0x002ea80000100a00 */
[----:B----4-:R1:W-:Y:S04]  /*41fa0*/  LDGSTS.E [R248+0x21f00], [R194.64], P4 ;  /* 0x21f00000c2f87fae */ /* 0x0103e8000a121844 */
[----:B------:R4:W-:Y:S04]  /*41fb0*/  LDGSTS.E [R248+0x22e00], [R246.64], P0 ;  /* 0x22e00000f6f87fae */ /* 0x0009e80008121844 */
[----:B------:R4:W-:Y:S04]  /*41fc0*/  LDGSTS.E [R248+0x22f00], [R244.64], P4 ;  /* 0x22f00000f4f87fae */ /* 0x0009e8000a121844 */
[----:B-1----:R-:W2:Y:S04]  /*41fd0*/  LDL.64 R194, [R1+0x2660] ;  /* 0x0026600001c27983 */ /* 0x002ea80000100a00 */
[----:B------:R1:W-:Y:S04]  /*41fe0*/  LDGSTS.E [R248+0x23e00], [R242.64], P0 ;  /* 0x23e00000f2f87fae */ /* 0x0003e80008121844 */
[----:B----4-:R-:W4:Y:S04]  /*41ff0*/  LDL.64 R246, [R1+0x3418] ;  /* 0x0034180001f67983 */ /* 0x010f280000100a00 */
        /* <DEDUP_REMOVED lines=46> */
[----:B---3--:R-:W3:Y:S04]  /*422e0*/  LDL.64 R240, [R1+0x24b8] ;  /* 0x0024b80001f07983 */ /* 0x008ee80000100a00 */
        /* <DEDUP_REMOVED lines=8> */
[----:B-1----:R-:W3:Y:S04]  /*42370*/  LDL.64 R230, [R1+0x2498] ;  /* 0x0024980001e67983 */ /* 0x002ee80000100a00 */
[----:B------:R1:W-:Y:S04]  /*42380*/  LDGSTS.E [R248+0x31e00], [R234.64], P0 ;  /* 0x31e00000eaf87fae */ /* 0x0003e80008121844 */
[----:B-1----:R-:W3:Y:S04]  /*42390*/  LDL.64 R234, [R1+0x3438] ;  /* 0x0034380001ea7983 */ /* 0x002ee80000100a00 */
[----:B--2---:R1:W-:Y:S04]  /*423a0*/  LDGSTS.E [R248+0x31f00], [R194.64], P4 ;  /* 0x31f00000c2f87fae */ /* 0x0043e8000a121844 */
[----:B------:R2:W-:Y:S04]  /*423b0*/  LDGSTS.E [R248+0x32e00], [R250.64], P0 ;  /* 0x32e00000faf87fae */ /* 0x0005e80008121844 */
[----:B------:R2:W-:Y:S04]  /*423c0*/  LDGSTS.E [R248+0x32f00], [R196.64], P4 ;  /* 0x32f00000c4f87fae */ /* 0x0005e8000a121844 */
[----:B-1----:R-:W3:Y:S04]  /*423d0*/  LDL.LU.64 R194, [R1+0x5ad0] ;  /* 0x005ad00001c27983 */ /* 0x002ee80000300a00 */
[----:B--2---:R-:W2:Y:S04]  /*423e0*/  LDL.LU.64 R250, [R1+0x5ac8] ;  /* 0x005ac80001fa7983 */ /* 0x004ea80000300a00 */
[----:B------:R-:W2:Y:S04]  /*423f0*/  LDL.LU.64 R196, [R1+0x5ac0] ;  /* 0x005ac00001c47983 */ /* 0x000ea80000300a00 */
[----:B------:R1:W-:Y:S04]  /*42400*/  LDGSTS.E [R248+0x33e00], [R232.64], P0 ;  /* 0x33e00000e8f87fae */ /* 0x0003e80008121844 */
[----:B-1----:R-:W2:Y:S04]  /*42410*/  LDL.64 R232, [R1+0x2460] ;  /* 0x0024600001e87983 */ /* 0x002ea80000100a00 */
[----:B----4-:R1:W-:Y:S04]  /*42420*/  LDGSTS.E [R248+0x33f00], [R198.64], P4 ;  /* 0x33f00000c6f87fae */ /* 0x0103e8000a121844 */
[----:B------:R4:W-:Y:S04]  /*42430*/  LDGSTS.E [R248+0x34e00], [R200.64], P0 ;  /* 0x34e00000c8f87fae */ /* 0x0009e80008121844 */
[----:B------:R1:W-:Y:S04]  /*42440*/  LDGSTS.E [R248+0x34f00], [R202.64], P4 ;  /* 0x34f00000caf87fae */ /* 0x0003e8000a121844 */
[----:B------:R4:W-:Y:S04]  /*42450*/  LDGSTS.E [R248+0x35e00], [R204.64], P0 ;  /* 0x35e00000ccf87fae */ /* 0x0009e80008121844 */
[----:B------:R4:W-:Y:S04]  /*42460*/  LDGSTS.E [R248+0x35f00], [R206.64], P4 ;  /* 0x35f00000cef87fae */ /* 0x0009e8000a121844 */
[----:B-1----:R-:W2:Y:S04]  /*42470*/  LDL.LU.64 R198, [R1+0x5ab8] ;  /* 0x005ab80001c67983 */ /* 0x002ea80000300a00 */
[----:B------:R1:W-:Y:S04]  /*42480*/  LDGSTS.E [R248+0x36e00], [R208.64], P0 ;  /* 0x36e00000d0f87fae */ /* 0x0003e80008121844 */
[----:B----4-:R-:W4:Y:S04]  /*42490*/  LDL.LU.64 R200, [R1+0x5ab0] ;  /* 0x005ab00001c87983 */ /* 0x010f280000300a00 */
[----:B------:R1:W-:Y:S04]  /*424a0*/  LDGSTS.E [R248+0x36f00], [R210.64], P4 ;  /* 0x36f00000d2f87fae */ /* 0x0003e8000a121844 */
[----:B------:R-:W4:Y:S04]  /*424b0*/  LDL.LU.64 R202, [R1+0x5aa8] ;  /* 0x005aa80001ca7983 */ /* 0x000f280000300a00 */
[----:B------:R1:W-:Y:S04]  /*424c0*/  LDGSTS.E [R248+0x37e00], [R212.64], P0 ;  /* 0x37e00000d4f87fae */ /* 0x0003e80008121844 */
[----:B------:R-:W4:Y:S04]  /*424d0*/  LDL.LU.64 R204, [R1+0x5aa0] ;  /* 0x005aa00001cc7983 */ /* 0x000f280000300a00 */
[----:B------:R1:W-:Y:S04]  /*424e0*/  LDGSTS.E [R248+0x37f00], [R214.64], P4 ;  /* 0x37f00000d6f87fae */ /* 0x0003e8000a121844 */
[----:B------:R-:W4:Y:S04]  /*424f0*/  LDL.LU.64 R206, [R1+0x5a98] ;  /* 0x005a980001ce7983 */ /* 0x000f280000300a00 */
[----:B------:R1:W-:Y:S04]  /*42500*/  LDGSTS.E [R248+0x38e00], [R216.64], P0 ;  /* 0x38e00000d8f87fae */ /* 0x0003e80008121844 */
[----:B-1----:R-:W4:Y:S04]  /*42510*/  LDL.LU.64 R208, [R1+0x5a90] ;  /* 0x005a900001d07983 */ /* 0x002f280000300a00 */
[----:B------:R1:W-:Y:S04]  /*42520*/  LDGSTS.E [R248+0x38f00], [R218.64], P4 ;  /* 0x38f00000daf87fae */ /* 0x0003e8000a121844 */
[----:B------:R-:W4:Y:S04]  /*42530*/  LDL.LU.64 R210, [R1+0x5a88] ;  /* 0x005a880001d27983 */ /* 0x000f280000300a00 */
        /* <DEDUP_REMOVED lines=14> */
[----:B---3--:R3:W-:Y:S04]  /*42620*/  LDGSTS.E [R248+0x3cf00], [R240.64], P4 ;  /* 0x3cf00000f0f87fae */ /* 0x0087e8000a121844 */
[----:B------:R-:W4:Y:S04]  /*42630*/  LDL.LU.64 R226, [R1+0x5a48] ;  /* 0x005a480001e27983 */ /* 0x000f280000300a00 */
[----:B------:R1:W-:Y:S04]  /*42640*/  LDGSTS.E [R248+0x3de00], [R228.64], P0 ;  /* 0x3de00000e4f87fae */ /* 0x0003e80008121844 */
[----:B------:R1:W-:Y:S04]  /*42650*/  LDGSTS.E [R248+0x3df00], [R230.64], P4 ;  /* 0x3df00000e6f87fae */ /* 0x0003e8000a121844 */
[----:B------:R1:W-:Y:S04]  /*42660*/  LDGSTS.E [R248+0x3ee00], [R238.64], P0 ;  /* 0x3ee00000eef87fae */ /* 0x0003e80008121844 */
[----:B-1----:R-:W4:Y:S04]  /*42670*/  LDL.LU.64 R228, [R1+0x3f0] ;  /* 0x0003f00001e47983 */ /* 0x002f280000300a00 */
[----:B------:R-:W4:Y:S04]  /*42680*/  LDL.LU.64 R230, [R1+0x3e8] ;  /* 0x0003e80001e67983 */ /* 0x000f280000300a00 */
[----:B------:R-:W4:Y:S04]  /*42690*/  LDL.LU.64 R242, [R1+0x3b0] ;  /* 0x0003b00001f27983 */ /* 0x000f280000300a00 */
[----:B------:R-:W4:Y:S04]  /*426a0*/  LDL.LU.64 R238, [R1+0x3a8] ;  /* 0x0003a80001ee7983 */ /* 0x000f280000300a00 */
[----:B------:R1:W-:Y:S04]  /*426b0*/  LDGSTS.E [R248+0x3ef00], [R236.64], P4 ;  /* 0x3ef00000ecf87fae */ /* 0x0003e8000a121844 */
[----:B------:R1:W-:Y:S04]  /*426c0*/  LDGSTS.E [R248+0x3fe00], [R234.64], P0 ;  /* 0x3fe00000eaf87fae */ /* 0x0003e80008121844 */
[----:B-1----:R-:W4:Y:S01]  /*426d0*/  LDL.LU.64 R236, [R1+0x370] ;  /* 0x0003700001ec7983 */ /* 0x002f220000300a00 */
[----:B------:R-:W-:-:S02]  /*426e0*/  ISETP.GE.U32.AND P0, PT, R2, 0x7ffffeec, PT ;  /* 0x7ffffeec0200780c */ /* 0x000fc40003f06070 */
[----:B------:R-:W-:Y:S01]  /*426f0*/  SHF.L.U32 R2, R0, 0x7, RZ ;  /* 0x0000000700027819 */ /* 0x000fe200000006ff */
[----:B------:R-:W4:Y:S01]  /*42700*/  LDL.LU.64 R234, [R1+0x368] ;  /* 0x0003680001ea7983 */ /* 0x000f220000300a00 */
[----:B------:R-:W-:-:S03]  /*42710*/  IADD3 R0, R249, 0x100000, RZ ;  /* 0x00100000f9007810 */ /* 0x000fc60007ffe0ff */
[----:B---3--:R-:W-:Y:S01]  /*42720*/  IMAD.WIDE R240, R2, 0x4, R4 ;  /* 0x0000000402f07825 */ /* 0x008fe200078e0204 */
[----:B------:R-:W-:-:S04]  /*42730*/  IADD3 R4, R252, -0x9d, RZ ;  /* 0xffffff63fc047810 */ /* 0x000fc80007ffe0ff */
[----:B------:R1:W-:Y:S04]  /*42740*/  STL.64 [R1+0x970], R240 ;  /* 0x000970f001007387 */ /* 0x0003e80000100a00 */
[----:B--2---:R2:W-:Y:S01]  /*42750*/  LDGSTS.E [R248+0x3ff00], [R232.64], P4 ;  /* 0x3ff00000e8f87fae */ /* 0x0045e2000a121844 */
[----:B------:R-:W-:Y:S02]  /*42760*/  ISETP.GE.U32.AND P4, PT, R3, 0x7ffffee8, PT ;  /* 0x7ffffee80300780c */ /* 0x000fe40003f86070 */
[----:B------:R-:W-:Y:S01]  /*42770*/  IADD3 R3, R249, 0x100000, RZ ;  /* 0x00100000f9037810 */ /* 0x000fe20007ffe0ff */
[----:B------:R-:W0:Y:S04]  /*42780*/  LDGDEPBAR ;  /* 0x00000000000079af */ /* 0x000e280000000000 */
[----:B------:R-:W3:Y:S04]  /*42790*/  S2R R249, SR_TID.X ;  /* 0x0000000000f97919 */ /* 0x000ee80000002100 */
[----:B------:R-:W-:Y:S01]  /*427a0*/  BAR.SYNC.DEFER_BLOCKING 0x0 ;  /* 0x0000000000007b1d */ /* 0x000fe20000010000 */
[----:B--2---:R-:W-:-:S05]  /*427b0*/  IMAD.WIDE R232, R2, 0x4, R6 ;  /* 0x0000000402e87825 */ /* 0x004fca00078e0206 */
[----:B------:R2:W-:Y:S01]  /*427c0*/  STL.64 [R1+0x968], R232 ;  /* 0x000968e801007387 */ /* 0x0005e20000100a00 */
[----:B---3--:R-:W-:-:S03]  /*427d0*/  LOP3.LUT R249, R249, 0x3f, RZ, 0xc0, !PT ;  /* 0x0000003ff9f97812 */ /* 0x008fc600078ec0ff */
[----:B------:R-:W-:Y:S01]  /*427e0*/  @!PT LDS RZ, [RZ] ;  /* 0x00000000fffff984 */ /* 0x000fe20000000800 */
[----:B------:R-:W-:Y:S01]  /*427f0*/  @!PT LDS RZ, [RZ] ;  /* 0x00000000fffff984 */ /* 0x000fe20000000800 */
[----:B------:R-:W-:Y:S01]  /*42800*/  @!PT LDS RZ, [RZ] ;  /* 0x00000000fffff984 */ /* 0x000fe20000000800 */
[----:B------:R1:W-:Y:S02]  /*42810*/  LDGSTS.E [R3+-0x70000], [R240.64], !P6 ;  /* 0x90000000f0037fae */ /* 0x0003e4000f121844 */
[----:B------:R-:W-:Y:S02]  /*42820*/  IMAD.SHL.U32 R7, R249, 0x4, RZ ;  /* 0x00000004f9077824 */ /* 0x000fe400078e00ff */
[----:B------:R2:W-:Y:S03]  /*42830*/  LDGSTS.E [R0+-0x6ff00], [R232.64], !P6 ;  /* 0x90100000e8007fae */ /* 0x0005e6000f121844 */
[----:B------:R-:W-:Y:S01]  /*42840*/  IADD3 R5, R7, 0x100000, RZ ;  /* 0x0010000007057810 */ /* 0x000fe20007ffe0ff */
[----:B-1----:R-:W3:Y:S01]  /*42850*/  LDL.LU.64 R240, [R1+0x330] ;  /* 0x0003300001f07983 */ /* 0x002ee20000300a00 */
[----:B------:R-:W-:-:S03]  /*42860*/  ISETP.GE.U32.AND P6, PT, R4, 0x7ffffee4, PT ;  /* 0x7ffffee40400780c */ /* 0x000fc60003fc6070 */
[----:B--2---:R-:W2:Y:S01]  /*42870*/  LDL.LU.64 R232, [R1+0x328] ;  /* 0x0003280001e87983 */ /* 0x004ea20000300a00 */
[C---:B------:R-:W-:Y:S02]  /*42880*/  IADD3 R4, R7.reuse, 0x100000, RZ ;  /* 0x0010000007047810 */ /* 0x040fe40007ffe0ff */
[C---:B------:R-:W-:Y:S02]  /*42890*/  IADD3 R3, R7.reuse, 0x100000, RZ ;  /* 0x0010000007037810 */ /* 0x040fe40007ffe0ff */
[----:B------:R-:W-:Y:S01]  /*428a0*/  IADD3 R0, R7, 0x100000, RZ ;  /* 0x0010000007007810 */ /* 0x000fe20007ffe0ff */
[----:B----4-:R-:W-:-:S04]  /*428b0*/  IMAD.WIDE R228, R2, 0x4, R228 ;  /* 0x0000000402e47825 */ /* 0x010fc800078e02e4 */
[C---:B------:R-:W-:Y:S01]  /*428c0*/  IMAD.WIDE R244, R2.reuse, 0x4, R230 ;  /* 0x0000000402f47825 */ /* 0x040fe200078e02e6 */
[----:B------:R1:W-:Y:S04]  /*428d0*/  LDGSTS.E [R5+-0x6f800], [R228.64], !P3 ;  /* 0x90800000e4057fae */ /* 0x0003e8000d921844 */
[----:B------:R-:W4:Y:S01]  /*428e0*/  LDL.LU.64 R230, [R1+0x2f0] ;  /* 0x0002f00001e67983 */ /* 0x000f220000300a00 */
[----:B------:R-:W-:-:S03]  /*428f0*/  IMAD.WIDE R242, R2, 0x4, R242 ;  /* 0x0000000402f27825 */ /* 0x000fc600078e02f2 */
[----:B------:R1:W-:Y:S01]  /*42900*/  STL.64 [R1+0x960], R228 ;  /* 0x000960e401007387 */ /* 0x0003e20000100a00 */
[----:B------:R-:W-:-:S03]  /*42910*/  IMAD.WIDE R238, R2, 0x4, R238 ;  /* 0x0000000402ee7825 */ /* 0x000fc600078e02ee */
[----:B------:R-:W-:Y:S04]  /*42920*/  STL.64 [R1+0x958], R244 ;  /* 0x000958f401007387 */ /* 0x000fe80000100a00 */
[----:B------:R4:W-:Y:S04]  /*42930*/  LDGSTS.E [R4+-0x6f700], [R244.64], !P3 ;  /* 0x90900000f4047fae */ /* 0x0009e8000d921844 */
[----:B-1----:R-:W4:Y:S04]  /*42940*/  LDL.LU.64 R228, [R1+0x2e8] ;  /* 0x0002e80001e47983 */ /* 0x002f280000300a00 */
[----:B------:R1:W-:Y:S04]  /*42950*/  STL.64 [R1+0x950], R242 ;  /* 0x000950f201007387 */ /* 0x0003e80000100a00 */
[----:B------:R1:W-:Y:S04]  /*42960*/  LDGSTS.E [R3+-0x6f000], [R242.64], !P5 ;  /* 0x91000000f2037fae */ /* 0x0003e8000e921844 */
[----:B------:R1:W-:Y:S04]  /*42970*/  STL.64 [R1+0x948], R238 ;  /* 0x000948ee01007387 */ /* 0x0003e80000100a00 */
[----:B------:R1:W-:Y:S02]  /*42980*/  LDGSTS.E [R0+-0x6ef00], [R238.64], !P5 ;  /* 0x91100000ee007fae */ /* 0x0003e4000e921844 */
[----:B-1----:R-:W-:-:S04]  /*42990*/  IMAD.WIDE R242, R2, 0x4, R236 ;  /* 0x0000000402f27825 */ /* 0x002fc800078e02ec */
[----:B------:R-:W-:Y:S01]  /*429a0*/  IMAD.WIDE R234, R2, 0x4, R234 ;  /* 0x0000000402ea7825 */ /* 0x000fe200078e02ea */
[----:B------:R1:W-:Y:S04]  /*429b0*/  LDGSTS.E [R4+-0x6e800], [R242.64], !P2 ;  /* 0x91800000f2047fae */ /* 0x0003e8000d121844 */
[----:B------:R-:W4:Y:S04]  /*429c0*/  LDL.LU.64 R238, [R1+0x2b0] ;  /* 0x0002b00001ee7983 */ /* 0x000f280000300a00 */
[----:B------:R-:W4:Y:S04]  /*429d0*/  LDL.LU.64 R236, [R1+0x2a8] ;  /* 0x0002a80001ec7983 */ /* 0x000f280000300a00 */
[----:B------:R1:W-:Y:S01]  /*429e0*/  STL.64 [R1+0x940], R242 ;  /* 0x000940f201007387 */ /* 0x0003e20000100a00 */
[----:B------:R-:W-:-:S03]  /*429f0*/  IADD3 R5, R252, -0xa9, RZ ;  /* 0xffffff57fc057810 */ /* 0x000fc60007ffe0ff */
[----:B------:R2:W-:Y:S04]  /*42a00*/  STL.64 [R1+0x938], R234 ;  /* 0x000938ea01007387 */ /* 0x0005e80000100a00 */
[----:B------:R2:W-:Y:S04]  /*42a10*/  LDGSTS.E [R3+-0x6e700], [R234.64], !P2 ;  /* 0x91900000ea037fae */ /* 0x0005e8000d121844 */
[----:B-1----:R-:W4:Y:S01]  /*42a20*/  LDL.LU.64 R242, [R1+0x270] ;  /* 0x0002700001f27983 */ /* 0x002f220000300a00 */
[----:B------:R-:W-:Y:S02]  /*42a30*/  ISETP.GE.U32.AND P2, PT, R5, 0x7ffffed8, PT ;  /* 0x7ffffed80500780c */ /* 0x000fe40003f46070 */
[----:B------:R-:W-:Y:S01]  /*42a40*/  IADD3 R5, R252, -0xad, RZ ;  /* 0xffffff53fc057810 */ /* 0x000fe20007ffe0ff */
[----:B---3--:R-:W-:-:S04]  /*42a50*/  IMAD.WIDE R240, R2, 0x4, R240 ;  /* 0x0000000402f07825 */ /* 0x008fc800078e02f0 */
[----:B--2---:R-:W-:Y:S01]  /*42a60*/  IMAD.WIDE R246, R2, 0x4, R232 ;  /* 0x0000000402f67825 */ /* 0x004fe200078e02e8 */
[----:B------:R1:W-:Y:S04]  /*42a70*/  STL.64 [R1+0x930], R240 ;  /* 0x000930f001007387 */ /* 0x0003e80000100a00 */
[----:B------:R-:W2:Y:S04]  /*42a80*/  LDL.LU.64 R234, [R1+0x268] ;  /* 0x0002680001ea7983 */ /* 0x000ea80000300a00 */
[----:B------:R1:W-:Y:S04]  /*42a90*/  LDGSTS.E [R0+-0x6e000], [R240.64], !P1 ;  /* 0x92000000f0007fae */ /* 0x0003e8000c921844 */
[----:B------:R-:W-:Y:S04]  /*42aa0*/  STL.64 [R1+0x928], R246 ;  /* 0x000928f601007387 */ /* 0x000fe80000100a00 */
[----:B------:R-:W3:Y:S04]  /*42ab0*/  LDL.LU.64 R232, [R1+0x230] ;  /* 0x0002300001e87983 */ /* 0x000ee80000300a00 */
[----:B------:R1:W-:Y:S01]  /*42ac0*/  LDGSTS.E [R4+-0x6df00], [R246.64], !P1 ;  /* 0x92100000f6047fae */ /* 0x0003e2000c921844 */
[----:B------:R-:W-:-:S02]  /*42ad0*/  ISETP.GE.U32.AND P1, PT, R5, 0x7ffffed4, PT ;  /* 0x7ffffed40500780c */ /* 0x000fc40003f26070 */
[----:B------:R-:W-:Y:S01]  /*42ae0*/  IADD3 R5, R7, 0x100000, RZ ;  /* 0x0010000007057810 */ /* 0x000fe20007ffe0ff */
[C---:B----4-:R-:W-:Y:S02]  /*42af0*/  IMAD.WIDE R244, R2.reuse, 0x4, R230 ;  /* 0x0000000402f47825 */ /* 0x050fe400078e02e6 */
[----:B------:R-:W4:Y:S04]  /*42b00*/  LDL.LU.64 R230, [R1+0x228] ;  /* 0x0002280001e67983 */ /* 0x000f280000300a00 */
[----:B------:R-:W-:Y:S04]  /*42b10*/  STL.64 [R1+0x920], R244 ;  /* 0x000920f401007387 */ /* 0x000fe80000100a00 */
[----:B------:R1:W-:Y:S02]  /*42b20*/  LDGSTS.E [R3+-0x6d800], [R244.64], !P0 ;  /* 0x92800000f4037fae */ /* 0x0003e4000c121844 */
[----:B-1----:R-:W-:-:S02]  /*42b30*/  IMAD.WIDE R240, R2, 0x4, R228 ;  /* 0x0000000402f07825 */ /* 0x002fc400078e02e4 */
[----:B------:R-:W4:Y:S04]  /*42b40*/  LDL.LU.64 R228, [R1+0x1f0] ;  /* 0x0001f00001e47983 */ /* 0x000f280000300a00 */
[----:B------:R1:W-:Y:S04]  /*42b50*/  STL.64 [R1+0x918], R240 ;  /* 0x000918f001007387 */ /* 0x0003e80000100a00 */
[----:B------:R1:W-:Y:S02]  /*42b60*/  LDGSTS.E [R0+-0x6d700], [R240.64], !P0 ;  /* 0x92900000f0007fae */ /* 0x0003e4000c121844 */
[----:B-1----:R-:W-:-:S02]  /*42b70*/  IMAD.WIDE R240, R2, 0x4, R238 ;  /* 0x0000000402f07825 */ /* 0x002fc400078e02ee */
[----:B------:R-:W4:Y:S02]  /*42b80*/  LDL.LU.64 R238, [R1+0x1e8] ;  /* 0x0001e80001ee7983 */ /* 0x000f240000300a00 */
[----:B------:R-:W-:Y:S02]  /*42b90*/  IMAD.WIDE R244, R2, 0x4, R236 ;  /* 0x0000000402f47825 */ /* 0x000fe400078e02ec */
[----:B------:R-:W4:Y:S04]  /*42ba0*/  LDL.LU.64 R236, [R1+0x1a8] ;  /* 0x0001a80001ec7983 */ /* 0x000f280000300a00 */
[----:B------:R1:W-:Y:S04]  /*42bb0*/  STL.64 [R1+0x910], R240 ;  /* 0x000910f001007387 */ /* 0x0003e80000100a00 */
[----:B------:R-:W-:Y:S04]  /*42bc0*/  STL.64 [R1+0x908], R244 ;  /* 0x000908f401007387 */ /* 0x000fe80000100a00 */
[----:B------:R1:W-:Y:S04]  /*42bd0*/  LDGSTS.E [R5+-0x6d000], [R240.64], !P4 ;  /* 0x93000000f0057fae */ /* 0x0003e8000e121844 */
[----:B-1----:R-:W4:Y:S01]  /*42be0*/  LDL.LU.64 R240, [R1+0x198] ;  /* 0x0001980001f07983 */ /* 0x002f220000300a00 */
[----:B------:R-:W-:-:S02]  /*42bf0*/  IADD3 R6, R252, -0xa1, RZ ;  /* 0xffffff5ffc067810 */ /* 0x000fc40007ffe0ff */
[----:B------:R-:W-:Y:S02]  /*42c00*/  IADD3 R4, R252, -0xb1, RZ ;  /* 0xffffff4ffc047810 */ /* 0x000fe40007ffe0ff */
[----:B------:R-:W-:Y:S02]  /*42c10*/  ISETP.GE.U32.AND P3, PT, R6, 0x7ffffee0, PT ;  /* 0x7ffffee00600780c */ /* 0x000fe40003f66070 */
[----:B------:R-:W-:Y:S01]  /*42c20*/  ISETP.GE.U32.AND P0, PT, R4, 0x7ffffed0, PT ;  /* 0x7ffffed00400780c */ /* 0x000fe20003f06070 */
[----:B------:R-:W-:Y:S01]  /*42c30*/  IMAD.WIDE R242, R2, 0x4, R242 ;  /* 0x0000000402f27825 */ /* 0x000fe200078e02f2 */
[----:B------:R-:W-:Y:S02]  /*42c40*/  IADD3 R6, R252, -0xa5, RZ ;  /* 0xffffff5bfc067810 */ /* 0x000fe40007ffe0ff */
[----:B------:R-:W-:Y:S02]  /*42c50*/  IADD3 R4, R7, 0x100000, RZ ;  /* 0x0010000007047810 */ /* 0x000fe40007ffe0ff */
[----:B------:R-:W-:Y:S01]  /*42c60*/  ISETP.GE.U32.AND P5, PT, R6, 0x7ffffedc, PT ;  /* 0x7ffffedc0600780c */ /* 0x000fe20003fa6070 */
[----:B------:R-:W-:Y:S04]  /*42c70*/  STL.64 [R1+0x900], R242 ;  /* 0x000900f201007387 */ /* 0x000fe80000100a00 */
[----:B------:R1:W-:Y:S04]  /*42c80*/  LDGSTS.E [R4+-0x6cf00], [R244.64], !P4 ;  /* 0x93100000f4047fae */ /* 0x0003e8000e121844 */
[----:B------:R1:W-:Y:S01]  /*42c90*/  LDGSTS.E [R3+-0x6c800], [R242.64], !P6 ;  /* 0x93800000f2037fae */ /* 0x0003e2000f121844 */
[----:B--2---:R-:W-:-:S05]  /*42ca0*/  IMAD.WIDE R234, R2, 0x4, R234 ;  /* 0x0000000402ea7825 */ /* 0x004fca00078e02ea */
[----:B------:R4:W-:Y:S04]  /*42cb0*/  STL.64 [R1+0x8f8], R234 ;  /* 0x0008f8ea01007387 */ /* 0x0009e80000100a00 */
[----:B------:R4:W-:Y:S01]  /*42cc0*/  LDGSTS.E [R0+-0x6c700], [R234.64], !P6 ;  /* 0x93900000ea007fae */ /* 0x0009e2000f121844 */
[----:B---3--:R-:W-:-:S05]  /*42cd0*/  IMAD.WIDE R232, R2, 0x4, R232 ;  /* 0x0000000402e87825 */ /* 0x008fca00078e02e8 */
[----:B------:R2:W-:Y:S04]  /*42ce0*/  STL.64 [R1+0x8f0], R232 ;  /* 0x0008f0e801007387 */ /* 0x0005e80000100a00 */
[----:B------:R2:W-:Y:S01]  /*42cf0*/  LDGSTS.E [R4+-0x6c000], [R232.64], !P3 ;  /* 0x94000000e8047fae */ /* 0x0005e2000d921844 */
[----:B----4-:R-:W-:-:S05]  /*42d00*/  IMAD.WIDE R234, R2, 0x4, R230 ;  /* 0x0000000402ea7825 */ /* 0x010fca00078e02e6 */
[----:B------:R3:W-:Y:S01]  /*42d10*/  LDGSTS.E [R3+-0x6bf00], [R234.64], !P3 ;  /* 0x94100000ea037fae */ /* 0x0007e2000d921844 */
[----:B-1----:R-:W-:-:S03]  /*42d20*/  IMAD.WIDE R242, R2, 0x4, R228 ;  /* 0x0000000402f27825 */ /* 0x002fc600078e02e4 */
[----:B------:R-:W4:Y:S04]  /*42d30*/  LDL.LU.64 R228, [R1+0x148] ;  /* 0x0001480001e47983 */ /* 0x000f280000300a00 */
[----:B------:R3:W-:Y:S04]  /*42d40*/  STL.64 [R1+0x8e8], R234 ;  /* 0x0008e8ea01007387 */ /* 0x0007e80000100a00 */
[----:B------:R-:W4:Y:S04]  /*42d50*/  LDL.LU.64 R230, [R1+0x138] ;  /* 0x0001380001e67983 */ /* 0x000f280000300a00 */
[----:B------:R1:W-:Y:S04]  /*42d60*/  STL.64 [R1+0x8e0], R242 ;  /* 0x0008e0f201007387 */ /* 0x0003e80000100a00 */
[----:B--2---:R-:W2:Y:S04]  /*42d70*/  LDL.LU.64 R232, [R1+0xe8] ;  /* 0x0000e80001e87983 */ /* 0x004ea80000300a00 */
[----:B---3--:R-:W3:Y:S04]  /*42d80*/  LDL.LU.64 R234, [R1+0xd8] ;  /* 0x0000d80001ea7983 */ /* 0x008ee80000300a00 */
[----:B------:R1:W-:Y:S01]  /*42d90*/  LDGSTS.E [R0+-0x6b800], [R242.64], !P5 ;  /* 0x94800000f2007fae */ /* 0x0003e2000e921844 */
[----:B------:R-:W-:-:S04]  /*42da0*/  IMAD.WIDE R246, R2, 0x4, R238 ;  /* 0x0000000402f67825 */ /* 0x000fc800078e02ee */
[C---:B------:R-:W-:Y:S01]  /*42db0*/  IMAD.WIDE R244, R2.reuse, 0x4, R236 ;  /* 0x0000000402f47825 */ /* 0x040fe200078e02ec */
[----:B------:R-:W-:Y:S04]  /*42dc0*/  STL.64 [R1+0x8d8], R246 ;  /* 0x0008d8f601007387 */ /* 0x000fe80000100a00 */
[----:B------:R-:W3:Y:S04]  /*42dd0*/  LDL.LU.64 R236, [R1+0x88] ;  /* 0x0000880001ec7983 */ /* 0x000ee80000300a00 */
[----:B------:R-:W3:Y:S04]  /*42de0*/  LDL.LU.64 R238, [R1+0x80] ;  /* 0x0000800001ee7983 */ /* 0x000ee80000300a00 */
[----:B------:R-:W-:Y:S04]  /*42df0*/  STL.64 [R1+0x8d0], R244 ;  /* 0x0008d0f401007387 */ /* 0x000fe80000100a00 */
[----:B------:R1:W-:Y:S04]  /*42e00*/  LDGSTS.E [R4+-0x6b700], [R246.64], !P5 ;  /* 0x94900000f6047fae */ /* 0x0003e8000e921844 */
[----:B------:R1:W-:Y:S02]  /*42e10*/  LDGSTS.E [R3+-0x6b000], [R244.64], !P2 ;  /* 0x95000000f4037fae */ /* 0x0003e4000d121844 */
[----:B-1----:R-:W-:-:S02]  /*42e20*/  IMAD.WIDE R242, R2, 0x4, R240 ;  /* 0x0000000402f27825 */ /* 0x002fc400078e02f0 */
[----:B------:R-:W3:Y:S04]  /*42e30*/  LDL.LU.64 R240, [R1+0x50] ;  /* 0x0000500001f07983 */ /* 0x000ee80000300a00 */
[----:B------:R1:W-:Y:S04]  /*42e40*/  STL.64 [R1+0x8c8], R242 ;  /* 0x0008c8f201007387 */ /* 0x0003e80000100a00 */
[----:B------:R1:W-:Y:S04]  /*42e50*/  LDGSTS.E [R0+-0x6af00], [R242.64], !P2 ;  /* 0x95100000f2007fae */ /* 0x0003e8000d121844 */
[----:B-1----:R-:W3:Y:S04]  /*42e60*/  LDL.LU.64 R242, [R1+0x48] ;  /* 0x0000480001f27983 */ /* 0x002ee80000300a00 */
[----:B------:R-:W3:Y:S04]  /*42e70*/  LDL.LU.64 R244, [R1+0x18] ;  /* 0x0000180001f47983 */ /* 0x000ee80000300a00 */
[----:B------:R-:W3:Y:S01]  /*42e80*/  LDL.LU.64 R246, [R1+0x10] ;  /* 0x0000100001f67983 */ /* 0x000ee20000300a00 */
[----:B------:R-:W-:-:S02]  /*42e90*/  IADD3 R5, R252, -0xbd, RZ ;  /* 0xffffff43fc057810 */ /* 0x000fc40007ffe0ff */
[----:B------:R-:W-:Y:S02]  /*42ea0*/  IADD3 R6, R252, -0xb5, RZ ;  /* 0xffffff4bfc067810 */ /* 0x000fe40007ffe0ff */
[----:B------:R-:W-:Y:S02]  /*42eb0*/  ISETP.GE.U32.AND P3, PT, R5, 0x7ffffec4, PT ;  /* 0x7ffffec40500780c */ /* 0x000fe40003f66070 */
[----:B------:R-:W-:Y:S02]  /*42ec0*/  ISETP.GE.U32.AND P4, PT, R6, 0x7ffffecc, PT ;  /* 0x7ffffecc0600780c */ /* 0x000fe40003f86070 */
[C---:B------:R-:W-:Y:S02]  /*42ed0*/  IADD3 R5, R252.reuse, -0xc1, RZ ;  /* 0xffffff3ffc057810 */ /* 0x040fe40007ffe0ff */
[C---:B------:R-:W-:Y:S02]  /*42ee0*/  IADD3 R6, R252.reuse, -0xb9, RZ ;  /* 0xffffff47fc067810 */ /* 0x040fe40007ffe0ff */
[----:B------:R-:W-:-:S02]  /*42ef0*/  IADD3 R4, R252, -0xc5, RZ ;  /* 0xffffff3bfc047810 */ /* 0x000fc40007ffe0ff */
[----:B------:R-:W-:Y:S02]  /*42f00*/  ISETP.GE.U32.AND P5, PT, R5, 0x7ffffec0, PT ;  /* 0x7ffffec00500780c */ /* 0x000fe40003fa6070 */
[----:B------:R-:W-:Y:S02]  /*42f10*/  ISETP.GE.U32.AND P6, PT, R6, 0x7ffffec8, PT ;  /* 0x7ffffec80600780c */ /* 0x000fe40003fc6070 */
[----:B------:R-:W-:Y:S02]  /*42f20*/  ISETP.GE.U32.AND P2, PT, R4, 0x7ffffebc, PT ;  /* 0x7ffffebc0400780c */ /* 0x000fe40003f46070 */
[C---:B------:R-:W-:Y:S02]  /*42f30*/  IADD3 R5, R7.reuse, 0x100000, RZ ;  /* 0x0010000007057810 */ /* 0x040fe40007ffe0ff */
[----:B------:R-:W-:Y:S02]  /*42f40*/  IADD3 R4, R7, 0x100000, RZ ;  /* 0x0010000007047810 */ /* 0x000fe40007ffe0ff */
[----:B------:R-:W-:Y:S01]  /*42f50*/  IADD3 R6, R252, -0xc9, RZ ;  /* 0xffffff37fc067810 */ /* 0x000fe20007ffe0ff */
[----:B------:R-:W-:-:S04]  /*42f60*/  IMAD.WIDE R8, R2, 0x4, R8 ;  /* 0x0000000402087825 */ /* 0x000fc800078e0208 */
[----:B------:R-:W-:-:S04]  /*42f70*/  IMAD.WIDE R10, R2, 0x4, R10 ;  /* 0x00000004020a7825 */ /* 0x000fc800078e020a */
[----:B------:R-:W-:-:S04]  /*42f80*/  IMAD.WIDE R12, R2, 0x4, R12 ;  /* 0x00000004020c7825 */ /* 0x000fc800078e020c */
[----:B------:R-:W-:-:S04]  /*42f90*/  IMAD.WIDE R14, R2, 0x4, R14 ;  /* 0x00000004020e7825 */ /* 0x000fc800078e020e */
[----:B----4-:R-:W-:-:S04]  /*42fa0*/  IMAD.WIDE R228, R2, 0x4, R228 ;  /* 0x0000000402e47825 */ /* 0x010fc800078e02e4 */
[C---:B------:R-:W-:Y:S01]  /*42fb0*/  IMAD.WIDE R230, R2.reuse, 0x4, R230 ;  /* 0x0000000402e67825 */ /* 0x040fe200078e02e6 */
[----:B------:R1:W-:Y:S04]  /*42fc0*/  STL.64 [R1+0x8c0], R228 ;  /* 0x0008c0e401007387 */ /* 0x0003e80000100a00 */
[----:B------:R4:W-:Y:S01]  /*42fd0*/  STL.64 [R1+0x8b8], R230 ;  /* 0x0008b8e601007387 */ /* 0x0009e20000100a00 */
[----:B--2---:R-:W-:-:S03]  /*42fe0*/  IMAD.WIDE R232, R2, 0x4, R232 ;  /* 0x0000000402e87825 */ /* 0x004fc600078e02e8 */
[----:B------:R1:W-:Y:S01]  /*42ff0*/  LDGSTS.E [R5+-0x6a800], [R228.64], !P1 ;  /* 0x95800000e4057fae */ /* 0x0003e2000c921844 */
[----:B---3--:R-:W-:-:S03]  /*43000*/  IMAD.WIDE R234, R2, 0x4, R234 ;  /* 0x0000000402ea7825 */ /* 0x008fc600078e02ea */
[----:B------:R4:W-:Y:S04]  /*43010*/  LDGSTS.E [R4+-0x6a700], [R230.64], !P1 ;  /* 0x95900000e6047fae */ /* 0x0009e8000c921844 */
[----:B------:R2:W-:Y:S04]  /*43020*/  LDGSTS.E [R3+-0x6a000], [R232.64], !P0 ;  /* 0x96000000e8037fae */ /* 0x0005e8000c121844 */
[----:B-1----:R-:W3:Y:S01]  /*43030*/  LDL.LU.64 R228, [R1+0x5a40] ;  /* 0x005a400001e47983 */ /* 0x002ee20000300a00 */
[----:B------:R-:W-:-:S03]  /*43040*/  IADD3 R5, R252, -0xd1, RZ ;  /* 0xffffff2ffc057810 */ /* 0x000fc60007ffe0ff */
[----:B----4-:R-:W4:Y:S01]  /*43050*/  LDL.LU.64 R230, [R1+0x5a38] ;  /* 0x005a380001e67983 */ /* 0x010f220000300a00 */
[----:B------:R-:W-:-:S03]  /*43060*/  IMAD.WIDE R236, R2, 0x4, R236 ;  /* 0x0000000402ec7825 */ /* 0x000fc600078e02ec */
[----:B------:R2:W-:Y:S01]  /*43070*/  STL.64 [R1+0x8b0], R232 ;  /* 0x0008b0e801007387 */ /* 0x0005e20000100a00 */
[----:B------:R-:W-:-:S03]  /*43080*/  IMAD.WIDE R238, R2, 0x4, R238 ;  /* 0x0000000402ee7825 */ /* 0x000fc600078e02ee */
[----:B------:R1:W-:Y:S04]  /*43090*/  STL.64 [R1+0x8a8], R234 ;  /* 0x0008a8ea01007387 */ /* 0x0003e80000100a00 */
[----:B------:R1:W-:Y:S04]  /*430a0*/  LDGSTS.E [R0+-0x69f00], [R234.64], !P0 ;  /* 0x96100000ea007fae */ /* 0x0003e8000c121844 */
[----:B--2---:R-:W2:Y:S04]  /*430b0*/  LDL.LU.64 R232, [R1+0x5a30] ;  /* 0x005a300001e87983 */ /* 0x004ea80000300a00 */
[----:B------:R1:W-:Y:S01]  /*430c0*/  LDGSTS.E [R4+-0x69800], [R236.64], !P4 ;  /* 0x96800000ec047fae */ /* 0x0003e2000e121844 */
[----:B------:R-:W-:-:S03]  /*430d0*/  IMAD.WIDE R240, R2, 0x4, R240 ;  /* 0x0000000402f07825 */ /* 0x000fc600078e02f0 */
[----:B-1----:R-:W2:Y:S04]  /*430e0*/  LDL.LU.64 R234, [R1+0x5a28] ;  /* 0x005a280001ea7983 */ /* 0x002ea80000300a00 */
[----:B------:R1:W-:Y:S04]  /*430f0*/  STL.64 [R1+0x8a0], R236 ;  /* 0x0008a0ec01007387 */ /* 0x0003e80000100a00 */
[----:B------:R1:W-:Y:S01]  /*43100*/  LDGSTS.E [R3+-0x69700], [R238.64], !P4 ;  /* 0x96900000ee037fae */ /* 0x0003e2000e121844 */
[----:B------:R-:W-:Y:S02]  /*43110*/  ISETP.GE.U32.AND P4, PT, R5, 0x7ffffeb0, PT ;  /* 0x7ffffeb00500780c */ /* 0x000fe40003f86070 */
[----:B------:R-:W-:Y:S01]  /*43120*/  IADD3 R5, R252, -0xd5, RZ ;  /* 0xffffff2bfc057810 */ /* 0x000fe20007ffe0ff */
[----:B------:R1:W-:Y:S04]  /*43130*/  STL.64 [R1+0x898], R238 ;  /* 0x000898ee01007387 */ /* 0x0003e80000100a00 */
[----:B------:R1:W-:Y:S01]  /*43140*/  LDGSTS.E [R0+-0x69000], [R240.64], !P6 ;  /* 0x97000000f0007fae */ /* 0x0003e2000f121844 */
[----:B------:R-:W-:-:S03]  /*43150*/  IMAD.WIDE R242, R2, 0x4, R242 ;  /* 0x0000000402f27825 */ /* 0x000fc600078e02f2 */
[----:B-1----:R-:W2:Y:S01]  /*43160*/  LDL.LU.64 R236, [R1+0x5a20] ;  /* 0x005a200001ec7983 */ /* 0x002ea20000300a00 */
[----:B------:R-:W-:-:S03]  /*43170*/  IMAD.WIDE R244, R2, 0x4, R244 ;  /* 0x0000000402f47825 */ /* 0x000fc600078e02f4 */
[----:B------:R1:W-:Y:S01]  /*43180*/  LDGSTS.E [R4+-0x68f00], [R242.64], !P6 ;  /* 0x97100000f2047fae */ /* 0x0003e2000f121844 */
[----:B------:R-:W-:-:S03]  /*43190*/  IMAD.WIDE R246, R2, 0x4, R246 ;  /* 0x0000000402f67825 */ /* 0x000fc600078e02f6 */
[----:B------:R-:W2:Y:S01]  /*431a0*/  LDL.LU.64 R238, [R1+0x5a18] ;  /* 0x005a180001ee7983 */ /* 0x000ea20000300a00 */
[----:B------:R-:W-:-:S03]  /*431b0*/  ISETP.GE.U32.AND P6, PT, R5, 0x7ffffeac, PT ;  /* 0x7ffffeac0500780c */ /* 0x000fc60003fc6070 */
[----:B------:R1:W-:Y:S02]  /*431c0*/  STL.64 [R1+0x890], R240 ;  /* 0x000890f001007387 */ /* 0x0003e40000100a00 */
[----:B-1----:R-:W-:Y:S02]  /*431d0*/  IADD3 R4, R252, -0xd9, RZ ;  /* 0xffffff27fc047810 */ /* 0x002fe40007ffe0ff */
[----:B------:R1:W-:Y:S01]  /*431e0*/  LDGSTS.E [R3+-0x68800], [R244.64], !P3 ;  /* 0x97800000f4037fae */ /* 0x0003e2000d921844 */
[----:B------:R-:W-:Y:S02]  /*431f0*/  ISETP.GE.U32.AND P1, PT, R6, 0x7ffffeb8, PT ;  /* 0x7ffffeb80600780c */ /* 0x000fe40003f26070 */
[----:B------:R-:W-:Y:S01]  /*43200*/  IADD3 R5, R7, 0x100000, RZ ;  /* 0x0010000007057810 */ /* 0x000fe20007ffe0ff */
[----:B------:R1:W-:Y:S01]  /*43210*/  LDGSTS.E [R0+-0x68700], [R246.64], !P3 ;  /* 0x97900000f6007fae */ /* 0x0003e2000d921844 */
[----:B------:R-:W-:-:S03]  /*43220*/  ISETP.GE.U32.AND P3, PT, R4, 0x7ffffea8, PT ;  /* 0x7ffffea80400780c */ /* 0x000fc60003f66070 */
[----:B------:R-:W2:Y:S01]  /*43230*/  LDL.LU.64 R240, [R1+0x5a10] ;  /* 0x005a100001f07983 */ /* 0x000ea20000300a00 */
[----:B------:R-:W-:-:S03]  /*43240*/  IADD3 R6, R252, -0xcd, RZ ;  /* 0xffffff33fc067810 */ /* 0x000fc60007ffe0ff */
[----:B------:R1:W-:Y:S01]  /*43250*/  STL.64 [R1+0x878], R242 ;  /* 0x000878f201007387 */ /* 0x0003e20000100a00 */
[----:B------:R-:W-:Y:S02]  /*43260*/  IADD3 R4, R7, 0x100000, RZ ;  /* 0x0010000007047810 */ /* 0x000fe40007ffe0ff */
[----:B------:R-:W-:Y:S01]  /*43270*/  ISETP.GE.U32.AND P0, PT, R6, 0x7ffffeb4, PT ;  /* 0x7ffffeb40600780c */ /* 0x000fe20003f06070 */
[----:B------:R1:W-:Y:S04]  /*43280*/  LDGSTS.E [R5+-0x68000], [R8.64], !P5 ;  /* 0x9800000008057fae */ /* 0x0003e8000e921844 */
[----:B------:R1:W-:Y:S04]  /*43290*/  LDGSTS.E [R4+-0x67f00], [R10.64], !P5 ;  /* 0x981000000a047fae */ /* 0x0003e8000e921844 */
[----:B-1----:R-:W2:Y:S04]  /*432a0*/  LDL.LU.64 R242, [R1+0x5a08] ;  /* 0x005a080001f27983 */ /* 0x002ea80000300a00 */
[----:B------:R1:W-:Y:S04]  /*432b0*/  STL.64 [R1+0x870], R244 ;  /* 0x000870f401007387 */ /* 0x0003e80000100a00 */
[----:B------:R1:W-:Y:S04]  /*432c0*/  STL.64 [R1+0x858], R246 ;  /* 0x000858f601007387 */ /* 0x0003e80000100a00 */
[----:B------:R1:W-:Y:S04]  /*432d0*/  LDGSTS.E [R3+-0x67800], [R12.64], !P2 ;  /* 0x988000000c037fae */ /* 0x0003e8000d121844 */
[----:B-1----:R-:W2:Y:S04]  /*432e0*/  LDL.LU.64 R244, [R1+0x5a00] ;  /* 0x005a000001f47983 */ /* 0x002ea80000300a00 */
[----:B------:R-:W2:Y:S04]  /*432f0*/  LDL.LU.64 R246, [R1+0x59f8] ;  /* 0x0059f80001f67983 */ /* 0x000ea80000300a00 */
[----:B------:R-:W-:Y:S04]  /*43300*/  STL.64 [R1+0x850], R8 ;  /* 0x0008500801007387 */ /* 0x000fe80000100a00 */
[----:B------:R1:W-:Y:S04]  /*43310*/  STL.64 [R1+0x828], R10 ;  /* 0x0008280a01007387 */ /* 0x0003e80000100a00 */
[----:B------:R1:W-:Y:S04]  /*43320*/  STL.64 [R1+0x820], R12 ;  /* 0x0008200c01007387 */ /* 0x0003e80000100a00 */
[----:B------:R1:W-:Y:S04]  /*43330*/  STL.64 [R1+0x768], R14 ;  /* 0x0007680e01007387 */ /* 0x0003e80000100a00 */
[----:B------:R1:W-:Y:S02]  /*43340*/  LDGSTS.E [R0+-0x67700], [R14.64], !P2 ;  /* 0x989000000e007fae */ /* 0x0003e4000d121844 */
[----:B-1----:R-:W-:-:S02]  /*43350*/  IMAD.MOV.U32 R11, RZ, RZ, c[0x0][0x180] ;  /* 0x00006000ff0b7624 */ /* 0x002fc400078e00ff */
[----:B------:R-:W-:-:S04]  /*43360*/  IMAD.WIDE R8, R2, 0x4, R20 ;  /* 0x0000000402087825 */ /* 0x000fc800078e0214 */
[----:B------:R-:W-:-:S04]  /*43370*/  IMAD.WIDE R12, R2, 0x4, R18 ;  /* 0x00000004020c7825 */ /* 0x000fc800078e0212 */
[----:B------:R-:W-:Y:S01]  /*43380*/  IMAD.WIDE R14, R2, 0x4, R16 ;  /* 0x00000004020e7825 */ /* 0x000fe200078e0210 */
[----:B------:R-:W-:-:S04]  /*43390*/  IADD3 R5, R11, -0xe5, RZ ;  /* 0xffffff1b0b057810 */ /* 0x000fc80007ffe0ff */
[----:B------:R1:W-:Y:S04]  /*433a0*/  STL.64 [R1+0x760], R14 ;  /* 0x0007600e01007387 */ /* 0x0003e80000100a00 */
[----:B------:R1:W-:Y:S01]  /*433b0*/  LDGSTS.E [R4+-0x67000], [R14.64], !P1 ;  /* 0x990000000e047fae */ /* 0x0003e2000c921844 */
[----:B------:R-:W-:-:S03]  /*433c0*/  IADD3 R6, R252, -0xdd, RZ ;  /* 0xffffff23fc067810 */ /* 0x000fc60007ffe0ff */
[----:B------:R1:W-:Y:S04]  /*433d0*/  STL.64 [R1+0x738], R12 ;  /* 0x0007380c01007387 */ /* 0x0003e80000100a00 */
[----:B------:R1:W-:Y:S02]  /*433e0*/  LDGSTS.E [R3+-0x66f00], [R12.64], !P1 ;  /* 0x991000000c037fae */ /* 0x0003e4000c921844 */
[----:B-1----:R-:W-:Y:S02]  /*433f0*/  IMAD.WIDE R14, R2, 0x4, R22 ;  /* 0x00000004020e7825 */ /* 0x002fe400078e0216 */
[----:B------:R1:W-:Y:S01]  /*43400*/  STL.64 [R1+0x730], R8 ;  /* 0x0007300801007387 */ /* 0x0003e20000100a00 */
[----:B------:R-:W-:-:S03]  /*43410*/  ISETP.GE.U32.AND P1, PT, R5, 0x7ffffe9c, PT ;  /* 0x7ffffe9c0500780c */ /* 0x000fc60003f26070 */
[----:B------:R1:W-:Y:S01]  /*43420*/  LDGSTS.E [R0+-0x66800], [R8.64], !P0 ;  /* 0x9980000008007fae */ /* 0x0003e2000c121844 */
[C---:B------:R-:W-:Y:S01]  /*43430*/  IADD3 R5, R11.reuse, -0xe9, RZ ;  /* 0xffffff170b057810 */ /* 0x040fe20007ffe0ff */
[----:B------:R-:W-:Y:S02]  /*43440*/  IMAD.WIDE R12, R2, 0x4, R24 ;  /* 0x00000004020c7825 */ /* 0x000fe400078e0218 */
[----:B------:R1:W-:Y:S01]  /*43450*/  LDGSTS.E [R4+-0x66700], [R14.64], !P0 ;  /* 0x999000000e047fae */ /* 0x0003e2000c121844 */
[----:B------:R-:W-:Y:S02]  /*43460*/  ISETP.GE.U32.AND P5, PT, R6, 0x7ffffea4, PT ;  /* 0x7ffffea40600780c */ /* 0x000fe40003fa6070 */
[----:B------:R-:W-:Y:S01]  /*43470*/  IADD3 R6, R11, -0xe1, RZ ;  /* 0xffffff1f0b067810 */ /* 0x000fe20007ffe0ff */
[----:B------:R1:W-:Y:S02]  /*43480*/  LDGSTS.E [R3+-0x66000], [R12.64], !P4 ;  /* 0x9a0000000c037fae */ /* 0x0003e4000e121844 */
[----:B-1----:R-:W-:Y:S01]  /*43490*/  IMAD.WIDE R8, R2, 0x4, R26 ;  /* 0x0000000402087825 */ /* 0x002fe200078e021a */
[----:B------:R-:W-:-:S02]  /*434a0*/  ISETP.GE.U32.AND P0, PT, R5, 0x7ffffe98, PT ;  /* 0x7ffffe980500780c */ /* 0x000fc40003f06070 */
[----:B------:R-:W-:Y:S02]  /*434b0*/  IADD3 R4, R11, -0xed, RZ ;  /* 0xffffff130b047810 */ /* 0x000fe40007ffe0ff */
[----:B------:R1:W-:Y:S01]  /*434c0*/  LDGSTS.E [R0+-0x65f00], [R8.64], !P4 ;  /* 0x9a10000008007fae */ /* 0x0003e2000e121844 */
[C---:B------:R-:W-:Y:S01]  /*434d0*/  IADD3 R5, R7.reuse, 0x100000, RZ ;  /* 0x0010000007057810 */ /* 0x040fe20007ffe0ff */
[----:B------:R-:W-:Y:S01]  /*434e0*/  IMAD.WIDE R16, R2, 0x4, R28 ;  /* 0x0000000402107825 */ /* 0x000fe200078e021c */
[----:B------:R-:W-:Y:S01]  /*434f0*/  ISETP.GE.U32.AND P4, PT, R4, 0x7ffffe94, PT ;  /* 0x7ffffe940400780c */ /* 0x000fe20003f86070 */
[----:B------:R1:W-:Y:S01]  /*43500*/  STL.64 [R1+0x728], R14 ;  /* 0x0007280e01007387 */ /* 0x0003e20000100a00 */
[----:B------:R-:W-:Y:S02]  /*43510*/  IADD3 R4, R7, 0x100000, RZ ;  /* 0x0010000007047810 */ /* 0x000fe40007ffe0ff */
[----:B------:R-:W-:Y:S01]  /*43520*/  ISETP.GE.U32.AND P2, PT, R6, 0x7ffffea0, PT ;  /* 0x7ffffea00600780c */ /* 0x000fe20003f46070 */
[----:B------:R1:W-:Y:S04]  /*43530*/  STL.64 [R1+0x720], R12 ;  /* 0x0007200c01007387 */ /* 0x0003e80000100a00 */
[----:B------:R1:W-:Y:S02]  /*43540*/  STL.64 [R1+0x718], R8 ;  /* 0x0007180801007387 */ /* 0x0003e40000100a00 */
[----:B-1----:R-:W-:-:S02]  /*43550*/  IMAD.WIDE R14, R2, 0x4, R30 ;  /* 0x00000004020e7825 */ /* 0x002fc400078e021e */
[----:B------:R-:W-:Y:S02]  /*43560*/  STL.64 [R1+0x710], R16 ;  /* 0x0007101001007387 */ /* 0x000fe40000100a00 */
[C---:B------:R-:W-:Y:S02]  /*43570*/  IMAD.WIDE R12, R2.reuse, 0x4, R32 ;  /* 0x00000004020c7825 */ /* 0x040fe400078e0220 */
[----:B------:R1:W-:Y:S02]  /*43580*/  LDGSTS.E [R5+-0x65800], [R16.64], !P6 ;  /* 0x9a80000010057fae */ /* 0x0003e4000f121844 */
[C---:B------:R-:W-:Y:S02]  /*43590*/  IMAD.WIDE R8, R2.reuse, 0x4, R34 ;  /* 0x0000000402087825 */ /* 0x040fe400078e0222 */
[----:B------:R1:W-:Y:S04]  /*435a0*/  STL.64 [R1+0x708], R14 ;  /* 0x0007080e01007387 */ /* 0x0003e80000100a00 */
[----:B------:R1:W-:Y:S04]  /*435b0*/  LDGSTS.E [R4+-0x65700], [R14.64], !P6 ;  /* 0x9a9000000e047fae */ /* 0x0003e8000f121844 */
[----:B------:R1:W-:Y:S04]  /*435c0*/  STL.64 [R1+0x700], R12 ;  /* 0x0007000c01007387 */ /* 0x0003e80000100a00 */
[----:B------:R1:W-:Y:S02]  /*435d0*/  LDGSTS.E [R3+-0x65000], [R12.64], !P3 ;  /* 0x9b0000000c037fae */ /* 0x0003e4000d921844 */
[----:B-1----:R-:W-:-:S02]  /*435e0*/  IMAD.WIDE R14, R2, 0x4, R36 ;  /* 0x00000004020e7825 */ /* 0x002fc400078e0224 */
[----:B------:R1:W-:Y:S01]  /*435f0*/  STL.64 [R1+0x6f8], R8 ;  /* 0x0006f80801007387 */ /* 0x0003e20000100a00 */
[----:B------:R-:W-:-:S03]  /*43600*/  IADD3 R5, R11, -0xf9, RZ ;  /* 0xffffff070b057810 */ /* 0x000fc60007ffe0ff */
[----:B------:R1:W-:Y:S01]  /*43610*/  LDGSTS.E [R0+-0x64f00], [R8.64], !P3 ;  /* 0x9b10000008007fae */ /* 0x0003e2000d921844 */
[----:B------:R-:W-:-:S03]  /*43620*/  IMAD.WIDE R12, R2, 0x4, R38 ;  /* 0x00000004020c7825 */ /* 0x000fc600078e0226 */
[----:B------:R1:W-:Y:S01]  /*43630*/  STL.64 [R1+0x6f0], R14 ;  /* 0x0006f00e01007387 */ /* 0x0003e20000100a00 */
[----:B------:R-:W-:-:S03]  /*43640*/  IADD3 R6, R11, -0xf1, RZ ;  /* 0xffffff0f0b067810 */ /* 0x000fc60007ffe0ff */
[----:B------:R1:W-:Y:S02]  /*43650*/  LDGSTS.E [R4+-0x64800], [R14.64], !P5 ;  /* 0x9b8000000e047fae */ /* 0x0003e4000e921844 */
[C---:B-1----:R-:W-:Y:S02]  /*43660*/  IMAD.WIDE R8, R2.reuse, 0x4, R40 ;  /* 0x0000000402087825 */ /* 0x042fe400078e0228 */
[----:B------:R1:W-:Y:S04]  /*43670*/  STL.64 [R1+0x6e8], R12 ;  /* 0x0006e80c01007387 */ /* 0x0003e80000100a00 */
[----:B------:R1:W-:Y:S01]  /*43680*/  LDGSTS.E [R3+-0x64700], [R12.64], !P5 ;  /* 0x9b9000000c037fae */ /* 0x0003e2000e921844 */
[----:B------:R-:W-:-:S03]  /*43690*/  IMAD.WIDE R14, R2, 0x4, R42 ;  /* 0x00000004020e7825 */ /* 0x000fc600078e022a */
[----:B------:R1:W-:Y:S01]  /*436a0*/  STL.64 [R1+0x6e0], R8 ;  /* 0x0006e00801007387 */ /* 0x0003e20000100a00 */
[----:B------:R-:W-:-:S03]  /*436b0*/  ISETP.GE.U32.AND P5, PT, R5, 0x7ffffe88, PT ;  /* 0x7ffffe880500780c */ /* 0x000fc60003fa6070 */
[----:B------:R1:W-:Y:S01]  /*436c0*/  LDGSTS.E [R0+-0x64000], [R8.64], !P2 ;  /* 0x9c00000008007fae */ /* 0x0003e2000d121844 */
[C---:B------:R-:W-:Y:S01]  /*436d0*/  IADD3 R5, R11.reuse, -0xfd, RZ ;  /* 0xffffff030b057810 */ /* 0x040fe20007ffe0ff */
[----:B-1----:R-:W-:Y:S02]  /*436e0*/  IMAD.WIDE R12, R2, 0x4, R44 ;  /* 0x00000004020c7825 */ /* 0x002fe400078e022c */
[----:B------:R1:W-:Y:S01]  /*436f0*/  LDGSTS.E [R4+-0x63f00], [R14.64], !P2 ;  /* 0x9c1000000e047fae */ /* 0x0003e2000d121844 */
[----:B------:R-:W-:Y:S02]  /*43700*/  ISETP.GE.U32.AND P6, PT, R6, 0x7ffffe90, PT ;  /* 0x7ffffe900600780c */ /* 0x000fe40003fc6070 */
[----:B------:R-:W-:Y:S01]  /*43710*/  IADD3 R6, R11, -0xf5, RZ ;  /* 0xffffff0b0b067810 */ /* 0x000fe20007ffe0ff */
[----:B------:R1:W-:Y:S01]  /*43720*/  LDGSTS.E [R3+-0x63800], [R12.64], !P1 ;  /* 0x9c8000000c037fae */ /* 0x0003e2000c921844 */
[----:B------:R-:W-:Y:S01]  /*43730*/  IMAD.WIDE R8, R2, 0x4, R46 ;  /* 0x0000000402087825 */ /* 0x000fe200078e022e */
[----:B------:R-:W-:-:S02]  /*43740*/  ISETP.GE.U32.AND P2, PT, R5, 0x7ffffe84, PT ;  /* 0x7ffffe840500780c */ /* 0x000fc40003f46070 */
[----:B-1----:R-:W-:Y:S02]  /*43750*/  IADD3 R4, R11, -0x82, RZ ;  /* 0xffffff7e0b047810 */ /* 0x002fe40007ffe0ff */
[----:B------:R1:W-:Y:S01]  /*43760*/  LDGSTS.E [R0+-0x63700], [R8.64], !P1 ;  /* 0x9c90000008007fae */ /* 0x0003e2000c921844 */
[C---:B------:R-:W-:Y:S01]  /*43770*/  IADD3 R5, R7.reuse, 0x100000, RZ ;  /* 0x0010000007057810 */ /* 0x040fe20007ffe0ff */
[----:B------:R-:W-:Y:S01]  /*43780*/  IMAD.WIDE R16, R2, 0x4, R48 ;  /* 0x0000000402107825 */ /* 0x000fe200078e0230 */
[----:B------:R-:W-:Y:S01]  /*43790*/  ISETP.GE.U32.AND P1, PT, R4, 0x7ffffeff, PT ;  /* 0x7ffffeff0400780c */ /* 0x000fe20003f26070 */
[----:B------:R1:W-:Y:S01]  /*437a0*/  STL.64 [R1+0x6d8], R14 ;  /* 0x0006d80e01007387 */ /* 0x0003e20000100a00 */
[----:B------:R-:W-:Y:S02]  /*437b0*/  ISETP.GE.U32.AND P3, PT, R6, 0x7ffffe8c, PT ;  /* 0x7ffffe8c0600780c */ /* 0x000fe40003f66070 */
[----:B------:R-:W-:Y:S01]  /*437c0*/  IADD3 R4, R7, 0x100000, RZ ;  /* 0x0010000007047810 */ /* 0x000fe20007ffe0ff */
[----:B------:R1:W-:Y:S04]  /*437d0*/  STL.64 [R1+0x6d0], R12 ;  /* 0x0006d00c01007387 */ /* 0x0003e80000100a00 */
[----:B------:R3:W-:Y:S01]  /*437e0*/  STL.64 [R1+0x6c8], R8 ;  /* 0x0006c80801007387 */ /* 0x0007e20000100a00 */
[----:B-1----:R-:W-:-:S03]  /*437f0*/  IMAD.WIDE R14, R2, 0x4, R50 ;  /* 0x00000004020e7825 */ /* 0x002fc600078e0232 */
[----:B------:R-:W-:Y:S01]  /*43800*/  STL.64 [R1+0x6c0], R16 ;  /* 0x0006c01001007387 */ /* 0x000fe20000100a00 */
[----:B------:R-:W-:-:S03]  /*43810*/  IMAD.WIDE R12, R2, 0x4, R52 ;  /* 0x00000004020c7825 */ /* 0x000fc600078e0234 */
[----:B------:R1:W-:Y:S01]  /*43820*/  LDGSTS.E [R5+-0x63000], [R16.64], !P0 ;  /* 0x9d00000010057fae */ /* 0x0003e2000c121844 */
[----:B---3--:R-:W-:-:S03]  /*43830*/  IMAD.WIDE R8, R2, 0x4, R54 ;  /* 0x0000000402087825 */ /* 0x008fc600078e0236 */
[----:B------:R3:W-:Y:S04]  /*43840*/  STL.64 [R1+0x6b8], R14 ;  /* 0x0006b80e01007387 */ /* 0x0007e80000100a00 */
[----:B------:R3:W-:Y:S04]  /*43850*/  LDGSTS.E [R4+-0x62f00], [R14.64], !P0 ;  /* 0x9d1000000e047fae */ /* 0x0007e8000c121844 */
[----:B------:R1:W-:Y:S04]  /*43860*/  STL.64 [R1+0x6b0], R12 ;  /* 0x0006b00c01007387 */ /* 0x0003e80000100a00 */
[----:B------:R1:W-:Y:S01]  /*43870*/  LDGSTS.E [R3+-0x62800], [R12.64], !P4 ;  /* 0x9d8000000c037fae */ /* 0x0003e2000e121844 */
[----:B---3--:R-:W-:-:S03]  /*43880*/  IMAD.WIDE R14, R2, 0x4, R56 ;  /* 0x00000004020e7825 */ /* 0x008fc600078e0238 */
[----:B------:R3:W-:Y:S04]  /*43890*/  STL.64 [R1+0x6a8], R8 ;  /* 0x0006a80801007387 */ /* 0x0007e80000100a00 */
[----:B------:R3:W-:Y:S01]  /*438a0*/  LDGSTS.E [R0+-0x62700], [R8.64], !P4 ;  /* 0x9d90000008007fae */ /* 0x0007e2000e121844 */
[----:B-1----:R-:W-:-:S03]  /*438b0*/  IMAD.WIDE R12, R2, 0x4, R58 ;  /* 0x00000004020c7825 */ /* 0x002fc600078e023a */
[----:B------:R1:W-:Y:S04]  /*438c0*/  STL.64 [R1+0x6a0], R14 ;  /* 0x0006a00e01007387 */ /* 0x0003e80000100a00 */
[----:B------:R1:W-:Y:S01]  /*438d0*/  LDGSTS.E [R4+-0x62000], [R14.64], !P6 ;  /* 0x9e0000000e047fae */ /* 0x0003e2000f121844 */
[----:B---3--:R-:W-:-:S03]  /*438e0*/  IMAD.WIDE R8, R2, 0x4, R60 ;  /* 0x0000000402087825 */ /* 0x008fc600078e023c */
[----:B------:R-:W-:Y:S04]  /*438f0*/  STL.64 [R1+0x698], R12 ;  /* 0x0006980c01007387 */ /* 0x000fe80000100a00 */
[----:B------:R3:W-:Y:S04]  /*43900*/  LDGSTS.E [R3+-0x61f00], [R12.64], !P6 ;  /* 0x9e1000000c037fae */ /* 0x0007e8000f121844 */
[----:B------:R3:W-:Y:S01]  /*43910*/  STL.64 [R1+0x690], R8 ;  /* 0x0006900801007387 */ /* 0x0007e20000100a00 */
[----:B-1----:R-:W-:-:S03]  /*43920*/  IMAD.WIDE R14, R2, 0x4, R64 ;  /* 0x00000004020e7825 */ /* 0x002fc600078e0240 */
[----:B------:R3:W-:Y:S04]  /*43930*/  LDGSTS.E [R0+-0x61800], [R8.64], !P3 ;  /* 0x9e80000008007fae */ /* 0x0007e8000d921844 */
[----:B------:R-:W2:Y:S04]  /*43940*/  LDL.LU.64 R24, [R1+0x420] ;  /* 0x0004200001187983 */ /* 0x000ea80000300a00 */
[----:B------:R-:W4:Y:S01]  /*43950*/  LDL.LU.64 R20, [R1+0x418] ;  /* 0x0004180001147983 */ /* 0x000f220000300a00 */
[----:B---3--:R-:W-:-:S05]  /*43960*/  IMAD.WIDE R8, R2, 0x4, R62 ;  /* 0x0000000402087825 */ /* 0x008fca00078e023e */
[----:B------:R1:W-:Y:S01]  /*43970*/  STL.64 [R1+0x688], R8 ;  /* 0x0006880801007387 */ /* 0x0003e20000100a00 */
[----:B------:R-:W-:-:S03]  /*43980*/  IMAD.WIDE R12, R2, 0x4, R66 ;  /* 0x00000004020c7825 */ /* 0x000fc600078e0242 */
[----:B------:R-:W3:Y:S04]  /*43990*/  LDL.LU.64 R18, [R1+0x3e0] ;  /* 0x0003e00001127983 */ /* 0x000ee80000300a00 */
[----:B------:R1:W-:Y:S04]  /*439a0*/  STL.64 [R1+0x680], R14 ;  /* 0x0006800e01007387 */ /* 0x0003e80000100a00 */
[----:B------:R-:W3:Y:S04]  /*439b0*/  LDL.LU.64 R16, [R1+0x3d8] ;  /* 0x0003d80001107983 */ /* 0x000ee80000300a00 */
[----:B------:R1:W-:Y:S04]  /*439c0*/  LDGSTS.E [R4+-0x61700], [R8.64], !P3 ;  /* 0x9e90000008047fae */ /* 0x0003e8000d921844 */
[----:B------:R1:W-:Y:S01]  /*439d0*/  STL.64 [R1+0x678], R12 ;  /* 0x0006780c01007387 */ /* 0x0003e20000100a00 */
[----:B------:R-:W-:Y:S01]  /*439e0*/  IADD3 R5, R11, -0x8e, RZ ;  /* 0xffffff720b057810 */ /* 0x000fe20007ffe0ff */
[----:B------:R-:W-:-:S02]  /*439f0*/  IMAD.WIDE R22, R2, 0x4, R68 ;  /* 0x0000000402167825 */ /* 0x000fc400078e0244 */
[----:B------:R1:W-:Y:S02]  /*43a00*/  LDGSTS.E [R3+-0x61000], [R14.64], !P5 ;  /* 0x9f0000000e037fae */ /* 0x0003e4000e921844 */
[----:B-1----:R-:W-:Y:S01]  /*43a10*/  SHF.L.U32 R9, R249, 0x2, RZ ;  /* 0x00000002f9097819 */ /* 0x002fe200000006ff */
[----:B------:R-:W-:Y:S01]  /*43a20*/  IMAD.WIDE R26, R2, 0x4, R70 ;  /* 0x00000004021a7825 */ /* 0x000fe200078e0246 */
[----:B------:R-:W3:Y:S01]  /*43a30*/  LDL.LU.64 R248, [R1+0x3a0] ;  /* 0x0003a00001f87983 */ /* 0x000ee20000300a00 */
[----:B------:R-:W-:Y:S02]  /*43a40*/  ISETP.GE.U32.AND P6, PT, R5, 0x7ffffef3, PT ;  /* 0x7ffffef30500780c */ /* 0x000fe40003fc6070 */
[----:B------:R-:W-:Y:S01]  /*43a50*/  IADD3 R5, R11, -0x92, RZ ;  /* 0xffffff6e0b057810 */ /* 0x000fe20007ffe0ff */
[----:B------:R1:W-:Y:S03]  /*43a60*/  LDGSTS.E [R0+-0x60f00], [R12.64], !P5 ;  /* 0x9f1000000c007fae */ /* 0x0003e6000e921844 */
[----:B------:R-:W-:Y:S01]  /*43a70*/  ISETP.GE.U32.AND P3, PT, R5, 0x7ffffeef, PT ;  /* 0x7ffffeef0500780c */ /* 0x000fe20003f66070 */
[----:B------:R-:W3:Y:S01]  /*43a80*/  LDL.LU.64 R14, [R1+0x398] ;  /* 0x00039800010e7983 */ /* 0x000ee20000300a00 */
[----:B------:R-:W-:-:S02]  /*43a90*/  IADD3 R5, R7, 0x100000, RZ ;  /* 0x0010000007057810 */ /* 0x000fc40007ffe0ff */
[----:B------:R-:W-:-:S03]  /*43aa0*/  IADD3 R4, R11, -0x96, RZ ;  /* 0xffffff6a0b047810 */ /* 0x000fc60007ffe0ff */
[----:B------:R1:W-:Y:S04]  /*43ab0*/  LDGSTS.E [R5+-0x60800], [R22.64], !P2 ;  /* 0x9f80000016057fae */ /* 0x0003e8000d121844 */
[----:B-1----:R-:W3:Y:S04]  /*43ac0*/  LDL.LU.64 R12, [R1+0x360] ;  /* 0x00036000010c7983 */ /* 0x002ee80000300a00 */
[----:B------:R1:W-:Y:S04]  /*43ad0*/  STL.64 [R1+0x670], R22 ;  /* 0x0006701601007387 */ /* 0x0003e80000100a00 */
[----:B------:R3:W-:Y:S01]  /*43ae0*/  STL.64 [R1+0x668], R26 ;  /* 0x0006681a01007387 */ /* 0x0007e20000100a00 */
[----:B------:R-:W-:-:S02]  /*43af0*/  LOP3.LUT R8, R9, 0x20, RZ, 0x3c, !PT ;  /* 0x0000002009087812 */ /* 0x000fc400078e3cff */
[----:B------:R-:W-:Y:S01]  /*43b00*/  ISETP.GE.U32.AND P5, PT, R4, 0x7ffffeeb, PT ;  /* 0x7ffffeeb0400780c */ /* 0x000fe20003fa6070 */
[----:B-1----:R-:W3:Y:S01]  /*43b10*/  LDL.LU.64 R22, [R1+0x358] ;  /* 0x0003580001167983 */ /* 0x002ee20000300a00 */
[----:B------:R-:W-:Y:S02]  /*43b20*/  IADD3 R4, R7, 0x100000, RZ ;  /* 0x0010000007047810 */ /* 0x000fe40007ffe0ff */
[C---:B------:R-:W-:Y:S02]  /*43b30*/  IADD3 R3, R8.reuse, 0x100000, RZ ;  /* 0x0010000008037810 */ /* 0x040fe40007ffe0ff */
[----:B------:R-:W-:Y:S01]  /*43b40*/  IADD3 R0, R8, 0x100000, RZ ;  /* 0x0010000008007810 */ /* 0x000fe20007ffe0ff */
[----:B------:R3:W-:Y:S01]  /*43b50*/  LDGSTS.E [R4+-0x60700], [R26.64], !P2 ;  /* 0x9f9000001a047fae */ /* 0x0007e2000d121844 */
[----:B--2---:R-:W-:-:S04]  /*43b60*/  IMAD.WIDE R24, R2, 0x4, R24 ;  /* 0x0000000402187825 */ /* 0x004fc800078e0218 */
[C---:B----4-:R-:W-:Y:S01]  /*43b70*/  IMAD.WIDE R20, R2.reuse, 0x4, R20 ;  /* 0x0000000402147825 */ /* 0x050fe200078e0214 */
[----:B------:R-:W-:Y:S04]  /*43b80*/  STL.64 [R1+0x660], R24 ;  /* 0x0006601801007387 */ /* 0x000fe80000100a00 */
[----:B------:R1:W-:Y:S04]  /*43b90*/  LDGSTS.E [R3+-0x6fe00], [R24.64], !P1 ;  /* 0x9020000018037fae */ /* 0x0003e8000c921844 */
[----:B------:R2:W-:Y:S04]  /*43ba0*/  STL.64 [R1+0x658], R20 ;  /* 0x0006581401007387 */ /* 0x0005e80000100a00 */
[----:B------:R2:W-:Y:S01]  /*43bb0*/  LDGSTS.E [R0+-0x6fd00], [R20.64], !P1 ;  /* 0x9030000014007fae */ /* 0x0005e2000c921844 */
[----:B---3--:R-:W-:-:S04]  /*43bc0*/  IMAD.WIDE R26, R2, 0x4, R18 ;  /* 0x00000004021a7825 */ /* 0x008fc800078e0212 */
[C---:B------:R-:W-:Y:S01]  /*43bd0*/  IMAD.WIDE R16, R2.reuse, 0x4, R16 ;  /* 0x0000000402107825 */ /* 0x040fe200078e0210 */
[----:B--2---:R-:W2:Y:S04]  /*43be0*/  LDL.LU.64 R20, [R1+0x320] ;  /* 0x0003200001147983 */ /* 0x004ea80000300a00 */
[----:B------:R-:W3:Y:S04]  /*43bf0*/  LDL.LU.64 R18, [R1+0x318] ;  /* 0x0003180001127983 */ /* 0x000ee80000300a00 */
[----:B------:R4:W-:Y:S04]  /*43c00*/  STL.64 [R1+0x650], R26 ;  /* 0x0006501a01007387 */ /* 0x0009e80000100a00 */
[----:B------:R4:W-:Y:S01]  /*43c10*/  STL.64 [R1+0x648], R16 ;  /* 0x0006481001007387 */ /* 0x0009e20000100a00 */
[----:B-1----:R-:W-:-:S03]  /*43c20*/  IMAD.WIDE R24, R2, 0x4, R248 ;  /* 0x0000000402187825 */ /* 0x002fc600078e02f8 */
[----:B------:R-:W3:Y:S01]  /*43c30*/  LDL.LU.64 R248, [R1+0x2e0] ;  /* 0x0002e00001f87983 */ /* 0x000ee20000300a00 */
[----:B------:R-:W-:-:S04]  /*43c40*/  IADD3 R6, R11, -0x86, RZ ;  /* 0xffffff7a0b067810 */ /* 0x000fc80007ffe0ff */
[----:B------:R-:W-:Y:S02]  /*43c50*/  ISETP.GE.U32.AND P0, PT, R6, 0x7ffffefb, PT ;  /* 0x7ffffefb0600780c */ /* 0x000fe40003f06070 */
[----:B------:R-:W-:-:S04]  /*43c60*/  IADD3 R6, R11, -0x8a, RZ ;  /* 0xffffff760b067810 */ /* 0x000fc80007ffe0ff */
[----:B------:R-:W-:Y:S02]  /*43c70*/  ISETP.GE.U32.AND P4, PT, R6, 0x7ffffef7, PT ;  /* 0x7ffffef70600780c */ /* 0x000fe40003f86070 */
[----:B------:R-:W-:Y:S01]  /*43c80*/  IADD3 R4, R8, 0x100000, RZ ;  /* 0x0010000008047810 */ /* 0x000fe20007ffe0ff */
[----:B------:R1:W-:Y:S04]  /*43c90*/  STL.64 [R1+0x640], R24 ;  /* 0x0006401801007387 */ /* 0x0003e80000100a00 */
[----:B------:R4:W-:Y:S04]  /*43ca0*/  LDGSTS.E [R4+-0x6f600], [R26.64], !P0 ;  /* 0x90a000001a047fae */ /* 0x0009e8000c121844 */
[----:B------:R1:W-:Y:S04]  /*43cb0*/  LDGSTS.E [R3+-0x6f500], [R16.64], !P0 ;  /* 0x90b0000010037fae */ /* 0x0003e8000c121844 */
[----:B------:R1:W-:Y:S01]  /*43cc0*/  LDGSTS.E [R0+-0x6ee00], [R24.64], !P4 ;  /* 0x9120000018007fae */ /* 0x0003e2000e121844 */
[----:B----4-:R-:W-:-:S03]  /*43cd0*/  IMAD.WIDE R26, R2, 0x4, R14 ;  /* 0x00000004021a7825 */ /* 0x010fc600078e020e */
[----:B-1----:R-:W4:Y:S01]  /*43ce0*/  LDL.LU.64 R16, [R1+0x2d8] ;  /* 0x0002d80001107983 */ /* 0x002f220000300a00 */
[----:B------:R-:W-:-:S04]  /*43cf0*/  IMAD.WIDE R22, R2, 0x4, R22 ;  /* 0x0000000402167825 */ /* 0x000fc800078e0216 */
[C---:B------:R-:W-:Y:S01]  /*43d00*/  IMAD.WIDE R24, R2.reuse, 0x4, R12 ;  /* 0x0000000402187825 */ /* 0x040fe200078e020c */
[----:B------:R-:W-:Y:S04]  /*43d10*/  STL.64 [R1+0x638], R26 ;  /* 0x0006381a01007387 */ /* 0x000fe80000100a00 */
[----:B------:R-:W4:Y:S04]  /*43d20*/  LDL.LU.64 R14, [R1+0x2a0] ;  /* 0x0002a000010e7983 */ /* 0x000f280000300a00 */
[----:B------:R-:W4:Y:S04]  /*43d30*/  LDL.LU.64 R12, [R1+0x298] ;  /* 0x00029800010c7983 */ /* 0x000f280000300a00 */
[----:B------:R1:W-:Y:S04]  /*43d40*/  STL.64 [R1+0x630], R24 ;  /* 0x0006301801007387 */ /* 0x0003e80000100a00 */
[----:B------:R3:W-:Y:S04]  /*43d50*/  LDGSTS.E [R4+-0x6ed00], [R26.64], !P4 ;  /* 0x913000001a047fae */ /* 0x0007e8000e121844 */
[----:B------:R1:W-:Y:S04]  /*43d60*/  STL.64 [R1+0x618], R22 ;  /* 0x0006181601007387 */ /* 0x0003e80000100a00 */
[----:B------:R1:W-:Y:S04]  /*43d70*/  LDGSTS.E [R3+-0x6e600], [R24.64], !P6 ;  /* 0x91a0000018037fae */ /* 0x0003e8000f121844 */
[----:B------:R1:W-:Y:S04]  /*43d80*/  LDGSTS.E [R0+-0x6e500], [R22.64], !P6 ;  /* 0x91b0000016007fae */ /* 0x0003e8000f121844 */
[----:B-1----:R-:W4:Y:S04]  /*43d90*/  LDL.LU.64 R24, [R1+0x260] ;  /* 0x0002600001187983 */ /* 0x002f280000300a00 */
[----:B------:R-:W4:Y:S01]  /*43da0*/  LDL.LU.64 R22, [R1+0x258] ;  /* 0x0002580001167983 */ /* 0x000f220000300a00 */
[----:B--2---:R-:W-:-:S03]  /*43db0*/  IMAD.WIDE R28, R2, 0x4, R20 ;  /* 0x00000004021c7825 */ /* 0x004fc600078e0214 */
[----:B------:R-:W2:Y:S01]  /*43dc0*/  LDL.LU.64 R20, [R1+0x220] ;  /* 0x0002200001147983 */ /* 0x000ea20000300a00 */
[----:B---3--:R-:W-:-:S03]  /*43dd0*/  IMAD.WIDE R26, R2, 0x4, R18 ;  /* 0x00000004021a7825 */ /* 0x008fc600078e0212 */
[----:B------:R-:W-:Y:S04]  /*43de0*/  STL.64 [R1+0x610], R28 ;  /* 0x0006101c01007387 */ /* 0x000fe80000100a00 */
[----:B------:R-:W-:Y:S01]  /*43df0*/  STL.64 [R1+0x608], R26 ;  /* 0x0006081a01007387 */ /* 0x000fe20000100a00 */
[----:B------:R-:W-:-:S03]  /*43e00*/  IMAD.WIDE R18, R2, 0x4, R248 ;  /* 0x0000000402127825 */ /* 0x000fc600078e02f8 */
[----:B------:R-:W3:Y:S01]  /*43e10*/  LDL.LU.64 R248, [R1+0x218] ;  /* 0x0002180001f87983 */ /* 0x000ee20000300a00 */
[C---:B------:R-:W-:Y:S02]  /*43e20*/  IADD3 R5, R11.reuse, -0xa2, RZ ;  /* 0xffffff5e0b057810 */ /* 0x040fe40007ffe0ff */
[----:B------:R-:W-:Y:S02]  /*43e30*/  IADD3 R6, R11, -0x9a, RZ ;  /* 0xffffff660b067810 */ /* 0x000fe40007ffe0ff */
[----:B------:R-:W-:Y:S02]  /*43e40*/  ISETP.GE.U32.AND P0, PT, R5, 0x7ffffedf, PT ;  /* 0x7ffffedf0500780c */ /* 0x000fe40003f06070 */
[C---:B------:R-:W-:Y:S02]  /*43e50*/  IADD3 R5, R11.reuse, -0xa6, RZ ;  /* 0xffffff5a0b057810 */ /* 0x040fe40007ffe0ff */
[----:B------:R-:W-:Y:S02]  /*43e60*/  IADD3 R4, R11, -0xaa, RZ ;  /* 0xffffff560b047810 */ /* 0x000fe40007ffe0ff */
[----:B------:R-:W-:-:S02]  /*43e70*/  ISETP.GE.U32.AND P2, PT, R6, 0x7ffffee7, PT ;  /* 0x7ffffee70600780c */ /* 0x000fc40003f46070 */
[----:B------:R-:W-:Y:S02]  /*43e80*/  ISETP.GE.U32.AND P4, PT, R5, 0x7ffffedb, PT ;  /* 0x7ffffedb0500780c */ /* 0x000fe40003f86070 */
[----:B------:R-:W-:Y:S02]  /*43e90*/  ISETP.GE.U32.AND P6, PT, R4, 0x7ffffed7, PT ;  /* 0x7ffffed70400780c */ /* 0x000fe40003fc6070 */
[C---:B------:R-:W-:Y:S02]  /*43ea0*/  IADD3 R5, R8.reuse, 0x100000, RZ ;  /* 0x0010000008057810 */ /* 0x040fe40007ffe0ff */
[----:B------:R-:W-:Y:S02]  /*43eb0*/  IADD3 R6, R11, -0x9e, RZ ;  /* 0xffffff620b067810 */ /* 0x000fe40007ffe0ff */
[----:B------:R-:W-:Y:S01]  /*43ec0*/  IADD3 R4, R8, 0x100000, RZ ;  /* 0x0010000008047810 */ /* 0x000fe20007ffe0ff */
[----:B------:R1:W-:Y:S01]  /*43ed0*/  LDGSTS.E [R5+-0x6de00], [R28.64], !P3 ;  /* 0x922000001c057fae */ /* 0x0003e2000d921844 */
[----:B------:R-:W-:-:S03]  /*43ee0*/  ISETP.GE.U32.AND P1, PT, R6, 0x7ffffee3, PT ;  /* 0x7ffffee30600780c */ /* 0x000fc60003f26070 */
[----:B------:R1:W-:Y:S04]  /*43ef0*/  STL.64 [R1+0x600], R18 ;  /* 0x0006001201007387 */ /* 0x0003e80000100a00 */
[----:B------:R1:W-:Y:S01]  /*43f00*/  LDGSTS.E [R4+-0x6dd00], [R26.64], !P3 ;  /* 0x923000001a047fae */ /* 0x0003e2000d921844 */
[----:B----4-:R-:W-:-:S03]  /*43f10*/  IMAD.WIDE R16, R2, 0x4, R16 ;  /* 0x0000000402107825 */ /* 0x010fc600078e0210 */
[----:B------:R1:W-:Y:S04]  /*43f20*/  LDGSTS.E [R3+-0x6d600], [R18.64], !P5 ;  /* 0x92a0000012037fae */ /* 0x0003e8000e921844 */
[----:B------:R4:W-:Y:S01]  /*43f30*/  STL.64 [R1+0x5f8], R16 ;  /* 0x0005f81001007387 */ /* 0x0009e20000100a00 */
[----:B------:R-:W-:-:S03]  /*43f40*/  IMAD.WIDE R14, R2, 0x4, R14 ;  /* 0x00000004020e7825 */ /* 0x000fc600078e020e */
[----:B------:R4:W-:Y:S01]  /*43f50*/  LDGSTS.E [R0+-0x6d500], [R16.64], !P5 ;  /* 0x92b0000010007fae */ /* 0x0009e2000e921844 */
[----:B------:R-:W-:-:S03]  /*43f60*/  IMAD.WIDE R12, R2, 0x4, R12 ;  /* 0x00000004020c7825 */ /* 0x000fc600078e020c */
[----:B-1----:R-:W3:Y:S04]  /*43f70*/  LDL.LU.64 R18, [R1+0x1e0] ;  /* 0x0001e00001127983 */ /* 0x002ee80000300a00 */
[----:B------:R1:W-:Y:S04]  /*43f80*/  LDGSTS.E [R4+-0x6ce00], [R14.64], !P2 ;  /* 0x932000000e047fae */ /* 0x0003e8000d121844 */
[----:B----4-:R-:W4:Y:S04]  /*43f90*/  LDL.LU.64 R16, [R1+0x1d8] ;  /* 0x0001d80001107983 */ /* 0x010f280000300a00 */
[----:B------:R1:W-:Y:S04]  /*43fa0*/  STL.64 [R1+0x5f0], R14 ;  /* 0x0005f00e01007387 */ /* 0x0003e80000100a00 */
[----:B------:R1:W-:Y:S04]  /*43fb0*/  STL.64 [R1+0x5e8], R12 ;  /* 0x0005e80c01007387 */ /* 0x0003e80000100a00 */
[----:B------:R1:W-:Y:S04]  /*43fc0*/  LDGSTS.E [R3+-0x6cd00], [R12.64], !P2 ;  /* 0x933000000c037fae */ /* 0x0003e8000d121844 */
[----:B-1----:R-:W4:Y:S01]  /*43fd0*/  LDL.LU.64 R14, [R1+0x190] ;  /* 0x00019000010e7983 */ /* 0x002f220000300a00 */
[----:B------:R-:W-:-:S05]  /*43fe0*/  IMAD.WIDE R24, R2, 0x4, R24 ;  /* 0x0000000402187825 */ /* 0x000fca00078e0218 */
[----:B------:R1:W-:Y:S04]  /*43ff0*/  STL.64 [R1+0x5e0], R24 ;  /* 0x0005e01801007387 */ /* 0x0003e80000100a00 */
[----:B------:R-:W4:Y:S04]  /*44000*/  LDL.LU.64 R12, [R1+0x188] ;  /* 0x00018800010c7983 */ /* 0x000f280000300a00 */
[----:B------:R1:W-:Y:S02]  /*44010*/  LDGSTS.E [R0+-0x6c600], [R24.64], !P1 ;  /* 0x93a0000018007fae */ /* 0x0003e4000c921844 */
[----:B-1----:R-:W-:-:S05]  /*44020*/  IMAD.WIDE R24, R2, 0x4, R22 ;  /* 0x0000000402187825 */ /* 0x002fca00078e0216 */
[----:B------:R1:W-:Y:S01]  /*44030*/  STL.64 [R1+0x5d8], R24 ;  /* 0x0005d81801007387 */ /* 0x0003e20000100a00 */
[----:B------:R-:W-:-:S03]  /*44040*/  IADD3 R5, R11, -0xb6, RZ ;  /* 0xffffff4a0b057810 */ /* 0x000fc60007ffe0ff */
[----:B------:R1:W-:Y:S01]  /*44050*/  LDGSTS.E [R4+-0x6c500], [R24.64], !P1 ;  /* 0x93b0000018047fae */ /* 0x0003e2000c921844 */
[----:B--2---:R-:W-:Y:S01]  /*44060*/  IMAD.WIDE R22, R2, 0x4, R20 ;  /* 0x0000000402167825 */ /* 0x004fe200078e0214 */
[----:B------:R-:W-:-:S03]  /*44070*/  ISETP.GE.U32.AND P2, PT, R5, 0x7ffffecb, PT ;  /* 0x7ffffecb0500780c */ /* 0x000fc60003f46070 */
[----:B---3--:R-:W-:Y:S01]  /*44080*/  IMAD.WIDE R20, R2, 0x4, R248 ;  /* 0x0000000402147825 */ /* 0x008fe200078e02f8 */
[C---:B-1----:R-:W-:Y:S01]  /*44090*/  IADD3 R4, R11.reuse, -0xbe, RZ ;  /* 0xffffff420b047810 */ /* 0x042fe20007ffe0ff */
[----:B------:R-:W2:Y:S01]  /*440a0*/  LDL.LU.64 R248, [R1+0x130] ;  /* 0x0001300001f87983 */ /* 0x000ea20000300a00 */
[----:B------:R-:W-:-:S03]  /*440b0*/  IADD3 R5, R11, -0xba, RZ ;  /* 0xffffff460b057810 */ /* 0x000fc60007ffe0ff */
[----:B------:R1:W-:Y:S04]  /*440c0*/  STL.64 [R1+0x5d0], R22 ;  /* 0x0005d01601007387 */ /* 0x0003e80000100a00 */
[----:B------:R-:W3:Y:S04]  /*440d0*/  LDL.LU.64 R26, [R1+0x128] ;  /* 0x00012800011a7983 */ /* 0x000ee80000300a00 */
[----:B------:R1:W-:Y:S01]  /*440e0*/  STL.64 [R1+0x568], R20 ;  /* 0x0005681401007387 */ /* 0x0003e20000100a00 */
[----:B------:R-:W-:-:S03]  /*440f0*/  ISETP.GE.U32.AND P1, PT, R5, 0x7ffffec7, PT ;  /* 0x7ffffec70500780c */ /* 0x000fc60003f26070 */
[----:B------:R1:W-:Y:S04]  /*44100*/  LDGSTS.E [R3+-0x6be00], [R22.64], !P0 ;  /* 0x9420000016037fae */ /* 0x0003e8000c121844 */
[----:B------:R-:W3:Y:S01]  /*44110*/  LDL.LU.64 R24, [R1+0xd0] ;  /* 0x0000d00001187983 */ /* 0x000ee20000300a00 */
[----:B------:R-:W-:-:S03]  /*44120*/  IADD3 R5, R8, 0x100000, RZ ;  /* 0x0010000008057810 */ /* 0x000fc60007ffe0ff */
[----:B------:R1:W-:Y:S01]  /*44130*/  LDGSTS.E [R0+-0x6bd00], [R20.64], !P0 ;  /* 0x9430000014007fae */ /* 0x0003e2000c121844 */
[----:B------:R-:W-:-:S03]  /*44140*/  ISETP.GE.U32.AND P0, PT, R4, 0x7ffffec3, PT ;  /* 0x7ffffec30400780c */ /* 0x000fc60003f06070 */
[----:B-1----:R-:W3:Y:S01]  /*44150*/  LDL.LU.64 R22, [R1+0xc8] ;  /* 0x0000c80001167983 */ /* 0x002ee20000300a00 */
[----:B------:R-:W-:-:S03]  /*44160*/  IADD3 R4, R8, 0x100000, RZ ;  /* 0x0010000008047810 */ /* 0x000fc60007ffe0ff */
[----:B------:R-:W3:Y:S01]  /*44170*/  LDL.LU.64 R20, [R1+0x78] ;  /* 0x0000780001147983 */ /* 0x000ee20000300a00 */
[----:B------:R-:W-:-:S04]  /*44180*/  IMAD.WIDE R28, R2, 0x4, R18 ;  /* 0x00000004021c7825 */ /* 0x000fc800078e0212 */
[C---:B----4-:R-:W-:Y:S01]  /*44190*/  IMAD.WIDE R16, R2.reuse, 0x4, R16 ;  /* 0x0000000402107825 */ /* 0x050fe200078e0210 */
[----:B------:R-:W-:Y:S04]  /*441a0*/  STL.64 [R1+0x560], R28 ;  /* 0x0005601c01007387 */ /* 0x000fe80000100a00 */
[----:B------:R1:W-:Y:S04]  /*441b0*/  STL.64 [R1+0x558], R16 ;  /* 0x0005581001007387 */ /* 0x0003e80000100a00 */
[----:B------:R-:W4:Y:S04]  /*441c0*/  LDL.LU.64 R18, [R1+0x70] ;  /* 0x0000700001127983 */ /* 0x000f280000300a00 */
[----:B------:R2:W-:Y:S01]  /*441d0*/  LDGSTS.E [R5+-0x6b600], [R28.64], !P4 ;  /* 0x94a000001c057fae */ /* 0x0005e2000e121844 */
[----:B------:R-:W-:-:S03]  /*441e0*/  IMAD.WIDE R14, R2, 0x4, R14 ;  /* 0x00000004020e7825 */ /* 0x000fc600078e020e */
[----:B------:R1:W-:Y:S04]  /*441f0*/  LDGSTS.E [R4+-0x6b500], [R16.64], !P4 ;  /* 0x94b0000010047fae */ /* 0x0003e8000e121844 */
[----:B------:R1:W-:Y:S04]  /*44200*/  STL.64 [R1+0x550], R14 ;  /* 0x0005500e01007387 */ /* 0x0003e80000100a00 */
[----:B------:R1:W-:Y:S01]  /*44210*/  LDGSTS.E [R3+-0x6ae00], [R14.64], !P6 ;  /* 0x952000000e037fae */ /* 0x0003e2000f121844 */
[----:B------:R-:W-:-:S05]  /*44220*/  IMAD.WIDE R12, R2, 0x4, R12 ;  /* 0x00000004020c7825 */ /* 0x000fca00078e020c */
[----:B------:R1:W-:Y:S04]  /*44230*/  STL.64 [R1+0x548], R12 ;  /* 0x0005480c01007387 */ /* 0x0003e80000100a00 */
[----:B-1----:R-:W4:Y:S04]  /*44240*/  LDL.LU.64 R16, [R1+0x40] ;  /* 0x0000400001107983 */ /* 0x002f280000300a00 */
[----:B------:R-:W4:Y:S04]  /*44250*/  LDL.LU.64 R14, [R1+0x38] ;  /* 0x00003800010e7983 */ /* 0x000f280000300a00 */
[----:B------:R1:W-:Y:S04]  /*44260*/  LDGSTS.E [R0+-0x6ad00], [R12.64], !P6 ;  /* 0x953000000c007fae */ /* 0x0003e8000f121844 */
[----:B-1----:R-:W4:Y:S01]  /*44270*/  LDL.LU.64 R12, [R1+0x8] ;  /* 0x00000800010c7983 */ /* 0x002f220000300a00 */
[----:B--2---:R-:W-:-:S03]  /*44280*/  IMAD.WIDE R28, R2, 0x4, R248 ;  /* 0x00000004021c7825 */ /* 0x004fc600078e02f8 */
[----:B------:R-:W2:Y:S01]  /*44290*/  LDL.LU.64 R248, [R1] ;  /* 0x0000000001f87983 */ /* 0x000ea20000300a00 */
[----:B------:R-:W-:-:S04]  /*442a0*/  IADD3 R6, R11, -0xae, RZ ;  /* 0xffffff520b067810 */ /* 0x000fc80007ffe0ff */
[----:B------:R-:W-:Y:S02]  /*442b0*/  ISETP.GE.U32.AND P3, PT, R6, 0x7ffffed3, PT ;  /* 0x7ffffed30600780c */ /* 0x000fe40003f66070 */
[----:B------:R-:W-:-:S04]  /*442c0*/  IADD3 R6, R11, -0xb2, RZ ;  /* 0xffffff4e0b067810 */ /* 0x000fc80007ffe0ff */
[----:B------:R-:W-:Y:S01]  /*442d0*/  ISETP.GE.U32.AND P5, PT, R6, 0x7ffffecf, PT ;  /* 0x7ffffecf0600780c */ /* 0x000fe20003fa6070 */
[----:B---3--:R-:W-:Y:S01]  /*442e0*/  IMAD.WIDE R26, R2, 0x4, R26 ;  /* 0x00000004021a7825 */ /* 0x008fe200078e021a */
[----:B------:R-:W-:-:S03]  /*442f0*/  IADD3 R5, R11, -0xca, RZ ;  /* 0xffffff360b057810 */ /* 0x000fc60007ffe0ff */
[----:B------:R-:W-:Y:S02]  /*44300*/  IMAD.WIDE R24, R2, 0x4, R24 ;  /* 0x0000000402187825 */ /* 0x000fe400078e0218 */
[----:B------:R1:W-:Y:S01]  /*44310*/  LDGSTS.E [R4+-0x6a600], [R28.64], !P3 ;  /* 0x95a000001c047fae */ /* 0x0003e2000d921844 */
[----:B------:R-:W-:-:S03]  /*44320*/  IADD3 R6, R11, -0xc2, RZ ;  /* 0xffffff3e0b067810 */ /* 0x000fc60007ffe0ff */
[----:B------:R3:W-:Y:S01]  /*44330*/  LDGSTS.E [R3+-0x6a500], [R26.64], !P3 ;  /* 0x95b000001a037fae */ /* 0x0007e2000d921844 */
[----:B------:R-:W-:-:S03]  /*44340*/  IMAD.WIDE R22, R2, 0x4, R22 ;  /* 0x0000000402167825 */ /* 0x000fc600078e0216 */
[----:B------:R-:W-:Y:S01]  /*44350*/  STL.64 [R1+0x540], R28 ;  /* 0x0005401c01007387 */ /* 0x000fe20000100a00 */
[----:B------:R-:W-:Y:S02]  /*44360*/  ISETP.GE.U32.AND P3, PT, R5, 0x7ffffeb7, PT ;  /* 0x7ffffeb70500780c */ /* 0x000fe40003f66070 */
[----:B------:R-:W-:Y:S01]  /*44370*/  IADD3 R5, R11, -0xce, RZ ;  /* 0xffffff320b057810 */ /* 0x000fe20007ffe0ff */
[----:B------:R1:W-:Y:S01]  /*44380*/  LDGSTS.E [R0+-0x69e00], [R24.64], !P5 ;  /* 0x9620000018007fae */ /* 0x0003e2000e921844 */
[----:B------:R-:W-:-:S03]  /*44390*/  IMAD.WIDE R20, R2, 0x4, R20 ;  /* 0x0000000402147825 */ /* 0x000fc600078e0214 */
[----:B------:R-:W-:Y:S01]  /*443a0*/  STL.64 [R1+0x538], R26 ;  /* 0x0005381a01007387 */ /* 0x000fe20000100a00 */
[----:B------:R-:W-:-:S03]  /*443b0*/  ISETP.GE.U32.AND P4, PT, R6, 0x7ffffebf, PT ;  /* 0x7ffffebf0600780c */ /* 0x000fc60003f86070 */
[----:B------:R1:W-:Y:S01]  /*443c0*/  LDGSTS.E [R4+-0x69d00], [R22.64], !P5 ;  /* 0x9630000016047fae */ /* 0x0003e2000e921844 */
[----:B------:R-:W-:-:S03]  /*443d0*/  IADD3 R6, R11, -0xc6, RZ ;  /* 0xffffff3a0b067810 */ /* 0x000fc60007ffe0ff */
[----:B------:R-:W-:Y:S01]  /*443e0*/  STL.64 [R1+0x530], R24 ;  /* 0x0005301801007387 */ /* 0x000fe20000100a00 */
[----:B------:R-:W-:-:S03]  /*443f0*/  ISETP.GE.U32.AND P5, PT, R5, 0x7ffffeb3, PT ;  /* 0x7ffffeb30500780c */ /* 0x000fc60003fa6070 */
[----:B------:R-:W-:Y:S01]  /*44400*/  STL.64 [R1+0x528], R22 ;  /* 0x0005281601007387 */ /* 0x000fe20000100a00 */
[----:B-1----:R-:W-:-:S03]  /*44410*/  IADD3 R4, R11, -0xd2, RZ ;  /* 0xffffff2e0b047810 */ /* 0x002fc60007ffe0ff */
[----:B------:R-:W-:Y:S01]  /*44420*/  STL.64 [R1+0x520], R20 ;  /* 0x0005201401007387 */ /* 0x000fe20000100a00 */
[----:B------:R-:W-:-:S03]  /*44430*/  IADD3 R5, R8, 0x100000, RZ ;  /* 0x0010000008057810 */ /* 0x000fc60007ffe0ff */
[----:B------:R1:W-:Y:S01]  /*44440*/  LDGSTS.E [R3+-0x69600], [R20.64], !P2 ;  /* 0x96a0000014037fae */ /* 0x0003e2000d121844 */
[----:B----4-:R-:W-:Y:S01]  /*44450*/  IMAD.WIDE R18, R2, 0x4, R18 ;  /* 0x0000000402127825 */ /* 0x010fe200078e0212 */
[----:B------:R-:W-:-:S04]  /*44460*/  ISETP.GE.U32.AND P6, PT, R6, 0x7ffffebb, PT ;  /* 0x7ffffebb0600780c */ /* 0x000fc80003fc6070 */
[----:B------:R4:W-:Y:S04]  /*44470*/  STL.64 [R1+0x518], R18 ;  /* 0x0005181201007387 */ /* 0x0009e80000100a00 */
[----:B------:R4:W-:Y:S01]  /*44480*/  LDGSTS.E [R0+-0x69500], [R18.64], !P2 ;  /* 0x96b0000012007fae */ /* 0x0009e2000d121844 */
[----:B------:R-:W-:Y:S02]  /*44490*/  ISETP.GE.U32.AND P2, PT, R4, 0x7ffffeaf, PT ;  /* 0x7ffffeaf0400780c */ /* 0x000fe40003f46070 */
[----:B------:R-:W-:Y:S01]  /*444a0*/  IADD3 R4, R8, 0x100000, RZ ;  /* 0x0010000008047810 */ /* 0x000fe20007ffe0ff */
[----:B----4-:R-:W-:-:S04]  /*444b0*/  IMAD.WIDE R18, R2, 0x4, R16 ;  /* 0x0000000402127825 */ /* 0x010fc800078e0210 */
[C---:B------:R-:W-:Y:S01]  /*444c0*/  IMAD.WIDE R16, R2.reuse, 0x4, R14 ;  /* 0x0000000402107825 */ /* 0x040fe200078e020e */
[----:B------:R-:W-:Y:S04]  /*444d0*/  STL.64 [R1+0x510], R18 ;  /* 0x0005101201007387 */ /* 0x000fe80000100a00 */
[----:B------:R4:W-:Y:S04]  /*444e0*/  LDGSTS.E [R5+-0x68e00], [R18.64], !P1 ;  /* 0x9720000012057fae */ /* 0x0009e8000c921844 */
[----:B------:R1:W-:Y:S04]  /*444f0*/  STL.64 [R1+0x508], R16 ;  /* 0x0005081001007387 */ /* 0x0003e80000100a00 */
[----:B------:R1:W-:Y:S01]  /*44500*/  LDGSTS.E [R4+-0x68d00], [R16.64], !P1 ;  /* 0x9730000010047fae */ /* 0x0003e2000c921844 */
[----:B------:R-:W-:Y:S01]  /*44510*/  IMAD.WIDE R14, R2, 0x4, R12 ;  /* 0x00000004020e7825 */ /* 0x000fe200078e020c */
[----:B----4-:R-:W-:-:S04]  /*44520*/  IADD3 R5, R11, -0xde, RZ ;  /* 0xffffff220b057810 */ /* 0x010fc80007ffe0ff */
[----:B------:R4:W-:Y:S01]  /*44530*/  STL.64 [R1+0x500], R14 ;  /* 0x0005000e01007387 */ /* 0x0009e20000100a00 */
[----:B-1----:R-:W-:-:S03]  /*44540*/  IMAD.WIDE R16, R2, 0x4, R72 ;  /* 0x0000000402107825 */ /* 0x002fc600078e0248 */
[----:B------:R4:W-:Y:S01]  /*44550*/  LDGSTS.E [R3+-0x68600], [R14.64], !P0 ;  /* 0x97a000000e037fae */ /* 0x0009e2000c121844 */
[----:B------:R-:W-:Y:S01]  /*44560*/  IADD3 R6, R11, -0xd6, RZ ;  /* 0xffffff2a0b067810 */ /* 0x000fe20007ffe0ff */
[----:B----4-:R-:W-:-:S03]  /*44570*/  IMAD.WIDE R14, R2, 0x4, R74 ;  /* 0x00000004020e7825 */ /* 0x010fc600078e024a */
[----:B------:R-:W-:Y:S02]  /*44580*/  ISETP.GE.U32.AND P1, PT, R6, 0x7ffffeab, PT ;  /* 0x7ffffeab0600780c */ /* 0x000fe40003f26070 */
[----:B------:R-:W-:Y:S01]  /*44590*/  IADD3 R6, R11, -0xda, RZ ;  /* 0xffffff260b067810 */ /* 0x000fe20007ffe0ff */
[----:B------:R-:W-:-:S04]  /*445a0*/  IMAD.WIDE R18, R2, 0x4, R84 ;  /* 0x0000000402127825 */ /* 0x000fc800078e0254 */
[----:B------:R-:W-:-:S04]  /*445b0*/  IMAD.WIDE R22, R2, 0x4, R124 ;  /* 0x0000000402167825 */ /* 0x000fc800078e027c */
[----:B------:R-:W-:-:S04]  /*445c0*/  IMAD.WIDE R20, R2, 0x4, R126 ;  /* 0x0000000402147825 */ /* 0x000fc800078e027e */
[----:B--2---:R-:W-:-:S05]  /*445d0*/  IMAD.WIDE R12, R2, 0x4, R248 ;  /* 0x00000004020c7825 */ /* 0x004fca00078e02f8 */
[----:B------:R1:W-:Y:S04]  /*445e0*/  STL.64 [R1+0x4f8], R12 ;  /* 0x0004f80c01007387 */ /* 0x0003e80000100a00 */
[----:B------:R1:W-:Y:S04]  /*445f0*/  LDGSTS.E [R0+-0x68500], [R12.64], !P0 ;  /* 0x97b000000c007fae */ /* 0x0003e8000c121844 */
[----:B------:R2:W-:Y:S04]  /*44600*/  STL.64 [R1+0x4f0], R16 ;  /* 0x0004f01001007387 */ /* 0x0005e80000100a00 */
[----:B------:R2:W-:Y:S01]  /*44610*/  LDGSTS.E [R4+-0x67e00], [R16.64], !P4 ;  /* 0x9820000010047fae */ /* 0x0005e2000e121844 */
[----:B-1----:R-:W-:-:S03]  /*44620*/  IMAD.WIDE R12, R2, 0x4, R76 ;  /* 0x00000004020c7825 */ /* 0x002fc600078e024c */
[----:B------:R1:W-:Y:S04]  /*44630*/  STL.64 [R1+0x4e8], R14 ;  /* 0x0004e80e01007387 */ /* 0x0003e80000100a00 */
[----:B------:R1:W-:Y:S01]  /*44640*/  LDGSTS.E [R3+-0x67d00], [R14.64], !P4 ;  /* 0x983000000e037fae */ /* 0x0003e2000e121844 */
[----:B--2---:R-:W-:-:S03]  /*44650*/  IMAD.WIDE R16, R2, 0x4, R78 ;  /* 0x0000000402107825 */ /* 0x004fc600078e024e */
[----:B------:R2:W-:Y:S01]  /*44660*/  STL.64 [R1+0x4e0], R12 ;  /* 0x0004e00c01007387 */ /* 0x0005e20000100a00 */
[----:B------:R-:W-:-:S03]  /*44670*/  ISETP.GE.U32.AND P4, PT, R5, 0x7ffffea3, PT ;  /* 0x7ffffea30500780c */ /* 0x000fc60003f86070 */
[----:B------:R2:W-:Y:S01]  /*44680*/  LDGSTS.E [R0+-0x67600], [R12.64], !P6 ;  /* 0x98a000000c007fae */ /* 0x0005e2000f121844 */
[----:B------:R-:W-:Y:S01]  /*44690*/  IADD3 R5, R11, -0xe2, RZ ;  /* 0xffffff1e0b057810 */ /* 0x000fe20007ffe0ff */
[----:B-1----:R-:W-:Y:S02]  /*446a0*/  IMAD.WIDE R14, R2, 0x4, R80 ;  /* 0x00000004020e7825 */ /* 0x002fe400078e0250 */
[----:B------:R1:W-:Y:S01]  /*446b0*/  LDGSTS.E [R4+-0x67500], [R16.64], !P6 ;  /* 0x98b0000010047fae */ /* 0x0003e2000f121844 */
[----:B------:R-:W-:-:S03]  /*446c0*/  ISETP.GE.U32.AND P6, PT, R5, 0x7ffffe9f, PT ;  /* 0x7ffffe9f0500780c */ /* 0x000fc60003fc6070 */
[----:B------:R4:W-:Y:S01]  /*446d0*/  LDGSTS.E [R3+-0x66e00], [R14.64], !P3 ;  /* 0x992000000e037fae */ /* 0x0009e2000d921844 */
[----:B--2---:R-:W-:-:S03]  /*446e0*/  IMAD.WIDE R12, R2, 0x4, R82 ;  /* 0x00000004020c7825 */ /* 0x004fc600078e0252 */
[----:B------:R2:W-:Y:S01]  /*446f0*/  STL.64 [R1+0x4c8], R16 ;  /* 0x0004c81001007387 */ /* 0x0005e20000100a00 */
[----:B-1----:R-:W-:-:S03]  /*44700*/  IADD3 R4, R11, -0xe6, RZ ;  /* 0xffffff1a0b047810 */ /* 0x002fc60007ffe0ff */
[----:B------:R1:W-:Y:S01]  /*44710*/  LDGSTS.E [R0+-0x66d00], [R12.64], !P3 ;  /* 0x993000000c007fae */ /* 0x0003e2000d921844 */
[----:B------:R-:W-:Y:S02]  /*44720*/  IADD3 R5, R8, 0x100000, RZ ;  /* 0x0010000008057810 */ /* 0x000fe40007ffe0ff */
[----:B------:R-:W-:Y:S02]  /*44730*/  ISETP.GE.U32.AND P3, PT, R4, 0x7ffffe9b, PT ;  /* 0x7ffffe9b0400780c */ /* 0x000fe40003f66070 */
[----:B------:R-:W-:Y:S01]  /*44740*/  IADD3 R4, R8, 0x100000, RZ ;  /* 0x0010000008047810 */ /* 0x000fe20007ffe0ff */
[----:B--2---:R-:W-:Y:S01]  /*44750*/  IMAD.WIDE R16, R2, 0x4, R86 ;  /* 0x0000000402107825 */ /* 0x004fe200078e0256 */
[----:B------:R-:W-:Y:S01]  /*44760*/  ISETP.GE.U32.AND P0, PT, R6, 0x7ffffea7, PT ;  /* 0x7ffffea70600780c */ /* 0x000fe20003f06070 */
[----:B------:R4:W-:Y:S04]  /*44770*/  STL.64 [R1+0x4c0], R14 ;  /* 0x0004c00e01007387 */ /* 0x0009e80000100a00 */
[----:B------:R1:W-:Y:S04]  /*44780*/  STL.64 [R1+0x4b8], R12 ;  /* 0x0004b80c01007387 */ /* 0x0003e80000100a00 */
[----:B------:R-:W-:Y:S01]  /*44790*/  STL.64 [R1+0x4b0], R18 ;  /* 0x0004b01201007387 */ /* 0x000fe20000100a00 */
[----:B----4-:R-:W-:-:S03]  /*447a0*/  IMAD.WIDE R14, R2, 0x4, R88 ;  /* 0x00000004020e7825 */ /* 0x010fc600078e0258 */
[----:B------:R2:W-:Y:S01]  /*447b0*/  LDGSTS.E [R5+-0x66600], [R18.64], !P5 ;  /* 0x99a0000012057fae */ /* 0x0005e2000e921844 */
[----:B-1----:R-:W-:-:S03]  /*447c0*/  IMAD.WIDE R12, R2, 0x4, R90 ;  /* 0x00000004020c7825 */ /* 0x002fc600078e025a */
[----:B------:R1:W-:Y:S04]  /*447d0*/  STL.64 [R1+0x4a8], R16 ;  /* 0x0004a81001007387 */ /* 0x0003e80000100a00 */
[----:B------:R1:W-:Y:S04]  /*447e0*/  LDGSTS.E [R4+-0x66500], [R16.64], !P5 ;  /* 0x99b0000010047fae */ /* 0x0003e8000e921844 */
[----:B------:R4:W-:Y:S04]  /*447f0*/  STL.64 [R1+0x4a0], R14 ;  /* 0x0004a00e01007387 */ /* 0x0009e80000100a00 */
[----:B------:R4:W-:Y:S01]  /*44800*/  LDGSTS.E [R3+-0x65e00], [R14.64], !P2 ;  /* 0x9a2000000e037fae */ /* 0x0009e2000d121844 */
[----:B-1----:R-:W-:-:S03]  /*44810*/  IMAD.WIDE R16, R2, 0x4, R92 ;  /* 0x0000000402107825 */ /* 0x002fc600078e025c */
[----:B------:R1:W-:Y:S01]  /*44820*/  STL.64 [R1+0x488], R12 ;  /* 0x0004880c01007387 */ /* 0x0003e20000100a00 */
[----:B--2---:R-:W-:-:S03]  /*44830*/  IADD3 R5, R11, -0xf2, RZ ;  /* 0xffffff0e0b057810 */ /* 0x004fc60007ffe0ff */
[----:B------:R1:W-:Y:S01]  /*44840*/  LDGSTS.E [R0+-0x65d00], [R12.64], !P2 ;  /* 0x9a3000000c007fae */ /* 0x0003e2000d121844 */
[----:B----4-:R-:W-:-:S03]  /*44850*/  IMAD.WIDE R14, R2, 0x4, R94 ;  /* 0x00000004020e7825 */ /* 0x010fc600078e025e */
[----:B------:R2:W-:Y:S04]  /*44860*/  STL.64 [R1+0x480], R16 ;  /* 0x0004801001007387 */ /* 0x0005e80000100a00 */
[----:B------:R2:W-:Y:S01]  /*44870*/  LDGSTS.E [R4+-0x65600], [R16.64], !P1 ;  /* 0x9aa0000010047fae */ /* 0x0005e2000c921844 */
[----:B-1----:R-:W-:-:S03]  /*44880*/  IMAD.WIDE R12, R2, 0x4, R96 ;  /* 0x00000004020c7825 */ /* 0x002fc600078e0260 */
[----:B------:R1:W-:Y:S01]  /*44890*/  STL.64 [R1+0x478], R14 ;  /* 0x0004780e01007387 */ /* 0x0003e20000100a00 */
[----:B------:R-:W-:-:S03]  /*448a0*/  IADD3 R6, R11, -0xea, RZ ;  /* 0xffffff160b067810 */ /* 0x000fc60007ffe0ff */
        /* <DEDUP_REMOVED lines=8> */
[----:B------:R-:W-:Y:S01]  /*44930*/  ISETP.GE.U32.AND P5, PT, R6, 0x7ffffe97, PT ;  /* 0x7ffffe970600780c */ /* 0x000fe20003fa6070 */
[C---:B--2---:R-:W-:Y:S02]  /*44940*/  IMAD.WIDE R12, R2.reuse, 0x4, R102 ;  /* 0x00000004020c7825 */ /* 0x044fe400078e0266 */
[----:B------:R2:W-:Y:S01]  /*44950*/  LDGSTS.E [R3+-0x64600], [R14.64], !P4 ;  /* 0x9ba000000e037fae */ /* 0x0005e2000e121844 */
[----:B------:R-:W-:Y:S02]  /*44960*/  ISETP.GE.U32.AND P0, PT, R5, 0x7ffffe8b, PT ;  /* 0x7ffffe8b0500780c */ /* 0x000fe40003f06070 */
[C---:B-1----:R-:W-:Y:S01]  /*44970*/  IADD3 R4, R11.reuse, -0xfa, RZ ;  /* 0xffffff060b047810 */ /* 0x042fe20007ffe0ff */
[----:B------:R1:W-:Y:S01]  /*44980*/  LDGSTS.E [R0+-0x64500], [R12.64], !P4 ;  /* 0x9bb000000c007fae */ /* 0x0003e2000e121844 */
[----:B------:R-:W-:Y:S01]  /*44990*/  IADD3 R6, R11, -0xee, RZ ;  /* 0xffffff120b067810 */ /* 0x000fe20007ffe0ff */
[----:B------:R-:W-:Y:S01]  /*449a0*/  IMAD.WIDE R18, R2, 0x4, R104 ;  /* 0x0000000402127825 */ /* 0x000fe200078e0268 */
[----:B------:R-:W-:Y:S01]  /*449b0*/  ISETP.GE.U32.AND P4, PT, R4, 0x7ffffe87, PT ;  /* 0x7ffffe870400780c */ /* 0x000fe20003f86070 */
[----:B------:R4:W-:Y:S01]  /*449c0*/  STL.64 [R1+0x468], R16 ;  /* 0x0004681001007387 */ /* 0x0009e20000100a00 */
[----:B------:R-:W-:-:S02]  /*449d0*/  IADD3 R5, R8, 0x100000, RZ ;  /* 0x0010000008057810 */ /* 0x000fc40007ffe0ff */
[----:B------:R-:W-:Y:S01]  /*449e0*/  IADD3 R4, R8, 0x100000, RZ ;  /* 0x0010000008047810 */ /* 0x000fe20007ffe0ff */
[----:B------:R2:W-:Y:S01]  /*449f0*/  STL.64 [R1+0x460], R14 ;  /* 0x0004600e01007387 */ /* 0x0005e20000100a00 */
[----:B------:R-:W-:-:S03]  /*44a00*/  ISETP.GE.U32.AND P2, PT, R6, 0x7ffffe93, PT ;  /* 0x7ffffe930600780c */ /* 0x000fc60003f46070 */
[----:B------:R1:W-:Y:S01]  /*44a10*/  STL.64 [R1+0x458], R12 ;  /* 0x0004580c01007387 */ /* 0x0003e20000100a00 */
[----:B----4-:R-:W-:-:S03]  /*44a20*/  IMAD.WIDE R16, R2, 0x4, R106 ;  /* 0x0000000402107825 */ /* 0x010fc600078e026a */
[----:B------:R-:W-:Y:S01]  /*44a30*/  STL.64 [R1+0x450], R18 ;  /* 0x0004501201007387 */ /* 0x000fe20000100a00 */
[----:B--2---:R-:W-:-:S03]  /*44a40*/  IMAD.WIDE R14, R2, 0x4, R108 ;  /* 0x00000004020e7825 */ /* 0x004fc600078e026c */
[----:B------:R2:W-:Y:S01]  /*44a50*/  LDGSTS.E [R5+-0x63e00], [R18.64], !P6 ;  /* 0x9c20000012057fae */ /* 0x0005e2000f121844 */
[----:B-1----:R-:W-:-:S03]  /*44a60*/  IMAD.WIDE R12, R2, 0x4, R110 ;  /* 0x00000004020c7825 */ /* 0x002fc600078e026e */
[----:B------:R1:W-:Y:S04]  /*44a70*/  STL.64 [R1+0x448], R16 ;  /* 0x0004481001007387 */ /* 0x0003e80000100a00 */
[----:B------:R1:W-:Y:S04]  /*44a80*/  LDGSTS.E [R4+-0x63d00], [R16.64], !P6 ;  /* 0x9c30000010047fae */ /* 0x0003e8000f121844 */
[----:B------:R4:W-:Y:S04]  /*44a90*/  STL.64 [R1+0x440], R14 ;  /* 0x0004400e01007387 */ /* 0x0009e80000100a00 */
[----:B------:R4:W-:Y:S01]  /*44aa0*/  LDGSTS.E [R3+-0x63600], [R14.64], !P3 ;  /* 0x9ca000000e037fae */ /* 0x0009e2000d921844 */
[----:B-1----:R-:W-:-:S03]  /*44ab0*/  IMAD.WIDE R16, R2, 0x4, R112 ;  /* 0x0000000402107825 */ /* 0x002fc600078e0270 */
[----:B------:R1:W-:Y:S04]  /*44ac0*/  STL.64 [R1+0x438], R12 ;  /* 0x0004380c01007387 */ /* 0x0003e80000100a00 */
[----:B------:R1:W-:Y:S01]  /*44ad0*/  LDGSTS.E [R0+-0x63500], [R12.64], !P3 ;  /* 0x9cb000000c007fae */ /* 0x0003e2000d921844 */
[----:B----4-:R-:W-:-:S03]  /*44ae0*/  IMAD.WIDE R14, R2, 0x4, R114 ;  /* 0x00000004020e7825 */ /* 0x010fc600078e0272 */
        /* <DEDUP_REMOVED lines=10> */
[----:B------:R-:W3:Y:S01]  /*44b90*/  LDL.LU.64 R24, [R1+0x410] ;  /* 0x0004100001187983 */ /* 0x000ee20000300a00 */
[----:B----4-:R-:W-:-:S03]  /*44ba0*/  IMAD.WIDE R12, R2, 0x4, R122 ;  /* 0x00000004020c7825 */ /* 0x010fc600078e027a */
[----:B------:R-:W-:Y:S04]  /*44bb0*/  STL.64 [R1+0x3f0], R14 ;  /* 0x0003f00e01007387 */ /* 0x000fe80000100a00 */
[----:B------:R4:W-:Y:S04]  /*44bc0*/  STL.64 [R1+0x3e8], R12 ;  /* 0x0003e80c01007387 */ /* 0x0009e80000100a00 */
[----:B------:R1:W-:Y:S04]  /*44bd0*/  LDGSTS.E [R4+-0x62500], [R16.64], !P2 ;  /* 0x9db0000010047fae */ /* 0x0003e8000d121844 */
[----:B--2---:R-:W2:Y:S04]  /*44be0*/  LDL.LU.64 R18, [R1+0x408] ;  /* 0x0004080001127983 */ /* 0x004ea80000300a00 */
[----:B------:R4:W-:Y:S01]  /*44bf0*/  LDGSTS.E [R3+-0x61e00], [R14.64], !P1 ;  /* 0x9e2000000e037fae */ /* 0x0009e2000c921844 */
[----:B-1----:R-:W-:-:S03]  /*44c00*/  IMAD.WIDE R16, R2, 0x4, R128 ;  /* 0x0000000402107825 */ /* 0x002fc600078e0280 */
[----:B------:R4:W-:Y:S04]  /*44c10*/  LDGSTS.E [R0+-0x61d00], [R12.64], !P1 ;  /* 0x9e3000000c007fae */ /* 0x0009e8000c921844 */
[----:B----4-:R-:W4:Y:S04]  /*44c20*/  LDL.LU.64 R12, [R1+0x3d0] ;  /* 0x0003d000010c7983 */ /* 0x010f280000300a00 */
[----:B------:R1:W-:Y:S04]  /*44c30*/  STL.64 [R1+0x3e0], R22 ;  /* 0x0003e01601007387 */ /* 0x0003e80000100a00 */
[----:B------:R1:W-:Y:S04]  /*44c40*/  STL.64 [R1+0x2d8], R20 ;  /* 0x0002d81401007387 */ /* 0x0003e80000100a00 */
[----:B------:R1:W-:Y:S04]  /*44c50*/  STL.64 [R1+0x2b0], R16 ;  /* 0x0002b01001007387 */ /* 0x0003e80000100a00 */
[----:B------:R-:W4:Y:S01]  /*44c60*/  LDL.LU.64 R248, [R1+0x3c8] ;  /* 0x0003c80001f87983 */ /* 0x000f220000300a00 */
[----:B------:R-:W-:-:S02]  /*44c70*/  IADD3 R5, R11, -0x87, RZ ;  /* 0xffffff790b057810 */ /* 0x000fc40007ffe0ff */
[----:B------:R-:W-:Y:S02]  /*44c80*/  IADD3 R6, R11, -0xfe, RZ ;  /* 0xffffff020b067810 */ /* 0x000fe40007ffe0ff */
[----:B------:R-:W-:Y:S02]  /*44c90*/  ISETP.GE.U32.AND P5, PT, R5, 0x7ffffefa, PT ;  /* 0x7ffffefa0500780c */ /* 0x000fe40003fa6070 */
[C---:B------:R-:W-:Y:S02]  /*44ca0*/  IADD3 R5, R11.reuse, -0x8b, RZ ;  /* 0xffffff750b057810 */ /* 0x040fe40007ffe0ff */
[----:B------:R-:W-:Y:S02]  /*44cb0*/  IADD3 R4, R11, -0x8f, RZ ;  /* 0xffffff710b047810 */ /* 0x000fe40007ffe0ff */
[----:B------:R-:W-:Y:S02]  /*44cc0*/  ISETP.GE.U32.AND P6, PT, R6, 0x7ffffe83, PT ;  /* 0x7ffffe830600780c */ /* 0x000fe40003fc6070 */
[----:B------:R-:W-:-:S02]  /*44cd0*/  ISETP.GE.U32.AND P2, PT, R5, 0x7ffffef6, PT ;  /* 0x7ffffef60500780c */ /* 0x000fc40003f46070 */
[----:B------:R-:W-:Y:S02]  /*44ce0*/  ISETP.GE.U32.AND P1, PT, R4, 0x7ffffef2, PT ;  /* 0x7ffffef20400780c */ /* 0x000fe40003f26070 */
[C---:B------:R-:W-:Y:S02]  /*44cf0*/  IADD3 R5, R8.reuse, 0x100000, RZ ;  /* 0x0010000008057810 */ /* 0x040fe40007ffe0ff */
[----:B------:R-:W-:Y:S01]  /*44d00*/  IADD3 R4, R8, 0x100000, RZ ;  /* 0x0010000008047810 */ /* 0x000fe20007ffe0ff */
[----:B------:R-:W-:Y:S01]  /*44d10*/  IMAD.WIDE R14, R2, 0x4, R130 ;  /* 0x00000004020e7825 */ /* 0x000fe200078e0282 */
[----:B------:R-:W-:Y:S01]  /*44d20*/  IADD3 R6, R11, -0x83, RZ ;  /* 0xffffff7d0b067810 */ /* 0x000fe20007ffe0ff */
[----:B------:R1:W-:Y:S03]  /*44d30*/  LDGSTS.E [R5+-0x61600], [R22.64], !P0 ;  /* 0x9ea0000016057fae */ /* 0x0003e6000c121844 */
[----:B------:R-:W-:Y:S01]  /*44d40*/  ISETP.GE.U32.AND P3, PT, R6, 0x7ffffefe, PT ;  /* 0x7ffffefe0600780c */ /* 0x000fe20003f66070 */
[----:B------:R1:W-:Y:S01]  /*44d50*/  LDGSTS.E [R4+-0x61500], [R20.64], !P0 ;  /* 0x9eb0000014047fae */ /* 0x0003e2000c121844 */
[----:B------:R-:W-:-:S03]  /*44d60*/  LOP3.LUT R9, R9, 0x40, RZ, 0x3c, !PT ;  /* 0x0000004009097812 */ /* 0x000fc600078e3cff */
[----:B------:R1:W-:Y:S02]  /*44d70*/  STL.64 [R1+0x2a8], R14 ;  /* 0x0002a80e01007387 */ /* 0x0003e40000100a00 */
[C---:B-1----:R-:W-:Y:S02]  /*44d80*/  IMAD.WIDE R22, R2.reuse, 0x4, R132 ;  /* 0x0000000402167825 */ /* 0x042fe400078e0284 */
[----:B------:R1:W-:Y:S02]  /*44d90*/  LDGSTS.E [R3+-0x60e00], [R16.64], !P4 ;  /* 0x9f20000010037fae */ /* 0x0003e4000e121844 */
[----:B------:R-:W-:Y:S02]  /*44da0*/  IMAD.WIDE R20, R2, 0x4, R134 ;  /* 0x0000000402147825 */ /* 0x000fe400078e0286 */
[----:B------:R1:W-:Y:S04]  /*44db0*/  LDGSTS.E [R0+-0x60d00], [R14.64], !P4 ;  /* 0x9f3000000e007fae */ /* 0x0003e8000e121844 */
[----:B------:R1:W-:Y:S04]  /*44dc0*/  LDGSTS.E [R4+-0x60600], [R22.64], !P6 ;  /* 0x9fa0000016047fae */ /* 0x0003e8000f121844 */
[----:B-1----:R-:W4:Y:S04]  /*44dd0*/  LDL.LU.64 R16, [R1+0x390] ;  /* 0x0003900001107983 */ /* 0x002f280000300a00 */
[----:B------:R-:W4:Y:S04]  /*44de0*/  LDL.LU.64 R14, [R1+0x388] ;  /* 0x00038800010e7983 */ /* 0x000f280000300a00 */
[----:B------:R1:W-:Y:S01]  /*44df0*/  STL.64 [R1+0x2a0], R22 ;  /* 0x0002a01601007387 */ /* 0x0003e20000100a00 */
[----:B------:R-:W-:-:S03]  /*44e00*/  IADD3 R0, R9, 0x100000, RZ ;  /* 0x0010000009007810 */ /* 0x000fc60007ffe0ff */
[----:B------:R3:W-:Y:S04]  /*44e10*/  STL.64 [R1+0x298], R20 ;  /* 0x0002981401007387 */ /* 0x0007e80000100a00 */
[----:B------:R3:W-:Y:S04]  /*44e20*/  LDGSTS.E [R3+-0x60500], [R20.64], !P6 ;  /* 0x9fb0000014037fae */ /* 0x0007e8000f121844 */
[----:B-1----:R-:W4:Y:S01]  /*44e30*/  LDL.LU.64 R22, [R1+0x350] ;  /* 0x0003500001167983 */ /* 0x002f220000300a00 */
[----:B---3--:R-:W-:-:S05]  /*44e40*/  IMAD.WIDE R24, R2, 0x4, R24 ;  /* 0x0000000402187825 */ /* 0x008fca00078e0218 */
[----:B------:R1:W-:Y:S04]  /*44e50*/  STL.64 [R1+0x270], R24 ;  /* 0x0002701801007387 */ /* 0x0003e80000100a00 */
[----:B------:R-:W3:Y:S04]  /*44e60*/  LDL.LU.64 R20, [R1+0x348] ;  /* 0x0003480001147983 */ /* 0x000ee80000300a00 */
[----:B------:R1:W-:Y:S01]  /*44e70*/  LDGSTS.E [R0+-0x6fc00], [R24.64], !P3 ;  /* 0x9040000018007fae */ /* 0x0003e2000d921844 */
[----:B--2---:R-:W-:-:S05]  /*44e80*/  IMAD.WIDE R28, R2, 0x4, R18 ;  /* 0x00000004021c7825 */ /* 0x004fca00078e0212 */
[----:B------:R-:W-:Y:S04]  /*44e90*/  STL.64 [R1+0x268], R28 ;  /* 0x0002681c01007387 */ /* 0x000fe80000100a00 */
[----:B------:R-:W2:Y:S01]  /*44ea0*/  LDL.LU.64 R18, [R1+0x310] ;  /* 0x0003100001127983 */ /* 0x000ea20000300a00 */
[----:B----4-:R-:W-:-:S03]  /*44eb0*/  IMAD.WIDE R26, R2, 0x4, R12 ;  /* 0x00000004021a7825 */ /* 0x010fc600078e020c */
[----:B------:R-:W4:Y:S04]  /*44ec0*/  LDL.LU.64 R12, [R1+0x308] ;  /* 0x00030800010c7983 */ /* 0x000f280000300a00 */
[----:B------:R-:W-:Y:S01]  /*44ed0*/  STL.64 [R1+0x260], R26 ;  /* 0x0002601a01007387 */ /* 0x000fe20000100a00 */
[----:B-1----:R-:W-:-:S05]  /*44ee0*/  IMAD.WIDE R24, R2, 0x4, R248 ;  /* 0x0000000402187825 */ /* 0x002fca00078e02f8 */
[----:B------:R1:W-:Y:S04]  /*44ef0*/  STL.64 [R1+0x258], R24 ;  /* 0x0002581801007387 */ /* 0x0003e80000100a00 */
[----:B------:R-:W4:Y:S01]  /*44f00*/  LDL.LU.64 R248, [R1+0x2d0] ;  /* 0x0002d00001f87983 */ /* 0x000f220000300a00 */
[----:B------:R-:W-:Y:S02]  /*44f10*/  IADD3 R5, R11, -0x9b, RZ ;  /* 0xffffff650b057810 */ /* 0x000fe40007ffe0ff */
[C---:B------:R-:W-:Y:S02]  /*44f20*/  IADD3 R4, R9.reuse, 0x100000, RZ ;  /* 0x0010000009047810 */ /* 0x040fe40007ffe0ff */
[----:B------:R-:W-:Y:S02]  /*44f30*/  IADD3 R3, R9, 0x100000, RZ ;  /* 0x0010000009037810 */ /* 0x000fe40007ffe0ff */
[----:B------:R-:W-:Y:S01]  /*44f40*/  ISETP.GE.U32.AND P6, PT, R5, 0x7ffffee6, PT ;  /* 0x7ffffee60500780c */ /* 0x000fe20003fc6070 */
[----:B------:R1:W-:Y:S01]  /*44f50*/  LDGSTS.E [R4+-0x6fb00], [R28.64], !P3 ;  /* 0x905000001c047fae */ /* 0x0003e2000d921844 */
[----:B------:R-:W-:-:S03]  /*44f60*/  IADD3 R5, R11, -0x9f, RZ ;  /* 0xffffff610b057810 */ /* 0x000fc60007ffe0ff */
[----:B------:R1:W-:Y:S01]  /*44f70*/  LDGSTS.E [R3+-0x6f400], [R26.64], !P5 ;  /* 0x90c000001a037fae */ /* 0x0003e2000e921844 */
[----:B------:R-:W-:-:S03]  /*44f80*/  ISETP.GE.U32.AND P3, PT, R5, 0x7ffffee2, PT ;  /* 0x7ffffee20500780c */ /* 0x000fc60003f66070 */
[----:B------:R1:W-:Y:S01]  /*44f90*/  LDGSTS.E [R0+-0x6f300], [R24.64], !P5 ;  /* 0x90d0000018007fae */ /* 0x0003e2000e921844 */
[----:B------:R-:W-:Y:S02]  /*44fa0*/  IADD3 R5, R9, 0x100000, RZ ;  /* 0x0010000009057810 */ /* 0x000fe40007ffe0ff */
[----:B-1----:R-:W-:-:S04]  /*44fb0*/  IADD3 R4, R11, -0xa3, RZ ;  /* 0xffffff5d0b047810 */ /* 0x002fc80007ffe0ff */
[----:B------:R-:W-:Y:S02]  /*44fc0*/  ISETP.GE.U32.AND P5, PT, R4, 0x7ffffede, PT ;  /* 0x7ffffede0400780c */ /* 0x000fe40003fa6070 */
[----:B------:R-:W-:Y:S01]  /*44fd0*/  IADD3 R4, R9, 0x100000, RZ ;  /* 0x0010000009047810 */ /* 0x000fe20007ffe0ff */
[C---:B------:R-:W-:Y:S02]  /*44fe0*/  IMAD.WIDE R24, R2.reuse, 0x4, R16 ;  /* 0x0000000402187825 */ /* 0x040fe400078e0210 */
[----:B------:R-:W4:Y:S02]  /*44ff0*/  LDL.LU.64 R16, [R1+0x2c8] ;  /* 0x0002c80001107983 */ /* 0x000f240000300a00 */
[C---:B------:R-:W-:Y:S02]  /*45000*/  IMAD.WIDE R26, R2.reuse, 0x4, R14 ;  /* 0x00000004021a7825 */ /* 0x040fe400078e020e */
[----:B------:R-:W4:Y:S04]  /*45010*/  LDL.LU.64 R14, [R1+0x290] ;  /* 0x00029000010e7983 */ /* 0x000f280000300a00 */
[----:B------:R1:W-:Y:S04]  /*45020*/  STL.64 [R1+0x230], R24 ;  /* 0x0002301801007387 */ /* 0x0003e80000100a00 */
[----:B------:R2:W-:Y:S04]  /*45030*/  STL.64 [R1+0x228], R26 ;  /* 0x0002281a01007387 */ /* 0x0005e80000100a00 */
[----:B------:R1:W-:Y:S01]  /*45040*/  LDGSTS.E [R5+-0x6ec00], [R24.64], !P2 ;  /* 0x9140000018057fae */ /* 0x0003e2000d121844 */
[----:B------:R-:W-:-:S03]  /*45050*/  IMAD.WIDE R22, R2, 0x4, R22 ;  /* 0x0000000402167825 */ /* 0x000fc600078e0216 */
[----:B------:R2:W-:Y:S04]  /*45060*/  LDGSTS.E [R4+-0x6eb00], [R26.64], !P2 ;  /* 0x915000001a047fae */ /* 0x0005e8000d121844 */
[----:B------:R2:W-:Y:S04]  /*45070*/  LDGSTS.E [R3+-0x6e400], [R22.64], !P1 ;  /* 0x91c0000016037fae */ /* 0x0005e8000c921844 */
[----:B-1----:R-:W4:Y:S04]  /*45080*/  LDL.LU.64 R24, [R1+0x288] ;  /* 0x0002880001187983 */ /* 0x002f280000300a00 */
[----:B------:R-:W-:Y:S01]  /*45090*/  STL.64 [R1+0x220], R22 ;  /* 0x0002201601007387 */ /* 0x000fe20000100a00 */
[----:B---3--:R-:W-:-:S05]  /*450a0*/  IMAD.WIDE R20, R2, 0x4, R20 ;  /* 0x0000000402147825 */ /* 0x008fca00078e0214 */
[----:B------:R4:W-:Y:S04]  /*450b0*/  STL.64 [R1+0x218], R20 ;  /* 0x0002181401007387 */ /* 0x0009e80000100a00 */
[----:B------:R4:W-:Y:S01]  /*450c0*/  LDGSTS.E [R0+-0x6e300], [R20.64], !P1 ;  /* 0x91d0000014007fae */ /* 0x0009e2000c921844 */
[----:B--2---:R-:W-:-:S04]  /*450d0*/  IMAD.WIDE R26, R2, 0x4, R18 ;  /* 0x00000004021a7825 */ /* 0x004fc800078e0212 */
[C---:B----4-:R-:W-:Y:S02]  /*450e0*/  IMAD.WIDE R20, R2.reuse, 0x4, R12 ;  /* 0x0000000402147825 */ /* 0x050fe400078e020c */
[----:B------:R-:W2:Y:S04]  /*450f0*/  LDL.LU.64 R12, [R1+0x250] ;  /* 0x00025000010c7983 */ /* 0x000ea80000300a00 */
[----:B------:R-:W3:Y:S04]  /*45100*/  LDL.LU.64 R22, [R1+0x248] ;  /* 0x0002480001167983 */ /* 0x000ee80000300a00 */
[----:B------:R-:W-:Y:S04]  /*45110*/  STL.64 [R1+0x1f0], R26 ;  /* 0x0001f01a01007387 */ /* 0x000fe80000100a00 */
[----:B------:R1:W-:Y:S01]  /*45120*/  STL.64 [R1+0x1e8], R20 ;  /* 0x0001e81401007387 */ /* 0x0003e20000100a00 */
[----:B------:R-:W-:-:S03]  /*45130*/  IMAD.WIDE R18, R2, 0x4, R248 ;  /* 0x0000000402127825 */ /* 0x000fc600078e02f8 */
[----:B------:R-:W4:Y:S01]  /*45140*/  LDL.LU.64 R248, [R1+0x210] ;  /* 0x0002100001f87983 */ /* 0x000f220000300a00 */
[----:B------:R-:W-:-:S04]  /*45150*/  IADD3 R6, R11, -0x93, RZ ;  /* 0xffffff6d0b067810 */ /* 0x000fc80007ffe0ff */
[----:B------:R-:W-:Y:S02]  /*45160*/  ISETP.GE.U32.AND P0, PT, R6, 0x7ffffeee, PT ;  /* 0x7ffffeee0600780c */ /* 0x000fe40003f06070 */
[----:B------:R-:W-:-:S04]  /*45170*/  IADD3 R6, R11, -0x97, RZ ;  /* 0xffffff690b067810 */ /* 0x000fc80007ffe0ff */
[----:B------:R-:W-:Y:S01]  /*45180*/  ISETP.GE.U32.AND P4, PT, R6, 0x7ffffeea, PT ;  /* 0x7ffffeea0600780c */ /* 0x000fe20003f86070 */
[----:B------:R1:W-:Y:S06]  /*45190*/  STL.64 [R1+0x1e0], R18 ;  /* 0x0001e01201007387 */ /* 0x0003ec0000100a00 */
[----:B------:R1:W-:Y:S04]  /*451a0*/  LDGSTS.E [R4+-0x6dc00], [R26.64], !P0 ;  /* 0x924000001a047fae */ /* 0x0003e8000c121844 */
[----:B------:R1:W-:Y:S04]  /*451b0*/  LDGSTS.E [R3+-0x6db00], [R20.64], !P0 ;  /* 0x9250000014037fae */ /* 0x0003e8000c121844 */
[----:B------:R1:W-:Y:S04]  /*451c0*/  LDGSTS.E [R0+-0x6d400], [R18.64], !P4 ;  /* 0x92c0000012007fae */ /* 0x0003e8000e121844 */
        /* <DEDUP_REMOVED lines=8> */
[----:B------:R1:W-:Y:S01]  /*45250*/  LDGSTS.E [R3+-0x6cc00], [R14.64], !P6 ;  /* 0x934000000e037fae */ /* 0x0003e2000f121844 */
[----:B------:R-:W-:-:S05]  /*45260*/  IMAD.WIDE R24, R2, 0x4, R24 ;  /* 0x0000000402187825 */ /* 0x000fca00078e0218 */
[----:B------:R4:W-:Y:S04]  /*45270*/  STL.64 [R1+0x78], R24 ;  /* 0x0000781801007387 */ /* 0x0009e80000100a00 */
[----:B-1----:R-:W4:Y:S04]  /*45280*/  LDL.LU.64 R14, [R1+0x178] ;  /* 0x00017800010e7983 */ /* 0x002f280000300a00 */
[----:B------:R4:W-:Y:S01]  /*45290*/  LDGSTS.E [R0+-0x6cb00], [R24.64], !P6 ;  /* 0x9350000018007fae */ /* 0x0009e2000f121844 */
[----:B--2---:R-:W-:-:S03]  /*452a0*/  IMAD.WIDE R28, R2, 0x4, R12 ;  /* 0x00000004021c7825 */ /* 0x004fc600078e020c */
[----:B------:R-:W2:Y:S01]  /*452b0*/  LDL.LU.64 R12, [R1+0x168] ;  /* 0x00016800010c7983 */ /* 0x000ea20000300a00 */
[----:B---3--:R-:W-:-:S03]  /*452c0*/  IMAD.WIDE R26, R2, 0x4, R22 ;  /* 0x00000004021a7825 */ /* 0x008fc600078e0216 */
[----:B------:R-:W3:Y:S04]  /*452d0*/  LDL.LU.64 R22, [R1+0x118] ;  /* 0x0001180001167983 */ /* 0x000ee80000300a00 */
[----:B------:R1:W-:Y:S04]  /*452e0*/  STL.64 [R1+0x70], R28 ;  /* 0x0000701c01007387 */ /* 0x0003e80000100a00 */
[----:B------:R1:W-:Y:S01]  /*452f0*/  STL.64 [R1+0x48], R26 ;  /* 0x0000481a01007387 */ /* 0x0003e20000100a00 */
[----:B----4-:R-:W-:-:S03]  /*45300*/  IMAD.WIDE R24, R2, 0x4, R248 ;  /* 0x0000000402187825 */ /* 0x010fc600078e02f8 */
[----:B------:R-:W4:Y:S01]  /*45310*/  LDL.LU.64 R248, [R1+0x108] ;  /* 0x0001080001f87983 */ /* 0x000f220000300a00 */
[C---:B------:R-:W-:Y:S02]  /*45320*/  IADD3 R5, R11.reuse, -0xaf, RZ ;  /* 0xffffff510b057810 */ /* 0x040fe40007ffe0ff */
[----:B------:R-:W-:Y:S02]  /*45330*/  IADD3 R6, R11, -0xa7, RZ ;  /* 0xffffff590b067810 */ /* 0x000fe40007ffe0ff */
[----:B------:R-:W-:Y:S02]  /*45340*/  ISETP.GE.U32.AND P0, PT, R5, 0x7ffffed2, PT ;  /* 0x7ffffed20500780c */ /* 0x000fe40003f06070 */
[C---:B------:R-:W-:Y:S02]  /*45350*/  IADD3 R5, R11.reuse, -0xb3, RZ ;  /* 0xffffff4d0b057810 */ /* 0x040fe40007ffe0ff */
[----:B------:R-:W-:Y:S02]  /*45360*/  IADD3 R4, R11, -0xb7, RZ ;  /* 0xffffff490b047810 */ /* 0x000fe40007ffe0ff */
[----:B------:R-:W-:-:S02]  /*45370*/  ISETP.GE.U32.AND P2, PT, R6, 0x7ffffeda, PT ;  /* 0x7ffffeda0600780c */ /* 0x000fc40003f46070 */
[----:B------:R-:W-:Y:S02]  /*45380*/  IADD3 R6, R11, -0xab, RZ ;  /* 0xffffff550b067810 */ /* 0x000fe40007ffe0ff */
[----:B------:R-:W-:Y:S02]  /*45390*/  ISETP.GE.U32.AND P4, PT, R5, 0x7ffffece, PT ;  /* 0x7ffffece0500780c */ /* 0x000fe40003f86070 */
[----:B------:R-:W-:Y:S02]  /*453a0*/  ISETP.GE.U32.AND P6, PT, R4, 0x7ffffeca, PT ;  /* 0x7ffffeca0400780c */ /* 0x000fe40003fc6070 */
[C---:B------:R-:W-:Y:S02]  /*453b0*/  IADD3 R5, R9.reuse, 0x100000, RZ ;  /* 0x0010000009057810 */ /* 0x040fe40007ffe0ff */
[----:B------:R-:W-:Y:S02]  /*453c0*/  IADD3 R4, R9, 0x100000, RZ ;  /* 0x0010000009047810 */ /* 0x000fe40007ffe0ff */
[----:B------:R-:W-:Y:S01]  /*453d0*/  ISETP.GE.U32.AND P1, PT, R6, 0x7ffffed6, PT ;  /* 0x7ffffed60600780c */ /* 0x000fe20003f26070 */
[----:B------:R1:W-:Y:S04]  /*453e0*/  LDGSTS.E [R5+-0x6c400], [R28.64], !P3 ;  /* 0x93c000001c057fae */ /* 0x0003e8000d921844 */
[----:B------:R1:W-:Y:S01]  /*453f0*/  LDGSTS.E [R4+-0x6c300], [R26.64], !P3 ;  /* 0x93d000001a047fae */ /* 0x0003e2000d921844 */
[----:B------:R-:W-:-:S03]  /*45400*/  IMAD.WIDE R20, R2, 0x4, R20 ;  /* 0x0000000402147825 */ /* 0x000fc600078e0214 */
[----:B------:R-:W-:Y:S04]  /*45410*/  STL.64 [R1+0x40], R24 ;  /* 0x0000401801007387 */ /* 0x000fe80000100a00 */
[----:B------:R1:W-:Y:S04]  /*45420*/  LDGSTS.E [R3+-0x6bc00], [R24.64], !P5 ;  /* 0x9440000018037fae */ /* 0x0003e8000e921844 */
[----:B------:R1:W-:Y:S02]  /*45430*/  STL.64 [R1+0x38], R20 ;  /* 0x0000381401007387 */ /* 0x0003e40000100a00 */
[----:B-1----:R-:W-:-:S02]  /*45440*/  IMAD.WIDE R28, R2, 0x4, R18 ;  /* 0x00000004021c7825 */ /* 0x002fc400078e0212 */
[----:B------:R1:W-:Y:S02]  /*45450*/  LDGSTS.E [R0+-0x6bb00], [R20.64], !P5 ;  /* 0x9450000014007fae */ /* 0x0003e4000e921844 */
[C---:B------:R-:W-:Y:S02]  /*45460*/  IMAD.WIDE R26, R2.reuse, 0x4, R16 ;  /* 0x00000004021a7825 */ /* 0x040fe400078e0210 */
[----:B------:R2:W-:Y:S04]  /*45470*/  LDGSTS.E [R4+-0x6b400], [R28.64], !P2 ;  /* 0x94c000001c047fae */ /* 0x0005e8000d121844 */
[----:B------:R2:W-:Y:S04]  /*45480*/  LDGSTS.E [R3+-0x6b300], [R26.64], !P2 ;  /* 0x94d000001a037fae */ /* 0x0005e8000d121844 */
[----:B-1----:R-:W3:Y:S04]  /*45490*/  LDL.LU.64 R20, [R1+0xb8] ;  /* 0x0000b80001147983 */ /* 0x002ee80000300a00 */
[----:B------:R-:W3:Y:S04]  /*454a0*/  LDL.LU.64 R18, [R1+0xa8] ;  /* 0x0000a80001127983 */ /* 0x000ee80000300a00 */
[----:B------:R-:W-:Y:S04]  /*454b0*/  STL.64 [R1+0x18], R28 ;  /* 0x0000181c01007387 */ /* 0x000fe80000100a00 */
[----:B------:R-:W-:Y:S01]  /*454c0*/  STL.64 [R1+0x10], R26 ;  /* 0x0000101a01007387 */ /* 0x000fe20000100a00 */
[----:B------:R-:W-:-:S03]  /*454d0*/  IMAD.WIDE R24, R2, 0x4, R14 ;  /* 0x0000000402187825 */ /* 0x000fc600078e020e */
[----:B------:R-:W3:Y:S04]  /*454e0*/  LDL.LU.64 R16, [R1+0x68] ;  /* 0x0000680001107983 */ /* 0x000ee80000300a00 */
[----:B------:R-:W3:Y:S04]  /*454f0*/  LDL.LU.64 R14, [R1+0x60] ;  /* 0x00006000010e7983 */ /* 0x000ee80000300a00 */
[----:B------:R-:W-:Y:S04]  /*45500*/  STL.64 [R1+0x8], R24 ;  /* 0x0000081801007387 */ /* 0x000fe80000100a00 */
[----:B------:R1:W-:Y:S01]  /*45510*/  LDGSTS.E [R0+-0x6ac00], [R24.64], !P1 ;  /* 0x9540000018007fae */ /* 0x0003e2000c921844 */
[----:B--2---:R-:W-:-:S05]  /*45520*/  IMAD.WIDE R12, R2, 0x4, R12 ;  /* 0x00000004020c7825 */ /* 0x004fca00078e020c */
[----:B------:R2:W-:Y:S04]  /*45530*/  STL.64 [R1], R12 ;  /* 0x0000000c01007387 */ /* 0x0005e80000100a00 */
[----:B------:R2:W-:Y:S04]  /*45540*/  LDGSTS.E [R4+-0x6ab00], [R12.64], !P1 ;  /* 0x955000000c047fae */ /* 0x0005e8000c921844 */
[----:B--2---:R-:W2:Y:S01]  /*45550*/  LDL.LU.64 R12, [R1+0x30] ;  /* 0x00003000010c7983 */ /* 0x004ea20000300a00 */
[----:B----4-:R-:W-:-:S03]  /*45560*/  IMAD.WIDE R120, R2, 0x4, R248 ;  /* 0x0000000402787825 */ /* 0x010fc600078e02f8 */
[----:B------:R-:W4:Y:S01]  /*45570*/  LDL.LU.64 R248, [R1+0x28] ;  /* 0x0000280001f87983 */ /* 0x000f220000300a00 */
[C---:B------:R-:W-:Y:S02]  /*45580*/  IADD3 R6, R11.reuse, -0xbb, RZ ;  /* 0xffffff450b067810 */ /* 0x040fe40007ffe0ff */
[C---:B------:R-:W-:Y:S01]  /*45590*/  IADD3 R5, R11.reuse, -0xc3, RZ ;  /* 0xffffff3d0b057810 */ /* 0x040fe20007ffe0ff */
[----:B---3--:R-:W-:Y:S01]  /*455a0*/  IMAD.WIDE R122, R2, 0x4, R22 ;  /* 0x00000004027a7825 */ /* 0x008fe200078e0216 */
[----:B------:R-:W-:Y:S02]  /*455b0*/  ISETP.GE.U32.AND P3, PT, R6, 0x7ffffec6, PT ;  /* 0x7ffffec60600780c */ /* 0x000fe40003f66070 */
[----:B------:R-:W-:Y:S02]  /*455c0*/  IADD3 R6, R11, -0xbf, RZ ;  /* 0xffffff410b067810 */ /* 0x000fe40007ffe0ff */
[----:B------:R-:W-:Y:S01]  /*455d0*/  ISETP.GE.U32.AND P2, PT, R5, 0x7ffffebe, PT ;  /* 0x7ffffebe0500780c */ /* 0x000fe20003f46070 */
[----:B------:R3:W-:Y:S01]  /*455e0*/  LDGSTS.E [R3+-0x6a400], [R122.64], !P0 ;  /* 0x95c000007a037fae */ /* 0x0007e2000c121844 */
[----:B------:R-:W-:-:S02]  /*455f0*/  IADD3 R5, R11, -0xc7, RZ ;  /* 0xffffff390b057810 */ /* 0x000fc40007ffe0ff */
[----:B------:R-:W-:Y:S01]  /*45600*/  IADD3 R4, R11, -0xcb, RZ ;  /* 0xffffff350b047810 */ /* 0x000fe20007ffe0ff */
[----:B------:R1:W-:Y:S01]  /*45610*/  LDGSTS.E [R0+-0x6a300], [R120.64], !P0 ;  /* 0x95d0000078007fae */ /* 0x0003e2000c121844 */
[----:B------:R-:W-:Y:S02]  /*45620*/  ISETP.GE.U32.AND P5, PT, R6, 0x7ffffec2, PT ;  /* 0x7ffffec20600780c */ /* 0x000fe40003fa6070 */
[----:B------:R-:W-:Y:S02]  /*45630*/  ISETP.GE.U32.AND P1, PT, R5, 0x7ffffeba, PT ;  /* 0x7ffffeba0500780c */ /* 0x000fe40003f26070 */
[----:B------:R-:W-:Y:S02]  /*45640*/  ISETP.GE.U32.AND P0, PT, R4, 0x7ffffeb6, PT ;  /* 0x7ffffeb60400780c */ /* 0x000fe40003f06070 */
[C---:B------:R-:W-:Y:S02]  /*45650*/  IADD3 R5, R9.reuse, 0x100000, RZ ;  /* 0x0010000009057810 */ /* 0x040fe40007ffe0ff */
[----:B------:R-:W-:Y:S01]  /*45660*/  IADD3 R4, R9, 0x100000, RZ ;  /* 0x0010000009047810 */ /* 0x000fe20007ffe0ff */
[----:B------:R-:W-:Y:S01]  /*45670*/  IMAD.WIDE R102, R2, 0x4, R136 ;  /* 0x0000000402667825 */ /* 0x000fe200078e0288 */
[----:B------:R-:W-:-:S03]  /*45680*/  IADD3 R6, R11, -0xcf, RZ ;  /* 0xffffff310b067810 */ /* 0x000fc60007ffe0ff */
[C---:B------:R-:W-:Y:S01]  /*45690*/  IMAD.WIDE R100, R2.reuse, 0x4, R138 ;  /* 0x0000000402647825 */ /* 0x040fe200078e028a */
[----:B------:R-:W-:Y:S03]  /*456a0*/  STL.64 [R1+0x59b8], R122 ;  /* 0x0059b87a01007387 */ /* 0x000fe60000100a00 */
[C---:B------:R-:W-:Y:S01]  /*456b0*/  IMAD.WIDE R140, R2.reuse, 0x4, R140 ;  /* 0x00000004028c7825 */ /* 0x040fe200078e028c */
[----:B------:R-:W-:Y:S03]  /*456c0*/  STL.64 [R1+0x59c0], R120 ;  /* 0x0059c07801007387 */ /* 0x000fe60000100a00 */
[----:B------:R-:W-:-:S04]  /*456d0*/  IMAD.WIDE R142, R2, 0x4, R142 ;  /* 0x00000004028e7825 */ /* 0x000fc800078e028e */
[----:B------:R-:W-:-:S04]  /*456e0*/  IMAD.WIDE R114, R2, 0x4, R20 ;  /* 0x0000000402727825 */ /* 0x000fc800078e0214 */
[C---:B------:R-:W-:Y:S01]  /*456f0*/  IMAD.WIDE R112, R2.reuse, 0x4, R18 ;  /* 0x0000000402707825 */ /* 0x040fe200078e0212 */
[----:B------:R1:W-:Y:S04]  /*45700*/  LDGSTS.E [R5+-0x69c00], [R114.64], !P4 ;  /* 0x9640000072057fae */ /* 0x0003e8000e121844 */
[----:B------:R1:W-:Y:S01]  /*45710*/  LDGSTS.E [R4+-0x69b00], [R112.64], !P4 ;  /* 0x9650000070047fae */ /* 0x0003e2000e121844 */
[----:B------:R-:W-:-:S04]  /*45720*/  IMAD.WIDE R110, R2, 0x4, R16 ;  /* 0x00000004026e7825 */ /* 0x000fc800078e0210 */
[----:B------:R-:W-:Y:S01]  /*45730*/  IMAD.WIDE R108, R2, 0x4, R14 ;  /* 0x00000004026c7825 */ /* 0x000fe200078e020e */
[----:B------:R3:W-:Y:S01]  /*45740*/  LDGSTS.E [R3+-0x69400], [R110.64], !P6 ;  /* 0x96c000006e037fae */ /* 0x0007e2000f121844 */
[----:B-1----:R-:W-:-:S03]  /*45750*/  IADD3 R5, R11, -0xd7, RZ ;  /* 0xffffff290b057810 */ /* 0x002fc60007ffe0ff */
[----:B------:R1:W-:Y:S01]  /*45760*/  LDGSTS.E [R0+-0x69300], [R108.64], !P6 ;  /* 0x96d000006c007fae */ /* 0x0003e2000f121844 */
[----:B------:R-:W-:Y:S02]  /*45770*/  ISETP.GE.U32.AND P4, PT, R6, 0x7ffffeb2, PT ;  /* 0x7ffffeb20600780c */ /* 0x000fe40003f86070 */
[----:B------:R-:W-:Y:S01]  /*45780*/  IADD3 R6, R11, -0xd3, RZ ;  /* 0xffffff2d0b067810 */ /* 0x000fe20007ffe0ff */
[----:B------:R1:W-:Y:S01]  /*45790*/  STL.64 [R1+0x59c8], R114 ;  /* 0x0059c87201007387 */ /* 0x0003e20000100a00 */
[----:B------:R-:W-:Y:S02]  /*457a0*/  IMAD.WIDE R144, R2, 0x4, R144 ;  /* 0x0000000402907825 */ /* 0x000fe400078e0290 */
[----:B------:R-:W-:Y:S01]  /*457b0*/  ISETP.GE.U32.AND P6, PT, R6, 0x7ffffeae, PT ;  /* 0x7ffffeae0600780c */ /* 0x000fe20003fc6070 */
[----:B------:R1:W-:Y:S01]  /*457c0*/  STL.64 [R1+0x59d0], R112 ;  /* 0x0059d07001007387 */ /* 0x0003e20000100a00 */
[----:B------:R-:W-:-:S03]  /*457d0*/  IMAD.WIDE R146, R2, 0x4, R146 ;  /* 0x0000000402927825 */ /* 0x000fc600078e0292 */
[----:B------:R-:W-:Y:S01]  /*457e0*/  STL.64 [R1+0x59d8], R110 ;  /* 0x0059d86e01007387 */ /* 0x000fe20000100a00 */
[----:B------:R-:W-:-:S03]  /*457f0*/  IMAD.WIDE R148, R2, 0x4, R148 ;  /* 0x0000000402947825 */ /* 0x000fc600078e0294 */
[----:B------:R-:W-:Y:S01]  /*45800*/  STL.64 [R1+0x59e0], R108 ;  /* 0x0059e06c01007387 */ /* 0x000fe20000100a00 */
[----:B------:R-:W-:-:S03]  /*45810*/  IMAD.WIDE R150, R2, 0x4, R150 ;  /* 0x0000000402967825 */ /* 0x000fc600078e0296 */
[----:B------:R-:W3:Y:S01]  /*45820*/  LDL.LU.64 R16, [R1+0x400] ;  /* 0x0004000001107983 */ /* 0x000ee20000300a00 */
[----:B------:R-:W-:-:S03]  /*45830*/  IMAD.WIDE R152, R2, 0x4, R152 ;  /* 0x0000000402987825 */ /* 0x000fc600078e0298 */
[----:B------:R-:W3:Y:S01]  /*45840*/  LDL.LU.64 R14, [R1+0x3f8] ;  /* 0x0003f800010e7983 */ /* 0x000ee20000300a00 */
[----:B------:R-:W-:-:S03]  /*45850*/  IMAD.WIDE R154, R2, 0x4, R154 ;  /* 0x00000004029a7825 */ /* 0x000fc600078e029a */
[----:B------:R-:W3:Y:S01]  /*45860*/  LDL.LU.64 R20, [R1+0x3c0] ;  /* 0x0003c00001147983 */ /* 0x000ee20000300a00 */
[----:B------:R-:W-:Y:S01]  /*45870*/  IADD3 R6, R11, -0xe3, RZ ;  /* 0xffffff1d0b067810 */ /* 0x000fe20007ffe0ff */
[----:B------:R-:W-:-:S04]  /*45880*/  IMAD.WIDE R156, R2, 0x4, R156 ;  /* 0x00000004029c7825 */ /* 0x000fc800078e029c */
        /* <DEDUP_REMOVED lines=13> */
[----:B--2---:R-:W-:-:S04]  /*45960*/  IMAD.WIDE R106, R2, 0x4, R12 ;  /* 0x00000004026a7825 */ /* 0x004fc800078e020c */
[----:B----4-:R-:W-:Y:S01]  /*45970*/  IMAD.WIDE R104, R2, 0x4, R248 ;  /* 0x0000000402687825 */ /* 0x010fe200078e02f8 */
[----:B------:R2:W-:Y:S04]  /*45980*/  LDGSTS.E [R4+-0x68c00], [R106.64], !P3 ;  /* 0x974000006a047fae */ /* 0x0005e8000d921844 */
[----:B------:R4:W-:Y:S01]  /*45990*/  LDGSTS.E [R3+-0x68b00], [R104.64], !P3 ;  /* 0x9750000068037fae */ /* 0x0009e2000d921844 */
[----:B------:R-:W-:Y:S02]  /*459a0*/  ISETP.GE.U32.AND P3, PT, R5, 0x7ffffeaa, PT ;  /* 0x7ffffeaa0500780c */ /* 0x000fe40003f66070 */
[----:B------:R-:W-:Y:S01]  /*459b0*/  IADD3 R5, R11, -0xdb, RZ ;  /* 0xffffff250b057810 */ /* 0x000fe20007ffe0ff */
[----:B------:R1:W-:Y:S04]  /*459c0*/  LDGSTS.E [R0+-0x68400], [R102.64], !P5 ;  /* 0x97c0000066007fae */ /* 0x0003e8000e921844 */
[----:B------:R2:W-:Y:S01]  /*459d0*/  LDGSTS.E [R4+-0x68300], [R100.64], !P5 ;  /* 0x97d0000064047fae */ /* 0x0005e2000e921844 */
[----:B------:R-:W-:-:S03]  /*459e0*/  ISETP.GE.U32.AND P5, PT, R5, 0x7ffffea6, PT ;  /* 0x7ffffea60500780c */ /* 0x000fc60003fa6070 */
[----:B------:R4:W-:Y:S01]  /*459f0*/  LDGSTS.E [R3+-0x67c00], [R140.64], !P2 ;  /* 0x984000008c037fae */ /* 0x0009e2000d121844 */
[----:B------:R-:W-:-:S03]  /*45a00*/  IADD3 R5, R9, 0x100000, RZ ;  /* 0x0010000009057810 */ /* 0x000fc60007ffe0ff */
[----:B------:R1:W-:Y:S01]  /*45a10*/  LDGSTS.E [R0+-0x67b00], [R142.64], !P2 ;  /* 0x985000008e007fae */ /* 0x0003e2000d121844 */
[----:B--2---:R-:W-:-:S03]  /*45a20*/  IADD3 R4, R11, -0xdf, RZ ;  /* 0xffffff210b047810 */ /* 0x004fc60007ffe0ff */
[----:B------:R-:W2:Y:S01]  /*45a30*/  LDL.LU.64 R248, [R1+0x3b8] ;  /* 0x0003b80001f87983 */ /* 0x000ea20000300a00 */
[----:B------:R-:W-:-:S03]  /*45a40*/  ISETP.GE.U32.AND P2, PT, R4, 0x7ffffea2, PT ;  /* 0x7ffffea20400780c */ /* 0x000fc60003f46070 */
[----:B------:R1:W-:Y:S01]  /*45a50*/  LDGSTS.E [R5+-0x67400], [R144.64], !P1 ;  /* 0x98c0000090057fae */ /* 0x0003e2000c921844 */
[----:B------:R-:W-:-:S05]  /*45a60*/  IADD3 R4, R9, 0x100000, RZ ;  /* 0x0010000009047810 */ /* 0x000fca0007ffe0ff */
[----:B------:R4:W-:Y:S01]  /*45a70*/  LDGSTS.E [R4+-0x67300], [R146.64], !P1 ;  /* 0x98d0000092047fae */ /* 0x0009e2000c921844 */
[----:B------:R-:W-:-:S03]  /*45a80*/  ISETP.GE.U32.AND P1, PT, R6, 0x7ffffe9e, PT ;  /* 0x7ffffe9e0600780c */ /* 0x000fc60003f26070 */
[----:B------:R2:W-:Y:S01]  /*45a90*/  LDGSTS.E [R3+-0x66c00], [R148.64], !P0 ;  /* 0x9940000094037fae */ /* 0x0005e2000c121844 */
[----:B-1----:R-:W-:-:S03]  /*45aa0*/  IADD3 R5, R11, -0xeb, RZ ;  /* 0xffffff150b057810 */ /* 0x002fc60007ffe0ff */
[----:B------:R1:W-:Y:S01]  /*45ab0*/  LDGSTS.E [R0+-0x66b00], [R150.64], !P0 ;  /* 0x9950000096007fae */ /* 0x0003e2000c121844 */
[----:B------:R-:W-:-:S03]  /*45ac0*/  IADD3 R6, R11, -0xe7, RZ ;  /* 0xffffff190b067810 */ /* 0x000fc60007ffe0ff */
[----:B------:R4:W-:Y:S04]  /*45ad0*/  LDGSTS.E [R4+-0x66400], [R152.64], !P4 ;  /* 0x99c0000098047fae */ /* 0x0009e8000e121844 */
[----:B------:R1:W-:Y:S01]  /*45ae0*/  LDGSTS.E [R3+-0x66300], [R154.64], !P4 ;  /* 0x99d000009a037fae */ /* 0x0003e2000e121844 */
[----:B------:R-:W-:Y:S02]  /*45af0*/  ISETP.GE.U32.AND P4, PT, R5, 0x7ffffe96, PT ;  /* 0x7ffffe960500780c */ /* 0x000fe40003f86070 */
[----:B------:R-:W-:Y:S01]  /*45b00*/  IADD3 R5, R11, -0xef, RZ ;  /* 0xffffff110b057810 */ /* 0x000fe20007ffe0ff */
[----:B------:R1:W-:Y:S01]  /*45b10*/  LDGSTS.E [R0+-0x65c00], [R156.64], !P6 ;  /* 0x9a4000009c007fae */ /* 0x0003e2000f121844 */
[----:B------:R-:W-:-:S03]  /*45b20*/  ISETP.GE.U32.AND P0, PT, R6, 0x7ffffe9a, PT ;  /* 0x7ffffe9a0600780c */ /* 0x000fc60003f06070 */
[----:B------:R4:W-:Y:S01]  /*45b30*/  LDGSTS.E [R4+-0x65b00], [R158.64], !P6 ;  /* 0x9a5000009e047fae */ /* 0x0009e2000f121844 */
[----:B------:R-:W-:-:S03]  /*45b40*/  ISETP.GE.U32.AND P6, PT, R5, 0x7ffffe92, PT ;  /* 0x7ffffe920500780c */ /* 0x000fc60003fc6070 */
[----:B------:R1:W-:Y:S01]  /*45b50*/  LDGSTS.E [R3+-0x65400], [R160.64], !P3 ;  /* 0x9ac00000a0037fae */ /* 0x0003e2000d921844 */
[----:B------:R-:W-:-:S03]  /*45b60*/  IADD3 R5, R9, 0x100000, RZ ;  /* 0x0010000009057810 */ /* 0x000fc60007ffe0ff */
[----:B------:R1:W-:Y:S01]  /*45b70*/  LDGSTS.E [R0+-0x65300], [R162.64], !P3 ;  /* 0x9ad00000a2007fae */ /* 0x0003e2000d921844 */
[----:B----4-:R-:W-:-:S03]  /*45b80*/  IADD3 R4, R11, -0xf3, RZ ;  /* 0xffffff0d0b047810 */ /* 0x010fc60007ffe0ff */
[----:B------:R4:W-:Y:S01]  /*45b90*/  LDGSTS.E [R5+-0x64c00], [R164.64], !P5 ;  /* 0x9b400000a4057fae */ /* 0x0009e2000e921844 */
[----:B------:R-:W-:Y:S02]  /*45ba0*/  ISETP.GE.U32.AND P3, PT, R4, 0x7ffffe8e, PT ;  /* 0x7ffffe8e0400780c */ /* 0x000fe40003f66070 */
[----:B------:R-:W-:-:S05]  /*45bb0*/  IADD3 R4, R9, 0x100000, RZ ;  /* 0x0010000009047810 */ /* 0x000fca0007ffe0ff */
[----:B------:R1:W-:Y:S01]  /*45bc0*/  LDGSTS.E [R4+-0x64b00], [R166.64], !P5 ;  /* 0x9b500000a6047fae */ /* 0x0003e2000e921844 */
[----:B----4-:R-:W-:-:S03]  /*45bd0*/  IADD3 R5, R11, -0xff, RZ ;  /* 0xffffff010b057810 */ /* 0x010fc60007ffe0ff */
[----:B------:R4:W-:Y:S04]  /*45be0*/  LDGSTS.E [R3+-0x64400], [R168.64], !P2 ;  /* 0x9bc00000a8037fae */ /* 0x0009e8000d121844 */
[----:B------:R1:W-:Y:S04]  /*45bf0*/  LDGSTS.E [R0+-0x64300], [R170.64], !P2 ;  /* 0x9bd00000aa007fae */ /* 0x0003e8000d121844 */
[----:B------:R1:W-:Y:S04]  /*45c00*/  LDGSTS.E [R4+-0x63c00], [R172.64], !P1 ;  /* 0x9c400000ac047fae */ /* 0x0003e8000c921844 */
[----:B------:R4:W-:Y:S01]  /*45c10*/  LDGSTS.E [R3+-0x63b00], [R174.64], !P1 ;  /* 0x9c500000ae037fae */ /* 0x0009e2000c921844 */
[----:B------:R-:W-:-:S03]  /*45c20*/  ISETP.GE.U32.AND P1, PT, R5, 0x7ffffe82, PT ;  /* 0x7ffffe820500780c */ /* 0x000fc60003f26070 */
[----:B------:R1:W-:Y:S01]  /*45c30*/  LDGSTS.E [R0+-0x63400], [R176.64], !P0 ;  /* 0x9cc00000b0007fae */ /* 0x0003e2000c121844 */
[----:B------:R-:W-:-:S03]  /*45c40*/  IADD3 R5, R11, -0x84, RZ ;  /* 0xffffff7c0b057810 */ /* 0x000fc60007ffe0ff */
[----:B------:R1:W-:Y:S01]  /*45c50*/  LDGSTS.E [R4+-0x63300], [R178.64], !P0 ;  /* 0x9cd00000b2047fae */ /* 0x0003e2000c121844 */
[----:B------:R-:W-:-:S03]  /*45c60*/  ISETP.GE.U32.AND P0, PT, R5, 0x7ffffefd, PT ;  /* 0x7ffffefd0500780c */ /* 0x000fc60003f06070 */
[----:B------:R4:W-:Y:S01]  /*45c70*/  LDGSTS.E [R3+-0x62c00], [R180.64], !P4 ;  /* 0x9d400000b4037fae */ /* 0x0009e2000e121844 */
[----:B------:R-:W-:-:S03]  /*45c80*/  IADD3 R5, R9, 0x100000, RZ ;  /* 0x0010000009057810 */ /* 0x000fc60007ffe0ff */
[----:B------:R-:W-:Y:S01]  /*45c90*/  STL.64 [R1+0x59e8], R106 ;  /* 0x0059e86a01007387 */ /* 0x000fe20000100a00 */
[----:B-1----:R-:W-:-:S03]  /*45ca0*/  IADD3 R4, R11, -0x88, RZ ;  /* 0xffffff780b047810 */ /* 0x002fc60007ffe0ff */
[----:B------:R1:W-:Y:S01]  /*45cb0*/  LDGSTS.E [R0+-0x62b00], [R182.64], !P4 ;  /* 0x9d500000b6007fae */ /* 0x0003e2000e121844 */
[----:B------:R-:W-:-:S03]  /*45cc0*/  ISETP.GE.U32.AND P4, PT, R4, 0x7ffffef9, PT ;  /* 0x7ffffef90400780c */ /* 0x000fc60003f86070 */
[----:B------:R1:W-:Y:S01]  /*45cd0*/  STL.64 [R1+0x59f0], R104 ;  /* 0x0059f06801007387 */ /* 0x0003e20000100a00 */
[----:B------:R-:W-:-:S03]  /*45ce0*/  IADD3 R4, R9, 0x100000, RZ ;  /* 0x0010000009047810 */ /* 0x000fc60007ffe0ff */
[----:B------:R-:W4:Y:S04]  /*45cf0*/  LDL.LU.64 R12, [R1+0x380] ;  /* 0x00038000010c7983 */ /* 0x000f280000300a00 */
[----:B------:R-:W4:Y:S01]  /*45d00*/  LDL.LU.64 R8, [R1+0x378] ;  /* 0x0003780001087983 */ /* 0x000f220000300a00 */
[----:B---3--:R-:W-:-:S03]  /*45d10*/  IMAD.WIDE R96, R2, 0x4, R16 ;  /* 0x0000000402607825 */ /* 0x008fc600078e0210 */
[----:B------:R-:W3:Y:S01]  /*45d20*/  LDL.LU.64 R18, [R1+0x340] ;  /* 0x0003400001127983 */ /* 0x000ee20000300a00 */
[----:B------:R-:W-:-:S03]  /*45d30*/  IMAD.WIDE R94, R2, 0x4, R14 ;  /* 0x00000004025e7825 */ /* 0x000fc600078e020e */
[----:B------:R-:W3:Y:S04]  /*45d40*/  LDL.LU.64 R16, [R1+0x338] ;  /* 0x0003380001107983 */ /* 0x000ee80000300a00 */
[----:B------:R-:W3:Y:S01]  /*45d50*/  LDL.LU.64 R14, [R1+0x300] ;  /* 0x00030000010e7983 */ /* 0x000ee20000300a00 */
[----:B--2---:R-:W-:-:S03]  /*45d60*/  IMAD.WIDE R90, R2, 0x4, R248 ;  /* 0x00000004025a7825 */ /* 0x004fc600078e02f8 */
[----:B------:R-:W2:Y:S01]  /*45d70*/  LDL.LU.64 R248, [R1+0x2f8] ;  /* 0x0002f80001f87983 */ /* 0x000ea20000300a00 */
[----:B----4-:R-:W-:-:S03]  /*45d80*/  IMAD.WIDE R88, R2, 0x4, R12 ;  /* 0x0000000402587825 */ /* 0x010fc600078e020c */
[----:B------:R-:W4:Y:S01]  /*45d90*/  LDL.LU.64 R12, [R1+0x2c0] ;  /* 0x0002c000010c7983 */ /* 0x000f220000300a00 */
[----:B------:R-:W-:-:S03]  /*45da0*/  IMAD.WIDE R86, R2, 0x4, R8 ;  /* 0x0000000402567825 */ /* 0x000fc600078e0208 */
[----:B------:R-:W4:Y:S01]  /*45db0*/  LDL.LU.64 R8, [R1+0x2b8] ;  /* 0x0002b80001087983 */ /* 0x000f220000300a00 */
[----:B------:R-:W-:-:S03]  /*45dc0*/  IMAD.WIDE R92, R2, 0x4, R20 ;  /* 0x00000004025c7825 */ /* 0x000fc600078e0214 */
[----:B------:R-:W4:Y:S01]  /*45dd0*/  LDL.LU.64 R22, [R1+0x280] ;  /* 0x0002800001167983 */ /* 0x000f220000300a00 */
[----:B---3--:R-:W-:-:S03]  /*45de0*/  IMAD.WIDE R84, R2, 0x4, R18 ;  /* 0x0000000402547825 */ /* 0x008fc600078e0212 */
[----:B------:R-:W3:Y:S01]  /*45df0*/  LDL.LU.64 R20, [R1+0x278] ;  /* 0x0002780001147983 */ /* 0x000ee20000300a00 */
[----:B------:R-:W-:-:S03]  /*45e00*/  IMAD.WIDE R82, R2, 0x4, R16 ;  /* 0x0000000402527825 */ /* 0x000fc600078e0210 */
[----:B------:R-:W3:Y:S04]  /*45e10*/  LDL.LU.64 R18, [R1+0x240] ;  /* 0x0002400001127983 */ /* 0x000ee80000300a00 */
[----:B------:R-:W3:Y:S01]  /*45e20*/  LDL.LU.64 R16, [R1+0x238] ;  /* 0x0002380001107983 */ /* 0x000ee20000300a00 */
[----:B------:R-:W-:-:S04]  /*45e30*/  IMAD.WIDE R80, R2, 0x4, R14 ;  /* 0x0000000402507825 */ /* 0x000fc800078e020e */
[C---:B--2---:R-:W-:Y:S02]  /*45e40*/  IMAD.WIDE R78, R2.reuse, 0x4, R248 ;  /* 0x00000004024e7825 */ /* 0x044fe400078e02f8 */
[----:B------:R-:W2:Y:S04]  /*45e50*/  LDL.LU.64 R248, [R1+0x200] ;  /* 0x0002000001f87983 */ /* 0x000ea80000300a00 */
[----:B------:R-:W2:Y:S01]  /*45e60*/  LDL.LU.64 R14, [R1+0x1f8] ;  /* 0x0001f800010e7983 */ /* 0x000ea20000300a00 */
[----:B----4-:R-:W-:-:S03]  /*45e70*/  IMAD.WIDE R76, R2, 0x4, R12 ;  /* 0x00000004024c7825 */ /* 0x010fc600078e020c */
[----:B------:R-:W4:Y:S01]  /*45e80*/  LDL.LU.64 R12, [R1+0x1c0] ;  /* 0x0001c000010c7983 */ /* 0x000f220000300a00 */
[----:B------:R-:W-:-:S03]  /*45e90*/  IMAD.WIDE R74, R2, 0x4, R8 ;  /* 0x00000004024a7825 */ /* 0x000fc600078e0208 */
[----:B------:R-:W4:Y:S01]  /*45ea0*/  LDL.LU.64 R8, [R1+0x1b8] ;  /* 0x0001b80001087983 */ /* 0x000f220000300a00 */
[----:B------:R-:W-:-:S03]  /*45eb0*/  IMAD.WIDE R72, R2, 0x4, R22 ;  /* 0x0000000402487825 */ /* 0x000fc600078e0216 */
[----:B------:R-:W4:Y:S04]  /*45ec0*/  LDL.LU.64 R26, [R1+0x160] ;  /* 0x00016000011a7983 */ /* 0x000f280000300a00 */
[----:B------:R-:W4:Y:S04]  /*45ed0*/  LDL.LU.64 R24, [R1+0x158] ;  /* 0x0001580001187983 */ /* 0x000f280000300a00 */
[----:B------:R-:W4:Y:S01]  /*45ee0*/  LDL.LU.64 R22, [R1+0x100] ;  /* 0x0001000001167983 */ /* 0x000f220000300a00 */
[----:B---3--:R-:W-:-:S04]  /*45ef0*/  IMAD.WIDE R70, R2, 0x4, R20 ;  /* 0x0000000402467825 */ /* 0x008fc800078e0214 */
[----:B------:R-:W-:-:S04]  /*45f00*/  IMAD.WIDE R68, R2, 0x4, R18 ;  /* 0x0000000402447825 */ /* 0x000fc800078e0212 */
[----:B------:R-:W-:-:S04]  /*45f10*/  IMAD.WIDE R66, R2, 0x4, R16 ;  /* 0x0000000402427825 */ /* 0x000fc800078e0210 */
[C---:B--2---:R-:W-:Y:S02]  /*45f20*/  IMAD.WIDE R64, R2.reuse, 0x4, R248 ;  /* 0x0000000402407825 */ /* 0x044fe400078e02f8 */
[----:B------:R-:W2:Y:S02]  /*45f30*/  LDL.LU.64 R248, [R1+0xf8] ;  /* 0x0000f80001f87983 */ /* 0x000ea40000300a00 */
[C---:B------:R-:W-:Y:S02]  /*45f40*/  IMAD.WIDE R62, R2.reuse, 0x4, R14 ;  /* 0x00000004023e7825 */ /* 0x040fe400078e020e */
[----:B------:R-:W3:Y:S04]  /*45f50*/  LDL.LU.64 R20, [R1+0xa0] ;  /* 0x0000a00001147983 */ /* 0x000ee80000300a00 */
[----:B------:R-:W3:Y:S04]  /*45f60*/  LDL.LU.64 R18, [R1+0x90] ;  /* 0x0000900001127983 */ /* 0x000ee80000300a00 */
[----:B------:R-:W3:Y:S04]  /*45f70*/  LDL.LU.64 R16, [R1+0x98] ;  /* 0x0000980001107983 */ /* 0x000ee80000300a00 */
[----:B------:R-:W3:Y:S01]  /*45f80*/  LDL.LU.64 R14, [R1+0x58] ;  /* 0x00005800010e7983 */ /* 0x000ee20000300a00 */
[----:B----4-:R-:W-:-:S03]  /*45f90*/  IMAD.WIDE R60, R2, 0x4, R12 ;  /* 0x00000004023c7825 */ /* 0x010fc600078e020c */
[----:B------:R-:W4:Y:S01]  /*45fa0*/  LDL.LU.64 R12, [R1+0xb0] ;  /* 0x0000b000010c7983 */ /* 0x000f220000300a00 */
[----:B------:R-:W-:-:S03]  /*45fb0*/  IMAD.WIDE R58, R2, 0x4, R8 ;  /* 0x00000004023a7825 */ /* 0x000fc600078e0208 */
[----:B------:R-:W4:Y:S01]  /*45fc0*/  LDL.LU.64 R8, [R1+0x20] ;  /* 0x0000200001087983 */ /* 0x000f220000300a00 */
[----:B--2---:R-:W-:-:S03]  /*45fd0*/  IMAD.WIDE R50, R2, 0x4, R248 ;  /* 0x0000000402327825 */ /* 0x004fc600078e02f8 */
[----:B------:R-:W2:Y:S01]  /*45fe0*/  LDL.LU.64 R248, [R1+0xc0] ;  /* 0x0000c00001f87983 */ /* 0x000ea20000300a00 */
[----:B---3--:R-:W-:-:S03]  /*45ff0*/  IMAD.WIDE R42, R2, 0x4, R14 ;  /* 0x00000004022a7825 */ /* 0x008fc600078e020e */
[----:B------:R-:W3:Y:S01]  /*46000*/  LDL.LU.64 R14, [R1+0xe0] ;  /* 0x0000e000010e7983 */ /* 0x000ee20000300a00 */
[----:B----4-:R-:W-:-:S03]  /*46010*/  IMAD.WIDE R40, R2, 0x4, R12 ;  /* 0x0000000402287825 */ /* 0x010fc600078e020c */
[----:B------:R-:W4:Y:S01]  /*46020*/  LDL.LU.64 R12, [R1+0xf0] ;  /* 0x0000f000010c7983 */ /* 0x000f220000300a00 */
[----:B------:R-:W-:-:S03]  /*46030*/  IMAD.WIDE R38, R2, 0x4, R8 ;  /* 0x0000000402267825 */ /* 0x000fc600078e0208 */
[----:B------:R-:W3:Y:S01]  /*46040*/  LDL.LU.64 R8, [R1+0x110] ;  /* 0x0001100001087983 */ /* 0x000ee20000300a00 */
[----:B------:R-:W-:-:S04]  /*46050*/  IMAD.WIDE R44, R2, 0x4, R16 ;  /* 0x00000004022c7825 */ /* 0x000fc800078e0210 */
[C---:B--2---:R-:W-:Y:S02]  /*46060*/  IMAD.WIDE R36, R2.reuse, 0x4, R248 ;  /* 0x0000000402247825 */ /* 0x044fe400078e02f8 */
[----:B------:R-:W2:Y:S04]  /*46070*/  LDL.LU.64 R248, [R1+0x120] ;  /* 0x0001200001f87983 */ /* 0x000ea80000300a00 */
[----:B------:R-:W4:Y:S01]  /*46080*/  LDL.LU.64 R16, [R1+0x140] ;  /* 0x0001400001107983 */ /* 0x000f220000300a00 */
[----:B---3--:R-:W-:-:S03]  /*46090*/  IMAD.WIDE R30, R2, 0x4, R8 ;  /* 0x00000004021e7825 */ /* 0x008fc600078e0208 */
[----:B------:R-:W3:Y:S01]  /*460a0*/  LDL.LU.64 R8, [R1+0x150] ;  /* 0x0001500001087983 */ /* 0x000ee20000300a00 */
[----:B------:R-:W-:-:S04]  /*460b0*/  IADD3 R6, R11, -0xf7, RZ ;  /* 0xffffff090b067810 */ /* 0x000fc80007ffe0ff */
[----:B------:R-:W-:Y:S02]  /*460c0*/  ISETP.GE.U32.AND P5, PT, R6, 0x7ffffe8a, PT ;  /* 0x7ffffe8a0600780c */ /* 0x000fe40003fa6070 */
[----:B------:R-:W-:Y:S01]  /*460d0*/  IADD3 R6, R11, -0xfb, RZ ;  /* 0xffffff050b067810 */ /* 0x000fe20007ffe0ff */
[----:B------:R-:W-:-:S03]  /*460e0*/  IMAD.WIDE R184, R2, 0x4, R184 ;  /* 0x0000000402b87825 */ /* 0x000fc600078e02b8 */
[----:B------:R-:W-:Y:S01]  /*460f0*/  ISETP.GE.U32.AND P2, PT, R6, 0x7ffffe86, PT ;  /* 0x7ffffe860600780c */ /* 0x000fe20003f46070 */
[C---:B------:R-:W-:Y:S01]  /*46100*/  IMAD.WIDE R186, R2.reuse, 0x4, R186 ;  /* 0x0000000402ba7825 */ /* 0x040fe200078e02ba */
[----:B------:R1:W-:Y:S03]  /*46110*/  LDGSTS.E [R5+-0x62400], [R184.64], !P6 ;  /* 0x9dc00000b8057fae */ /* 0x0003e6000f121844 */
[C---:B------:R-:W-:Y:S01]  /*46120*/  IMAD.WIDE R188, R2.reuse, 0x4, R188 ;  /* 0x0000000402bc7825 */ /* 0x040fe200078e02bc */
[C---:B------:R-:W-:Y:S01]  /*46130*/  IADD3 R6, R11.reuse, -0x8c, RZ ;  /* 0xffffff740b067810 */ /* 0x040fe20007ffe0ff */
[----:B------:R1:W-:Y:S02]  /*46140*/  LDGSTS.E [R4+-0x62300], [R186.64], !P6 ;  /* 0x9dd00000ba047fae */ /* 0x0003e4000f121844 */
[C---:B------:R-:W-:Y:S02]  /*46150*/  IMAD.WIDE R190, R2.reuse, 0x4, R190 ;  /* 0x0000000402be7825 */ /* 0x040fe400078e02be */
[----:B------:R1:W-:Y:S02]  /*46160*/  LDGSTS.E [R3+-0x61c00], [R188.64], !P3 ;  /* 0x9e400000bc037fae */ /* 0x0003e4000d921844 */
[C---:B------:R-:W-:Y:S01]  /*46170*/  IMAD.WIDE R192, R2.reuse, 0x4, R192 ;  /* 0x0000000402c07825 */ /* 0x040fe200078e02c0 */
[----:B-1----:R-:W-:Y:S01]  /*46180*/  IADD3 R5, R11, -0x94, RZ ;  /* 0xffffff6c0b057810 */ /* 0x002fe20007ffe0ff */
[----:B------:R1:W-:Y:S02]  /*46190*/  LDGSTS.E [R0+-0x61b00], [R190.64], !P3 ;  /* 0x9e500000be007fae */ /* 0x0003e4000d921844 */
[----:B------:R-:W-:-:S04]  /*461a0*/  IMAD.WIDE R194, R2, 0x4, R194 ;  /* 0x0000000402c27825 */ /* 0x000fc800078e02c2 */
[C---:B------:R-:W-:Y:S01]  /*461b0*/  IMAD.WIDE R98, R2.reuse, 0x4, R250 ;  /* 0x0000000402627825 */ /* 0x040fe200078e02fa */
[----:B------:R1:W-:Y:S03]  /*461c0*/  LDGSTS.E [R4+-0x61400], [R192.64], !P5 ;  /* 0x9ec00000c0047fae */ /* 0x0003e6000e921844 */
[----:B------:R-:W-:Y:S01]  /*461d0*/  IMAD.WIDE R196, R2, 0x4, R196 ;  /* 0x0000000402c47825 */ /* 0x000fe200078e02c4 */
[----:B------:R-:W-:Y:S01]  /*461e0*/  ISETP.GE.U32.AND P6, PT, R6, 0x7ffffef5, PT ;  /* 0x7ffffef50600780c */ /* 0x000fe20003fc6070 */
[----:B------:R1:W-:Y:S01]  /*461f0*/  LDGSTS.E [R3+-0x61300], [R194.64], !P5 ;  /* 0x9ed00000c2037fae */ /* 0x0003e2000e921844 */
[----:B------:R-:W-:Y:S01]  /*46200*/  IADD3 R6, R11, -0x90, RZ ;  /* 0xffffff700b067810 */ /* 0x000fe20007ffe0ff */
[C---:B------:R-:W-:Y:S01]  /*46210*/  IMAD.WIDE R198, R2.reuse, 0x4, R198 ;  /* 0x0000000402c67825 */ /* 0x040fe200078e02c6 */
[----:B------:R-:W-:Y:S01]  /*46220*/  ISETP.GE.U32.AND P5, PT, R5, 0x7ffffeed, PT ;  /* 0x7ffffeed0500780c */ /* 0x000fe20003fa6070 */
[----:B------:R1:W-:Y:S01]  /*46230*/  LDGSTS.E [R0+-0x60c00], [R98.64], !P2 ;  /* 0x9f40000062007fae */ /* 0x0003e2000d121844 */
[----:B------:R-:W-:Y:S01]  /*46240*/  IADD3 R5, R11, -0x98, RZ ;  /* 0xffffff680b057810 */ /* 0x000fe20007ffe0ff */
[----:B------:R-:W-:Y:S01]  /*46250*/  IMAD.WIDE R200, R2, 0x4, R200 ;  /* 0x0000000402c87825 */ /* 0x000fe200078e02c8 */
[----:B------:R-:W-:Y:S01]  /*46260*/  LOP3.LUT R7, R7, 0x60, RZ, 0x3c, !PT ;  /* 0x0000006007077812 */ /* 0x000fe200078e3cff */
[----:B------:R1:W-:Y:S01]  /*46270*/  LDGSTS.E [R4+-0x60b00], [R196.64], !P2 ;  /* 0x9f500000c4047fae */ /* 0x0003e2000d121844 */
[----:B------:R-:W-:-:S02]  /*46280*/  ISETP.GE.U32.AND P3, PT, R6, 0x7ffffef1, PT ;  /* 0x7ffffef10600780c */ /* 0x000fc40003f66070 */
[----:B------:R-:W-:Y:S01]  /*46290*/  ISETP.GE.U32.AND P2, PT, R5, 0x7ffffee9, PT ;  /* 0x7ffffee90500780c */ /* 0x000fe20003f46070 */
[----:B------:R1:W-:Y:S01]  /*462a0*/  LDGSTS.E [R3+-0x60400], [R198.64], !P1 ;  /* 0x9fc00000c6037fae */ /* 0x0003e2000c921844 */
[----:B------:R-:W-:-:S03]  /*462b0*/  IADD3 R5, R7, 0x100000, RZ ;  /* 0x0010000007057810 */ /* 0x000fc60007ffe0ff */
[----:B------:R1:W-:Y:S02]  /*462c0*/  LDGSTS.E [R0+-0x60300], [R200.64], !P1 ;  /* 0x9fd00000c8007fae */ /* 0x0003e4000c921844 */
[----:B-1----:R-:W-:Y:S02]  /*462d0*/  IADD3 R4, R11, -0x9c, RZ ;  /* 0xffffff640b047810 */ /* 0x002fe40007ffe0ff */
[----:B------:R1:W-:Y:S02]  /*462e0*/  LDGSTS.E [R5+-0x6fa00], [R96.64], !P0 ;  /* 0x9060000060057fae */ /* 0x0003e4000c121844 */
[----:B------:R-:W-:Y:S02]  /*462f0*/  ISETP.GE.U32.AND P1, PT, R4, 0x7ffffee5, PT ;  /* 0x7ffffee50400780c */ /* 0x000fe40003f26070 */
[C---:B------:R-:W-:Y:S02]  /*46300*/  IADD3 R4, R7.reuse, 0x100000, RZ ;  /* 0x0010000007047810 */ /* 0x040fe40007ffe0ff */
[----:B------:R-:W-:-:S02]  /*46310*/  IADD3 R3, R7, 0x100000, RZ ;  /* 0x0010000007037810 */ /* 0x000fc40007ffe0ff */
[----:B------:R-:W-:Y:S01]  /*46320*/  IADD3 R0, R7, 0x100000, RZ ;  /* 0x0010000007007810 */ /* 0x000fe20007ffe0ff */
[----:B------:R1:W-:Y:S01]  /*46330*/  LDGSTS.E [R4+-0x6f900], [R94.64], !P0 ;  /* 0x907000005e047fae */ /* 0x0003e2000c121844 */
[C---:B------:R-:W-:Y:S02]  /*46340*/  IADD3 R6, R11.reuse, -0xa0, RZ ;  /* 0xffffff600b067810 */ /* 0x040fe40007ffe0ff */
[----:B-1----:R-:W-:Y:S01]  /*46350*/  IADD3 R5, R11, -0xa8, RZ ;  /* 0xffffff580b057810 */ /* 0x002fe20007ffe0ff */
[----:B------:R1:W-:Y:S01]  /*46360*/  LDGSTS.E [R3+-0x6f200], [R92.64], !P4 ;  /* 0x90e000005c037fae */ /* 0x0003e2000e121844 */
[----:B------:R-:W-:-:S03]  /*46370*/  ISETP.GE.U32.AND P0, PT, R6, 0x7ffffee1, PT ;  /* 0x7ffffee10600780c */ /* 0x000fc60003f06070 */
        /* <DEDUP_REMOVED lines=13> */
[----:B-1----:R-:W-:-:S03]  /*46450*/  IADD3 R4, R11, -0xb0, RZ ;  /* 0xffffff500b047810 */ /* 0x002fc60007ffe0ff */
[----:B------:R1:W-:Y:S01]  /*46460*/  LDGSTS.E [R5+-0x6d200], [R76.64], !P2 ;  /* 0x92e000004c057fae */ /* 0x0003e2000d121844 */
[----:B------:R-:W-:Y:S02]  /*46470*/  ISETP.GE.U32.AND P5, PT, R4, 0x7ffffed1, PT ;  /* 0x7ffffed10400780c */ /* 0x000fe40003fa6070 */
[----:B------:R-:W-:Y:S02]  /*46480*/  IADD3 R4, R7, 0x100000, RZ ;  /* 0x0010000007047810 */ /* 0x000fe40007ffe0ff */
[----:B------:R-:W-:-:S03]  /*46490*/  IADD3 R6, R11, -0xb4, RZ ;  /* 0xffffff4c0b067810 */ /* 0x000fc60007ffe0ff */
[----:B------:R1:W-:Y:S02]  /*464a0*/  LDGSTS.E [R4+-0x6d100], [R74.64], !P2 ;  /* 0x92f000004a047fae */ /* 0x0003e4000d121844 */
[----:B-1----:R-:W-:Y:S02]  /*464b0*/  IADD3 R5, R11, -0xbc, RZ ;  /* 0xffffff440b057810 */ /* 0x002fe40007ffe0ff */
        /* <DEDUP_REMOVED lines=11> */
[----:B------:R-:W-:Y:S01]  /*46570*/  ISETP.GE.U32.AND P4, PT, R5, 0x7ffffec1, PT ;  /* 0x7ffffec10500780c */ /* 0x000fe20003f86070 */
[C---:B------:R-:W-:Y:S02]  /*46580*/  IMAD.WIDE R56, R2.reuse, 0x4, R26 ;  /* 0x0000000402387825 */ /* 0x040fe400078e021a */
[----:B------:R2:W-:Y:S01]  /*46590*/  LDGSTS.E [R3+-0x6b200], [R60.64], !P6 ;  /* 0x94e000003c037fae */ /* 0x0005e2000f121844 */
[----:B------:R-:W-:Y:S01]  /*465a0*/  IADD3 R5, R7, 0x100000, RZ ;  /* 0x0010000007057810 */ /* 0x000fe20007ffe0ff */
[C---:B------:R-:W-:Y:S02]  /*465b0*/  IMAD.WIDE R54, R2.reuse, 0x4, R24 ;  /* 0x0000000402367825 */ /* 0x040fe400078e0218 */
[----:B------:R2:W-:Y:S01]  /*465c0*/  LDGSTS.E [R0+-0x6b100], [R58.64], !P6 ;  /* 0x94f000003a007fae */ /* 0x0005e2000f121844 */
[----:B-1----:R-:W-:Y:S01]  /*465d0*/  IADD3 R4, R11, -0xc4, RZ ;  /* 0xffffff3c0b047810 */ /* 0x002fe20007ffe0ff */
[----:B------:R-:W-:-:S02]  /*465e0*/  IMAD.WIDE R52, R2, 0x4, R22 ;  /* 0x0000000402347825 */ /* 0x000fc400078e0216 */
[----:B------:R1:W-:Y:S01]  /*465f0*/  LDGSTS.E [R5+-0x6aa00], [R56.64], !P3 ;  /* 0x9560000038057fae */ /* 0x0003e2000d921844 */
[----:B------:R-:W-:Y:S02]  /*46600*/  ISETP.GE.U32.AND P6, PT, R4, 0x7ffffebd, PT ;  /* 0x7ffffebd0400780c */ /* 0x000fe40003fc6070 */
[----:B------:R-:W-:Y:S01]  /*46610*/  IADD3 R4, R7, 0x100000, RZ ;  /* 0x0010000007047810 */ /* 0x000fe20007ffe0ff */
[----:B------:R-:W-:Y:S01]  /*46620*/  IMAD.WIDE R48, R2, 0x4, R20 ;  /* 0x0000000402307825 */ /* 0x000fe200078e0214 */
[----:B------:R-:W-:-:S03]  /*46630*/  IADD3 R6, R11, -0xc8, RZ ;  /* 0xffffff380b067810 */ /* 0x000fc60007ffe0ff */
[----:B------:R-:W-:Y:S01]  /*46640*/  IMAD.WIDE R46, R2, 0x4, R18 ;  /* 0x00000004022e7825 */ /* 0x000fe200078e0212 */
[----:B------:R2:W-:Y:S01]  /*46650*/  LDGSTS.E [R4+-0x6a900], [R54.64], !P3 ;  /* 0x9570000036047fae */ /* 0x0005e2000d921844 */
[----:B-1----:R-:W-:-:S03]  /*46660*/  IADD3 R5, R11, -0xd0, RZ ;  /* 0xffffff300b057810 */ /* 0x002fc60007ffe0ff */
        /* <DEDUP_REMOVED lines=13> */
[----:B--2---:R-:W-:-:S03]  /*46740*/  IMAD.WIDE R28, R2, 0x4, R248 ;  /* 0x00000004021c7825 */ /* 0x004fc600078e02f8 */
[----:B------:R-:W2:Y:S01]  /*46750*/  S2R R249, SR_TID.X ;  /* 0x0000000000f97919 */ /* 0x000ea20000002100 */
[----:B-1----:R-:W-:-:S03]  /*46760*/  IADD3 R4, R11, -0xd8, RZ ;  /* 0xffffff280b047810 */ /* 0x002fc60007ffe0ff */
[----:B------:R1:W-:Y:S01]  /*46770*/  LDGSTS.E [R0+-0x68900], [R38.64], !P0 ;  /* 0x9770000026007fae */ /* 0x0003e2000c121844 */
[C---:B------:R-:W-:Y:S01]  /*46780*/  IADD3 R5, R7.reuse, 0x100000, RZ ;  /* 0x0010000007057810 */ /* 0x040fe20007ffe0ff */
[----:B------:R-:W-:Y:S01]  /*46790*/  IMAD.WIDE R202, R2, 0x4, R202 ;  /* 0x0000000402ca7825 */ /* 0x000fe200078e02ca */
[----:B------:R-:W-:Y:S02]  /*467a0*/  ISETP.GE.U32.AND P0, PT, R4, 0x7ffffea9, PT ;  /* 0x7ffffea90400780c */ /* 0x000fe40003f06070 */
[----:B------:R-:W-:Y:S01]  /*467b0*/  IADD3 R4, R7, 0x100000, RZ ;  /* 0x0010000007047810 */ /* 0x000fe20007ffe0ff */
[C---:B------:R-:W-:Y:S01]  /*467c0*/  IMAD.WIDE R204, R2.reuse, 0x4, R204 ;  /* 0x0000000402cc7825 */ /* 0x040fe200078e02cc */
[----:B------:R1:W-:Y:S03]  /*467d0*/  LDGSTS.E [R5+-0x68200], [R36.64], !P4 ;  /* 0x97e0000024057fae */ /* 0x0003e6000e121844 */
[C---:B------:R-:W-:Y:S01]  /*467e0*/  IMAD.WIDE R206, R2.reuse, 0x4, R206 ;  /* 0x0000000402ce7825 */ /* 0x040fe200078e02ce */
[----:B------:R-:W-:Y:S01]  /*467f0*/  IADD3 R6, R11, -0xdc, RZ ;  /* 0xffffff240b067810 */ /* 0x000fe20007ffe0ff */
[----:B------:R2:W-:Y:S02]  /*46800*/  LDGSTS.E [R4+-0x68100], [R202.64], !P4 ;  /* 0x97f00000ca047fae */ /* 0x0005e4000e121844 */
[----:B------:R-:W-:-:S02]  /*46810*/  IMAD.WIDE R208, R2, 0x4, R208 ;  /* 0x0000000402d07825 */ /* 0x000fc400078e02d0 */
[----:B------:R2:W-:Y:S02]  /*46820*/  LDGSTS.E [R3+-0x67a00], [R204.64], !P6 ;  /* 0x98600000cc037fae */ /* 0x0005e4000f121844 */
[C---:B------:R-:W-:Y:S01]  /*46830*/  IMAD.WIDE R210, R2.reuse, 0x4, R210 ;  /* 0x0000000402d27825 */ /* 0x040fe200078e02d2 */
[C---:B-1----:R-:W-:Y:S01]  /*46840*/  IADD3 R5, R11.reuse, -0xe4, RZ ;  /* 0xffffff1c0b057810 */ /* 0x042fe20007ffe0ff */
[----:B------:R1:W-:Y:S02]  /*46850*/  LDGSTS.E [R0+-0x67900], [R206.64], !P6 ;  /* 0x98700000ce007fae */ /* 0x0003e4000f121844 */
[----:B------:R-:W-:Y:S01]  /*46860*/  IMAD.WIDE R34, R2, 0x4, R14 ;  /* 0x0000000402227825 */ /* 0x000fe200078e020e */
[----:B------:R-:W-:Y:S01]  /*46870*/  ISETP.GE.U32.AND P4, PT, R6, 0x7ffffea5, PT ;  /* 0x7ffffea50600780c */ /* 0x000fe20003f86070 */
[----:B------:R2:W-:Y:S02]  /*46880*/  LDGSTS.E [R4+-0x67200], [R208.64], !P3 ;  /* 0x98e00000d0047fae */ /* 0x0005e4000d921844 */
[C---:B------:R-:W-:Y:S01]  /*46890*/  IMAD.WIDE R212, R2.reuse, 0x4, R212 ;  /* 0x0000000402d47825 */ /* 0x040fe200078e02d4 */
[----:B------:R-:W-:Y:S01]  /*468a0*/  IADD3 R6, R11, -0xe0, RZ ;  /* 0xffffff200b067810 */ /* 0x000fe20007ffe0ff */
[----:B------:R1:W-:Y:S01]  /*468b0*/  LDGSTS.E [R3+-0x67100], [R210.64], !P3 ;  /* 0x98f00000d2037fae */ /* 0x0003e2000d921844 */
[----:B------:R-:W-:Y:S01]  /*468c0*/  ISETP.GE.U32.AND P3, PT, R5, 0x7ffffe9d, PT ;  /* 0x7ffffe9d0500780c */ /* 0x000fe20003f66070 */
[C---:B----4-:R-:W-:Y:S01]  /*468d0*/  IMAD.WIDE R32, R2.reuse, 0x4, R12 ;  /* 0x0000000402207825 */ /* 0x050fe200078e020c */
[----:B------:R-:W-:Y:S01]  /*468e0*/  IADD3 R5, R11, -0xe8, RZ ;  /* 0xffffff180b057810 */ /* 0x000fe20007ffe0ff */
[----:B------:R1:W-:Y:S02]  /*468f0*/  LDGSTS.E [R0+-0x66a00], [R34.64], !P5 ;  /* 0x9960000022007fae */ /* 0x0003e4000e921844 */
[----:B------:R-:W-:-:S02]  /*46900*/  IMAD.WIDE R214, R2, 0x4, R214 ;  /* 0x0000000402d67825 */ /* 0x000fc400078e02d6 */
[----:B------:R2:W-:Y:S01]  /*46910*/  LDGSTS.E [R4+-0x66900], [R212.64], !P5 ;  /* 0x99700000d4047fae */ /* 0x0005e2000e921844 */
[----:B------:R-:W-:Y:S02]  /*46920*/  ISETP.GE.U32.AND P6, PT, R6, 0x7ffffea1, PT ;  /* 0x7ffffea10600780c */ /* 0x000fe40003fc6070 */
[----:B------:R-:W-:Y:S01]  /*46930*/  ISETP.GE.U32.AND P5, PT, R5, 0x7ffffe99, PT ;  /* 0x7ffffe990500780c */ /* 0x000fe20003fa6070 */
[----:B------:R4:W-:Y:S01]  /*46940*/  LDGSTS.E [R3+-0x66200], [R32.64], !P2 ;  /* 0x99e0000020037fae */ /* 0x0009e2000d121844 */
[----:B------:R-:W-:Y:S01]  /*46950*/  IADD3 R5, R7, 0x100000, RZ ;  /* 0x0010000007057810 */ /* 0x000fe20007ffe0ff */
[C---:B------:R-:W-:Y:S02]  /*46960*/  IMAD.WIDE R216, R2.reuse, 0x4, R216 ;  /* 0x0000000402d87825 */ /* 0x040fe400078e02d8 */
[----:B------:R1:W-:Y:S01]  /*46970*/  LDGSTS.E [R0+-0x66100], [R214.64], !P2 ;  /* 0x99f00000d6007fae */ /* 0x0003e2000d121844 */
[----:B--2---:R-:W-:Y:S01]  /*46980*/  IADD3 R4, R11, -0xec, RZ ;  /* 0xffffff140b047810 */ /* 0x004fe20007ffe0ff */
[----:B------:R-:W-:-:S02]  /*46990*/  IMAD.WIDE R218, R2, 0x4, R218 ;  /* 0x0000000402da7825 */ /* 0x000fc400078e02da */
[----:B------:R2:W-:Y:S01]  /*469a0*/  LDGSTS.E [R5+-0x65a00], [R30.64], !P1 ;  /* 0x9a6000001e057fae */ /* 0x0005e2000c921844 */
[----:B------:R-:W-:Y:S02]  /*469b0*/  ISETP.GE.U32.AND P2, PT, R4, 0x7ffffe95, PT ;  /* 0x7ffffe950400780c */ /* 0x000fe40003f46070 */
[----:B------:R-:W-:Y:S01]  /*469c0*/  IADD3 R4, R7, 0x100000, RZ ;  /* 0x0010000007047810 */ /* 0x000fe20007ffe0ff */
[C---:B------:R-:W-:Y:S01]  /*469d0*/  IMAD.WIDE R220, R2.reuse, 0x4, R220 ;  /* 0x0000000402dc7825 */ /* 0x040fe200078e02dc */
[----:B------:R-:W-:Y:S01]  /*469e0*/  LOP3.LUT R248, R249, 0x3f, RZ, 0xc0, !PT ;  /* 0x0000003ff9f87812 */ /* 0x000fe200078ec0ff */
[----:B------:R-:W2:Y:S02]  /*469f0*/  LDL.LU.64 R14, [R1+0x170] ;  /* 0x00017000010e7983 */ /* 0x000ea40000300a00 */
[C---:B------:R-:W-:Y:S02]  /*46a00*/  IMAD.WIDE R222, R2.reuse, 0x4, R222 ;  /* 0x0000000402de7825 */ /* 0x040fe400078e02de */
[----:B------:R1:W-:Y:S02]  /*46a10*/  LDGSTS.E [R4+-0x65900], [R216.64], !P1 ;  /* 0x9a700000d8047fae */ /* 0x0003e4000c921844 */
[----:B------:R-:W-:Y:S01]  /*46a20*/  IMAD.WIDE R224, R2, 0x4, R224 ;  /* 0x0000000402e07825 */ /* 0x000fe200078e02e0 */
[----:B------:R-:W-:Y:S01]  /*46a30*/  IADD3 R249, R252, -0x80, RZ ;  /* 0xffffff80fcf97810 */ /* 0x000fe20007ffe0ff */
[----:B------:R4:W-:Y:S02]  /*46a40*/  LDGSTS.E [R3+-0x65200], [R28.64], !P0 ;  /* 0x9ae000001c037fae */ /* 0x0009e4000c121844 */
[----:B------:R-:W-:Y:S01]  /*46a50*/  IMAD.WIDE R226, R2, 0x4, R226 ;  /* 0x0000000402e27825 */ /* 0x000fe200078e02e2 */
[----:B------:R-:W-:Y:S01]  /*46a60*/  LOP3.LUT R252, R248, 0x40, RZ, 0xfc, !PT ;  /* 0x00000040f8fc7812 */ /* 0x000fe200078efcff */
[----:B------:R1:W-:Y:S04]  /*46a70*/  LDGSTS.E [R0+-0x65100], [R218.64], !P0 ;  /* 0x9af00000da007fae */ /* 0x0003e8000c121844 */
[----:B------:R2:W-:Y:S04]  /*46a80*/  LDGSTS.E [R5+-0x64a00], [R220.64], !P4 ;  /* 0x9b600000dc057fae */ /* 0x0005e8000e121844 */
[----:B------:R1:W-:Y:S01]  /*46a90*/  LDGSTS.E [R4+-0x64900], [R222.64], !P4 ;  /* 0x9b700000de047fae */ /* 0x0003e2000e121844 */
[----:B------:R-:W-:-:S03]  /*46aa0*/  ISETP.GE.AND P4, PT, R252, R249, PT ;  /* 0x000000f9fc00720c */ /* 0x000fc60003f86270 */
[----:B------:R4:W-:Y:S04]  /*46ab0*/  LDGSTS.E [R3+-0x64200], [R224.64], !P6 ;  /* 0x9be00000e0037fae */ /* 0x0009e8000f121844 */
[----:B------:R-:W2:Y:S04]  /*46ac0*/  LDL.LU.64 R12, [R1+0x180] ;  /* 0x00018000010c7983 */ /* 0x000ea80000300a00 */
[----:B------:R1:W-:Y:S01]  /*46ad0*/  LDGSTS.E [R0+-0x64100], [R226.64], !P6 ;  /* 0x9bf00000e2007fae */ /* 0x0003e2000f121844 */
[----:B------:R-:W-:Y:S01]  /*46ae0*/  ISETP.GE.AND P6, PT, R248, R249, PT ;  /* 0x000000f9f800720c */ /* 0x000fe20003fc6270 */
[----:B---3--:R-:W-:-:S02]  /*46af0*/  IMAD.WIDE R24, R2, 0x4, R8 ;  /* 0x0000000402187825 */ /* 0x008fc400078e0208 */
[----:B------:R-:W2:Y:S04]  /*46b00*/  LDL.LU.64 R8, [R1+0x1a0] ;  /* 0x0001a00001087983 */ /* 0x000ea80000300a00 */
[----:B------:R-:W2:Y:S04]  /*46b10*/  LDL.LU.64 R248, [R1+0x1b0] ;  /* 0x0001b00001f87983 */ /* 0x000ea80000300a00 */
[----:B------:R-:W-:Y:S04]  /*46b20*/  STL [R1+0xd40], RZ ;  /* 0x000d40ff01007387 */ /* 0x000fe80000100800 */
        /* <DEDUP_REMOVED lines=743> */
[----:B------:R-:W3:Y:S04]  /*499a0*/  LDL.LU.64 R114, [R1+0x990] ;  /* 0x0009900001727983 */ /* 0x000ee80000300a00 */
        /* <DEDUP_REMOVED lines=17> */
[----:B------:R-:W3:Y:S04]  /*49ac0*/  LDL.LU.64 R132, [R1+0x9b0] ;  /* 0x0009b00001847983 */ /* 0x000ee80000300a00 */
[----:B------:R-:W3:Y:S04]  /*49ad0*/  LDL.LU.64 R130, [R1+0x988] ;  /* 0x0009880001827983 */ /* 0x000ee80000300a00 */
[----:B------:R-:W3:Y:S04]  /*49ae0*/  LDL.LU.64 R128, [R1+0x9b8] ;  /* 0x0009b80001807983 */ /* 0x000ee80000300a00 */
[----:B------:R-:W-:Y:S04]  /*49af0*/  STL [R1+0x1260], RZ ;  /* 0x001260ff01007387 */ /* 0x000fe80000100800 */
[----:B------:R-:W-:Y:S04]  /*49b00*/  STL [R1+0x1264], RZ ;  /* 0x001264ff01007387 */ /* 0x000fe80000100800 */
[----:B------:R-:W3:Y:S04]  /*49b10*/  LDL.LU.64 R126, [R1+0x628] ;  /* 0x00062800017e7983 */ /* 0x000ee80000300a00 */
[----:B------:R-:W3:Y:S01]  /*49b20*/  LDL.LU.64 R124, [R1+0x9d0] ;  /* 0x0009d000017c7983 */ /* 0x000ee20000300a00 */
[----:B------:R-:W-:Y:S01]  /*49b30*/  IMAD.MOV.U32 R252, RZ, RZ, 0x7f ;  /* 0x0000007ffffc7424 */ /* 0x000fe200078e00ff */
[----:B------:R-:W-:Y:S01]  /*49b40*/  IADD3 R6, R11, -0xf0, RZ ;  /* 0xffffff100b067810 */ /* 0x000fe20007ffe0ff */
[----:B------:R-:W-:-:S04]  /*49b50*/  IMAD.WIDE R26, R2, 0x4, R16 ;  /* 0x00000004021a7825 */ /* 0x000fc800078e0210 */
[----:B------:R-:W-:Y:S01]  /*49b60*/  IMAD.WIDE R228, R2, 0x4, R228 ;  /* 0x0000000402e47825 */ /* 0x000fe200078e02e4 */
[----:B------:R-:W-:Y:S01]  /*49b70*/  IADD3 R252, R252, c[0x0][0x180], RZ ;  /* 0x00006000fcfc7a10 */ /* 0x000fe20007ffe0ff */
[----:B------:R1:W-:Y:S01]  /*49b80*/  LDGSTS.E [R4+-0x63a00], [R26.64], !P3 ;  /* 0x9c6000001a047fae */ /* 0x0003e2000d921844 */
[----:B------:R-:W-:Y:S01]  /*49b90*/  ISETP.GE.U32.AND P1, PT, R6, 0x7ffffe91, PT ;  /* 0x7ffffe910600780c */ /* 0x000fe20003f26070 */
[----:B------:R-:W-:Y:S01]  /*49ba0*/  IMAD.WIDE R230, R2, 0x4, R230 ;  /* 0x0000000402e67825 */ /* 0x000fe200078e02e6 */
[----:B------:R-:W-:Y:S01]  /*49bb0*/  IADD3 R6, R11, -0xf4, RZ ;  /* 0xffffff0c0b067810 */ /* 0x000fe20007ffe0ff */
[----:B------:R4:W-:Y:S01]  /*49bc0*/  LDGSTS.E [R3+-0x63900], [R228.64], !P3 ;  /* 0x9c700000e4037fae */ /* 0x0009e2000d921844 */
[----:B------:R-:W-:-:S03]  /*49bd0*/  ISETP.GT.AND P3, PT, R252, 0xff, PT ;  /* 0x000000fffc00780c */ /* 0x000fc60003f64270 */
[----:B------:R4:W-:Y:S01]  /*49be0*/  LDGSTS.E [R0+-0x63200], [R24.64], !P5 ;  /* 0x9ce0000018007fae */ /* 0x0009e2000e921844 */
[----:B------:R-:W-:Y:S02]  /*49bf0*/  ISETP.GE.U32.AND P0, PT, R6, 0x7ffffe8d, PT ;  /* 0x7ffffe8d0600780c */ /* 0x000fe40003f06070 */
[C---:B--2---:R-:W-:Y:S01]  /*49c00*/  IADD3 R5, R11.reuse, -0xf8, RZ ;  /* 0xffffff080b057810 */ /* 0x044fe20007ffe0ff */
[----:B------:R2:W-:Y:S01]  /*49c10*/  LDGSTS.E [R3+-0x63100], [R230.64], !P5 ;  /* 0x9cf00000e6037fae */ /* 0x0005e2000e921844 */
[----:B-1----:R-:W-:Y:S01]  /*49c20*/  IADD3 R4, R11, -0xfc, RZ ;  /* 0xffffff040b047810 */ /* 0x002fe20007ffe0ff */
[----:B------:R-:W-:Y:S01]  /*49c30*/  IMAD.WIDE R22, R2, 0x4, R14 ;  /* 0x0000000402167825 */ /* 0x000fe200078e020e */
[----:B----4-:R-:W-:-:S03]  /*49c40*/  SEL R0, RZ, 0x4, P6 ;  /* 0x00000004ff007807 */ /* 0x010fc60003000000 */
[----:B------:R-:W-:Y:S01]  /*49c50*/  IMAD.WIDE R232, R2, 0x4, R232 ;  /* 0x0000000402e87825 */ /* 0x000fe200078e02e8 */
[----:B------:R-:W-:Y:S02]  /*49c60*/  ISETP.GE.U32.AND P5, PT, R5, 0x7ffffe89, PT ;  /* 0x7ffffe890500780c */ /* 0x000fe40003fa6070 */
[----:B--2---:R-:W-:Y:S02]  /*49c70*/  SEL R3, R0, RZ, P3 ;  /* 0x000000ff00037207 */ /* 0x004fe40001800000 */
[----:B------:R-:W-:Y:S02]  /*49c80*/  SEL R0, RZ, 0x4, P4 ;  /* 0x00000004ff007807 */ /* 0x000fe40002000000 */
[C---:B------:R-:W-:Y:S01]  /*49c90*/  IADD3 R6, R7.reuse, 0x100000, RZ ;  /* 0x0010000007067810 */ /* 0x040fe20007ffe0ff */
[----:B------:R-:W-:Y:S01]  /*49ca0*/  IMAD.WIDE R20, R2, 0x4, R12 ;  /* 0x0000000402147825 */ /* 0x000fe200078e020c */
[----:B------:R-:W-:Y:S02]  /*49cb0*/  ISETP.GE.U32.AND P6, PT, R4, 0x7ffffe85, PT ;  /* 0x7ffffe850400780c */ /* 0x000fe40003fc6070 */
[C---:B------:R-:W-:Y:S01]  /*49cc0*/  IADD3 R5, R7.reuse, 0x100000, RZ ;  /* 0x0010000007057810 */ /* 0x040fe20007ffe0ff */
[----:B------:R-:W-:Y:S01]  /*49cd0*/  IMAD.WIDE R234, R2, 0x4, R234 ;  /* 0x0000000402ea7825 */ /* 0x000fe200078e02ea */
[----:B------:R-:W-:Y:S01]  /*49ce0*/  IADD3 R4, R7, 0x100000, RZ ;  /* 0x0010000007047810 */ /* 0x000fe20007ffe0ff */
[----:B------:R1:W-:Y:S01]  /*49cf0*/  LDGSTS.E [R6+-0x62a00], [R22.64], !P2 ;  /* 0x9d60000016067fae */ /* 0x0003e2000d121844 */
[----:B------:R-:W-:Y:S01]  /*49d00*/  SEL R0, R0, RZ, P3 ;  /* 0x000000ff00007207 */ /* 0x000fe20001800000 */
[C---:B------:R-:W-:Y:S01]  /*49d10*/  IMAD.WIDE R18, R2.reuse, 0x4, R236 ;  /* 0x0000000402127825 */ /* 0x040fe200078e02ec */
[----:B------:R-:W-:Y:S01]  /*49d20*/  ISETP.NE.U32.AND P3, PT, R3, RZ, PT ;  /* 0x000000ff0300720c */ /* 0x000fe20003f65070 */
[----:B------:R2:W-:Y:S01]  /*49d30*/  LDGSTS.E [R5+-0x62900], [R232.64], !P2 ;  /* 0x9d700000e8057fae */ /* 0x0005e2000d121844 */
[----:B------:R-:W-:Y:S01]  /*49d40*/  IADD3 R3, R7, 0x100000, RZ ;  /* 0x0010000007037810 */ /* 0x000fe20007ffe0ff */
[----:B------:R-:W-:Y:S01]  /*49d50*/  IMAD.WIDE R16, R2, 0x4, R238 ;  /* 0x0000000402107825 */ /* 0x000fe200078e02ee */
[----:B------:R-:W-:Y:S01]  /*49d60*/  IADD3 R10, R11, -0x100, RZ ;  /* 0xffffff000b0a7810 */ /* 0x000fe20007ffe0ff */
[----:B------:R2:W-:Y:S04]  /*49d70*/  LDGSTS.E [R4+-0x62200], [R20.64], !P1 ;  /* 0x9de0000014047fae */ /* 0x0005e8000c921844 */
[----:B------:R2:W-:Y:S04]  /*49d80*/  LDGSTS.E [R5+-0x62100], [R234.64], !P1 ;  /* 0x9df00000ea057fae */ /* 0x0005e8000c921844 */
[----:B------:R2:W-:Y:S04]  /*49d90*/  LDGSTS.E [R4+-0x61a00], [R18.64], !P0 ;  /* 0x9e60000012047fae */ /* 0x0005e8000c121844 */
[----:B------:R-:W-:Y:S04]  /*49da0*/  STL [R1+0x1268], RZ ;  /* 0x001268ff01007387 */ /* 0x000fe80000100800 */
[----:B------:R4:W-:Y:S01]  /*49db0*/  LDGSTS.E [R3+-0x61900], [R16.64], !P0 ;  /* 0x9e70000010037fae */ /* 0x0009e2000c121844 */
[----:B------:R-:W-:-:S03]  /*49dc0*/  ISETP.GE.U32.AND P0, PT, R10, 0x7ffffe81, PT ;  /* 0x7ffffe810a00780c */ /* 0x000fc60003f06070 */
[----:B------:R-:W-:Y:S01]  /*49dd0*/  STL [R1+0x126c], RZ ;  /* 0x00126cff01007387 */ /* 0x000fe20000100800 */
[----:B------:R-:W-:-:S03]  /*49de0*/  ISETP.NE.U32.AND P4, PT, R0, RZ, PT ;  /* 0x000000ff0000720c */ /* 0x000fc60003f85070 */
[----:B------:R-:W3:Y:S01]  /*49df0*/  LDL.LU.64 R120, [R1+0x498] ;  /* 0x0004980001787983 */ /* 0x000ee20000300a00 */
[C---:B------:R-:W-:Y:S01]  /*49e00*/  IADD3 R0, R7.reuse, 0x100000, RZ ;  /* 0x0010000007007810 */ /* 0x040fe20007ffe0ff */
[C---:B------:R-:W-:Y:S01]  /*49e10*/  IMAD.WIDE R14, R2.reuse, 0x4, R240 ;  /* 0x00000004020e7825 */ /* 0x040fe200078e02f0 */
[C---:B------:R-:W-:Y:S01]  /*49e20*/  IADD3 R118, R7.reuse, 0x100000, RZ ;  /* 0x0010000007767810 */ /* 0x040fe20007ffe0ff */
[----:B------:R-:W-:Y:S01]  /*49e30*/  STL [R1+0x1330], RZ ;  /* 0x001330ff01007387 */ /* 0x000fe20000100800 */
[C---:B------:R-:W-:Y:S01]  /*49e40*/  IADD3 R117, R7.reuse, 0x100000, RZ ;  /* 0x0010000007757810 */ /* 0x040fe20007ffe0ff */
[C---:B------:R-:W-:Y:S02]  /*49e50*/  IMAD.WIDE R12, R2.reuse, 0x4, R242 ;  /* 0x00000004020c7825 */ /* 0x040fe400078e02f2 */
[----:B------:R-:W3:Y:S01]  /*49e60*/  LDL.LU.64 R122, [R1+0x9d8] ;  /* 0x0009d800017a7983 */ /* 0x000ee20000300a00 */
[----:B------:R-:W-:Y:S01]  /*49e70*/  IADD3 R116, R7, 0x100000, RZ ;  /* 0x0010000007747810 */ /* 0x000fe20007ffe0ff */
[----:B------:R-:W-:-:S02]  /*49e80*/  IMAD.WIDE R10, R2, 0x4, R8 ;  /* 0x00000004020a7825 */ /* 0x000fc400078e0208 */
[----:B------:R2:W-:Y:S02]  /*49e90*/  LDGSTS.E [R0+-0x61200], [R14.64], !P5 ;  /* 0x9ee000000e007fae */ /* 0x0005e4000e921844 */
[C---:B------:R-:W-:Y:S02]  /*49ea0*/  IMAD.WIDE R8, R2.reuse, 0x4, R244 ;  /* 0x0000000402087825 */ /* 0x040fe400078e02f4 */
[----:B------:R2:W-:Y:S02]  /*49eb0*/  LDGSTS.E [R118+-0x61100], [R12.64], !P5 ;  /* 0x9ef000000c767fae */ /* 0x0005e4000e921844 */
[----:B-1----:R-:W-:Y:S02]  /*49ec0*/  IMAD.WIDE R6, R2, 0x4, R248 ;  /* 0x0000000402067825 */ /* 0x002fe400078e02f8 */
[----:B------:R1:W-:Y:S02]  /*49ed0*/  LDGSTS.E [R117+-0x60a00], [R10.64], !P6 ;  /* 0x9f6000000a757fae */ /* 0x0003e4000f121844 */
[----:B------:R-:W-:-:S02]  /*49ee0*/  IMAD.MOV.U32 R119, RZ, RZ, c[0x0][0x18c] ;  /* 0x00006300ff777624 */ /* 0x000fc400078e00ff */
[----:B------:R1:W-:Y:S04]  /*49ef0*/  LDGSTS.E [R116+-0x60900], [R8.64], !P6 ;  /* 0x9f70000008747fae */ /* 0x0003e8000f121844 */
[----:B------:R4:W-:Y:S04]  /*49f00*/  LDGSTS.E [R3+-0x60200], [R6.64], !P0 ;  /* 0x9fe0000006037fae */ /* 0x0009e8000c121844 */
[----:B------:R-:W3:Y:S04]  /*49f10*/  LDL.LU.64 R112, [R1+0x490] ;  /* 0x0004900001707983 */ /* 0x000ee80000300a00 */
[----:B-1----:R-:W3:Y:S01]  /*49f20*/  LDL.LU.64 R116, [R1+0x9f0] ;  /* 0x0009f00001747983 */ /* 0x002ee20000300a00 */
[----:B----4-:R-:W-:-:S03]  /*49f30*/  SHF.L.U32 R3, R119, 0x7, RZ ;  /* 0x0000000777037819 */ /* 0x010fc600000006ff */
[----:B--2---:R-:W2:Y:S01]  /*49f40*/  LDL.LU.64 R118, [R1+0x4d0] ;  /* 0x0004d00001767983 */ /* 0x004ea20000300a00 */
[----:B------:R-:W-:Y:S01]  /*49f50*/  IMAD.WIDE R4, R2, 0x4, R246 ;  /* 0x0000000402047825 */ /* 0x000fe200078e02f6 */
[----:B------:R-:W-:Y:S01]  /*49f60*/  CS2R R248, SRZ ;  /* 0x0000000000f87805 */ /* 0x000fe2000001ff00 */
[----:B------:R-:W-:Y:S01]  /*49f70*/  CS2R R250, SRZ ;  /* 0x0000000000fa7805 */ /* 0x000fe2000001ff00 */
[----:B------:R-:W-:Y:S01]  /*49f80*/  CS2R R236, SRZ ;  /* 0x0000000000ec7805 */ /* 0x000fe2000001ff00 */
[----:B------:R-:W-:Y:S01]  /*49f90*/  CS2R R238, SRZ ;  /* 0x0000000000ee7805 */ /* 0x000fe2000001ff00 */
[----:B------:R1:W-:Y:S01]  /*49fa0*/  LDGSTS.E [R0+-0x60100], [R4.64], !P0 ;  /* 0x9ff0000004007fae */ /* 0x0003e2000c121844 */
[----:B---3--:R-:W-:-:S05]  /*49fb0*/  IMAD.WIDE R104, R3, 0x4, R114 ;  /* 0x0000000403687825 */ /* 0x008fca00078e0272 */
[----:B------:R3:W-:Y:S04]  /*49fc0*/  STL.64 [R1+0x290], R104 ;  /* 0x0002906801007387 */ /* 0x0007e80000100a00 */
[----:B------:R-:W4:Y:S04]  /*49fd0*/  LDL.LU.64 R246, [R1+0x9f8] ;  /* 0x0009f80001f67983 */ /* 0x000f280000300a00 */
[----:B------:R-:W4:Y:S04]  /*49fe0*/  LDL.LU.64 R244, [R1+0x4d8] ;  /* 0x0004d80001f47983 */ /* 0x000f280000300a00 */
[----:B------:R-:W4:Y:S04]  /*49ff0*/  LDL.LU.64 R242, [R1+0xa00] ;  /* 0x000a000001f27983 */ /* 0x000f280000300a00 */
[----:B------:R-:W4:Y:S04]  /*4a000*/  LDL.LU.64 R240, [R1+0x620] ;  /* 0x0006200001f07983 */ /* 0x000f280000300a00 */
[----:B------:R-:W4:Y:S04]  /*4a010*/  LDL.LU.64 R138, [R1+0xa08] ;  /* 0x000a0800018a7983 */ /* 0x000f280000300a00 */
[----:B---3--:R-:W3:Y:S04]  /*4a020*/  LDL.LU.64 R104, [R1+0x978] ;  /* 0x0009780001687983 */ /* 0x008ee80000300a00 */
[----:B------:R-:W3:Y:S04]  /*4a030*/  LDL.LU.64 R106, [R1+0xa20] ;  /* 0x000a2000016a7983 */ /* 0x000ee80000300a00 */
[----:B------:R-:W3:Y:S04]  /*4a040*/  LDL.LU.64 R136, [R1+0x980] ;  /* 0x0009800001887983 */ /* 0x000ee80000300a00 */
[----:B------:R-:W3:Y:S04]  /*4a050*/  LDL.LU.64 R108, [R1+0xa28] ;  /* 0x000a2800016c7983 */ /* 0x000ee80000300a00 */
[----:B------:R-:W3:Y:S04]  /*4a060*/  LDL.LU.64 R110, [R1+0x778] ;  /* 0x00077800016e7983 */ /* 0x000ee80000300a00 */
[----:B------:R-:W3:Y:S01]  /*4a070*/  LDL.LU.64 R114, [R1+0x1440] ;  /* 0x0014400001727983 */ /* 0x000ee20000300a00 */
[----:B------:R-:W-:-:S05]  /*4a080*/  IMAD.WIDE R134, R3, 0x4, R134 ;  /* 0x0000000403867825 */ /* 0x000fca00078e0286 */
[----:B------:R1:W-:Y:S04]  /*4a090*/  STL.64 [R1+0x288], R134 ;  /* 0x0002888601007387 */ /* 0x0003e80000100a00 */
[----:B-1----:R-:W3:Y:S01]  /*4a0a0*/  LDL.LU.64 R134, [R1+0x748] ;  /* 0x0007480001867983 */ /* 0x002ee20000300a00 */
[----:B------:R-:W-:-:S04]  /*4a0b0*/  IMAD.WIDE R132, R3, 0x4, R132 ;  /* 0x0000000403847825 */ /* 0x000fc800078e0284 */
[C---:B------:R-:W-:Y:S01]  /*4a0c0*/  IMAD.WIDE R130, R3.reuse, 0x4, R130 ;  /* 0x0000000403827825 */ /* 0x040fe200078e0282 */
[----:B------:R1:W-:Y:S03]  /*4a0d0*/  STL.64 [R1+0x280], R132 ;  /* 0x0002808401007387 */ /* 0x0003e60000100a00 */
[C---:B------:R-:W-:Y:S01]  /*4a0e0*/  IMAD.WIDE R128, R3.reuse, 0x4, R128 ;  /* 0x0000000403807825 */ /* 0x040fe200078e0280 */
[----:B-1----:R-:W3:Y:S04]  /*4a0f0*/  LDL.LU.64 R132, [R1+0x1448] ;  /* 0x0014480001847983 */ /* 0x002ee80000300a00 */
[----:B------:R1:W-:Y:S04]  /*4a100*/  STL.64 [R1+0x278], R130 ;  /* 0x0002788201007387 */ /* 0x0003e80000100a00 */
[----:B-1----:R-:W3:Y:S04]  /*4a110*/  LDL.LU.64 R130, [R1+0x740] ;  /* 0x0007400001827983 */ /* 0x002ee80000300a00 */
[----:B------:R1:W-:Y:S01]  /*4a120*/  STL.64 [R1+0x250], R128 ;  /* 0x0002508001007387 */ /* 0x0003e20000100a00 */
[----:B------:R-:W-:-:S03]  /*4a130*/  IMAD.WIDE R126, R3, 0x4, R126 ;  /* 0x00000004037e7825 */ /* 0x000fc600078e027e */
[----:B-1----:R-:W3:Y:S04]  /*4a140*/  LDL.LU.64 R128, [R1+0x1498] ;  /* 0x0014980001807983 */ /* 0x002ee80000300a00 */
[----:B------:R1:W-:Y:S01]  /*4a150*/  STL.64 [R1+0x248], R126 ;  /* 0x0002487e01007387 */ /* 0x0003e20000100a00 */
[----:B------:R-:W-:-:S03]  /*4a160*/  IMAD.WIDE R124, R3, 0x4, R124 ;  /* 0x00000004037c7825 */ /* 0x000fc600078e027c */
[----:B-1----:R-:W3:Y:S04]  /*4a170*/  LDL.LU.64 R126, [R1+0x750] ;  /* 0x00075000017e7983 */ /* 0x002ee80000300a00 */
[----:B------:R1:W-:Y:S04]  /*4a180*/  STL.64 [R1+0x240], R124 ;  /* 0x0002407c01007387 */ /* 0x0003e80000100a00 */
[----:B-1----:R-:W3:Y:S01]  /*4a190*/  LDL.LU.64 R124, [R1+0x14a8] ;  /* 0x0014a800017c7983 */ /* 0x002ee20000300a00 */
[----:B------:R-:W-:-:S05]  /*4a1a0*/  IMAD.WIDE R120, R3, 0x4, R120 ;  /* 0x0000000403787825 */ /* 0x000fca00078e0278 */
[----:B------:R1:W-:Y:S01]  /*4a1b0*/  STL.64 [R1+0x238], R120 ;  /* 0x0002387801007387 */ /* 0x0003e20000100a00 */
[----:B------:R-:W-:-:S03]  /*4a1c0*/  IMAD.WIDE R122, R3, 0x4, R122 ;  /* 0x00000004037a7825 */ /* 0x000fc600078e027a */
[----:B-1----:R-:W3:Y:S04]  /*4a1d0*/  LDL.LU.64 R120, [R1+0x758] ;  /* 0x0007580001787983 */ /* 0x002ee80000300a00 */
[----:B------:R1:W-:Y:S04]  /*4a1e0*/  STL.64 [R1+0x210], R122 ;  /* 0x0002107a01007387 */ /* 0x0003e80000100a00 */
[----:B-1----:R-:W3:Y:S01]  /*4a1f0*/  LDL.LU.64 R122, [R1+0x14e0] ;  /* 0x0014e000017a7983 */ /* 0x002ee20000300a00 */
[----:B------:R-:W-:-:S04]  /*4a200*/  IMAD.WIDE R112, R3, 0x4, R112 ;  /* 0x0000000403707825 */ /* 0x000fc800078e0270 */
[C---:B------:R-:W-:Y:S01]  /*4a210*/  IMAD.WIDE R116, R3.reuse, 0x4, R116 ;  /* 0x0000000403747825 */ /* 0x040fe200078e0274 */
[----:B------:R1:W-:Y:S04]  /*4a220*/  STL.64 [R1+0x1f8], R112 ;  /* 0x0001f87001007387 */ /* 0x0003e80000100a00 */
[----:B-1----:R-:W3:Y:S04]  /*4a230*/  LDL.LU.64 R112, [R1+0x770] ;  /* 0x0007700001707983 */ /* 0x002ee80000300a00 */
[----:B------:R2:W-:Y:S02]  /*4a240*/  STL.64 [R1+0xb8], R116 ;  /* 0x0000b87401007387 */ /* 0x0005e40000100a00 */
[----:B--2---:R-:W-:-:S05]  /*4a250*/  IMAD.WIDE R116, R3, 0x4, R118 ;  /* 0x0000000403747825 */ /* 0x004fca00078e0276 */
[----:B------:R1:W-:Y:S01]  /*4a260*/  STL.64 [R1+0xb0], R116 ;  /* 0x0000b07401007387 */ /* 0x0003e20000100a00 */
[----:B----4-:R-:W-:-:S04]  /*4a270*/  IMAD.WIDE R246, R3, 0x4, R246 ;  /* 0x0000000403f67825 */ /* 0x010fc800078e02f6 */
[C---:B------:R-:W-:Y:S01]  /*4a280*/  IMAD.WIDE R118, R3.reuse, 0x4, R244 ;  /* 0x0000000403767825 */ /* 0x040fe200078e02f4 */
[----:B------:R-:W-:Y:S03]  /*4a290*/  STL.64 [R1+0xa8], R246 ;  /* 0x0000a8f601007387 */ /* 0x000fe60000100a00 */
[C---:B-1----:R-:W-:Y:S01]  /*4a2a0*/  IMAD.WIDE R116, R3.reuse, 0x4, R242 ;  /* 0x0000000403747825 */ /* 0x042fe200078e02f2 */
[----:B------:R1:W-:Y:S03]  /*4a2b0*/  STL.64 [R1+0xa0], R118 ;  /* 0x0000a07601007387 */ /* 0x0003e60000100a00 */
[C---:B------:R-:W-:Y:S01]  /*4a2c0*/  IMAD.WIDE R240, R3.reuse, 0x4, R240 ;  /* 0x0000000403f07825 */ /* 0x040fe200078e02f0 */
[----:B------:R3:W-:Y:S04]  /*4a2d0*/  STL.64 [R1+0x98], R116 ;  /* 0x0000987401007387 */ /* 0x0007e80000100a00 */
[----:B------:R-:W-:Y:S01]  /*4a2e0*/  STL.64 [R1+0x90], R240 ;  /* 0x000090f001007387 */ /* 0x000fe20000100a00 */
[----:B-1----:R-:W-:-:S04]  /*4a2f0*/  IMAD.WIDE R118, R3, 0x4, R138 ;  /* 0x0000000403767825 */ /* 0x002fc800078e028a */
[C---:B---3--:R-:W-:Y:S01]  /*4a300*/  IMAD.WIDE R116, R3.reuse, 0x4, R104 ;  /* 0x0000000403747825 */ /* 0x048fe200078e0268 */
[----:B------:R-:W-:Y:S03]  /*4a310*/  STL.64 [R1+0x68], R118 ;  /* 0x0000687601007387 */ /* 0x000fe60000100a00 */
[C---:B------:R-:W-:Y:S01]  /*4a320*/  IMAD.WIDE R104, R3.reuse, 0x4, R106 ;  /* 0x0000000403687825 */ /* 0x040fe200078e026a */
[----:B------:R-:W-:Y:S03]  /*4a330*/  STL.64 [R1+0x60], R116 ;  /* 0x0000607401007387 */ /* 0x000fe60000100a00 */
[C---:B------:R-:W-:Y:S01]  /*4a340*/  IMAD.WIDE R106, R3.reuse, 0x4, R136 ;  /* 0x00000004036a7825 */ /* 0x040fe200078e0288 */
[----:B------:R1:W-:Y:S03]  /*4a350*/  STL.64 [R1+0x30], R104 ;  /* 0x0000306801007387 */ /* 0x0003e60000100a00 */
[C---:B------:R-:W-:Y:S01]  /*4a360*/  IMAD.WIDE R108, R3.reuse, 0x4, R108 ;  /* 0x00000004036c7825 */ /* 0x040fe200078e026c */
[----:B------:R2:W-:Y:S04]  /*4a370*/  STL.64 [R1+0x28], R106 ;  /* 0x0000286a01007387 */ /* 0x0005e80000100a00 */
[----:B------:R-:W-:Y:S01]  /*4a380*/  STL.64 [R1+0x20], R108 ;  /* 0x0000206c01007387 */ /* 0x000fe20000100a00 */
[----:B-1----:R-:W-:-:S04]  /*4a390*/  IMAD.WIDE R104, R3, 0x4, R110 ;  /* 0x0000000403687825 */ /* 0x002fc800078e026e */
[C---:B--2---:R-:W-:Y:S02]  /*4a3a0*/  IMAD.WIDE R106, R3.reuse, 0x4, R114 ;  /* 0x00000004036a7825 */ /* 0x044fe400078e0272 */
[----:B------:R-:W2:Y:S04]  /*4a3b0*/  LDL.LU.64 R114, [R1+0x14f0] ;  /* 0x0014f00001727983 */ /* 0x000ea80000300a00 */
[----:B------:R1:W-:Y:S04]  /*4a3c0*/  STL.64 [R1+0x2b8], R104 ;  /* 0x0002b86801007387 */ /* 0x0003e80000100a00 */
[----:B------:R3:W-:Y:S01]  /*4a3d0*/  STL.64 [R1+0x2c0], R106 ;  /* 0x0002c06a01007387 */ /* 0x0007e20000100a00 */
[----:B-1----:R-:W-:-:S03]  /*4a3e0*/  IMAD.WIDE R104, R3, 0x4, R134 ;  /* 0x0000000403687825 */ /* 0x002fc600078e0286 */
[----:B------:R-:W4:Y:S04]  /*4a3f0*/  LDL.LU.64 R134, [R1+0x998] ;  /* 0x0009980001867983 */ /* 0x000f280000300a00 */
[----:B------:R1:W-:Y:S01]  /*4a400*/  STL.64 [R1+0x2c8], R104 ;  /* 0x0002c86801007387 */ /* 0x0003e20000100a00 */
[----:B---3--:R-:W-:-:S03]  /*4a410*/  IMAD.WIDE R106, R3, 0x4, R132 ;  /* 0x00000004036a7825 */ /* 0x008fc600078e0284 */
[----:B------:R-:W3:Y:S04]  /*4a420*/  LDL.LU.64 R132, [R1+0x1500] ;  /* 0x0015000001847983 */ /* 0x000ee80000300a00 */
[----:B------:R1:W-:Y:S02]  /*4a430*/  STL.64 [R1+0x2d0], R106 ;  /* 0x0002d06a01007387 */ /* 0x0003e40000100a00 */
[C---:B-1----:R-:W-:Y:S02]  /*4a440*/  IMAD.WIDE R104, R3.reuse, 0x4, R130 ;  /* 0x0000000403687825 */ /* 0x042fe400078e0282 */
[----:B------:R-:W3:Y:S04]  /*4a450*/  LDL.LU.64 R130, [R1+0x9a8] ;  /* 0x0009a80001827983 */ /* 0x000ee80000300a00 */
[----:B------:R1:W-:Y:S01]  /*4a460*/  STL.64 [R1+0x3f8], R104 ;  /* 0x0003f86801007387 */ /* 0x0003e20000100a00 */
[----:B------:R-:W-:-:S03]  /*4a470*/  IMAD.WIDE R106, R3, 0x4, R128 ;  /* 0x00000004036a7825 */ /* 0x000fc600078e0280 */
        /* <DEDUP_REMOVED lines=13> */
[----:B------:R-:W-:Y:S04]  /*4a550*/  STL.64 [R1+0x980], R106 ;  /* 0x0009806a01007387 */ /* 0x000fe80000100a00 */
[----:B------:R-:W3:Y:S04]  /*4a560*/  LDL.LU.64 R116, [R1+0x790] ;  /* 0x0007900001747983 */ /* 0x000ee80000300a00 */
[----:B------:R-:W3:Y:S01]  /*4a570*/  LDL.LU.64 R118, [R1+0x1560] ;  /* 0x0015600001767983 */ /* 0x000ee20000300a00 */
[----:B-1----:R-:W-:-:S05]  /*4a580*/  IMAD.WIDE R104, R3, 0x4, R112 ;  /* 0x0000000403687825 */ /* 0x002fca00078e0270 */
[----:B------:R1:W-:Y:S04]  /*4a590*/  STL.64 [R1+0x988], R104 ;  /* 0x0009886801007387 */ /* 0x0003e80000100a00 */
[----:B------:R-:W3:Y:S04]  /*4a5a0*/  LDL.LU.64 R246, [R1+0x7c0] ;  /* 0x0007c00001f67983 */ /* 0x000ee80000300a00 */
[----:B------:R-:W3:Y:S04]  /*4a5b0*/  LDL.LU.64 R244, [R1+0x1570] ;  /* 0x0015700001f47983 */ /* 0x000ee80000300a00 */
[----:B------:R-:W3:Y:S04]  /*4a5c0*/  LDL.LU.64 R242, [R1+0x7c8] ;  /* 0x0007c80001f27983 */ /* 0x000ee80000300a00 */
[----:B------:R-:W3:Y:S04]  /*4a5d0*/  LDL.LU.64 R240, [R1+0x1580] ;  /* 0x0015800001f07983 */ /* 0x000ee80000300a00 */
[----:B------:R-:W3:Y:S04]  /*4a5e0*/  LDL.LU.64 R138, [R1+0x7e0] ;  /* 0x0007e000018a7983 */ /* 0x000ee80000300a00 */
[----:B-1----:R-:W3:Y:S04]  /*4a5f0*/  LDL.LU.64 R104, [R1+0x15a0] ;  /* 0x0015a00001687983 */ /* 0x002ee80000300a00 */
[----:B------:R-:W3:Y:S04]  /*4a600*/  LDL.LU.64 R106, [R1+0x1280] ;  /* 0x00128000016a7983 */ /* 0x000ee80000300a00 */
[----:B------:R-:W3:Y:S04]  /*4a610*/  LDL.LU.64 R136, [R1+0x15b0] ;  /* 0x0015b00001887983 */ /* 0x000ee80000300a00 */
[----:B------:R-:W3:Y:S04]  /*4a620*/  LDL.LU.64 R108, [R1+0x12d8] ;  /* 0x0012d800016c7983 */ /* 0x000ee80000300a00 */
[----:B------:R-:W3:Y:S04]  /*4a630*/  LDL.LU.64 R110, [R1+0x15c0] ;  /* 0x0015c000016e7983 */ /* 0x000ee80000300a00 */
[----:B------:R-:W3:Y:S01]  /*4a640*/  LDL.LU.64 R112, [R1+0xcf0] ;  /* 0x000cf00001707983 */ /* 0x000ee20000300a00 */
[----:B--2---:R-:W-:-:S05]  /*4a650*/  IMAD.WIDE R114, R3, 0x4, R114 ;  /* 0x0000000403727825 */ /* 0x004fca00078e0272 */
[----:B------:R1:W-:Y:S04]  /*4a660*/  STL.64 [R1+0x990], R114 ;  /* 0x0009907201007387 */ /* 0x0003e80000100a00 */
[----:B-1----:R-:W2:Y:S01]  /*4a670*/  LDL.LU.64 R114, [R1+0x15d0] ;  /* 0x0015d00001727983 */ /* 0x002ea20000300a00 */
[----:B----4-:R-:W-:-:S05]  /*4a680*/  IMAD.WIDE R134, R3, 0x4, R134 ;  /* 0x0000000403867825 */ /* 0x010fca00078e0286 */
[----:B------:R1:W-:Y:S01]  /*4a690*/  STL.64 [R1+0x998], R134 ;  /* 0x0009988601007387 */ /* 0x0003e20000100a00 */
[----:B---3--:R-:W-:-:S03]  /*4a6a0*/  IMAD.WIDE R132, R3, 0x4, R132 ;  /* 0x0000000403847825 */ /* 0x008fc600078e0284 */
[----:B-1----:R-:W3:Y:S04]  /*4a6b0*/  LDL.LU.64 R134, [R1+0x1390] ;  /* 0x0013900001867983 */ /* 0x002ee80000300a00 */
[----:B------:R1:W-:Y:S01]  /*4a6c0*/  STL.64 [R1+0x9a0], R132 ;  /* 0x0009a08401007387 */ /* 0x0003e20000100a00 */
[----:B------:R-:W-:-:S03]  /*4a6d0*/  IMAD.WIDE R130, R3, 0x4, R130 ;  /* 0x0000000403827825 */ /* 0x000fc600078e0282 */
[----:B-1----:R-:W4:Y:S04]  /*4a6e0*/  LDL.LU.64 R132, [R1+0x15e0] ;  /* 0x0015e00001847983 */ /* 0x002f280000300a00 */
        /* <DEDUP_REMOVED lines=9> */
[----:B------:R1:W-:Y:S04]  /*4a780*/  STL.64 [R1+0x9d0], R124 ;  /* 0x0009d07c01007387 */ /* 0x0003e80000100a00 */
[----:B-1----:R-:W4:Y:S01]  /*4a790*/  LDL.LU.64 R124, [R1+0x1600] ;  /* 0x00160000017c7983 */ /* 0x002f220000300a00 */
[----:B------:R-:W-:-:S05]  /*4a7a0*/  IMAD.WIDE R120, R3, 0x4, R120 ;  /* 0x0000000403787825 */ /* 0x000fca00078e0278 */
[----:B------:R1:W-:Y:S04]  /*4a7b0*/  STL.64 [R1+0x9d8], R120 ;  /* 0x0009d87801007387 */ /* 0x0003e80000100a00 */
[----:B-1----:R-:W4:Y:S01]  /*4a7c0*/  LDL.LU.64 R120, [R1+0xcd0] ;  /* 0x000cd00001787983 */ /* 0x002f220000300a00 */
[----:B------:R-:W-:-:S04]  /*4a7d0*/  IMAD.WIDE R122, R3, 0x4, R122 ;  /* 0x00000004037a7825 */ /* 0x000fc800078e027a */
[C---:B------:R-:W-:Y:S01]  /*4a7e0*/  IMAD.WIDE R116, R3.reuse, 0x4, R116 ;  /* 0x0000000403747825 */ /* 0x040fe200078e0274 */
[----:B------:R1:W-:Y:S04]  /*4a7f0*/  STL.64 [R1+0x9f0], R122 ;  /* 0x0009f07a01007387 */ /* 0x0003e80000100a00 */
[----:B-1----:R-:W4:Y:S04]  /*4a800*/  LDL.LU.64 R122, [R1+0x1610] ;  /* 0x00161000017a7983 */ /* 0x002f280000300a00 */
[----:B------:R1:W-:Y:S01]  /*4a810*/  STL.64 [R1+0x9f8], R116 ;  /* 0x0009f87401007387 */ /* 0x0003e20000100a00 */
[----:B------:R-:W-:-:S04]  /*4a820*/  IMAD.WIDE R246, R3, 0x4, R246 ;  /* 0x0000000403f67825 */ /* 0x000fc800078e02f6 */
[----:B-1----:R-:W-:-:S04]  /*4a830*/  IMAD.WIDE R116, R3, 0x4, R118 ;  /* 0x0000000403747825 */ /* 0x002fc800078e0276 */
[C---:B------:R-:W-:Y:S01]  /*4a840*/  IMAD.WIDE R118, R3.reuse, 0x4, R244 ;  /* 0x0000000403767825 */ /* 0x040fe200078e02f4 */
[----:B------:R1:W-:Y:S03]  /*4a850*/  STL.64 [R1+0xa00], R116 ;  /* 0x000a007401007387 */ /* 0x0003e60000100a00 */
[C---:B------:R-:W-:Y:S01]  /*4a860*/  IMAD.WIDE R240, R3.reuse, 0x4, R240 ;  /* 0x0000000403f07825 */ /* 0x040fe200078e02f0 */
[----:B------:R-:W-:Y:S04]  /*4a870*/  STL.64 [R1+0xa08], R246 ;  /* 0x000a08f601007387 */ /* 0x000fe80000100a00 */
[----:B------:R1:W-:Y:S02]  /*4a880*/  STL.64 [R1+0xa20], R118 ;  /* 0x000a207601007387 */ /* 0x0003e40000100a00 */
[----:B-1----:R-:W-:-:S05]  /*4a890*/  IMAD.WIDE R116, R3, 0x4, R242 ;  /* 0x0000000403747825 */ /* 0x002fca00078e02f2 */
[----:B------:R1:W-:Y:S01]  /*4a8a0*/  STL.64 [R1+0xa28], R116 ;  /* 0x000a287401007387 */ /* 0x0003e20000100a00 */
[----:B------:R-:W-:-:S03]  /*4a8b0*/  IMAD.WIDE R118, R3, 0x4, R138 ;  /* 0x0000000403767825 */ /* 0x000fc600078e028a */
[----:B------:R-:W-:Y:S01]  /*4a8c0*/  STL.64 [R1+0x1590], R240 ;  /* 0x001590f001007387 */ /* 0x000fe20000100a00 */
[----:B------:R-:W-:-:S03]  /*4a8d0*/  IMAD.WIDE R108, R3, 0x4, R108 ;  /* 0x00000004036c7825 */ /* 0x000fc600078e026c */
[----:B------:R-:W-:Y:S01]  /*4a8e0*/  STL.64 [R1+0x1598], R118 ;  /* 0x0015987601007387 */ /* 0x000fe20000100a00 */
[----:B-1----:R-:W-:-:S04]  /*4a8f0*/  IMAD.WIDE R116, R3, 0x4, R104 ;  /* 0x0000000403747825 */ /* 0x002fc800078e0268 */
[C---:B------:R-:W-:Y:S01]  /*4a900*/  IMAD.WIDE R104, R3.reuse, 0x4, R106 ;  /* 0x0000000403687825 */ /* 0x040fe200078e026a */
[----:B------:R-:W-:Y:S03]  /*4a910*/  STL.64 [R1+0x15a0], R116 ;  /* 0x0015a07401007387 */ /* 0x000fe60000100a00 */
[C---:B------:R-:W-:Y:S01]  /*4a920*/  IMAD.WIDE R106, R3.reuse, 0x4, R136 ;  /* 0x00000004036a7825 */ /* 0x040fe200078e0288 */
[----:B------:R1:W-:Y:S04]  /*4a930*/  STL.64 [R1+0x15a8], R104 ;  /* 0x0015a86801007387 */ /* 0x0003e80000100a00 */
[----:B------:R1:W-:Y:S04]  /*4a940*/  STL.64 [R1+0x15b0], R106 ;  /* 0x0015b06a01007387 */ /* 0x0003e80000100a00 */
[----:B------:R-:W-:Y:S01]  /*4a950*/  STL.64 [R1+0x15b8], R108 ;  /* 0x0015b86c01007387 */ /* 0x000fe20000100a00 */
[----:B-1----:R-:W-:-:S04]  /*4a960*/  IMAD.WIDE R104, R3, 0x4, R110 ;  /* 0x0000000403687825 */ /* 0x002fc800078e026e */
[C---:B------:R-:W-:Y:S02]  /*4a970*/  IMAD.WIDE R106, R3.reuse, 0x4, R112 ;  /* 0x00000004036a7825 */ /* 0x040fe400078e0270 */
[----:B------:R-:W4:Y:S04]  /*4a980*/  LDL.LU.64 R112, [R1+0xcd8] ;  /* 0x000cd80001707983 */ /* 0x000f280000300a00 */
[----:B------:R2:W-:Y:S04]  /*4a990*/  STL.64 [R1+0x15c0], R104 ;  /* 0x0015c06801007387 */ /* 0x0005e80000100a00 */
[----:B------:R3:W-:Y:S01]  /*4a9a0*/  STL.64 [R1+0x15c8], R106 ;  /* 0x0015c86a01007387 */ /* 0x0007e20000100a00 */
[----:B--2---:R-:W-:-:S03]  /*4a9b0*/  IMAD.WIDE R104, R3, 0x4, R114 ;  /* 0x0000000403687825 */ /* 0x004fc600078e0272 */
[----:B------:R-:W2:Y:S04]  /*4a9c0*/  LDL.LU.64 R114, [R1+0x1620] ;  /* 0x0016200001727983 */ /* 0x000ea80000300a00 */
[----:B------:R4:W-:Y:S01]  /*4a9d0*/  STL.64 [R1+0x15d0], R104 ;  /* 0x0015d06801007387 */ /* 0x0009e20000100a00 */
[----:B---3--:R-:W-:-:S03]  /*4a9e0*/  IMAD.WIDE R106, R3, 0x4, R134 ;  /* 0x00000004036a7825 */ /* 0x008fc600078e0286 */
[----:B------:R-:W3:Y:S04]  /*4a9f0*/  LDL.LU.64 R134, [R1+0x12c0] ;  /* 0x0012c00001867983 */ /* 0x000ee80000300a00 */
[----:B------:R1:W-:Y:S01]  /*4aa00*/  STL.64 [R1+0x15d8], R106 ;  /* 0x0015d86a01007387 */ /* 0x0003e20000100a00 */
[----:B----4-:R-:W-:-:S03]  /*4aa10*/  IMAD.WIDE R104, R3, 0x4, R132 ;  /* 0x0000000403687825 */ /* 0x010fc600078e0284 */
[----:B------:R-:W4:Y:S04]  /*4aa20*/  LDL.LU.64 R132, [R1+0x1630] ;  /* 0x0016300001847983 */ /* 0x000f280000300a00 */
[----:B------:R1:W-:Y:S02]  /*4aa30*/  STL.64 [R1+0x15e0], R104 ;  /* 0x0015e06801007387 */ /* 0x0003e40000100a00 */
[C---:B-1----:R-:W-:Y:S02]  /*4aa40*/  IMAD.WIDE R106, R3.reuse, 0x4, R130 ;  /* 0x00000004036a7825 */ /* 0x042fe400078e0282 */
[----:B------:R-:W4:Y:S04]  /*4aa50*/  LDL.LU.64 R130, [R1+0xd68] ;  /* 0x000d680001827983 */ /* 0x000f280000300a00 */
[----:B------:R1:W-:Y:S01]  /*4aa60*/  STL.64 [R1+0x15e8], R106 ;  /* 0x0015e86a01007387 */ /* 0x0003e20000100a00 */
[----:B------:R-:W-:-:S03]  /*4aa70*/  IMAD.WIDE R104, R3, 0x4, R128 ;  /* 0x0000000403687825 */ /* 0x000fc600078e0280 */
        /* <DEDUP_REMOVED lines=10> */
[----:B------:R-:W-:Y:S04]  /*4ab20*/  STL.64 [R1+0x1608], R106 ;  /* 0x0016086a01007387 */ /* 0x000fe80000100a00 */
[----:B------:R-:W4:Y:S04]  /*4ab30*/  LDL.LU.64 R116, [R1+0x1660] ;  /* 0x0016600001747983 */ /* 0x000f280000300a00 */
[----:B------:R-:W4:Y:S01]  /*4ab40*/  LDL.LU.64 R118, [R1+0xcf8] ;  /* 0x000cf80001767983 */ /* 0x000f220000300a00 */
[----:B------:R-:W-:-:S05]  /*4ab50*/  IMAD.WIDE R104, R3, 0x4, R122 ;  /* 0x0000000403687825 */ /* 0x000fca00078e027a */
[----:B------:R1:W-:Y:S04]  /*4ab60*/  STL.64 [R1+0x1610], R104 ;  /* 0x0016106801007387 */ /* 0x0003e80000100a00 */
[----:B------:R-:W4:Y:S04]  /*4ab70*/  LDL.LU.64 R246, [R1+0x1670] ;  /* 0x0016700001f67983 */ /* 0x000f280000300a00 */
[----:B------:R-:W4:Y:S04]  /*4ab80*/  LDL.LU.64 R244, [R1+0xd00] ;  /* 0x000d000001f47983 */ /* 0x000f280000300a00 */
[----:B------:R-:W4:Y:S04]  /*4ab90*/  LDL.LU.64 R242, [R1+0x1680] ;  /* 0x0016800001f27983 */ /* 0x000f280000300a00 */
[----:B------:R-:W4:Y:S04]  /*4aba0*/  LDL.LU.64 R240, [R1+0xd08] ;  /* 0x000d080001f07983 */ /* 0x000f280000300a00 */
[----:B------:R-:W4:Y:S04]  /*4abb0*/  LDL.LU.64 R138, [R1+0x1690] ;  /* 0x00169000018a7983 */ /* 0x000f280000300a00 */
[----:B-1----:R-:W4:Y:S04]  /*4abc0*/  LDL.LU.64 R104, [R1+0xd20] ;  /* 0x000d200001687983 */ /* 0x002f280000300a00 */
[----:B------:R-:W4:Y:S04]  /*4abd0*/  LDL.LU.64 R106, [R1+0x16a0] ;  /* 0x0016a000016a7983 */ /* 0x000f280000300a00 */
[----:B------:R-:W4:Y:S04]  /*4abe0*/  LDL.LU.64 R136, [R1+0x1308] ;  /* 0x0013080001887983 */ /* 0x000f280000300a00 */
[----:B------:R-:W4:Y:S04]  /*4abf0*/  LDL.LU.64 R108, [R1+0x16b0] ;  /* 0x0016b000016c7983 */ /* 0x000f280000300a00 */
[----:B------:R-:W4:Y:S04]  /*4ac00*/  LDL.LU.64 R110, [R1+0x1290] ;  /* 0x00129000016e7983 */ /* 0x000f280000300a00 */
[----:B------:R-:W4:Y:S01]  /*4ac10*/  LDL.LU.64 R122, [R1+0x16c0] ;  /* 0x0016c000017a7983 */ /* 0x000f220000300a00 */
[----:B------:R-:W-:-:S05]  /*4ac20*/  IMAD.WIDE R112, R3, 0x4, R112 ;  /* 0x0000000403707825 */ /* 0x000fca00078e0270 */
[----:B------:R1:W-:Y:S04]  /*4ac30*/  STL.64 [R1+0x1618], R112 ;  /* 0x0016187001007387 */ /* 0x0003e80000100a00 */
[----:B-1----:R-:W4:Y:S01]  /*4ac40*/  LDL.LU.64 R112, [R1+0xd60] ;  /* 0x000d600001707983 */ /* 0x002f220000300a00 */
[----:B--2---:R-:W-:-:S05]  /*4ac50*/  IMAD.WIDE R114, R3, 0x4, R114 ;  /* 0x0000000403727825 */ /* 0x004fca00078e0272 */
[----:B------:R1:W-:Y:S04]  /*4ac60*/  STL.64 [R1+0x1620], R114 ;  /* 0x0016207201007387 */ /* 0x0003e80000100a00 */
[----:B-1----:R-:W2:Y:S01]  /*4ac70*/  LDL.LU.64 R114, [R1+0x16d0] ;  /* 0x0016d00001727983 */ /* 0x002ea20000300a00 */
[----:B---3--:R-:W-:-:S05]  /*4ac80*/  IMAD.WIDE R134, R3, 0x4, R134 ;  /* 0x0000000403867825 */ /* 0x008fca00078e0286 */
[----:B------:R1:W-:Y:S01]  /*4ac90*/  STL.64 [R1+0x1628], R134 ;  /* 0x0016288601007387 */ /* 0x0003e20000100a00 */
[----:B----4-:R-:W-:-:S03]  /*4aca0*/  IMAD.WIDE R132, R3, 0x4, R132 ;  /* 0x0000000403847825 */ /* 0x010fc600078e0284 */
[----:B-1----:R-:W3:Y:S04]  /*4acb0*/  LDL.LU.64 R134, [R1+0x1568] ;  /* 0x0015680001867983 */ /* 0x002ee80000300a00 */
        /* <DEDUP_REMOVED lines=8> */
[----:B------:R-:W-:-:S05]  /*4ad40*/  IMAD.WIDE R126, R3, 0x4, R126 ;  /* 0x00000004037e7825 */ /* 0x000fca00078e027e */
[----:B------:R1:W-:Y:S01]  /*4ad50*/  STL.64 [R1+0x1648], R126 ;  /* 0x0016487e01007387 */ /* 0x0003e20000100a00 */
[----:B------:R-:W-:-:S03]  /*4ad60*/  IMAD.WIDE R124, R3, 0x4, R124 ;  /* 0x00000004037c7825 */ /* 0x000fc600078e027c */
[----:B-1----:R-:W4:Y:S04]  /*4ad70*/  LDL.LU.64 R126, [R1+0xd38] ;  /* 0x000d3800017e7983 */ /* 0x002f280000300a00 */
[----:B------:R1:W-:Y:S04]  /*4ad80*/  STL.64 [R1+0x1650], R124 ;  /* 0x0016507c01007387 */ /* 0x0003e80000100a00 */
[----:B-1----:R-:W4:Y:S01]  /*4ad90*/  LDL.LU.64 R124, [R1+0x1700] ;  /* 0x00170000017c7983 */ /* 0x002f220000300a00 */
[----:B------:R-:W-:-:S05]  /*4ada0*/  IMAD.WIDE R120, R3, 0x4, R120 ;  /* 0x0000000403787825 */ /* 0x000fca00078e0278 */
[----:B------:R1:W-:Y:S01]  /*4adb0*/  STL.64 [R1+0x1658], R120 ;  /* 0x0016587801007387 */ /* 0x0003e20000100a00 */
[----:B------:R-:W-:-:S03]  /*4adc0*/  IMAD.WIDE R116, R3, 0x4, R116 ;  /* 0x0000000403747825 */ /* 0x000fc600078e0274 */
        /* <DEDUP_REMOVED lines=27> */
[----:B-1----:R-:W-:-:S03]  /*4af80*/  IMAD.WIDE R104, R3, 0x4, R112 ;  /* 0x0000000403687825 */ /* 0x002fc600078e0270 */
[----:B------:R-:W4:Y:S04]  /*4af90*/  LDL.LU.64 R112, [R1+0xd58] ;  /* 0x000d580001707983 */ /* 0x000f280000300a00 */
        /* <DEDUP_REMOVED lines=21> */
[----:B------:R-:W-:Y:S04]  /*4b0f0*/  STL.64 [R1+0x1700], R106 ;  /* 0x0017006a01007387 */ /* 0x000fe80000100a00 */
[----:B------:R-:W4:Y:S04]  /*4b100*/  LDL.LU.64 R116, [R1+0x1758] ;  /* 0x0017580001747983 */ /* 0x000f280000300a00 */
[----:B------:R-:W4:Y:S01]  /*4b110*/  LDL.LU.64 R118, [R1+0x1760] ;  /* 0x0017600001767983 */ /* 0x000f220000300a00 */
[----:B-1----:R-:W-:-:S05]  /*4b120*/  IMAD.WIDE R104, R3, 0x4, R120 ;  /* 0x0000000403687825 */ /* 0x002fca00078e0278 */
        /* <DEDUP_REMOVED lines=40> */
[----:B------:R1:W-:Y:S02]  /*4b3b0*/  STL.64 [R1+0x1758], R116 ;  /* 0x0017587401007387 */ /* 0x0003e40000100a00 */
[----:B-1----:R-:W-:-:S04]  /*4b3c0*/  IMAD.WIDE R116, R3, 0x4, R118 ;  /* 0x0000000403747825 */ /* 0x002fc800078e0276 */
[C---:B------:R-:W-:Y:S01]  /*4b3d0*/  IMAD.WIDE R246, R3.reuse, 0x4, R246 ;  /* 0x0000000403f67825 */ /* 0x040fe200078e02f6 */
[----:B------:R1:W-:Y:S03]  /*4b3e0*/  STL.64 [R1+0x1760], R116 ;  /* 0x0017607401007387 */ /* 0x0003e60000100a00 */
[C---:B------:R-:W-:Y:S01]  /*4b3f0*/  IMAD.WIDE R118, R3.reuse, 0x4, R244 ;  /* 0x0000000403767825 */ /* 0x040fe200078e02f4 */
[----:B------:R-:W-:Y:S03]  /*4b400*/  STL.64 [R1+0x1768], R246 ;  /* 0x001768f601007387 */ /* 0x000fe60000100a00 */
[C---:B------:R-:W-:Y:S01]  /*4b410*/  IMAD.WIDE R240, R3.reuse, 0x4, R240 ;  /* 0x0000000403f07825 */ /* 0x040fe200078e02f0 */
[----:B------:R1:W-:Y:S03]  /*4b420*/  STL.64 [R1+0x1770], R118 ;  /* 0x0017707601007387 */ /* 0x0003e60000100a00 */
[----:B-1----:R-:W-:-:S05]  /*4b430*/  IMAD.WIDE R116, R3, 0x4, R242 ;  /* 0x0000000403747825 */ /* 0x002fca00078e02f2 */
[----:B------:R1:W-:Y:S01]  /*4b440*/  STL.64 [R1+0x1778], R116 ;  /* 0x0017787401007387 */ /* 0x0003e20000100a00 */
[----:B------:R-:W-:-:S03]  /*4b450*/  IMAD.WIDE R118, R3, 0x4, R138 ;  /* 0x0000000403767825 */ /* 0x000fc600078e028a */
[----:B------:R-:W-:Y:S01]  /*4b460*/  STL.64 [R1+0x1780], R240 ;  /* 0x001780f001007387 */ /* 0x000fe20000100a00 */
[----:B------:R-:W-:-:S04]  /*4b470*/  IMAD.WIDE R108, R3, 0x4, R108 ;  /* 0x00000004036c7825 */ /* 0x000fc800078e026c */
[C---:B-1----:R-:W-:Y:S01]  /*4b480*/  IMAD.WIDE R116, R3.reuse, 0x4, R104 ;  /* 0x0000000403747825 */ /* 0x042fe200078e0268 */
[----:B------:R-:W-:Y:S03]  /*4b490*/  STL.64 [R1+0x1788], R118 ;  /* 0x0017887601007387 */ /* 0x000fe60000100a00 */
        /* <DEDUP_REMOVED lines=10> */
[----:B------:R1:W-:Y:S02]  /*4b540*/  STL.64 [R1+0x17b8], R106 ;  /* 0x0017b86a01007387 */ /* 0x0003e40000100a00 */
[----:B-1----:R-:W-:-:S02]  /*4b550*/  IMAD.WIDE R104, R3, 0x4, R122 ;  /* 0x0000000403687825 */ /* 0x002fc400078e027a */
[----:B------:R-:W4:Y:S04]  /*4b560*/  LDL.LU.64 R122, [R1+0x1810] ;  /* 0x00181000017a7983 */ /* 0x000f280000300a00 */
[----:B------:R2:W-:Y:S01]  /*4b570*/  STL.64 [R1+0x17c0], R104 ;  /* 0x0017c06801007387 */ /* 0x0005e20000100a00 */
[----:B------:R-:W-:-:S03]  /*4b580*/  IMAD.WIDE R106, R3, 0x4, R112 ;  /* 0x00000004036a7825 */ /* 0x000fc600078e0270 */
        /* <DEDUP_REMOVED lines=81> */
[----:B------:R-:W-:Y:S04]  /*4baa0*/  STL.64 [R1+0x1890], R104 ;  /* 0x0018906801007387 */ /* 0x000fe80000100a00 */
[----:B------:R1:W-:Y:S04]  /*4bab0*/  STL.64 [R1+0x1898], R106 ;  /* 0x0018986a01007387 */ /* 0x0003e80000100a00 */
[----:B------:R-:W-:Y:S01]  /*4bac0*/  STL.64 [R1+0x18a0], R108 ;  /* 0x0018a06c01007387 */ /* 0x000fe20000100a00 */
[----:B-1----:R-:W-:-:S03]  /*4bad0*/  IMAD.WIDE R106, R3, 0x4, R124 ;  /* 0x00000004036a7825 */ /* 0x002fc600078e027c */
[----:B------:R-:W4:Y:S01]  /*4bae0*/  LDL.LU.64 R124, [R1+0x1900] ;  /* 0x00190000017c7983 */ /* 0x000f220000300a00 */
[----:B------:R-:W-:-:S05]  /*4baf0*/  IMAD.WIDE R104, R3, 0x4, R110 ;  /* 0x0000000403687825 */ /* 0x000fca00078e026e */
[----:B------:R1:W-:Y:S04]  /*4bb00*/  STL.64 [R1+0x18a8], R104 ;  /* 0x0018a86801007387 */ /* 0x0003e80000100a00 */
[----:B------:R1:W-:Y:S02]  /*4bb10*/  STL.64 [R1+0x18b0], R106 ;  /* 0x0018b06a01007387 */ /* 0x0003e40000100a00 */
[C---:B-1----:R-:W-:Y:S02]  /*4bb20*/  IMAD.WIDE R104, R3.reuse, 0x4, R120 ;  /* 0x0000000403687825 */ /* 0x042fe400078e0278 */
[----:B------:R-:W4:Y:S04]  /*4bb30*/  LDL.LU.64 R120, [R1+0x1380] ;  /* 0x0013800001787983 */ /* 0x000f280000300a00 */
[----:B------:R1:W-:Y:S01]  /*4bb40*/  STL.64 [R1+0x18b8], R104 ;  /* 0x0018b86801007387 */ /* 0x0003e20000100a00 */
[----:B------:R-:W-:-:S03]  /*4bb50*/  IMAD.WIDE R106, R3, 0x4, R122 ;  /* 0x00000004036a7825 */ /* 0x000fc600078e027a */
[----:B------:R-:W4:Y:S04]  /*4bb60*/  LDL.LU.64 R122, [R1+0x1910] ;  /* 0x00191000017a7983 */ /* 0x000f280000300a00 */
        /* <DEDUP_REMOVED lines=242> */
[----:B------:R1:W-:Y:S04]  /*4ca90*/  STL.64 [R1+0x1b48], R134 ;  /* 0x001b488601007387 */ /* 0x0003e80000100a00 */
[----:B-1----:R-:W3:Y:S01]  /*4caa0*/  LDL.LU.64 R134, [R1+0x1bf8] ;  /* 0x001bf80001867983 */ /* 0x002ee20000300a00 */
[----:B----4-:R-:W-:-:S04]  /*4cab0*/  IMAD.WIDE R132, R3, 0x4, R132 ;  /* 0x0000000403847825 */ /* 0x010fc800078e0284 */
        /* <DEDUP_REMOVED lines=52> */
[----:B------:R-:W-:Y:S04]  /*4ce00*/  STL.64 [R1+0x1bf8], R106 ;  /* 0x001bf86a01007387 */ /* 0x000fe80000100a00 */
[----:B------:R-:W3:Y:S04]  /*4ce10*/  LDL.LU.64 R116, [R1+0x1c50] ;  /* 0x001c500001747983 */ /* 0x000ee80000300a00 */
[----:B------:R-:W3:Y:S01]  /*4ce20*/  LDL.LU.64 R118, [R1+0x1c58] ;  /* 0x001c580001767983 */ /* 0x000ee20000300a00 */
[----:B----4-:R-:W-:-:S05]  /*4ce30*/  IMAD.WIDE R104, R3, 0x4, R132 ;  /* 0x0000000403687825 */ /* 0x010fca00078e0284 */
        /* <DEDUP_REMOVED lines=38> */
[----:B------:R-:W-:-:S03]  /*4d0a0*/  IMAD.WIDE R116, R3, 0x4, R116 ;  /* 0x0000000403747825 */ /* 0x000fc600078e0274 */
[----:B-1----:R-:W3:Y:S04]  /*4d0b0*/  LDL.LU.64 R134, [R1+0x1cf8] ;  /* 0x001cf80001867983 */ /* 0x002ee80000300a00 */
[----:B------:R1:W-:Y:S01]  /*4d0c0*/  STL.64 [R1+0x1c50], R116 ;  /* 0x001c507401007387 */ /* 0x0003e20000100a00 */
[----:B----4-:R-:W-:-:S04]  /*4d0d0*/  IMAD.WIDE R246, R3, 0x4, R246 ;  /* 0x0000000403f67825 */ /* 0x010fc800078e02f6 */
[----:B-1----:R-:W-:-:S04]  /*4d0e0*/  IMAD.WIDE R116, R3, 0x4, R118 ;  /* 0x0000000403747825 */ /* 0x002fc800078e0276 */
[C---:B------:R-:W-:Y:S01]  /*4d0f0*/  IMAD.WIDE R118, R3.reuse, 0x4, R244 ;  /* 0x0000000403767825 */ /* 0x040fe200078e02f4 */
[----:B------:R1:W-:Y:S03]  /*4d100*/  STL.64 [R1+0x1c58], R116 ;  /* 0x001c587401007387 */ /* 0x0003e60000100a00 */
[C---:B------:R-:W-:Y:S01]  /*4d110*/  IMAD.WIDE R240, R3.reuse, 0x4, R240 ;  /* 0x0000000403f07825 */ /* 0x040fe200078e02f0 */
[----:B------:R-:W-:Y:S04]  /*4d120*/  STL.64 [R1+0x1c60], R246 ;  /* 0x001c60f601007387 */ /* 0x000fe80000100a00 */
[----:B------:R4:W-:Y:S01]  /*4d130*/  STL.64 [R1+0x1c68], R118 ;  /* 0x001c687601007387 */ /* 0x0009e20000100a00 */
[----:B-1----:R-:W-:-:S05]  /*4d140*/  IMAD.WIDE R116, R3, 0x4, R242 ;  /* 0x0000000403747825 */ /* 0x002fca00078e02f2 */
[----:B------:R1:W-:Y:S01]  /*4d150*/  STL.64 [R1+0x1c70], R116 ;  /* 0x001c707401007387 */ /* 0x0003e20000100a00 */
[----:B----4-:R-:W-:-:S03]  /*4d160*/  IMAD.WIDE R118, R3, 0x4, R138 ;  /* 0x0000000403767825 */ /* 0x010fc600078e028a */
        /* <DEDUP_REMOVED lines=11> */
[C---:B----4-:R-:W-:Y:S02]  /*4d220*/  IMAD.WIDE R106, R3.reuse, 0x4, R132 ;  /* 0x00000004036a7825 */ /* 0x050fe400078e0284 */
        /* <DEDUP_REMOVED lines=26> */
[----:B------:R-:W-:Y:S04]  /*4d3d0*/  STL.64 [R1+0x1cf0], R106 ;  /* 0x001cf06a01007387 */ /* 0x000fe80000100a00 */
[----:B------:R-:W2:Y:S04]  /*4d3e0*/  LDL.LU.64 R116, [R1+0x1d48] ;  /* 0x001d480001747983 */ /* 0x000ea80000300a00 */
[----:B------:R-:W2:Y:S01]  /*4d3f0*/  LDL.LU.64 R118, [R1+0x1d50] ;  /* 0x001d500001767983 */ /* 0x000ea20000300a00 */
[----:B---3--:R-:W-:-:S05]  /*4d400*/  IMAD.WIDE R104, R3, 0x4, R134 ;  /* 0x0000000403687825 */ /* 0x008fca00078e0286 */
        /* <DEDUP_REMOVED lines=12> */
[----:B----4-:R-:W-:-:S05]  /*4d4d0*/  IMAD.WIDE R132, R3, 0x4, R132 ;  /* 0x0000000403847825 */ /* 0x010fca00078e0284 */
        /* <DEDUP_REMOVED lines=24> */
[----:B------:R1:W-:Y:S01]  /*4d660*/  STL.64 [R1+0x1d40], R114 ;  /* 0x001d407201007387 */ /* 0x0003e20000100a00 */
[----:B------:R-:W-:-:S03]  /*4d670*/  IMAD.WIDE R116, R3, 0x4, R116 ;  /* 0x0000000403747825 */ /* 0x000fc600078e0274 */
[----:B-1----:R-:W2:Y:S04]  /*4d680*/  LDL.LU.64 R114, [R1+0x1df0] ;  /* 0x001df00001727983 */ /* 0x002ea80000300a00 */
[----:B------:R1:W-:Y:S01]  /*4d690*/  STL.64 [R1+0x1d48], R116 ;  /* 0x001d487401007387 */ /* 0x0003e20000100a00 */
[----:B---3--:R-:W-:-:S04]  /*4d6a0*/  IMAD.WIDE R246, R3, 0x4, R246 ;  /* 0x0000000403f67825 */ /* 0x008fc800078e02f6 */
        /* <DEDUP_REMOVED lines=8> */
[----:B---3--:R-:W-:-:S03]  /*4d730*/  IMAD.WIDE R118, R3, 0x4, R138 ;  /* 0x0000000403767825 */ /* 0x008fc600078e028a */
        /* <DEDUP_REMOVED lines=11> */
[C---:B---3--:R-:W-:Y:S02]  /*4d7f0*/  IMAD.WIDE R106, R3.reuse, 0x4, R134 ;  /* 0x00000004036a7825 */ /* 0x048fe400078e0286 */
[----:B------:R-:W3:Y:S04]  /*4d800*/  LDL.LU.64 R134, [R1+0x1df8] ;  /* 0x001df80001867983 */ /* 0x000ee80000300a00 */
[----:B------:R4:W-:Y:S04]  /*4d810*/  STL.64 [R1+0x1da0], R104 ;  /* 0x001da06801007387 */ /* 0x0009e80000100a00 */
        /* <DEDUP_REMOVED lines=24> */
[----:B------:R-:W-:Y:S04]  /*4d9a0*/  STL.64 [R1+0x1de8], R106 ;  /* 0x001de86a01007387 */ /* 0x000fe80000100a00 */
[----:B------:R-:W4:Y:S04]  /*4d9b0*/  LDL.LU.64 R116, [R1+0x1e40] ;  /* 0x001e400001747983 */ /* 0x000f280000300a00 */
[----:B------:R-:W4:Y:S01]  /*4d9c0*/  LDL.LU.64 R118, [R1+0x1e48] ;  /* 0x001e480001767983 */ /* 0x000f220000300a00 */
[----:B--2---:R-:W-:-:S05]  /*4d9d0*/  IMAD.WIDE R104, R3, 0x4, R114 ;  /* 0x0000000403687825 */ /* 0x004fca00078e0272 */
[----:B------:R1:W-:Y:S04]  /*4d9e0*/  STL.64 [R1+0x1df0], R104 ;  /* 0x001df06801007387 */ /* 0x0003e80000100a00 */
[----:B------:R-:W2:Y:S04]  /*4d9f0*/  LDL.LU.64 R246, [R1+0x1e50] ;  /* 0x001e500001f67983 */ /* 0x000ea80000300a00 */
[----:B------:R-:W2:Y:S04]  /*4da00*/  LDL.LU.64 R244, [R1+0x1e58] ;  /* 0x001e580001f47983 */ /* 0x000ea80000300a00 */
[----:B------:R-:W2:Y:S04]  /*4da10*/  LDL.LU.64 R242, [R1+0x1e60] ;  /* 0x001e600001f27983 */ /* 0x000ea80000300a00 */
[----:B------:R-:W2:Y:S04]  /*4da20*/  LDL.LU.64 R240, [R1+0x1e68] ;  /* 0x001e680001f07983 */ /* 0x000ea80000300a00 */
[----:B------:R-:W2:Y:S04]  /*4da30*/  LDL.LU.64 R138, [R1+0x1e70] ;  /* 0x001e7000018a7983 */ /* 0x000ea80000300a00 */
[----:B-1----:R-:W2:Y:S04]  /*4da40*/  LDL.LU.64 R104, [R1+0x1e78] ;  /* 0x001e780001687983 */ /* 0x002ea80000300a00 */
[----:B------:R-:W2:Y:S04]  /*4da50*/  LDL.LU.64 R106, [R1+0x1e80] ;  /* 0x001e8000016a7983 */ /* 0x000ea80000300a00 */
[----:B------:R-:W2:Y:S04]  /*4da60*/  LDL.LU.64 R136, [R1+0x1e88] ;  /* 0x001e880001887983 */ /* 0x000ea80000300a00 */
[----:B------:R-:W2:Y:S04]  /*4da70*/  LDL.LU.64 R108, [R1+0x1e90] ;  /* 0x001e9000016c7983 */ /* 0x000ea80000300a00 */
[----:B------:R-:W2:Y:S04]  /*4da80*/  LDL.LU.64 R110, [R1+0x1e98] ;  /* 0x001e9800016e7983 */ /* 0x000ea80000300a00 */
[----:B------:R-:W2:Y:S01]  /*4da90*/  LDL.LU.64 R114, [R1+0x1ea0] ;  /* 0x001ea00001727983 */ /* 0x000ea20000300a00 */
[----:B---3--:R-:W-:-:S05]  /*4daa0*/  IMAD.WIDE R134, R3, 0x4, R134 ;  /* 0x0000000403867825 */ /* 0x008fca00078e0286 */
[----:B------:R1:W-:Y:S04]  /*4dab0*/  STL.64 [R1+0x1df8], R134 ;  /* 0x001df88601007387 */ /* 0x0003e80000100a00 */
[----:B-1----:R-:W3:Y:S01]  /*4dac0*/  LDL.LU.64 R134, [R1+0x1ea8] ;  /* 0x001ea80001867983 */ /* 0x002ee20000300a00 */
        /* <DEDUP_REMOVED lines=25> */
[----:B------:R1:W-:Y:S02]  /*4dc60*/  STL.64 [R1+0x1e40], R116 ;  /* 0x001e407401007387 */ /* 0x0003e40000100a00 */
[----:B-1----:R-:W-:-:S05]  /*4dc70*/  IMAD.WIDE R116, R3, 0x4, R118 ;  /* 0x0000000403747825 */ /* 0x002fca00078e0276 */
[----:B------:R1:W-:Y:S01]  /*4dc80*/  STL.64 [R1+0x1e48], R116 ;  /* 0x001e487401007387 */ /* 0x0003e20000100a00 */
[----:B--2---:R-:W-:-:S04]  /*4dc90*/  IMAD.WIDE R246, R3, 0x4, R246 ;  /* 0x0000000403f67825 */ /* 0x004fc800078e02f6 */
        /* <DEDUP_REMOVED lines=8> */
[C---:B--2---:R-:W-:Y:S01]  /*4dd20*/  IMAD.WIDE R116, R3.reuse, 0x4, R104 ;  /* 0x0000000403747825 */ /* 0x044fe200078e0268 */
        /* <DEDUP_REMOVED lines=52> */
[----:B--2---:R-:W-:-:S05]  /*4e070*/  IMAD.WIDE R114, R3, 0x4, R114 ;  /* 0x0000000403727825 */ /* 0x004fca00078e0272 */
[----:B------:R1:W-:Y:S04]  /*4e080*/  STL.64 [R1+0x1ef0], R114 ;  /* 0x001ef07201007387 */ /* 0x0003e80000100a00 */
[----:B-1----:R-:W2:Y:S01]  /*4e090*/  LDL.LU.64 R114, [R1+0x1fa0] ;  /* 0x001fa00001727983 */ /* 0x002ea20000300a00 */
        /* <DEDUP_REMOVED lines=769> */
[----:B------:R1:W-:Y:S02]  /*510b0*/  STL.64 [R1+0x2310], R116 ;  /* 0x0023107401007387 */ /* 0x0003e40000100a00 */
[----:B-1----:R-:W-:-:S05]  /*510c0*/  IMAD.WIDE R116, R3, 0x4, R118 ;  /* 0x0000000403747825 */ /* 0x002fca00078e0276 */
[----:B------:R1:W-:Y:S01]  /*510d0*/  STL.64 [R1+0x2318], R116 ;  /* 0x0023187401007387 */ /* 0x0003e20000100a00 */
[----:B---3--:R-:W-:-:S04]  /*510e0*/  IMAD.WIDE R246, R3, 0x4, R246 ;  /* 0x0000000403f67825 */ /* 0x008fc800078e02f6 */
        /* <DEDUP_REMOVED lines=833> */
[----:B------:R1:W-:Y:S02]  /*54500*/  STL.64 [R1+0x4368], R116 ;  /* 0x0043687401007387 */ /* 0x0003e40000100a00 */
[----:B-1----:R-:W-:-:S05]  /*54510*/  IMAD.WIDE R116, R3, 0x4, R118 ;  /* 0x0000000403747825 */ /* 0x002fca00078e0276 */
        /* <DEDUP_REMOVED lines=10> */
[C---:B----4-:R-:W-:Y:S01]  /*545c0*/  IMAD.WIDE R116, R3.reuse, 0x4, R104 ;  /* 0x0000000403747825 */ /* 0x050fe200078e0268 */
        /* <DEDUP_REMOVED lines=276> */
[----:B------:R-:W-:-:S04]  /*55710*/  IMAD.WIDE R106, R3, 0x4, R106 ;  /* 0x00000004036a7825 */ /* 0x000fc800078e026a */
[C---:B------:R-:W-:Y:S01]  /*55720*/  IMAD.WIDE R118, R3.reuse, 0x4, R138 ;  /* 0x0000000403767825 */ /* 0x040fe200078e028a */
[----:B------:R-:W-:Y:S03]  /*55730*/  STL.64 [R1+0x4db8], R240 ;  /* 0x004db8f001007387 */ /* 0x000fe60000100a00 */
        /* <DEDUP_REMOVED lines=8> */
[----:B-1----:R-:W-:-:S03]  /*557c0*/  IMAD.WIDE R106, R3, 0x4, R110 ;  /* 0x00000004036a7825 */ /* 0x002fc600078e026e */
[----:B------:R-:W4:Y:S01]  /*557d0*/  LDL.LU.64 R138, [R1+0x2548] ;  /* 0x00254800018a7983 */ /* 0x000f220000300a00 */
[----:B------:R-:W-:-:S03]  /*557e0*/  IMAD.WIDE R104, R3, 0x4, R112 ;  /* 0x0000000403687825 */ /* 0x000fc600078e0270 */
[----:B------:R2:W-:Y:S04]  /*557f0*/  STL.64 [R1+0x4de8], R106 ;  /* 0x004de86a01007387 */ /* 0x0005e80000100a00 */
[----:B------:R3:W-:Y:S04]  /*55800*/  STL.64 [R1+0x4de0], R104 ;  /* 0x004de06801007387 */ /* 0x0007e80000100a00 */
[----:B------:R-:W4:Y:S01]  /*55810*/  LDL.LU.64 R136, [R1+0x33c8] ;  /* 0x0033c80001887983 */ /* 0x000f220000300a00 */
[----:B--2---:R-:W-:-:S05]  /*55820*/  IMAD.WIDE R106, R3, 0x4, R114 ;  /* 0x00000004036a7825 */ /* 0x004fca00078e0272 */
[----:B------:R4:W-:Y:S01]  /*55830*/  STL.64 [R1+0x4df8], R106 ;  /* 0x004df86a01007387 */ /* 0x0009e20000100a00 */
[----:B---3--:R-:W-:-:S03]  /*55840*/  IMAD.WIDE R104, R3, 0x4, R134 ;  /* 0x0000000403687825 */ /* 0x008fc600078e0286 */
[----:B------:R-:W2:Y:S04]  /*55850*/  LDL.LU.64 R134, [R1+0x2528] ;  /* 0x0025280001867983 */ /* 0x000ea80000300a00 */
[----:B------:R1:W-:Y:S01]  /*55860*/  STL.64 [R1+0x4df0], R104 ;  /* 0x004df06801007387 */ /* 0x0003e20000100a00 */
[----:B----4-:R-:W-:-:S03]  /*55870*/  IMAD.WIDE R106, R3, 0x4, R132 ;  /* 0x00000004036a7825 */ /* 0x010fc600078e0284 */
[----:B------:R-:W3:Y:S04]  /*55880*/  LDL.LU.64 R132, [R1+0x33d0] ;  /* 0x0033d00001847983 */ /* 0x000ee80000300a00 */
[----:B------:R4:W-:Y:S01]  /*55890*/  STL.64 [R1+0x4e08], R106 ;  /* 0x004e086a01007387 */ /* 0x0009e20000100a00 */
[----:B-1----:R-:W-:-:S03]  /*558a0*/  IMAD.WIDE R104, R3, 0x4, R130 ;  /* 0x0000000403687825 */ /* 0x002fc600078e0282 */
        /* <DEDUP_REMOVED lines=11> */
[----:B------:R-:W4:Y:S01]  /*55960*/  LDL.LU.64 R118, [R1+0x24c0] ;  /* 0x0024c00001767983 */ /* 0x000f220000300a00 */
[----:B-1----:R-:W-:-:S05]  /*55970*/  IMAD.WIDE R104, R3, 0x4, R120 ;  /* 0x0000000403687825 */ /* 0x002fca00078e0278 */
[----:B------:R1:W-:Y:S04]  /*55980*/  STL.64 [R1+0x4e20], R104 ;  /* 0x004e206801007387 */ /* 0x0003e80000100a00 */
[----:B-1----:R-:W4:Y:S01]  /*55990*/  LDL.LU.64 R104, [R1+0x33e8] ;  /* 0x0033e80001687983 */ /* 0x002f220000300a00 */
[----:B------:R-:W-:-:S03]  /*559a0*/  IMAD.WIDE R108, R3, 0x4, R122 ;  /* 0x00000004036c7825 */ /* 0x000fc600078e027a */
[----:B------:R-:W4:Y:S04]  /*559b0*/  LDL.LU.64 R106, [R1+0x24a0] ;  /* 0x0024a000016a7983 */ /* 0x000f280000300a00 */
[----:B------:R1:W-:Y:S04]  /*559c0*/  STL.64 [R1+0x4e38], R108 ;  /* 0x004e386c01007387 */ /* 0x0003e80000100a00 */
[----:B-1----:R-:W4:Y:S04]  /*559d0*/  LDL.LU.64 R108, [R1+0x33f0] ;  /* 0x0033f000016c7983 */ /* 0x002f280000300a00 */
[----:B------:R-:W4:Y:S04]  /*559e0*/  LDL.LU.64 R110, [R1+0x2480] ;  /* 0x00248000016e7983 */ /* 0x000f280000300a00 */
        /* <DEDUP_REMOVED lines=8> */
[----:B------:R-:W4:Y:S01]  /*55a70*/  LDL.LU.64 R240, [R1+0x3418] ;  /* 0x0034180001f07983 */ /* 0x000f220000300a00 */
[----:B------:R-:W-:-:S05]  /*55a80*/  IMAD.WIDE R138, R3, 0x4, R138 ;  /* 0x00000004038a7825 */ /* 0x000fca00078e028a */
[----:B------:R1:W-:Y:S01]  /*55a90*/  STL.64 [R1+0x4e30], R138 ;  /* 0x004e308a01007387 */ /* 0x0003e20000100a00 */
[----:B------:R-:W-:-:S03]  /*55aa0*/  IMAD.WIDE R136, R3, 0x4, R136 ;  /* 0x0000000403887825 */ /* 0x000fc600078e0288 */
[----:B-1----:R-:W4:Y:S04]  /*55ab0*/  LDL.LU.64 R138, [R1+0x24d8] ;  /* 0x0024d800018a7983 */ /* 0x002f280000300a00 */
        /* <DEDUP_REMOVED lines=8> */
[----:B------:R-:W-:-:S05]  /*55b40*/  IMAD.WIDE R130, R3, 0x4, R130 ;  /* 0x0000000403827825 */ /* 0x000fca00078e0282 */
        /* <DEDUP_REMOVED lines=14> */
[----:B------:R-:W-:-:S04]  /*55c30*/  IMAD.WIDE R104, R3, 0x4, R104 ;  /* 0x0000000403687825 */ /* 0x000fc800078e0268 */
[C---:B------:R-:W-:Y:S01]  /*55c40*/  IMAD.WIDE R106, R3.reuse, 0x4, R106 ;  /* 0x00000004036a7825 */ /* 0x040fe200078e026a */
[----:B------:R1:W-:Y:S04]  /*55c50*/  STL.64 [R1+0x4e88], R104 ;  /* 0x004e886801007387 */ /* 0x0003e80000100a00 */
[----:B-1----:R1:W5:Y:S01]  /*55c60*/  LDL.LU.64 R104, [R1+0x59f0] ;  /* 0x0059f00001687983 */ /* 0x0023620000300a00 */
[----:B------:R-:W-:-:S03]  /*55c70*/  IMAD.WIDE R108, R3, 0x4, R108 ;  /* 0x00000004036c7825 */ /* 0x000fc600078e026c */
[----:B------:R1:W-:Y:S01]  /*55c80*/  STL.64 [R1+0x4e80], R106 ;  /* 0x004e806a01007387 */ /* 0x0003e20000100a00 */
[----:B------:R-:W-:-:S04]  /*55c90*/  IMAD.WIDE R110, R3, 0x4, R110 ;  /* 0x00000004036e7825 */ /* 0x000fc800078e026e */
[C---:B------:R-:W-:Y:S01]  /*55ca0*/  IMAD.WIDE R112, R3.reuse, 0x4, R112 ;  /* 0x0000000403707825 */ /* 0x040fe200078e0270 */
[----:B-1----:R1:W5:Y:S03]  /*55cb0*/  LDL.LU.64 R106, [R1+0x59e8] ;  /* 0x0059e800016a7983 */ /* 0x0023660000300a00 */
[C---:B------:R-:W-:Y:S01]  /*55cc0*/  IMAD.WIDE R114, R3.reuse, 0x4, R114 ;  /* 0x0000000403727825 */ /* 0x040fe200078e0272 */
[----:B------:R1:W-:Y:S03]  /*55cd0*/  STL.64 [R1+0x4e98], R108 ;  /* 0x004e986c01007387 */ /* 0x0003e60000100a00 */
[----:B------:R-:W-:-:S04]  /*55ce0*/  IMAD.WIDE R120, R3, 0x4, R120 ;  /* 0x0000000403787825 */ /* 0x000fc800078e0278 */
[C---:B------:R-:W-:Y:S01]  /*55cf0*/  IMAD.WIDE R122, R3.reuse, 0x4, R122 ;  /* 0x00000004037a7825 */ /* 0x040fe200078e027a */
[----:B-1----:R1:W5:Y:S04]  /*55d00*/  LDL.LU.64 R108, [R1+0x59e0] ;  /* 0x0059e000016c7983 */ /* 0x0023680000300a00 */
[----:B------:R1:W-:Y:S01]  /*55d10*/  STL.64 [R1+0x4e90], R110 ;  /* 0x004e906e01007387 */ /* 0x0003e20000100a00 */
        /* <DEDUP_REMOVED lines=12> */
[----:B------:R-:W-:-:S03]  /*55de0*/  IMAD.WIDE R136, R3, 0x4, R136 ;  /* 0x0000000403887825 */ /* 0x000fc600078e0288 */
[----:B-1----:R1:W5:Y:S04]  /*55df0*/  LDL.LU.64 R120, [R1+0x59c0] ;  /* 0x0059c00001787983 */ /* 0x0023680000300a00 */
[----:B------:R1:W-:Y:S04]  /*55e00*/  STL.64 [R1+0x4eb0], R122 ;  /* 0x004eb07a01007387 */ /* 0x0003e80000100a00 */
[----:B-1----:R1:W5:Y:S04]  /*55e10*/  LDL.LU.64 R122, [R1+0x59b8] ;  /* 0x0059b800017a7983 */ /* 0x0023680000300a00 */
[----:B------:R1:W-:Y:S04]  /*55e20*/  STL.64 [R1+0x4ec8], R116 ;  /* 0x004ec87401007387 */ /* 0x0003e80000100a00 */
[----:B------:R1:W-:Y:S04]  /*55e30*/  STL.64 [R1+0x4ec0], R246 ;  /* 0x004ec0f601007387 */ /* 0x0003e80000100a00 */
[----:B------:R1:W-:Y:S04]  /*55e40*/  STL.64 [R1+0x4ed8], R244 ;  /* 0x004ed8f401007387 */ /* 0x0003e80000100a00 */
[----:B------:R1:W-:Y:S04]  /*55e50*/  STL.64 [R1+0x4ed0], R242 ;  /* 0x004ed0f201007387 */ /* 0x0003e80000100a00 */
[----:B------:R1:W-:Y:S01]  /*55e60*/  STL.64 [R1+0x4ee8], R240 ;  /* 0x004ee8f001007387 */ /* 0x0003e20000100a00 */
[----:B--2---:R-:W-:-:S03]  /*55e70*/  IMAD.WIDE R134, R3, 0x4, R134 ;  /* 0x0000000403867825 */ /* 0x004fc600078e0286 */
[----:B------:R2:W-:Y:S04]  /*55e80*/  STL.64 [R1+0x4ee0], R138 ;  /* 0x004ee08a01007387 */ /* 0x0005e80000100a00 */
[----:B------:R2:W-:Y:S04]  /*55e90*/  STL.64 [R1+0x4ef8], R136 ;  /* 0x004ef88801007387 */ /* 0x0005e80000100a00 */
[----:B------:R2:W-:Y:S01]  /*55ea0*/  STL.64 [R1+0x4ef0], R134 ;  /* 0x004ef08601007387 */ /* 0x0005e20000100a00 */
[----:B---3--:R-:W-:-:S05]  /*55eb0*/  IMAD.WIDE R132, R3, 0x4, R132 ;  /* 0x0000000403847825 */ /* 0x008fca00078e0284 */
[----:B------:R2:W-:Y:S01]  /*55ec0*/  STL.64 [R1+0x4f08], R132 ;  /* 0x004f088401007387 */ /* 0x0005e20000100a00 */
[----:B------:R-:W-:Y:S01]  /*55ed0*/  ISETP.GE.AND P0, PT, R252, 0x80, PT ;  /* 0x00000080fc00780c */ /* 0x000fe20003f06270 */
[----:B------:R-:W-:-:S05]  /*55ee0*/  IMAD.WIDE R130, R3, 0x4, R130 ;  /* 0x0000000403827825 */ /* 0x000fca00078e0282 */
[----:B------:R2:W-:Y:S01]  /*55ef0*/  STL.64 [R1+0x4f00], R130 ;  /* 0x004f008201007387 */ /* 0x0005e20000100a00 */
[----:B----4-:R-:W-:-:S05]  /*55f00*/  IMAD.WIDE R128, R3, 0x4, R128 ;  /* 0x0000000403807825 */ /* 0x010fca00078e0280 */
[----:B------:R2:W-:Y:S01]  /*55f10*/  STL.64 [R1+0x4f18], R128 ;  /* 0x004f188001007387 */ /* 0x0005e20000100a00 */
[----:B------:R-:W-:-:S04]  /*55f20*/  IMAD.WIDE R126, R3, 0x4, R126 ;  /* 0x00000004037e7825 */ /* 0x000fc800078e027e */
[----:B------:R-:W-:-:S04]  /*55f30*/  IMAD.WIDE R124, R3, 0x4, R124 ;  /* 0x00000004037c7825 */ /* 0x000fc800078e027c */
[----:B-1----:R-:W-:-:S05]  /*55f40*/  IMAD.WIDE R116, R3, 0x4, R118 ;  /* 0x0000000403747825 */ /* 0x002fca00078e0276 */
[----:B------:R2:W-:Y:S04]  /*55f50*/  STL.64 [R1+0x4f20], R116 ;  /* 0x004f207401007387 */ /* 0x0005e80000100a00 */
[----:B------:R2:W-:Y:S04]  /*55f60*/  STL.64 [R1+0x4f10], R126 ;  /* 0x004f107e01007387 */ /* 0x0005e80000100a00 */
[----:B------:R2:W-:Y:S02]  /*55f70*/  STL.64 [R1+0x4f28], R124 ;  /* 0x004f287c01007387 */ /* 0x0005e40000100a00 */
[----:B------:R1:W-:Y:S04]  /*55f80*/  STL.64 [R1+0x5aa8], R62 ;  /* 0x005aa83e01007387 */ /* 0x0003e80000100a00 */
[----:B------:R-:W3:Y:S04]  /*55f90*/  S2R R0, SR_TID.X ;  /* 0x0000000000007919 */ /* 0x000ee80000002100 */
[----:B------:R-:W0:Y:S04]  /*55fa0*/  LDGDEPBAR ;  /* 0x00000000000079af */ /* 0x000e280000000000 */
[----:B-1----:R-:W4:Y:S04]  /*55fb0*/  LDL.64 R62, [R1+0x1620] ;  /* 0x00162000013e7983 */ /* 0x002f280000100a00 */
[----:B------:R1:W-:Y:S04]  /*55fc0*/  STL.64 [R1+0x5aa0], R60 ;  /* 0x005aa03c01007387 */ /* 0x0003e80000100a00 */
[----:B-12---:R-:W2:Y:S04]  /*55fd0*/  LDL.64 R60, [R1+0x990] ;  /* 0x00099000013c7983 */ /* 0x006ea80000100a00 */
[----:B------:R1:W-:Y:S04]  /*55fe0*/  STL.64 [R1+0x5a98], R58 ;  /* 0x005a983a01007387 */ /* 0x0003e80000100a00 */
[----:B-1----:R-:W2:Y:S04]  /*55ff0*/  LDL.64 R58, [R1+0x1720] ;  /* 0x00172000013a7983 */ /* 0x002ea80000100a00 */
[----:B------:R1:W-:Y:S04]  /*56000*/  STL.64 [R1+0x5a90], R56 ;  /* 0x005a903801007387 */ /* 0x0003e80000100a00 */
[----:B-1----:R-:W2:Y:S04]  /*56010*/  LDL.64 R56, [R1+0x1920] ;  /* 0x0019200001387983 */ /* 0x002ea80000100a00 */
[----:B------:R1:W-:Y:S04]  /*56020*/  STL.64 [R1+0x5a88], R54 ;  /* 0x005a883601007387 */ /* 0x0003e80000100a00 */
[----:B-1----:R-:W2:Y:S04]  /*56030*/  LDL.64 R54, [R1+0x1820] ;  /* 0x0018200001367983 */ /* 0x002ea80000100a00 */
[----:B------:R1:W-:Y:S04]  /*56040*/  STL.64 [R1+0x5a80], R52 ;  /* 0x005a803401007387 */ /* 0x0003e80000100a00 */
[----:B-1----:R-:W2:Y:S04]  /*56050*/  LDL.64 R52, [R1+0x290] ;  /* 0x0002900001347983 */ /* 0x002ea80000100a00 */
[----:B------:R1:W-:Y:S04]  /*56060*/  STL.64 [R1+0x5a78], R50 ;  /* 0x005a783201007387 */ /* 0x0003e80000100a00 */
[----:B-1----:R-:W4:Y:S04]  /*56070*/  LDL.64 R50, [R1+0x1628] ;  /* 0x0016280001327983 */ /* 0x002f280000100a00 */
[----:B------:R1:W-:Y:S04]  /*56080*/  STL.64 [R1+0x5a70], R48 ;  /* 0x005a703001007387 */ /* 0x0003e80000100a00 */
[----:B-1----:R-:W4:Y:S04]  /*56090*/  LDL.64 R48, [R1+0x18a8] ;  /* 0x0018a80001307983 */ /* 0x002f280000100a00 */
[----:B------:R-:W-:Y:S04]  /*560a0*/  STL.64 [R1+0x5a68], R46 ;  /* 0x005a682e01007387 */ /* 0x000fe80000100a00 */
[----:B------:R1:W-:Y:S04]  /*560b0*/  STL.64 [R1+0x5a60], R44 ;  /* 0x005a602c01007387 */ /* 0x0003e80000100a00 */
[----:B-1----:R-:W4:Y:S04]  /*560c0*/  LDL.64 R44, [R1+0x18a0] ;  /* 0x0018a000012c7983 */ /* 0x002f280000100a00 */
        /* <DEDUP_REMOVED lines=23> */
[----:B-1----:R-:W4:Y:S01]  /*56240*/  LDL.64 R20, [R1+0x288] ;  /* 0x0002880001147983 */ /* 0x002f220000100a00 */
[----:B---3--:R-:W-:-:S03]  /*56250*/  LOP3.LUT R118, R0, 0x3f, RZ, 0xc0, !PT ;  /* 0x0000003f00767812 */ /* 0x008fc600078ec0ff */
[----:B------:R-:W-:Y:S02]  /*56260*/  STL.64 [R1+0x59f8], R18 ;  /* 0x0059f81201007387 */ /* 0x000fe40000100a00 */
[----:B------:R-:W-:Y:S02]  /*56270*/  IMAD.SHL.U32 R119, R118, 0x4, RZ ;  /* 0x0000000476777824 */ /* 0x000fe400078e00ff */
[----:B------:R1:W-:Y:S04]  /*56280*/  STL.64 [R1+0x59f0], R16 ;  /* 0x0059f01001007387 */ /* 0x0003e80000100a00 */
[----:B------:R3:W-:Y:S04]  /*56290*/  STL.64 [R1+0x59e8], R14 ;  /* 0x0059e80e01007387 */ /* 0x0007e80000100a00 */
[----:B------:R-:W-:Y:S04]  /*562a0*/  STL.64 [R1+0x59e0], R12 ;  /* 0x0059e00c01007387 */ /* 0x000fe80000100a00 */
[----:B------:R1:W-:Y:S04]  /*562b0*/  STL.64 [R1+0x59d8], R10 ;  /* 0x0059d80a01007387 */ /* 0x0003e80000100a00 */
[----:B------:R1:W-:Y:S04]  /*562c0*/  STL.64 [R1+0x59d0], R8 ;  /* 0x0059d00801007387 */ /* 0x0003e80000100a00 */
[----:B------:R1:W-:Y:S04]  /*562d0*/  STL.64 [R1+0x59c8], R6 ;  /* 0x0059c80601007387 */ /* 0x0003e80000100a00 */
[----:B------:R1:W-:Y:S04]  /*562e0*/  STL.64 [R1+0x59c0], R4 ;  /* 0x0059c00401007387 */ /* 0x0003e80000100a00 */
[----:B------:R2:W-:Y:S04]  /*562f0*/  STL.64 [R1+0x59b8], R2 ;  /* 0x0059b80201007387 */ /* 0x0005e80000100a00 */
[----:B------:R-:W4:Y:S04]  /*56300*/  LDL.64 R46, [R1+0x1928] ;  /* 0x00192800012e7983 */ /* 0x000f280000100a00 */
[----:B-1----:R-:W4:Y:S04]  /*56310*/  LDL.64 R16, [R1+0x1b08] ;  /* 0x001b080001107983 */ /* 0x002f280000100a00 */
[----:B------:R-:W4:Y:S04]  /*56320*/  LDL.64 R18, [R1+0x1b10] ;  /* 0x001b100001127983 */ /* 0x000f280000100a00 */
[----:B---3--:R-:W3:Y:S04]  /*56330*/  LDL.64 R14, [R1+0x19b8] ;  /* 0x0019b800010e7983 */ /* 0x008ee80000100a00 */
[----:B--2---:R1:W-:Y:S01]  /*56340*/  LDGSTS.E [R119+0x40000], [R52.64], P3 ;  /* 0x4000000034777fae */ /* 0x0043e20009921844 */
[----:B------:R-:W-:-:S03]  /*56350*/  LOP3.LUT R0, R0, 0x3f, RZ, 0xc0, !PT ;  /* 0x0000003f00007812 */ /* 0x000fc600078ec0ff */
[----:B------:R-:W2:Y:S04]  /*56360*/  LDL.64 R10, [R1+0x1848] ;  /* 0x00184800010a7983 */ /* 0x000ea80000100a00 */
[----:B------:R-:W2:Y:S04]  /*56370*/  LDL.64 R12, [R1+0x18c0] ;  /* 0x0018c000010c7983 */ /* 0x000ea80000100a00 */
[----:B-1----:R-:W2:Y:S04]  /*56380*/  LDL.64 R52, [R1+0x19a0] ;  /* 0x0019a00001347983 */ /* 0x002ea80000100a00 */
[----:B------:R-:W2:Y:S04]  /*56390*/  LDL.64 R8, [R1+0x1750] ;  /* 0x0017500001087983 */ /* 0x000ea80000100a00 */
[----:B------:R-:W2:Y:S04]  /*563a0*/  LDL.64 R6, [R1+0x15e0] ;  /* 0x0015e00001067983 */ /* 0x000ea80000100a00 */
        /* <DEDUP_REMOVED lines=14> */
[----:B----4-:R-:W4:Y:S04]  /*56490*/  LDL.64 R50, [R1+0x1a28] ;  /* 0x001a280001327983 */ /* 0x010f280000100a00 */
        /* <DEDUP_REMOVED lines=12> */
[----:B------:R-:W4:Y:S04]  /*56560*/  LDL.64 R20, [R1+0x1c28] ;  /* 0x001c280001147983 */ /* 0x000f280000100a00 */
[----:B-1----:R-:W4:Y:S04]  /*56570*/  LDL.64 R48, [R1+0x1ba8] ;  /* 0x001ba80001307983 */ /* 0x002f280000100a00 */
[----:B--2---:R-:W2:Y:S04]  /*56580*/  LDL.64 R56, [R1+0x1bb0] ;  /* 0x001bb00001387983 */ /* 0x004ea80000100a00 */
[----:B------:R1:W-:Y:S04]  /*56590*/  LDGSTS.E [R119+0x4a100], [R46.64], P4 ;  /* 0x4a1000002e777fae */ /* 0x0003e8000a121844 */
        /* <DEDUP_REMOVED lines=17> */
[----:B------:R1:W-:Y:S04]  /*566b0*/  LDGSTS.E [R119+0x4c000], [R62.64], P3 ;  /* 0x4c0000003e777fae */ /* 0x0003e80009921844 */
[----:B----4-:R4:W-:Y:S04]  /*566c0*/  LDGSTS.E [R119+0x4c100], [R50.64], P4 ;  /* 0x4c10000032777fae */ /* 0x0109e8000a121844 */
[----:B-1----:R-:W3:Y:S04]  /*566d0*/  LDL.64 R62, [R1+0x1e28] ;  /* 0x001e2800013e7983 */ /* 0x002ee80000100a00 */
[----:B----4-:R-:W4:Y:S04]  /*566e0*/  LDL.64 R50, [R1+0x1eb0] ;  /* 0x001eb00001327983 */ /* 0x010f280000100a00 */
[----:B------:R1:W-:Y:S04]  /*566f0*/  LDGSTS.E [R119+0x4d000], [R58.64], P3 ;  /* 0x4d0000003a777fae */ /* 0x0003e80009921844 */
[----:B-1----:R-:W4:Y:S04]  /*56700*/  LDL.64 R58, [R1+0x1fc0] ;  /* 0x001fc000013a7983 */ /* 0x002f280000100a00 */
[----:B------:R1:W-:Y:S04]  /*56710*/  LDGSTS.E [R119+0x4d100], [R54.64], P4 ;  /* 0x4d10000036777fae */ /* 0x0003e8000a121844 */
[----:B------:R2:W-:Y:S04]  /*56720*/  LDGSTS.E [R119+0x4e000], [R16.64], P3 ;  /* 0x4e00000010777fae */ /* 0x0005e80009921844 */
[----:B------:R2:W-:Y:S04]  /*56730*/  LDGSTS.E [R119+0x4e100], [R18.64], P4 ;  /* 0x4e10000012777fae */ /* 0x0005e8000a121844 */
[----:B-1----:R-:W4:Y:S04]  /*56740*/  LDL.64 R54, [R1+0x20c8] ;  /* 0x0020c80001367983 */ /* 0x002f280000100a00 */
[----:B------:R1:W-:Y:S04]  /*56750*/  LDGSTS.E [R119+0x4f000], [R48.64], P3 ;  /* 0x4f00000030777fae */ /* 0x0003e80009921844 */
[----:B--2---:R2:W-:Y:S04]  /*56760*/  LDGSTS.E [R119+0x4f100], [R56.64], P4 ;  /* 0x4f10000038777fae */ /* 0x0045e8000a121844 */
[----:B------:R2:W-:Y:S04]  /*56770*/  LDGSTS.E [R119+0x50000], [R20.64], P3 ;  /* 0x5000000014777fae */ /* 0x0005e80009921844 */
[----:B-1----:R-:W4:Y:S04]  /*56780*/  LDL.64 R48, [R1+0x20d0] ;  /* 0x0020d00001307983 */ /* 0x002f280000100a00 */
[----:B--2---:R-:W2:Y:S04]  /*56790*/  LDL.64 R56, [R1+0x20d8] ;  /* 0x0020d80001387983 */ /* 0x004ea80000100a00 */
[----:B------:R1:W-:Y:S04]  /*567a0*/  LDGSTS.E [R119+0x50100], [R22.64], P4 ;  /* 0x5010000016777fae */ /* 0x0003e8000a121844 */
        /* <DEDUP_REMOVED lines=14> */
[----:B---3--:R1:W-:Y:S04]  /*56890*/  LDGSTS.E [R119+0x53100], [R60.64], P4 ;  /* 0x531000003c777fae */ /* 0x0083e8000a121844 */
[----:B-1----:R-:W3:Y:S04]  /*568a0*/  LDL.64 R60, [R1+0x20e8] ;  /* 0x0020e800013c7983 */ /* 0x002ee80000100a00 */
[----:B------:R1:W-:Y:S04]  /*568b0*/  LDGSTS.E [R119+0x54000], [R62.64], P3 ;  /* 0x540000003e777fae */ /* 0x0003e80009921844 */
[----:B------:R2:W-:Y:S04]  /*568c0*/  LDGSTS.E [R119+0x54100], [R32.64], P4 ;  /* 0x5410000020777fae */ /* 0x0005e8000a121844 */
[----:B------:R2:W-:Y:S04]  /*568d0*/  LDGSTS.E [R119+0x55000], [R34.64], P3 ;  /* 0x5500000022777fae */ /* 0x0005e80009921844 */
        /* <DEDUP_REMOVED lines=14> */
[----:B----4-:R-:W4:Y:S04]  /*569c0*/  LDL.64 R54, [R1+0x2120] ;  /* 0x0021200001367983 */ /* 0x010f280000100a00 */
[----:B--2---:R1:W-:Y:S04]  /*569d0*/  LDGSTS.E [R119+0x5a100], [R56.64], P4 ;  /* 0x5a10000038777fae */ /* 0x0043e8000a121844 */
[----:B------:R-:W2:Y:S04]  /*569e0*/  LDL.64 R32, [R1+0x5170] ;  /* 0x0051700001207983 */ /* 0x000ea80000100a00 */
[----:B------:R-:W2:Y:S04]  /*569f0*/  LDL.64 R34, [R1+0x5168] ;  /* 0x0051680001227983 */ /* 0x000ea80000100a00 */
        /* <DEDUP_REMOVED lines=17> */
[----:B------:R2:W-:Y:S04]  /*56b10*/  LDGSTS.E [R119+0x5e000], [R18.64], P3 ;  /* 0x5e00000012777fae */ /* 0x0005e80009921844 */
[----:B-1----:R-:W3:Y:S04]  /*56b20*/  LDL.64 R58, [R1+0x5120] ;  /* 0x00512000013a7983 */ /* 0x002ee80000100a00 */
[----:B------:R1:W-:Y:S04]  /*56b30*/  LDGSTS.E [R119+0x5e100], [R46.64], P4 ;  /* 0x5e1000002e777fae */ /* 0x0003e8000a121844 */
[----:B----4-:R4:W-:Y:S04]  /*56b40*/  LDGSTS.E [R119+0x5f000], [R54.64], P3 ;  /* 0x5f00000036777fae */ /* 0x0109e80009921844 */
[----:B------:R2:W-:Y:S04]  /*56b50*/  LDGSTS.E [R119+0x5f100], [R20.64], P4 ;  /* 0x5f10000014777fae */ /* 0x0005e8000a121844 */
[----:B-1----:R-:W3:Y:S04]  /*56b60*/  LDL.64 R46, [R1+0x5118] ;  /* 0x00511800012e7983 */ /* 0x002ee80000100a00 */
[----:B----4-:R-:W4:Y:S04]  /*56b70*/  LDL.64 R54, [R1+0x5110] ;  /* 0x0051100001367983 */ /* 0x010f280000100a00 */
[----:B------:R1:W-:Y:S04]  /*56b80*/  LDGSTS.E [R119+0x60000], [R22.64], P3 ;  /* 0x6000000016777fae */ /* 0x0003e80009921844 */
[----:B------:R1:W-:Y:S04]  /*56b90*/  LDGSTS.E [R119+0x60100], [R24.64], P4 ;  /* 0x6010000018777fae */ /* 0x0003e8000a121844 */
[----:B--2---:R2:W-:Y:S04]  /*56ba0*/  LDGSTS.E [R119+0x61000], [R56.64], P3 ;  /* 0x6100000038777fae */ /* 0x0045e80009921844 */
[----:B------:R1:W-:Y:S04]  /*56bb0*/  LDGSTS.E [R119+0x61100], [R26.64], P4 ;  /* 0x611000001a777fae */ /* 0x0003e8000a121844 */
[----:B------:R1:W-:Y:S04]  /*56bc0*/  LDGSTS.E [R119+0x62000], [R28.64], P3 ;  /* 0x620000001c777fae */ /* 0x0003e80009921844 */
[----:B--2---:R-:W4:Y:S04]  /*56bd0*/  LDL.64 R56, [R1+0x5108] ;  /* 0x0051080001387983 */ /* 0x004f280000100a00 */
        /* <DEDUP_REMOVED lines=11> */
[----:B---3--:R1:W-:Y:S04]  /*56c90*/  LDGSTS.E [R119+0x63100], [R60.64], P4 ;  /* 0x631000003c777fae */ /* 0x0083e8000a121844 */
[----:B------:R3:W-:Y:S04]  /*56ca0*/  LDGSTS.E [R119+0x64000], [R32.64], P3 ;  /* 0x6400000020777fae */ /* 0x0007e80009921844 */
[----:B------:R3:W-:Y:S04]  /*56cb0*/  LDGSTS.E [R119+0x64100], [R34.64], P4 ;  /* 0x6410000022777fae */ /* 0x0007e8000a121844 */
[----:B-1----:R-:W2:Y:S04]  /*56cc0*/  LDL.64 R60, [R1+0x50f8] ;  /* 0x0050f800013c7983 */ /* 0x002ea80000100a00 */
        /* <DEDUP_REMOVED lines=12> */
[----:B------:R-:W3:Y:S04]  /*56d90*/  LDL.64 R34, [R1+0x5070] ;  /* 0x0050700001227983 */ /* 0x000ee80000100a00 */
[----:B-1----:R-:W3:Y:S04]  /*56da0*/  LDL.64 R48, [R1+0x50d0] ;  /* 0x0050d00001307983 */ /* 0x002ee80000100a00 */
[----:B------:R-:W3:Y:S04]  /*56db0*/  LDL.64 R58, [R1+0x50c8] ;  /* 0x0050c800013a7983 */ /* 0x000ee80000100a00 */
[----:B------:R1:W-:Y:S04]  /*56dc0*/  LDGSTS.E [R119+0x69100], [R46.64], P4 ;  /* 0x691000002e777fae */ /* 0x0003e8000a121844 */
[----:B----4-:R4:W-:Y:S04]  /*56dd0*/  LDGSTS.E [R119+0x6a000], [R54.64], P3 ;  /* 0x6a00000036777fae */ /* 0x0109e80009921844 */
[----:B------:R-:W3:Y:S04]  /*56de0*/  LDL.64 R36, [R1+0x5060] ;  /* 0x0050600001247983 */ /* 0x000ee80000100a00 */
[----:B------:R-:W3:Y:S04]  /*56df0*/  LDL.64 R38, [R1+0x5058] ;  /* 0x0050580001267983 */ /* 0x000ee80000100a00 */
[----:B----4-:R-:W4:Y:S04]  /*56e00*/  LDL.64 R54, [R1+0x50a8] ;  /* 0x0050a80001367983 */ /* 0x010f280000100a00 */
[----:B------:R-:W4:Y:S04]  /*56e10*/  LDL.64 R40, [R1+0x5050] ;  /* 0x0050500001287983 */ /* 0x000f280000100a00 */
[----:B------:R1:W-:Y:S04]  /*56e20*/  LDGSTS.E [R119+0x6a100], [R56.64], P4 ;  /* 0x6a10000038777fae */ /* 0x0003e8000a121844 */
[----:B------:R-:W4:Y:S04]  /*56e30*/  LDL.64 R42, [R1+0x5040] ;  /* 0x00504000012a7983 */ /* 0x000f280000100a00 */
[----:B------:R-:W4:Y:S04]  /*56e40*/  LDL.64 R44, [R1+0x5038] ;  /* 0x00503800012c7983 */ /* 0x000f280000100a00 */
[----:B-1----:R-:W4:Y:S04]  /*56e50*/  LDL.64 R56, [R1+0x5088] ;  /* 0x0050880001387983 */ /* 0x002f280000100a00 */
[----:B------:R-:W4:Y:S04]  /*56e60*/  LDL.64 R46, [R1+0x5030] ;  /* 0x00503000012e7983 */ /* 0x000f280000100a00 */
[----:B------:R1:W-:Y:S04]  /*56e70*/  LDGSTS.E [R119+0x6b000], [R52.64], P3 ;  /* 0x6b00000034777fae */ /* 0x0003e80009921844 */
[----:B-1----:R-:W4:Y:S04]  /*56e80*/  LDL.64 R52, [R1+0x5080] ;  /* 0x0050800001347983 */ /* 0x002f280000100a00 */
[----:B--2---:R1:W-:Y:S04]  /*56e90*/  LDGSTS.E [R119+0x6b100], [R60.64], P4 ;  /* 0x6b1000003c777fae */ /* 0x0043e8000a121844 */
[----:B-1----:R-:W2:Y:S04]  /*56ea0*/  LDL.64 R60, [R1+0x5068] ;  /* 0x00506800013c7983 */ /* 0x002ea80000100a00 */
[----:B---3--:R1:W-:Y:S04]  /*56eb0*/  LDGSTS.E [R119+0x6c000], [R62.64], P3 ;  /* 0x6c0000003e777fae */ /* 0x0083e80009921844 */
        /* <DEDUP_REMOVED lines=12> */
[----:B----4-:R4:W-:Y:S04]  /*56f80*/  LDGSTS.E [R119+0x70100], [R54.64], P4 ;  /* 0x7010000036777fae */ /* 0x0109e8000a121844 */
[----:B------:R1:W-:Y:S04]  /*56f90*/  LDGSTS.E [R119+0x71000], [R26.64], P3 ;  /* 0x710000001a777fae */ /* 0x0003e80009921844 */
[----:B------:R1:W-:Y:S04]  /*56fa0*/  LDGSTS.E [R119+0x71100], [R28.64], P4 ;  /* 0x711000001c777fae */ /* 0x0003e8000a121844 */
[----:B----4-:R-:W3:Y:S04]  /*56fb0*/  LDL.64 R54, [R1+0x5010] ;  /* 0x0050100001367983 */ /* 0x010ee80000100a00 */
[----:B------:R1:W-:Y:S04]  /*56fc0*/  LDGSTS.E [R119+0x72000], [R30.64], P3 ;  /* 0x720000001e777fae */ /* 0x0003e80009921844 */
[----:B------:R1:W-:Y:S04]  /*56fd0*/  LDGSTS.E [R119+0x72100], [R56.64], P4 ;  /* 0x7210000038777fae */ /* 0x0003e8000a121844 */
[----:B------:R-:W3:Y:S04]  /*56fe0*/  LDL.64 R16, [R1+0x4fe8] ;  /* 0x004fe80001107983 */ /* 0x000ee80000100a00 */
[----:B------:R-:W3:Y:S04]  /*56ff0*/  LDL.64 R18, [R1+0x4fe0] ;  /* 0x004fe00001127983 */ /* 0x000ee80000100a00 */
[----:B-1----:R-:W3:Y:S04]  /*57000*/  LDL.64 R56, [R1+0x5008] ;  /* 0x0050080001387983 */ /* 0x002ee80000100a00 */
        /* <DEDUP_REMOVED lines=12> */
[----:B--2---:R1:W-:Y:S04]  /*570d0*/  LDGSTS.E [R119+0x74100], [R60.64], P4 ;  /* 0x741000003c777fae */ /* 0x0043e8000a121844 */
[----:B------:R2:W-:Y:S04]  /*570e0*/  LDGSTS.E [R119+0x75000], [R36.64], P3 ;  /* 0x7500000024777fae */ /* 0x0005e80009921844 */
[----:B------:R2:W-:Y:S04]  /*570f0*/  LDGSTS.E [R119+0x75100], [R38.64], P4 ;  /* 0x7510000026777fae */ /* 0x0005e8000a121844 */
[----:B-1----:R-:W4:Y:S04]  /*57100*/  LDL.64 R60, [R1+0x4ff8] ;  /* 0x004ff800013c7983 */ /* 0x002f280000100a00 */
[----:B------:R1:W-:Y:S04]  /*57110*/  LDGSTS.E [R119+0x76000], [R40.64], P3 ;  /* 0x7600000028777fae */ /* 0x0003e80009921844 */
[----:B---3--:R3:W-:Y:S04]  /*57120*/  LDGSTS.E [R119+0x76100], [R62.64], P4 ;  /* 0x761000003e777fae */ /* 0x0087e8000a121844 */
[----:B------:R1:W-:Y:S04]  /*57130*/  LDGSTS.E [R119+0x77000], [R42.64], P3 ;  /* 0x770000002a777fae */ /* 0x0003e80009921844 */
[----:B------:R1:W-:Y:S04]  /*57140*/  LDGSTS.E [R119+0x77100], [R44.64], P4 ;  /* 0x771000002c777fae */ /* 0x0003e8000a121844 */
[----:B---3--:R-:W3:Y:S04]  /*57150*/  LDL.64 R62, [R1+0x4ff0] ;  /* 0x004ff000013e7983 */ /* 0x008ee80000100a00 */
[----:B------:R2:W-:Y:S04]  /*57160*/  LDGSTS.E [R119+0x78000], [R46.64], P3 ;  /* 0x780000002e777fae */ /* 0x0005e80009921844 */
[----:B------:R2:W-:Y:S04]  /*57170*/  LDGSTS.E [R119+0x78100], [R50.64], P4 ;  /* 0x7810000032777fae */ /* 0x0005e8000a121844 */
[----:B-1----:R-:W3:Y:S04]  /*57180*/  LDL.64 R44, [R1+0x4fd8] ;  /* 0x004fd800012c7983 */ /* 0x002ee80000100a00 */
[----:B--2---:R-:W2:Y:S04]  /*57190*/  LDL.64 R36, [R1+0x1638] ;  /* 0x0016380001247983 */ /* 0x004ea80000100a00 */
[----:B------:R-:W2:Y:S04]  /*571a0*/  LDL.64 R50, [R1+0x4fd0] ;  /* 0x004fd00001327983 */ /* 0x000ea80000100a00 */
[----:B------:R1:W-:Y:S04]  /*571b0*/  LDGSTS.E [R119+0x79000], [R48.64], P3 ;  /* 0x7900000030777fae */ /* 0x0003e80009921844 */
[----:B------:R1:W-:Y:S04]  /*571c0*/  LDGSTS.E [R119+0x79100], [R58.64], P4 ;  /* 0x791000003a777fae */ /* 0x0003e8000a121844 */
[----:B------:R-:W2:Y:S04]  /*571d0*/  LDL.64 R38, [R1+0x16b0] ;  /* 0x0016b00001267983 */ /* 0x000ea80000100a00 */
[----:B-1----:R-:W2:Y:S04]  /*571e0*/  LDL.64 R48, [R1+0x1630] ;  /* 0x0016300001307983 */ /* 0x002ea80000100a00 */
[----:B------:R-:W2:Y:S04]  /*571f0*/  LDL.64 R58, [R1+0x280] ;  /* 0x00028000013a7983 */ /* 0x000ea80000100a00 */
[----:B------:R-:W2:Y:S04]  /*57200*/  LDL.64 R40, [R1+0x16b8] ;  /* 0x0016b80001287983 */ /* 0x000ea80000100a00 */
[----:B------:R-:W2:Y:S04]  /*57210*/  LDL.64 R42, [R1+0x1738] ;  /* 0x00173800012a7983 */ /* 0x000ea80000100a00 */
[----:B------:R1:W-:Y:S04]  /*57220*/  LDGSTS.E [R119+0x7a000], [R54.64], P3 ;  /* 0x7a00000036777fae */ /* 0x0003e80009921844 */
[----:B------:R-:W2:Y:S04]  /*57230*/  LDL.64 R46, [R1+0x17b0] ;  /* 0x0017b000012e7983 */ /* 0x000ea80000100a00 */
[----:B-1----:R-:W2:Y:S04]  /*57240*/  LDL.64 R54, [R1+0x9a0] ;  /* 0x0009a00001367983 */ /* 0x002ea80000100a00 */
[----:B------:R1:W-:Y:S04]  /*57250*/  LDGSTS.E [R119+0x7a100], [R56.64], P4 ;  /* 0x7a10000038777fae */ /* 0x0003e8000a121844 */
[----:B-1----:R-:W2:Y:S04]  /*57260*/  LDL.64 R56, [R1+0x9a8] ;  /* 0x0009a80001387983 */ /* 0x002ea80000100a00 */
[----:B------:R1:W-:Y:S04]  /*57270*/  LDGSTS.E [R119+0x7b000], [R52.64], P3 ;  /* 0x7b00000034777fae */ /* 0x0003e80009921844 */
[----:B----4-:R4:W-:Y:S04]  /*57280*/  LDGSTS.E [R119+0x7b100], [R60.64], P4 ;  /* 0x7b1000003c777fae */ /* 0x0109e8000a121844 */
[----:B----4-:R-:W4:Y:S04]  /*57290*/  LDL.64 R60, [R1+0x1730] ;  /* 0x00173000013c7983 */ /* 0x010f280000100a00 */
[----:B---3--:R3:W-:Y:S04]  /*572a0*/  LDGSTS.E [R119+0x7c000], [R62.64], P3 ;  /* 0x7c0000003e777fae */ /* 0x0087e80009921844 */
[----:B-1----:R-:W1:Y:S04]  /*572b0*/  S2R R53, SR_TID.X ;  /* 0x0000000000357919 */ /* 0x002e680000002100 */
[----:B------:R1:W-:Y:S04]  /*572c0*/  LDGSTS.E [R119+0x7c100], [R16.64], P4 ;  /* 0x7c10000010777fae */ /* 0x0003e8000a121844 */
[----:B---3--:R-:W3:Y:S04]  /*572d0*/  LDL.64 R62, [R1+0x17b8] ;  /* 0x0017b800013e7983 */ /* 0x008ee80000100a00 */
[----:B------:R1:W-:Y:S04]  /*572e0*/  LDGSTS.E [R119+0x7d000], [R18.64], P3 ;  /* 0x7d00000012777fae */ /* 0x0003e80009921844 */
[----:B------:R2:W-:Y:S04]  /*572f0*/  LDGSTS.E [R119+0x7d100], [R44.64], P4 ;  /* 0x7d1000002c777fae */ /* 0x0005e8000a121844 */
[----:B--2---:R2:W-:Y:S01]  /*57300*/  LDGSTS.E [R119+0x7e000], [R50.64], P3 ;  /* 0x7e00000032777fae */ /* 0x0045e20009921844 */
[----:B-1----:R-:W-:-:S03]  /*57310*/  LOP3.LUT R53, R53, 0x3f, RZ, 0xc0, !PT ;  /* 0x0000003f35357812 */ /* 0x002fc600078ec0ff */
[----:B------:R1:W-:Y:S02]  /*57320*/  LDGSTS.E [R119+0x7e100], [R20.64], P4 ;  /* 0x7e10000014777fae */ /* 0x0003e4000a121844 */
[----:B------:R-:W-:Y:S02]  /*57330*/  IMAD.SHL.U32 R53, R53, 0x4, RZ ;  /* 0x0000000435357824 */ /* 0x000fe400078e00ff */
[----:B------:R-:W3:Y:S03]  /*57340*/  LDL.64 R44, [R1+0x1830] ;  /* 0x00183000012c7983 */ /* 0x000ee60000100a00 */
[----:B------:R-:W-:Y:S01]  /*57350*/  LOP3.LUT R52, R53, 0x10, RZ, 0x3c, !PT ;  /* 0x0000001035347812 */ /* 0x000fe200078e3cff */
[----:B--2---:R-:W3:Y:S04]  /*57360*/  LDL.64 R50, [R1+0x1838] ;  /* 0x0018380001327983 */ /* 0x004ee80000100a00 */
        /* <DEDUP_REMOVED lines=32> */
[----:B------:R4:W-:Y:S04]  /*57570*/  LDGSTS.E [R52+0x46300], [R42.64], P4 ;  /* 0x463000002a347fae */ /* 0x0009e8000a121844 */
[----:B------:R3:W-:Y:S04]  /*57580*/  LDGSTS.E [R52+0x47200], [R46.64], P3 ;  /* 0x472000002e347fae */ /* 0x0007e80009921844 */
[----:B-1----:R-:W2:Y:S04]  /*57590*/  LDL.64 R60, [R1+0x19b0] ;  /* 0x0019b000013c7983 */ /* 0x002ea80000100a00 */
[----:B----4-:R-:W2:Y:S04]  /*575a0*/  LDL.64 R42, [R1+0x1f48] ;  /* 0x001f4800012a7983 */ /* 0x010ea80000100a00 */
[----:B---3--:R1:W-:Y:S04]  /*575b0*/  LDGSTS.E [R52+0x47300], [R62.64], P4 ;  /* 0x473000003e347fae */ /* 0x0083e8000a121844 */
[----:B------:R-:W3:Y:S04]  /*575c0*/  LDL.64 R46, [R1+0x1a38] ;  /* 0x001a3800012e7983 */ /* 0x000ee80000100a00 */
[----:B-1----:R-:W2:Y:S04]  /*575d0*/  LDL.64 R62, [R1+0x1a98] ;  /* 0x001a9800013e7983 */ /* 0x002ea80000100a00 */
[----:B------:R1:W-:Y:S04]  /*575e0*/  LDGSTS.E [R52+0x48200], [R44.64], P3 ;  /* 0x482000002c347fae */ /* 0x0003e80009921844 */
[----:B------:R1:W-:Y:S04]  /*575f0*/  LDGSTS.E [R52+0x48300], [R50.64], P4 ;  /* 0x4830000032347fae */ /* 0x0003e8000a121844 */
[----:B-1----:R-:W2:Y:S04]  /*57600*/  LDL.64 R44, [R1+0x1f50] ;  /* 0x001f5000012c7983 */ /* 0x002ea80000100a00 */
[----:B------:R-:W2:Y:S04]  /*57610*/  LDL.64 R50, [R1+0x1bc0] ;  /* 0x001bc00001327983 */ /* 0x000ea80000100a00 */
[----:B------:R1:W-:Y:S04]  /*57620*/  LDGSTS.E [R52+0x49200], [R58.64], P3 ;  /* 0x492000003a347fae */ /* 0x0003e80009921844 */
[----:B-1----:R-:W2:Y:S04]  /*57630*/  LDL.64 R58, [R1+0x1cc0] ;  /* 0x001cc000013a7983 */ /* 0x002ea80000100a00 */
[----:B------:R1:W-:Y:S04]  /*57640*/  LDGSTS.E [R52+0x49300], [R54.64], P4 ;  /* 0x4930000036347fae */ /* 0x0003e8000a121844 */
[----:B-1----:R-:W2:Y:S04]  /*57650*/  LDL.64 R54, [R1+0x1d38] ;  /* 0x001d380001367983 */ /* 0x002ea80000100a00 */
[----:B------:R1:W-:Y:S04]  /*57660*/  LDGSTS.E [R52+0x4a200], [R56.64], P3 ;  /* 0x4a20000038347fae */ /* 0x0003e80009921844 */
[----:B-1----:R-:W2:Y:S04]  /*57670*/  LDL.64 R56, [R1+0x1dc0] ;  /* 0x001dc00001387983 */ /* 0x002ea80000100a00 */
[----:B------:R1:W-:Y:S04]  /*57680*/  LDGSTS.E [R52+0x4a300], [R48.64], P4 ;  /* 0x4a30000030347fae */ /* 0x0003e8000a121844 */
[----:B-1----:R-:W2:Y:S04]  /*57690*/  LDL.64 R48, [R1+0x1ec0] ;  /* 0x001ec00001307983 */ /* 0x002ea80000100a00 */
[----:B--2---:R1:W-:Y:S04]  /*576a0*/  LDGSTS.E [R52+0x4b200], [R60.64], P3 ;  /* 0x4b2000003c347fae */ /* 0x0043e80009921844 */
[----:B------:R2:W-:Y:S04]  /*576b0*/  LDGSTS.E [R52+0x4b300], [R14.64], P4 ;  /* 0x4b3000000e347fae */ /* 0x0005e8000a121844 */
[----:B------:R2:W-:Y:S04]  /*576c0*/  LDGSTS.E [R52+0x4c200], [R16.64], P3 ;  /* 0x4c20000010347fae */ /* 0x0005e80009921844 */
[----:B-1----:R-:W4:Y:S04]  /*576d0*/  LDL.64 R60, [R1+0x1fc8] ;  /* 0x001fc800013c7983 */ /* 0x002f280000100a00 */
[----:B---3--:R1:W-:Y:S04]  /*576e0*/  LDGSTS.E [R52+0x4c300], [R46.64], P4 ;  /* 0x4c3000002e347fae */ /* 0x0083e8000a121844 */
        /* <DEDUP_REMOVED lines=13> */
[----:B------:R1:W-:Y:S04]  /*577c0*/  LDGSTS.E [R52+0x51300], [R58.64], P4 ;  /* 0x513000003a347fae */ /* 0x0003e8000a121844 */
[----:B------:R-:W2:Y:S04]  /*577d0*/  LDL.64 R16, [R1+0x2228] ;  /* 0x0022280001107983 */ /* 0x000ea80000100a00 */
[----:B---3--:R-:W3:Y:S04]  /*577e0*/  LDL.64 R18, [R1+0x22d8] ;  /* 0x0022d80001127983 */ /* 0x008ee80000100a00 */
[----:B-1----:R-:W3:Y:S04]  /*577f0*/  LDL.64 R58, [R1+0x2140] ;  /* 0x00214000013a7983 */ /* 0x002ee80000100a00 */
[----:B------:R-:W3:Y:S04]  /*57800*/  LDL.64 R20, [R1+0x22e0] ;  /* 0x0022e00001147983 */ /* 0x000ee80000100a00 */
        /* <DEDUP_REMOVED lines=27> */
[----:B------:R1:W-:Y:S04]  /*579c0*/  LDGSTS.E [R52+0x57300], [R46.64], P4 ;  /* 0x573000002e347fae */ /* 0x0003e8000a121844 */
[----:B--2---:R2:W-:Y:S04]  /*579d0*/  LDGSTS.E [R52+0x58200], [R62.64], P3 ;  /* 0x582000003e347fae */ /* 0x0045e80009921844 */
[----:B-1----:R-:W4:Y:S04]  /*579e0*/  LDL.64 R46, [R1+0x2ae8] ;  /* 0x002ae800012e7983 */ /* 0x002f280000100a00 */
[----:B--2---:R-:W2:Y:S04]  /*579f0*/  LDL.64 R62, [R1+0x22f8] ;  /* 0x0022f800013e7983 */ /* 0x004ea80000100a00 */
[----:B------:R1:W-:Y:S04]  /*57a00*/  LDGSTS.E [R52+0x58300], [R50.64], P4 ;  /* 0x5830000032347fae */ /* 0x0003e8000a121844 */
[----:B-1----:R-:W2:Y:S04]  /*57a10*/  LDL.64 R50, [R1+0x4fa8] ;  /* 0x004fa80001327983 */ /* 0x002ea80000100a00 */
[----:B---3--:R1:W-:Y:S04]  /*57a20*/  LDGSTS.E [R52+0x59200], [R58.64], P3 ;  /* 0x592000003a347fae */ /* 0x0083e80009921844 */
[----:B-1----:R-:W2:Y:S04]  /*57a30*/  LDL.64 R58, [R1+0x4fa0] ;  /* 0x004fa000013a7983 */ /* 0x002ea80000100a00 */
[----:B------:R1:W-:Y:S04]  /*57a40*/  LDGSTS.E [R52+0x59300], [R54.64], P4 ;  /* 0x5930000036347fae */ /* 0x0003e8000a121844 */
[----:B-1----:R-:W2:Y:S04]  /*57a50*/  LDL.64 R54, [R1+0x4f88] ;  /* 0x004f880001367983 */ /* 0x002ea80000100a00 */
[----:B------:R1:W-:Y:S04]  /*57a60*/  LDGSTS.E [R52+0x5a200], [R56.64], P3 ;  /* 0x5a20000038347fae */ /* 0x0003e80009921844 */
        /* <DEDUP_REMOVED lines=9> */
[----:B----4-:R1:W-:Y:S04]  /*57b00*/  LDGSTS.E [R52+0x5c300], [R60.64], P4 ;  /* 0x5c3000003c347fae */ /* 0x0103e8000a121844 */
[----:B------:R4:W-:Y:S04]  /*57b10*/  LDGSTS.E [R52+0x5d200], [R18.64], P3 ;  /* 0x5d20000012347fae */ /* 0x0009e80009921844 */
[----:B------:R2:W-:Y:S04]  /*57b20*/  LDGSTS.E [R52+0x5d300], [R20.64], P4 ;  /* 0x5d30000014347fae */ /* 0x0005e8000a121844 */
[----:B-1----:R-:W3:Y:S04]  /*57b30*/  LDL.64 R60, [R1+0x2ad0] ;  /* 0x002ad000013c7983 */ /* 0x002ee80000100a00 */
[----:B------:R1:W-:Y:S04]  /*57b40*/  LDGSTS.E [R52+0x5e200], [R22.64], P3 ;  /* 0x5e20000016347fae */ /* 0x0003e80009921844 */
[----:B------:R1:W-:Y:S04]  /*57b50*/  LDGSTS.E [R52+0x5e300], [R24.64], P4 ;  /* 0x5e30000018347fae */ /* 0x0003e8000a121844 */
[----:B--2---:R2:W-:Y:S04]  /*57b60*/  LDGSTS.E [R52+0x5f200], [R62.64], P3 ;  /* 0x5f2000003e347fae */ /* 0x0045e80009921844 */
[----:B------:R1:W-:Y:S04]  /*57b70*/  LDGSTS.E [R52+0x5f300], [R26.64], P4 ;  /* 0x5f3000001a347fae */ /* 0x0003e8000a121844 */
[----:B------:R1:W-:Y:S04]  /*57b80*/  LDGSTS.E [R52+0x60200], [R28.64], P3 ;  /* 0x602000001c347fae */ /* 0x0003e80009921844 */
[----:B--2---:R-:W2:Y:S04]  /*57b90*/  LDL.64 R62, [R1+0x2ac8] ;  /* 0x002ac800013e7983 */ /* 0x004ea80000100a00 */
[----:B------:R1:W-:Y:S04]  /*57ba0*/  LDGSTS.E [R52+0x60300], [R30.64], P4 ;  /* 0x603000001e347fae */ /* 0x0003e8000a121844 */
[----:B----4-:R-:W4:Y:S04]  /*57bb0*/  LDL.64 R18, [R1+0x2a80] ;  /* 0x002a800001127983 */ /* 0x010f280000100a00 */
[----:B------:R1:W-:Y:S04]  /*57bc0*/  LDGSTS.E [R52+0x61200], [R50.64], P3 ;  /* 0x6120000032347fae */ /* 0x0003e80009921844 */
[----:B------:R-:W4:Y:S04]  /*57bd0*/  LDL.64 R20, [R1+0x2a78] ;  /* 0x002a780001147983 */ /* 0x000f280000100a00 */
[----:B-1----:R-:W4:Y:S04]  /*57be0*/  LDL.64 R22, [R1+0x2a70] ;  /* 0x002a700001167983 */ /* 0x002f280000100a00 */
        /* <DEDUP_REMOVED lines=22> */
[----:B------:R-:W4:Y:S04]  /*57d50*/  LDL.64 R32, [R1+0x2a30] ;  /* 0x002a300001207983 */ /* 0x000f280000100a00 */
[----:B------:R-:W4:Y:S04]  /*57d60*/  LDL.64 R34, [R1+0x2a28] ;  /* 0x002a280001227983 */ /* 0x000f280000100a00 */
[----:B------:R-:W4:Y:S04]  /*57d70*/  LDL.64 R36, [R1+0x2a18] ;  /* 0x002a180001247983 */ /* 0x000f280000100a00 */
[----:B------:R-:W4:Y:S04]  /*57d80*/  LDL.64 R38, [R1+0x2a10] ;  /* 0x002a100001267983 */ /* 0x000f280000100a00 */
[----:B------:R-:W4:Y:S04]  /*57d90*/  LDL.64 R40, [R1+0x2a08] ;  /* 0x002a080001287983 */ /* 0x000f280000100a00 */
[----:B------:R-:W4:Y:S04]  /*57da0*/  LDL.64 R42, [R1+0x29f8] ;  /* 0x0029f800012a7983 */ /* 0x000f280000100a00 */
[----:B-1----:R-:W4:Y:S04]  /*57db0*/  LDL.64 R44, [R1+0x29f0] ;  /* 0x0029f000012c7983 */ /* 0x002f280000100a00 */
[----:B---3--:R1:W-:Y:S04]  /*57dc0*/  LDGSTS.E [R52+0x67300], [R60.64], P4 ;  /* 0x673000003c347fae */ /* 0x0083e8000a121844 */
[----:B-1----:R-:W3:Y:S04]  /*57dd0*/  LDL.64 R60, [R1+0x2a60] ;  /* 0x002a6000013c7983 */ /* 0x002ee80000100a00 */
[----:B--2---:R1:W-:Y:S04]  /*57de0*/  LDGSTS.E [R52+0x68200], [R62.64], P3 ;  /* 0x682000003e347fae */ /* 0x0043e80009921844 */
[----:B-1----:R-:W2:Y:S04]  /*57df0*/  LDL.64 R62, [R1+0x2a40] ;  /* 0x002a4000013e7983 */ /* 0x002ea80000100a00 */
        /* <DEDUP_REMOVED lines=29> */
[----:B---3--:R-:W3:Y:S04]  /*57fd0*/  LDL.64 R26, [R1+0x4f50] ;  /* 0x004f5000011a7983 */ /* 0x008ee80000100a00 */
[----:B--2---:R2:W-:Y:S04]  /*57fe0*/  LDGSTS.E [R52+0x70300], [R62.64], P4 ;  /* 0x703000003e347fae */ /* 0x0045e8000a121844 */
[----:B------:R-:W3:Y:S04]  /*57ff0*/  LDL.64 R28, [R1+0x4f48] ;  /* 0x004f4800011c7983 */ /* 0x000ee80000100a00 */
[----:B-1----:R-:W3:Y:S04]  /*58000*/  LDL.64 R30, [R1+0x4f40] ;  /* 0x004f4000011e7983 */ /* 0x002ee80000100a00 */
[----:B--2---:R-:W2:Y:S04]  /*58010*/  LDL.64 R62, [R1+0x29c8] ;  /* 0x0029c800013e7983 */ /* 0x004ea80000100a00 */
[----:B----4-:R1:W-:Y:S04]  /*58020*/  LDGSTS.E [R52+0x71200], [R50.64], P3 ;  /* 0x7120000032347fae */ /* 0x0103e80009921844 */
[----:B------:R4:W-:Y:S04]  /*58030*/  LDGSTS.E [R52+0x71300], [R32.64], P4 ;  /* 0x7130000020347fae */ /* 0x0009e8000a121844 */
[----:B------:R4:W-:Y:S04]  /*58040*/  LDGSTS.E [R52+0x72200], [R34.64], P3 ;  /* 0x7220000022347fae */ /* 0x0009e80009921844 */
[----:B-1----:R-:W3:Y:S04]  /*58050*/  LDL.64 R50, [R1+0x29c0] ;  /* 0x0029c00001327983 */ /* 0x002ee80000100a00 */
[----:B----4-:R-:W3:Y:S04]  /*58060*/  LDL.64 R32, [R1+0x4f38] ;  /* 0x004f380001207983 */ /* 0x010ee80000100a00 */
        /* <DEDUP_REMOVED lines=17> */
[----:B------:R1:W-:Y:S04]  /*58180*/  LDGSTS.E [R52+0x76300], [R46.64], P4 ;  /* 0x763000002e347fae */ /* 0x0003e8000a121844 */
[----:B------:R1:W-:Y:S04]  /*58190*/  LDGSTS.E [R52+0x77200], [R48.64], P3 ;  /* 0x7720000030347fae */ /* 0x0003e80009921844 */
[----:B-1----:R-:W3:Y:S04]  /*581a0*/  LDL.64 R46, [R1+0x1648] ;  /* 0x00164800012e7983 */ /* 0x002ee80000100a00 */
[----:B------:R-:W3:Y:S04]  /*581b0*/  LDL.64 R48, [R1+0x16c0] ;  /* 0x0016c00001307983 */ /* 0x000ee80000100a00 */
[----:B------:R1:W-:Y:S04]  /*581c0*/  LDGSTS.E [R52+0x77300], [R60.64], P4 ;  /* 0x773000003c347fae */ /* 0x0003e8000a121844 */
[----:B-1----:R-:W4:Y:S04]  /*581d0*/  LDL.64 R60, [R1+0x250] ;  /* 0x00025000013c7983 */ /* 0x002f280000100a00 */
[----:B--2---:R1:W-:Y:S04]  /*581e0*/  LDGSTS.E [R52+0x78200], [R62.64], P3 ;  /* 0x782000003e347fae */ /* 0x0043e80009921844 */
[----:B-1----:R-:W2:Y:S04]  /*581f0*/  LDL.64 R62, [R1+0x248] ;  /* 0x00024800013e7983 */ /* 0x002ea80000100a00 */
[----:B---3--:R1:W-:Y:S04]  /*58200*/  LDGSTS.E [R52+0x78300], [R50.64], P4 ;  /* 0x7830000032347fae */ /* 0x0083e8000a121844 */
        /* <DEDUP_REMOVED lines=8> */
[----:B------:R1:W-:Y:S01]  /*58290*/  LDGSTS.E [R52+0x7b300], [R56.64], P4 ;  /* 0x7b30000038347fae */ /* 0x0003e2000a121844 */
[----:B------:R-:W-:-:S03]  /*582a0*/  SHF.L.U32 R53, R0, 0x2, RZ ;  /* 0x0000000200357819 */ /* 0x000fc600000006ff */
[----:B------:R1:W-:Y:S01]  /*582b0*/  LDGSTS.E [R52+0x7c200], [R20.64], P3 ;  /* 0x7c20000014347fae */ /* 0x0003e20009921844 */
[----:B------:R-:W-:-:S03]  /*582c0*/  LOP3.LUT R0, R53, 0x20, RZ, 0x3c, !PT ;  /* 0x0000002035007812 */ /* 0x000fc600078e3cff */
        /* <DEDUP_REMOVED lines=25> */
[----:B--2---:R-:W2:Y:S04]  /*58460*/  LDL.64 R36, [R1+0x1c50] ;  /* 0x001c500001247983 */ /* 0x004ea80000100a00 */
[----:B------:R-:W2:Y:S04]  /*58470*/  LDL.64 R38, [R1+0x1cc8] ;  /* 0x001cc80001267983 */ /* 0x000ea80000100a00 */
[----:B---3--:R1:W-:Y:S04]  /*58480*/  LDGSTS.E [R0+0x42400], [R50.64], P3 ;  /* 0x4240000032007fae */ /* 0x0083e80009921844 */
[----:B------:R3:W-:Y:S04]  /*58490*/  LDGSTS.E [R0+0x42500], [R40.64], P4 ;  /* 0x4250000028007fae */ /* 0x0007e8000a121844 */
[----:B------:R3:W-:Y:S04]  /*584a0*/  LDGSTS.E [R0+0x43400], [R42.64], P3 ;  /* 0x434000002a007fae */ /* 0x0007e80009921844 */
[----:B-1----:R-:W2:Y:S04]  /*584b0*/  LDL.64 R50, [R1+0x17c8] ;  /* 0x0017c80001327983 */ /* 0x002ea80000100a00 */
[----:B------:R1:W-:Y:S04]  /*584c0*/  LDGSTS.E [R0+0x43500], [R44.64], P4 ;  /* 0x435000002c007fae */ /* 0x0003e8000a121844 */
[----:B---3--:R-:W3:Y:S04]  /*584d0*/  LDL.64 R40, [R1+0x1d48] ;  /* 0x001d480001287983 */ /* 0x008ee80000100a00 */
        /* <DEDUP_REMOVED lines=10> */
[----:B------:R1:W-:Y:S04]  /*58580*/  LDGSTS.E [R0+0x46400], [R56.64], P3 ;  /* 0x4640000038007fae */ /* 0x0003e80009921844 */
[----:B-1----:R-:W3:Y:S04]  /*58590*/  LDL.64 R56, [R1+0x1bd0] ;  /* 0x001bd00001387983 */ /* 0x002ee80000100a00 */
[----:B----4-:R1:W-:Y:S04]  /*585a0*/  LDGSTS.E [R0+0x46500], [R60.64], P4 ;  /* 0x465000003c007fae */ /* 0x0103e8000a121844 */
[----:B-1----:R-:W4:Y:S04]  /*585b0*/  LDL.64 R60, [R1+0x1c48] ;  /* 0x001c4800013c7983 */ /* 0x002f280000100a00 */
[----:B------:R1:W-:Y:S04]  /*585c0*/  LDGSTS.E [R0+0x47400], [R62.64], P3 ;  /* 0x474000003e007fae */ /* 0x0003e80009921844 */
        /* <DEDUP_REMOVED lines=21> */
[----:B---3--:R-:W2:Y:S04]  /*58720*/  LDL.64 R10, [R1+0x2060] ;  /* 0x00206000010a7983 */ /* 0x008ea80000100a00 */
        /* <DEDUP_REMOVED lines=14> */
[----:B------:R4:W-:Y:S04]  /*58810*/  LDGSTS.E [R0+0x50500], [R36.64], P4 ;  /* 0x5050000024007fae */ /* 0x0009e8000a121844 */
[----:B------:R4:W-:Y:S04]  /*58820*/  LDGSTS.E [R0+0x51400], [R38.64], P3 ;  /* 0x5140000026007fae */ /* 0x0009e80009921844 */
[----:B-1----:R-:W3:Y:S04]  /*58830*/  LDL.64 R60, [R1+0x1f60] ;  /* 0x001f6000013c7983 */ /* 0x002ee80000100a00 */
[----:B----4-:R-:W4:Y:S04]  /*58840*/  LDL.64 R36, [R1+0x4ac0] ;  /* 0x004ac00001247983 */ /* 0x010f280000100a00 */
[----:B------:R-:W4:Y:S04]  /*58850*/  LDL.64 R38, [R1+0x4ab8] ;  /* 0x004ab80001267983 */ /* 0x000f280000100a00 */
[----:B------:R1:W-:Y:S04]  /*58860*/  LDGSTS.E [R0+0x51500], [R62.64], P4 ;  /* 0x515000003e007fae */ /* 0x0003e8000a121844 */
[----:B------:R1:W-:Y:S04]  /*58870*/  LDGSTS.E [R0+0x52400], [R40.64], P3 ;  /* 0x5240000028007fae */ /* 0x0003e80009921844 */
[----:B------:R2:W-:Y:S04]  /*58880*/  LDGSTS.E [R0+0x52500], [R42.64], P4 ;  /* 0x525000002a007fae */ /* 0x0005e8000a121844 */
[----:B-1----:R-:W4:Y:S04]  /*58890*/  LDL.64 R62, [R1+0x1fd8] ;  /* 0x001fd800013e7983 */ /* 0x002f280000100a00 */
[----:B------:R1:W-:Y:S04]  /*588a0*/  LDGSTS.E [R0+0x53400], [R44.64], P3 ;  /* 0x534000002c007fae */ /* 0x0003e80009921844 */
[----:B------:R-:W4:Y:S04]  /*588b0*/  LDL.64 R40, [R1+0x4a70] ;  /* 0x004a700001287983 */ /* 0x000f280000100a00 */
[----:B--2---:R2:W-:Y:S04]  /*588c0*/  LDGSTS.E [R0+0x53500], [R50.64], P4 ;  /* 0x5350000032007fae */ /* 0x0045e8000a121844 */
[----:B------:R1:W-:Y:S04]  /*588d0*/  LDGSTS.E [R0+0x54400], [R46.64], P3 ;  /* 0x544000002e007fae */ /* 0x0003e80009921844 */
[----:B------:R1:W-:Y:S04]  /*588e0*/  LDGSTS.E [R0+0x54500], [R48.64], P4 ;  /* 0x5450000030007fae */ /* 0x0003e8000a121844 */
[----:B--2---:R-:W2:Y:S04]  /*588f0*/  LDL.64 R50, [R1+0x1fe0] ;  /* 0x001fe00001327983 */ /* 0x004ea80000100a00 */
[----:B------:R-:W2:Y:S04]  /*58900*/  LDL.64 R42, [R1+0x4a68] ;  /* 0x004a6800012a7983 */ /* 0x000ea80000100a00 */
[----:B-1----:R-:W2:Y:S04]  /*58910*/  LDL.64 R44, [R1+0x4a60] ;  /* 0x004a6000012c7983 */ /* 0x002ea80000100a00 */
[----:B------:R1:W-:Y:S04]  /*58920*/  LDGSTS.E [R0+0x55400], [R58.64], P3 ;  /* 0x554000003a007fae */ /* 0x0003e80009921844 */
[----:B------:R-:W2:Y:S04]  /*58930*/  LDL.64 R46, [R1+0x4a50] ;  /* 0x004a5000012e7983 */ /* 0x000ea80000100a00 */
[----:B------:R-:W2:Y:S04]  /*58940*/  LDL.64 R48, [R1+0x4a48] ;  /* 0x004a480001307983 */ /* 0x000ea80000100a00 */
[----:B-1----:R-:W2:Y:S04]  /*58950*/  LDL.64 R58, [R1+0x2158] ;  /* 0x00215800013a7983 */ /* 0x002ea80000100a00 */
[----:B------:R1:W-:Y:S04]  /*58960*/  LDGSTS.E [R0+0x55500], [R54.64], P4 ;  /* 0x5550000036007fae */ /* 0x0003e8000a121844 */
[----:B-1----:R-:W2:Y:S04]  /*58970*/  LDL.64 R54, [R1+0x23f8] ;  /* 0x0023f80001367983 */ /* 0x002ea80000100a00 */
[----:B------:R1:W-:Y:S04]  /*58980*/  LDGSTS.E [R0+0x56400], [R56.64], P3 ;  /* 0x5640000038007fae */ /* 0x0003e80009921844 */
[----:B-1----:R-:W2:Y:S04]  /*58990*/  LDL.64 R56, [R1+0x2400] ;  /* 0x0024000001387983 */ /* 0x002ea80000100a00 */
[----:B---3--:R1:W-:Y:S04]  /*589a0*/  LDGSTS.E [R0+0x56500], [R60.64], P4 ;  /* 0x565000003c007fae */ /* 0x0083e8000a121844 */
[----:B-1----:R-:W3:Y:S04]  /*589b0*/  LDL.64 R60, [R1+0x4a78] ;  /* 0x004a7800013c7983 */ /* 0x002ee80000100a00 */
        /* <DEDUP_REMOVED lines=46> */
[----:B----4-:R4:W-:Y:S04]  /*58ca0*/  LDGSTS.E [R0+0x63400], [R62.64], P3 ;  /* 0x634000003e007fae */ /* 0x0109e80009921844 */
[----:B------:R1:W-:Y:S04]  /*58cb0*/  LDGSTS.E [R0+0x63500], [R46.64], P4 ;  /* 0x635000002e007fae */ /* 0x0003e8000a121844 */
[----:B------:R1:W-:Y:S04]  /*58cc0*/  LDGSTS.E [R0+0x64400], [R48.64], P3 ;  /* 0x6440000030007fae */ /* 0x0003e80009921844 */
[----:B----4-:R-:W4:Y:S04]  /*58cd0*/  LDL.64 R62, [R1+0x4a18] ;  /* 0x004a1800013e7983 */ /* 0x010f280000100a00 */
[----:B------:R-:W3:Y:S04]  /*58ce0*/  LDL.64 R42, [R1+0x4970] ;  /* 0x00497000012a7983 */ /* 0x000ee80000100a00 */
[----:B-1----:R-:W3:Y:S04]  /*58cf0*/  LDL.64 R44, [R1+0x2858] ;  /* 0x00285800012c7983 */ /* 0x002ee80000100a00 */
[----:B------:R1:W-:Y:S04]  /*58d00*/  LDGSTS.E [R0+0x64500], [R50.64], P4 ;  /* 0x6450000032007fae */ /* 0x0003e8000a121844 */
[----:B------:R-:W3:Y:S04]  /*58d10*/  LDL.64 R46, [R1+0x4968] ;  /* 0x00496800012e7983 */ /* 0x000ee80000100a00 */
[----:B------:R-:W3:Y:S04]  /*58d20*/  LDL.64 R48, [R1+0x4960] ;  /* 0x0049600001307983 */ /* 0x000ee80000100a00 */
[----:B-1----:R-:W3:Y:S04]  /*58d30*/  LDL.64 R50, [R1+0x49f8] ;  /* 0x0049f80001327983 */ /* 0x002ee80000100a00 */
[----:B--2---:R1:W-:Y:S04]  /*58d40*/  LDGSTS.E [R0+0x65400], [R58.64], P3 ;  /* 0x654000003a007fae */ /* 0x0043e80009921844 */
[----:B-1----:R-:W3:Y:S04]  /*58d50*/  LDL.64 R58, [R1+0x49a0] ;  /* 0x0049a000013a7983 */ /* 0x002ee80000100a00 */
[----:B------:R1:W-:Y:S04]  /*58d60*/  LDGSTS.E [R0+0x65500], [R54.64], P4 ;  /* 0x6550000036007fae */ /* 0x0003e8000a121844 */
[----:B-1----:R-:W3:Y:S04]  /*58d70*/  LDL.64 R54, [R1+0x4998] ;  /* 0x0049980001367983 */ /* 0x002ee80000100a00 */
[----:B------:R1:W-:Y:S04]  /*58d80*/  LDGSTS.E [R0+0x66400], [R56.64], P3 ;  /* 0x6640000038007fae */ /* 0x0003e80009921844 */
[----:B-1----:R-:W3:Y:S04]  /*58d90*/  LDL.64 R56, [R1+0x4980] ;  /* 0x0049800001387983 */ /* 0x002ee80000100a00 */
[----:B------:R1:W-:Y:S04]  /*58da0*/  LDGSTS.E [R0+0x66500], [R60.64], P4 ;  /* 0x665000003c007fae */ /* 0x0003e8000a121844 */
[----:B-1----:R-:W2:Y:S04]  /*58db0*/  LDL.64 R60, [R1+0x2850] ;  /* 0x00285000013c7983 */ /* 0x002ea80000100a00 */
[----:B----4-:R1:W-:Y:S04]  /*58dc0*/  LDGSTS.E [R0+0x67400], [R62.64], P3 ;  /* 0x674000003e007fae */ /* 0x0103e80009921844 */
[----:B------:R4:W-:Y:S04]  /*58dd0*/  LDGSTS.E [R0+0x67500], [R10.64], P4 ;  /* 0x675000000a007fae */ /* 0x0009e8000a121844 */
[----:B------:R3:W-:Y:S04]  /*58de0*/  LDGSTS.E [R0+0x68400], [R12.64], P3 ;  /* 0x684000000c007fae */ /* 0x0007e80009921844 */
[----:B-1----:R-:W2:Y:S04]  /*58df0*/  LDL.64 R62, [R1+0x4958] ;  /* 0x00495800013e7983 */ /* 0x002ea80000100a00 */
[----:B------:R1:W-:Y:S04]  /*58e00*/  LDGSTS.E [R0+0x68500], [R14.64], P4 ;  /* 0x685000000e007fae */ /* 0x0003e8000a121844 */
[----:B----4-:R-:W3:Y:S04]  /*58e10*/  LDL.64 R10, [R1+0x4928] ;  /* 0x00492800010a7983 */ /* 0x010ee80000100a00 */
        /* <DEDUP_REMOVED lines=12> */
[----:B------:R1:W-:Y:S04]  /*58ee0*/  LDGSTS.E [R0+0x6e500], [R58.64], P4 ;  /* 0x6e5000003a007fae */ /* 0x0003e8000a121844 */
        /* <DEDUP_REMOVED lines=42> */
[----:B-1----:R-:W2:Y:S04]  /*59190*/  LDL.64 R56, [R1+0x9d0] ;  /* 0x0009d00001387983 */ /* 0x002ea80000100a00 */
[----:B----4-:R1:W-:Y:S04]  /*591a0*/  LDGSTS.E [R0+0x76500], [R60.64], P4 ;  /* 0x765000003c007fae */ /* 0x0103e8000a121844 */
[----:B------:R4:W-:Y:S04]  /*591b0*/  LDGSTS.E [R0+0x77400], [R10.64], P3 ;  /* 0x774000000a007fae */ /* 0x0009e80009921844 */
[----:B------:R2:W-:Y:S04]  /*591c0*/  LDGSTS.E [R0+0x77500], [R12.64], P4 ;  /* 0x775000000c007fae */ /* 0x0005e8000a121844 */
[----:B-1----:R-:W3:Y:S04]  /*591d0*/  LDL.64 R60, [R1+0x15d8] ;  /* 0x0015d800013c7983 */ /* 0x002ee80000100a00 */
[----:B------:R1:W-:Y:S01]  /*591e0*/  LDGSTS.E [R0+0x78400], [R14.64], P3 ;  /* 0x784000000e007fae */ /* 0x0003e20009921844 */
[----:B------:R-:W-:-:S03]  /*591f0*/  LOP3.LUT R53, R53, 0x30, RZ, 0x3c, !PT ;  /* 0x0000003035357812 */ /* 0x000fc600078e3cff */
[----:B----4-:R-:W4:Y:S04]  /*59200*/  LDL.64 R10, [R1+0x1758] ;  /* 0x00175800010a7983 */ /* 0x010f280000100a00 */
[----:B--2---:R2:W-:Y:S04]  /*59210*/  LDGSTS.E [R0+0x78500], [R62.64], P4 ;  /* 0x785000003e007fae */ /* 0x0045e8000a121844 */
[----:B------:R1:W-:Y:S04]  /*59220*/  LDGSTS.E [R0+0x79400], [R16.64], P3 ;  /* 0x7940000010007fae */ /* 0x0003e80009921844 */
        /* <DEDUP_REMOVED lines=44> */
[----:B---3--:R1:W-:Y:S04]  /*594f0*/  LDGSTS.E [R53+0x43700], [R60.64], P4 ;  /* 0x437000003c357fae */ /* 0x0083e8000a121844 */
[----:B-1----:R-:W3:Y:S04]  /*59500*/  LDL.64 R60, [R1+0x17d8] ;  /* 0x0017d800013c7983 */ /* 0x002ee80000100a00 */
[----:B--2---:R1:W-:Y:S04]  /*59510*/  LDGSTS.E [R53+0x44600], [R62.64], P3 ;  /* 0x446000003e357fae */ /* 0x0043e80009921844 */
[----:B-1----:R-:W2:Y:S04]  /*59520*/  LDL.64 R62, [R1+0x1b58] ;  /* 0x001b5800013e7983 */ /* 0x002ea80000100a00 */
[----:B----4-:R1:W-:Y:S04]  /*59530*/  LDGSTS.E [R53+0x44700], [R58.64], P4 ;  /* 0x447000003a357fae */ /* 0x0103e8000a121844 */
        /* <DEDUP_REMOVED lines=26> */
[----:B------:R1:W-:Y:S04]  /*596e0*/  LDGSTS.E [R53+0x4e700], [R38.64], P4 ;  /* 0x4e70000026357fae */ /* 0x0003e8000a121844 */
[----:B------:R1:W-:Y:S04]  /*596f0*/  LDGSTS.E [R53+0x4f600], [R40.64], P3 ;  /* 0x4f60000028357fae */ /* 0x0003e80009921844 */
[----:B--2---:R-:W2:Y:S04]  /*59700*/  LDL.64 R62, [R1+0x1e58] ;  /* 0x001e5800013e7983 */ /* 0x004ea80000100a00 */
[----:B---3--:R-:W3:Y:S04]  /*59710*/  LDL.64 R14, [R1+0x1ff0] ;  /* 0x001ff000010e7983 */ /* 0x008ee80000100a00 */
        /* <DEDUP_REMOVED lines=68> */
[----:B------:R-:W3:Y:S04]  /*59b60*/  LDL.64 R36, [R1+0x46c0] ;  /* 0x0046c00001247983 */ /* 0x000ee80000100a00 */
[----:B----4-:R1:W-:Y:S04]  /*59b70*/  LDGSTS.E [R53+0x5d700], [R60.64], P4 ;  /* 0x5d7000003c357fae */ /* 0x0103e8000a121844 */
[----:B------:R4:W-:Y:S04]  /*59b80*/  LDGSTS.E [R53+0x5e600], [R38.64], P3 ;  /* 0x5e60000026357fae */ /* 0x0009e80009921844 */
[----:B------:R4:W-:Y:S04]  /*59b90*/  LDGSTS.E [R53+0x5e700], [R40.64], P4 ;  /* 0x5e70000028357fae */ /* 0x0009e8000a121844 */
[----:B-1----:R-:W3:Y:S04]  /*59ba0*/  LDL.64 R60, [R1+0x47d8] ;  /* 0x0047d800013c7983 */ /* 0x002ee80000100a00 */
[----:B----4-:R-:W4:Y:S04]  /*59bb0*/  LDL.64 R38, [R1+0x46b0] ;  /* 0x0046b00001267983 */ /* 0x010f280000100a00 */
[----:B------:R-:W4:Y:S04]  /*59bc0*/  LDL.64 R40, [R1+0x46a8] ;  /* 0x0046a80001287983 */ /* 0x000f280000100a00 */
[----:B--2---:R1:W-:Y:S04]  /*59bd0*/  LDGSTS.E [R53+0x5f600], [R62.64], P3 ;  /* 0x5f6000003e357fae */ /* 0x0043e80009921844 */
[----:B------:R2:W-:Y:S04]  /*59be0*/  LDGSTS.E [R53+0x5f700], [R42.64], P4 ;  /* 0x5f7000002a357fae */ /* 0x0005e8000a121844 */
[----:B------:R2:W-:Y:S04]  /*59bf0*/  LDGSTS.E [R53+0x60600], [R44.64], P3 ;  /* 0x606000002c357fae */ /* 0x0005e80009921844 */
[----:B-1----:R-:W4:Y:S04]  /*59c00*/  LDL.64 R62, [R1+0x4790] ;  /* 0x00479000013e7983 */ /* 0x002f280000100a00 */
[----:B------:R1:W-:Y:S04]  /*59c10*/  LDGSTS.E [R53+0x60700], [R46.64], P4 ;  /* 0x607000002e357fae */ /* 0x0003e8000a121844 */
[----:B--2---:R-:W2:Y:S04]  /*59c20*/  LDL.64 R42, [R1+0x4698] ;  /* 0x00469800012a7983 */ /* 0x004ea80000100a00 */
[----:B------:R-:W2:Y:S04]  /*59c30*/  LDL.64 R44, [R1+0x4690] ;  /* 0x00469000012c7983 */ /* 0x000ea80000100a00 */
[----:B-1----:R-:W2:Y:S04]  /*59c40*/  LDL.64 R46, [R1+0x4688] ;  /* 0x00468800012e7983 */ /* 0x002ea80000100a00 */
[----:B---3--:R1:W-:Y:S04]  /*59c50*/  LDGSTS.E [R53+0x61600], [R58.64], P3 ;  /* 0x616000003a357fae */ /* 0x0083e80009921844 */
[----:B------:R3:W-:Y:S04]  /*59c60*/  LDGSTS.E [R53+0x61700], [R48.64], P4 ;  /* 0x6170000030357fae */ /* 0x0007e8000a121844 */
[----:B------:R3:W-:Y:S04]  /*59c70*/  LDGSTS.E [R53+0x62600], [R50.64], P3 ;  /* 0x6260000032357fae */ /* 0x0007e80009921844 */
[----:B-1----:R-:W2:Y:S04]  /*59c80*/  LDL.64 R58, [R1+0x4788] ;  /* 0x00478800013a7983 */ /* 0x002ea80000100a00 */
[----:B---3--:R-:W2:Y:S04]  /*59c90*/  LDL.64 R48, [R1+0x4678] ;  /* 0x0046780001307983 */ /* 0x008ea80000100a00 */
[----:B------:R-:W2:Y:S04]  /*59ca0*/  LDL.64 R50, [R1+0x4670] ;  /* 0x0046700001327983 */ /* 0x000ea80000100a00 */
[----:B------:R1:W-:Y:S04]  /*59cb0*/  LDGSTS.E [R53+0x62700], [R54.64], P4 ;  /* 0x6270000036357fae */ /* 0x0003e8000a121844 */
[----:B-1----:R-:W2:Y:S04]  /*59cc0*/  LDL.64 R54, [R1+0x4720] ;  /* 0x0047200001367983 */ /* 0x002ea80000100a00 */
[----:B------:R1:W-:Y:S04]  /*59cd0*/  LDGSTS.E [R53+0x63600], [R56.64], P3 ;  /* 0x6360000038357fae */ /* 0x0003e80009921844 */
[----:B-1----:R-:W2:Y:S04]  /*59ce0*/  LDL.64 R56, [R1+0x46b8] ;  /* 0x0046b80001387983 */ /* 0x002ea80000100a00 */
[----:B------:R1:W-:Y:S04]  /*59cf0*/  LDGSTS.E [R53+0x63700], [R60.64], P4 ;  /* 0x637000003c357fae */ /* 0x0003e8000a121844 */
        /* <DEDUP_REMOVED lines=65> */
[----:B---3--:R1:W-:Y:S04]  /*5a110*/  LDGSTS.E [R53+0x74600], [R62.64], P3 ;  /* 0x746000003e357fae */ /* 0x0083e80009921844 */
[----:B------:R3:W-:Y:S04]  /*5a120*/  LDGSTS.E [R53+0x74700], [R8.64], P4 ;  /* 0x7470000008357fae */ /* 0x0007e8000a121844 */
[----:B------:R3:W-:Y:S04]  /*5a130*/  LDGSTS.E [R53+0x75600], [R10.64], P3 ;  /* 0x756000000a357fae */ /* 0x0007e80009921844 */
[----:B-1----:R-:W2:Y:S04]  /*5a140*/  LDL.64 R62, [R1+0x3f8] ;  /* 0x0003f800013e7983 */ /* 0x002ea80000100a00 */
[----:B------:R1:W-:Y:S01]  /*5a150*/  LDGSTS.E [R53+0x75700], [R12.64], P4 ;  /* 0x757000000c357fae */ /* 0x0003e2000a121844 */
[----:B------:R-:W-:-:S03]  /*5a160*/  IMAD.SHL.U32 R0, R118, 0x4, RZ ;  /* 0x0000000476007824 */ /* 0x000fc600078e00ff */
[----:B---3--:R-:W3:Y:S02]  /*5a170*/  LDL.64 R8, [R1+0x15e8] ;  /* 0x0015e80001087983 */ /* 0x008ee40000100a00 */
[C---:B------:R-:W-:Y:S02]  /*5a180*/  LOP3.LUT R118, R0.reuse, 0x40, RZ, 0x3c, !PT ;  /* 0x0000004000767812 */ /* 0x040fe400078e3cff */
        /* <DEDUP_REMOVED lines=124> */
[----:B--2---:R2:W-:Y:S04]  /*5a950*/  LDGSTS.E [R118+0x54900], [R12.64], P4 ;  /* 0x549000000c767fae */ /* 0x0045e8000a121844 */
        /* <DEDUP_REMOVED lines=25> */
[----:B------:R-:W2:Y:S04]  /*5aaf0*/  LDL.64 R12, [R1+0x4780] ;  /* 0x00478000010c7983 */ /* 0x000ea80000100a00 */
[----:B---3--:R-:W3:Y:S04]  /*5ab00*/  LDL.64 R14, [R1+0x4778] ;  /* 0x00477800010e7983 */ /* 0x008ee80000100a00 */
        /* <DEDUP_REMOVED lines=78> */
[----:B------:R-:W3:Y:S04]  /*5aff0*/  LDL.64 R48, [R1+0x4af8] ;  /* 0x004af80001307983 */ /* 0x000ee80000100a00 */
[----:B------:R-:W3:Y:S04]  /*5b000*/  LDL.64 R50, [R1+0x4b10] ;  /* 0x004b100001327983 */ /* 0x000ee80000100a00 */
[----:B------:R-:W3:Y:S04]  /*5b010*/  LDL.64 R52, [R1+0x4b08] ;  /* 0x004b080001347983 */ /* 0x000ee80000100a00 */
[----:B----4-:R-:W4:Y:S04]  /*5b020*/  LDL.64 R54, [R1+0x4b20] ;  /* 0x004b200001367983 */ /* 0x010f280000100a00 */
[----:B------:R-:W4:Y:S04]  /*5b030*/  LDL.64 R56, [R1+0x4b18] ;  /* 0x004b180001387983 */ /* 0x000f280000100a00 */
        /* <DEDUP_REMOVED lines=48> */
[----:B------:R-:W2:Y:S04]  /*5b340*/  LDL.64 R32, [R1+0x1870] ;  /* 0x0018700001207983 */ /* 0x000ea80000100a00 */
[----:B------:R-:W2:Y:S04]  /*5b350*/  LDL.64 R34, [R1+0x1878] ;  /* 0x0018780001227983 */ /* 0x000ea80000100a00 */
[----:B------:R-:W2:Y:S04]  /*5b360*/  LDL.64 R36, [R1+0x18f0] ;  /* 0x0018f00001247983 */ /* 0x000ea80000100a00 */
[----:B------:R-:W2:Y:S04]  /*5b370*/  LDL.64 R38, [R1+0x18f8] ;  /* 0x0018f80001267983 */ /* 0x000ea80000100a00 */
[----:B------:R-:W2:Y:S01]  /*5b380*/  LDL.64 R40, [R1+0x1970] ;  /* 0x0019700001287983 */ /* 0x000ea20000100a00 */
[----:B------:R-:W-:-:S03]  /*5b390*/  LOP3.LUT R0, R0, 0x50, RZ, 0x3c, !PT ;  /* 0x0000005000007812 */ /* 0x000fc600078e3cff */
        /* <DEDUP_REMOVED lines=9> */
[----:B------:R1:W-:Y:S04]  /*5b430*/  LDGSTS.E [R118+0x7f900], [R60.64], P4 ;  /* 0x7f9000003c767fae */ /* 0x0003e8000a121844 */
[----:B-1----:R-:W2:Y:S04]  /*5b440*/  LDL.64 R60, [R1+0xa00] ;  /* 0x000a0000013c7983 */ /* 0x002ea80000100a00 */
[----:B---3--:R1:W-:Y:S04]  /*5b450*/  LDGSTS.E [R0+0x40a00], [R62.64], P3 ;  /* 0x40a000003e007fae */ /* 0x0083e80009921844 */
[----:B------:R3:W-:Y:S04]  /*5b460*/  LDGSTS.E [R0+0x40b00], [R4.64], P4 ;  /* 0x40b0000004007fae */ /* 0x0007e8000a121844 */
[----:B------:R3:W-:Y:S04]  /*5b470*/  LDGSTS.E [R0+0x41a00], [R6.64], P3 ;  /* 0x41a0000006007fae */ /* 0x0007e80009921844 */
[----:B-1----:R-:W4:Y:S04]  /*5b480*/  LDL.64 R62, [R1+0x1bf8] ;  /* 0x001bf800013e7983 */ /* 0x002f280000100a00 */
[----:B------:R1:W-:Y:S04]  /*5b490*/  LDGSTS.E [R0+0x41b00], [R8.64], P4 ;  /* 0x41b0000008007fae */ /* 0x0003e8000a121844 */
[----:B---3--:R-:W3:Y:S04]  /*5b4a0*/  LDL.64 R4, [R1+0x1c78] ;  /* 0x001c780001047983 */ /* 0x008ee80000100a00 */
[----:B------:R-:W3:Y:S04]  /*5b4b0*/  LDL.64 R6, [R1+0x1c80] ;  /* 0x001c800001067983 */ /* 0x000ee80000100a00 */
[----:B-1----:R-:W3:Y:S04]  /*5b4c0*/  LDL.64 R8, [R1+0x1cf8] ;  /* 0x001cf80001087983 */ /* 0x002ee80000100a00 */
[----:B--2---:R1:W-:Y:S04]  /*5b4d0*/  LDGSTS.E [R0+0x42a00], [R60.64], P3 ;  /* 0x42a000003c007fae */ /* 0x0043e80009921844 */
[----:B------:R2:W-:Y:S04]  /*5b4e0*/  LDGSTS.E [R0+0x42b00], [R10.64], P4 ;  /* 0x42b000000a007fae */ /* 0x0005e8000a121844 */
[----:B----4-:R4:W-:Y:S04]  /*5b4f0*/  LDGSTS.E [R0+0x43a00], [R12.64], P3 ;  /* 0x43a000000c007fae */ /* 0x0109e80009921844 */
        /* <DEDUP_REMOVED lines=26> */
[----:B----4-:R-:W2:Y:S04]  /*5b6a0*/  LDL.64 R12, [R1+0x1d80] ;  /* 0x001d8000010c7983 */ /* 0x010ea80000100a00 */
        /* <DEDUP_REMOVED lines=147> */
[----:B----4-:R-:W4:Y:S04]  /*5bfe0*/  LDL.64 R58, [R1+0x4d28] ;  /* 0x004d2800013a7983 */ /* 0x010f280000100a00 */
[----:B---3--:R1:W-:Y:S04]  /*5bff0*/  LDGSTS.E [R0+0x6eb00], [R60.64], P4 ;  /* 0x6eb000003c007fae */ /* 0x0083e8000a121844 */
[----:B------:R3:W-:Y:S04]  /*5c000*/  LDGSTS.E [R0+0x6fa00], [R4.64], P3 ;  /* 0x6fa0000004007fae */ /* 0x0007e80009921844 */
[----:B------:R3:W-:Y:S04]  /*5c010*/  LDGSTS.E [R0+0x6fb00], [R6.64], P4 ;  /* 0x6fb0000006007fae */ /* 0x0007e8000a121844 */
[----:B-1----:R-:W4:Y:S04]  /*5c020*/  LDL.64 R60, [R1+0x4d20] ;  /* 0x004d2000013c7983 */ /* 0x002f280000100a00 */
[----:B------:R1:W-:Y:S04]  /*5c030*/  LDGSTS.E [R0+0x70a00], [R8.64], P3 ;  /* 0x70a0000008007fae */ /* 0x0003e80009921844 */
[----:B---3--:R-:W3:Y:S01]  /*5c040*/  LDL.64 R6, [R1+0x4d30] ;  /* 0x004d300001067983 */ /* 0x008ee20000100a00 */
[----:B------:R-:W-:-:S03]  /*5c050*/  LOP3.LUT R118, R119, 0x60, RZ, 0x3c, !PT ;  /* 0x0000006077767812 */ /* 0x000fc600078e3cff */
        /* <DEDUP_REMOVED lines=54> */
[----:B----4-:R-:W2:Y:S04]  /*5c3c0*/  LDL.64 R58, [R1+0x1a80] ;  /* 0x001a8000013a7983 */ /* 0x010ea80000100a00 */
[----:B-1----:R-:W2:Y:S04]  /*5c3d0*/  LDL.64 R60, [R1+0xa8] ;  /* 0x0000a800013c7983 */ /* 0x002ea80000100a00 */
[----:B---3--:R1:W-:Y:S04]  /*5c3e0*/  LDGSTS.E [R0+0x7ea00], [R62.64], P3 ;  /* 0x7ea000003e007fae */ /* 0x0083e80009921844 */
[----:B------:R3:W-:Y:S04]  /*5c3f0*/  LDGSTS.E [R0+0x7eb00], [R6.64], P4 ;  /* 0x7eb0000006007fae */ /* 0x0007e8000a121844 */
[----:B------:R3:W-:Y:S04]  /*5c400*/  LDGSTS.E [R0+0x7fa00], [R8.64], P3 ;  /* 0x7fa0000008007fae */ /* 0x0007e80009921844 */
[----:B-1----:R-:W4:Y:S04]  /*5c410*/  LDL.64 R62, [R1+0x1a88] ;  /* 0x001a8800013e7983 */ /* 0x002f280000100a00 */
[----:B---3--:R-:W3:Y:S04]  /*5c420*/  LDL.64 R6, [R1+0x1b88] ;  /* 0x001b880001067983 */ /* 0x008ee80000100a00 */
[----:B------:R-:W3:Y:S04]  /*5c430*/  LDL.64 R8, [R1+0x1b90] ;  /* 0x001b900001087983 */ /* 0x000ee80000100a00 */
        /* <DEDUP_REMOVED lines=29> */
[----:B----4-:R4:W-:Y:S04]  /*5c610*/  LDGSTS.E [R118+0x4cd00], [R62.64], P4 ;  /* 0x4cd000003e767fae */ /* 0x0109e8000a121844 */
[----:B------:R-:W3:Y:S04]  /*5c620*/  LDL.64 R14, [R1+0x1c90] ;  /* 0x001c9000010e7983 */ /* 0x000ee80000100a00 */
[----:B-1----:R-:W3:Y:S04]  /*5c630*/  LDL.64 R16, [R1+0x1d08] ;  /* 0x001d080001107983 */ /* 0x002ee80000100a00 */
[----:B----4-:R-:W3:Y:S04]  /*5c640*/  LDL.64 R62, [R1+0x1c10] ;  /* 0x001c1000013e7983 */ /* 0x010ee80000100a00 */
        /* <DEDUP_REMOVED lines=23> */
[----:B---3--:R3:W-:Y:S04]  /*5c7c0*/  LDGSTS.E [R118+0x4ec00], [R6.64], P3 ;  /* 0x4ec0000006767fae */ /* 0x0087e80009921844 */
[----:B-1----:R-:W4:Y:S04]  /*5c7d0*/  LDL.64 R60, [R1+0x2318] ;  /* 0x00231800013c7983 */ /* 0x002f280000100a00 */
[----:B------:R1:W-:Y:S04]  /*5c7e0*/  LDGSTS.E [R118+0x4ed00], [R8.64], P4 ;  /* 0x4ed0000008767fae */ /* 0x0003e8000a121844 */
[----:B------:R1:W-:Y:S04]  /*5c7f0*/  LDGSTS.E [R118+0x4fc00], [R10.64], P3 ;  /* 0x4fc000000a767fae */ /* 0x0003e80009921844 */
[----:B--2---:R-:W2:Y:S04]  /*5c800*/  LDL.64 R4, [R1+0x2378] ;  /* 0x0023780001047983 */ /* 0x004ea80000100a00 */
[----:B---3--:R-:W3:Y:S04]  /*5c810*/  LDL.64 R6, [R1+0x2380] ;  /* 0x0023800001067983 */ /* 0x008ee80000100a00 */
        /* <DEDUP_REMOVED lines=53> */
[----:B-1----:R-:W3:Y:S04]  /*5cb70*/  LDL.64 R60, [R1+0x2438] ;  /* 0x00243800013c7983 */ /* 0x002ee80000100a00 */
        /* <DEDUP_REMOVED lines=36> */
[----:B------:R-:W3:Y:S04]  /*5cdc0*/  LDL.64 R12, [R1+0x4c18] ;  /* 0x004c1800010c7983 */ /* 0x000ee80000100a00 */
[----:B----4-:R4:W-:Y:S04]  /*5cdd0*/  LDGSTS.E [R118+0x6bd00], [R62.64], P4 ;  /* 0x6bd000003e767fae */ /* 0x0109e8000a121844 */
[----:B------:R-:W3:Y:S04]  /*5cde0*/  LDL.64 R14, [R1+0x4c10] ;  /* 0x004c1000010e7983 */ /* 0x000ee80000100a00 */
[----:B------:R-:W3:Y:S04]  /*5cdf0*/  LDL.64 R16, [R1+0x4c48] ;  /* 0x004c480001107983 */ /* 0x000ee80000100a00 */
        /* <DEDUP_REMOVED lines=16> */
[----:B--2---:R-:W4:Y:S04]  /*5cf00*/  LDL.64 R48, [R1+0x4e38] ;  /* 0x004e380001307983 */ /* 0x004f280000100a00 */
[----:B------:R-:W4:Y:S04]  /*5cf10*/  LDL.64 R50, [R1+0x4e30] ;  /* 0x004e300001327983 */ /* 0x000f280000100a00 */
[----:B-1----:R-:W4:Y:S04]  /*5cf20*/  LDL.64 R52, [R1+0x4e48] ;  /* 0x004e480001347983 */ /* 0x002f280000100a00 */
[----:B------:R-:W4:Y:S04]  /*5cf30*/  LDL.64 R54, [R1+0x4e40] ;  /* 0x004e400001367983 */ /* 0x000f280000100a00 */
[----:B------:R-:W4:Y:S04]  /*5cf40*/  LDL.64 R56, [R1+0x4e58] ;  /* 0x004e580001387983 */ /* 0x000f280000100a00 */
[----:B------:R-:W4:Y:S04]  /*5cf50*/  LDL.64 R58, [R1+0x4e50] ;  /* 0x004e5000013a7983 */ /* 0x000f280000100a00 */
[----:B---3--:R1:W-:Y:S04]  /*5cf60*/  LDGSTS.E [R118+0x6cc00], [R60.64], P3 ;  /* 0x6cc000003c767fae */ /* 0x0083e80009921844 */
        /* <DEDUP_REMOVED lines=8> */
[----:B----4-:R1:W-:Y:S04]  /*5cff0*/  LDGSTS.E [R118+0x6ed00], [R62.64], P4 ;  /* 0x6ed000003e767fae */ /* 0x0103e8000a121844 */
[----:B------:R4:W-:Y:S04]  /*5d000*/  LDGSTS.E [R118+0x6fc00], [R12.64], P3 ;  /* 0x6fc000000c767fae */ /* 0x0009e80009921844 */
[----:B------:R-:W3:Y:S04]  /*5d010*/  LDL.64 R10, [R1+0x4e80] ;  /* 0x004e8000010a7983 */ /* 0x000ee80000100a00 */
[----:B-1----:R-:W3:Y:S04]  /*5d020*/  LDL.64 R62, [R1+0x4e60] ;  /* 0x004e6000013e7983 */ /* 0x002ee80000100a00 */
[----:B------:R1:W-:Y:S04]  /*5d030*/  LDGSTS.E [R118+0x6fd00], [R14.64], P4 ;  /* 0x6fd000000e767fae */ /* 0x0003e8000a121844 */
[----:B----4-:R-:W4:Y:S04]  /*5d040*/  LDL.64 R12, [R1+0x4e98] ;  /* 0x004e9800010c7983 */ /* 0x010f280000100a00 */
[----:B------:R1:W-:Y:S04]  /*5d050*/  LDGSTS.E [R118+0x70c00], [R16.64], P3 ;  /* 0x70c0000010767fae */ /* 0x0003e80009921844 */
[----:B-1----:R-:W4:Y:S04]  /*5d060*/  LDL.64 R14, [R1+0x4e90] ;  /* 0x004e9000010e7983 */ /* 0x002f280000100a00 */
[----:B------:R1:W-:Y:S04]  /*5d070*/  LDGSTS.E [R118+0x70d00], [R18.64], P4 ;  /* 0x70d0000012767fae */ /* 0x0003e8000a121844 */
[----:B------:R-:W4:Y:S04]  /*5d080*/  LDL.64 R16, [R1+0x4ea8] ;  /* 0x004ea80001107983 */ /* 0x000f280000100a00 */
        /* <DEDUP_REMOVED lines=40> */
[----:B-1----:R-:W4:Y:S04]  /*5d310*/  LDL.64 R58, [R1+0x1918] ;  /* 0x00191800013a7983 */ /* 0x002f280000100a00 */
[----:B--2---:R1:W-:Y:S04]  /*5d320*/  LDGSTS.E [R118+0x7bc00], [R60.64], P3 ;  /* 0x7bc000003c767fae */ /* 0x0043e80009921844 */
[----:B-1----:R-:W2:Y:S04]  /*5d330*/  LDL.64 R60, [R1+0x1990] ;  /* 0x00199000013c7983 */ /* 0x002ea80000100a00 */
[----:B---3--:R1:W-:Y:S01]  /*5d340*/  LDGSTS.E [R118+0x7bd00], [R62.64], P4 ;  /* 0x7bd000003e767fae */ /* 0x0083e2000a121844 */
[----:B------:R-:W-:-:S03]  /*5d350*/  LOP3.LUT R119, R119, 0x70, RZ, 0x3c, !PT ;  /* 0x0000007077777812 */ /* 0x000fc600078e3cff */
[----:B------:R3:W-:Y:S04]  /*5d360*/  LDGSTS.E [R118+0x7cc00], [R4.64], P3 ;  /* 0x7cc0000004767fae */ /* 0x0007e80009921844 */
[----:B------:R3:W-:Y:S04]  /*5d370*/  LDGSTS.E [R118+0x7cd00], [R6.64], P4 ;  /* 0x7cd0000006767fae */ /* 0x0007e8000a121844 */
[----:B-1----:R-:W2:Y:S04]  /*5d380*/  LDL.64 R62, [R1+0x1998] ;  /* 0x00199800013e7983 */ /* 0x002ea80000100a00 */
[----:B---3--:R-:W3:Y:S04]  /*5d390*/  LDL.64 R4, [R1+0x1a18] ;  /* 0x001a180001047983 */ /* 0x008ee80000100a00 */
[----:B------:R1:W-:Y:S04]  /*5d3a0*/  LDGSTS.E [R118+0x7dc00], [R8.64], P3 ;  /* 0x7dc0000008767fae */ /* 0x0003e80009921844 */
[----:B------:R-:W3:Y:S04]  /*5d3b0*/  LDL.64 R6, [R1+0x1a90] ;  /* 0x001a900001067983 */ /* 0x000ee80000100a00 */
[----:B------:R4:W-:Y:S04]  /*5d3c0*/  LDGSTS.E [R118+0x7dd00], [R10.64], P4 ;  /* 0x7dd000000a767fae */ /* 0x0009e8000a121844 */
[----:B-1----:R-:W3:Y:S04]  /*5d3d0*/  LDL.64 R8, [R1+0x1f28] ;  /* 0x001f280001087983 */ /* 0x002ee80000100a00 */
[----:B----4-:R1:W-:Y:S04]  /*5d3e0*/  LDGSTS.E [R118+0x7ec00], [R12.64], P3 ;  /* 0x7ec000000c767fae */ /* 0x0103e80009921844 */
        /* <DEDUP_REMOVED lines=47> */
[----:B------:R-:W4:Y:S04]  /*5d6e0*/  LDL.64 R58, [R1+0x21a0] ;  /* 0x0021a000013a7983 */ /* 0x000f280000100a00 */
[----:B--2---:R1:W-:Y:S04]  /*5d6f0*/  LDGSTS.E [R119+0x4ae00], [R60.64], P3 ;  /* 0x4ae000003c777fae */ /* 0x0043e80009921844 */
[----:B-1----:R-:W2:Y:S04]  /*5d700*/  LDL.64 R60, [R1+0x21a8] ;  /* 0x0021a800013c7983 */ /* 0x002ea80000100a00 */
[----:B------:R1:W-:Y:S04]  /*5d710*/  LDGSTS.E [R119+0x4af00], [R62.64], P4 ;  /* 0x4af000003e777fae */ /* 0x0003e8000a121844 */
[----:B------:R3:W-:Y:S04]  /*5d720*/  LDGSTS.E [R119+0x4be00], [R2.64], P3 ;  /* 0x4be0000002777fae */ /* 0x0007e80009921844 */
[----:B---3--:R3:W-:Y:S04]  /*5d730*/  LDGSTS.E [R119+0x4bf00], [R4.64], P4 ;  /* 0x4bf0000004777fae */ /* 0x0087e8000a121844 */
[----:B-1----:R-:W2:Y:S04]  /*5d740*/  LDL.64 R62, [R1+0x2210] ;  /* 0x00221000013e7983 */ /* 0x002ea80000100a00 */
[----:B------:R-:W2:Y:S04]  /*5d750*/  LDL.64 R2, [R1+0x2218] ;  /* 0x0022180001027983 */ /* 0x000ea80000100a00 */
[----:B------:R1:W-:Y:S04]  /*5d760*/  LDGSTS.E [R119+0x4ce00], [R6.64], P3 ;  /* 0x4ce0000006777fae */ /* 0x0003e80009921844 */
[----:B---3--:R-:W3:Y:S04]  /*5d770*/  LDL.64 R4, [R1+0x2280] ;  /* 0x0022800001047983 */ /* 0x008ee80000100a00 */
        /* <DEDUP_REMOVED lines=55> */
[----:B------:R1:W-:Y:S04]  /*5daf0*/  LDGSTS.E [R119+0x5ae00], [R62.64], P3 ;  /* 0x5ae000003e777fae */ /* 0x0003e80009921844 */
[----:B------:R3:W-:Y:S04]  /*5db00*/  LDGSTS.E [R119+0x5af00], [R2.64], P4 ;  /* 0x5af0000002777fae */ /* 0x0007e8000a121844 */
[----:B-1----:R-:W2:Y:S04]  /*5db10*/  LDL.64 R62, [R1+0x4460] ;  /* 0x00446000013e7983 */ /* 0x002ea80000100a00 */
[----:B---3--:R1:W-:Y:S04]  /*5db20*/  LDGSTS.E [R119+0x5be00], [R4.64], P3 ;  /* 0x5be0000004777fae */ /* 0x0083e80009921844 */
[----:B------:R3:W-:Y:S04]  /*5db30*/  LDGSTS.E [R119+0x5bf00], [R6.64], P4 ;  /* 0x5bf0000006777fae */ /* 0x0007e8000a121844 */
[----:B------:R-:W2:Y:S04]  /*5db40*/  LDL.64 R2, [R1+0x4ec8] ;  /* 0x004ec80001027983 */ /* 0x000ea80000100a00 */
[----:B----4-:R4:W-:Y:S04]  /*5db50*/  LDGSTS.E [R119+0x5ce00], [R8.64], P3 ;  /* 0x5ce0000008777fae */ /* 0x0109e80009921844 */
[----:B---3--:R-:W3:Y:S04]  /*5db60*/  LDL.64 R6, [R1+0x4eb8] ;  /* 0x004eb80001067983 */ /* 0x008ee80000100a00 */
[----:B------:R1:W-:Y:S04]  /*5db70*/  LDGSTS.E [R119+0x5cf00], [R10.64], P4 ;  /* 0x5cf000000a777fae */ /* 0x0003e8000a121844 */
[----:B----4-:R-:W4:Y:S04]  /*5db80*/  LDL.64 R8, [R1+0x4e20] ;  /* 0x004e200001087983 */ /* 0x010f280000100a00 */
[----:B------:R1:W-:Y:S04]  /*5db90*/  LDGSTS.E [R119+0x5de00], [R12.64], P3 ;  /* 0x5de000000c777fae */ /* 0x0003e80009921844 */
[----:B-1----:R-:W3:Y:S04]  /*5dba0*/  LDL.64 R10, [R1+0x4e28] ;  /* 0x004e2800010a7983 */ /* 0x002ee80000100a00 */
[----:B------:R1:W-:Y:S04]  /*5dbb0*/  LDGSTS.E [R119+0x5df00], [R14.64], P4 ;  /* 0x5df000000e777fae */ /* 0x0003e8000a121844 */
[----:B------:R-:W3:Y:S04]  /*5dbc0*/  LDL.64 R12, [R1+0x4e00] ;  /* 0x004e0000010c7983 */ /* 0x000ee80000100a00 */
        /* <DEDUP_REMOVED lines=44> */
[----:B------:R-:W3:Y:S04]  /*5de90*/  LDL.64 R4, [R1+0x4eb0] ;  /* 0x004eb00001047983 */ /* 0x000ee80000100a00 */
[----:B-1----:R-:W3:Y:S04]  /*5dea0*/  LDL.64 R58, [R1+0x4b68] ;  /* 0x004b6800013a7983 */ /* 0x002ee80000100a00 */
[----:B--2---:R1:W-:Y:S04]  /*5deb0*/  LDGSTS.E [R119+0x69e00], [R60.64], P3 ;  /* 0x69e000003c777fae */ /* 0x0043e80009921844 */
[----:B-1----:R-:W2:Y:S04]  /*5dec0*/  LDL.64 R60, [R1+0x4b28] ;  /* 0x004b2800013c7983 */ /* 0x002ea80000100a00 */
[----:B------:R1:W-:Y:S04]  /*5ded0*/  LDGSTS.E [R119+0x69f00], [R62.64], P4 ;  /* 0x69f000003e777fae */ /* 0x0003e8000a121844 */
[----:B-1----:R-:W2:Y:S04]  /*5dee0*/  LDL.64 R62, [R1+0x4428] ;  /* 0x00442800013e7983 */ /* 0x002ea80000100a00 */
[----:B--2---:R1:W-:Y:S04]  /*5def0*/  LDGSTS.E [R119+0x6ae00], [R62.64], P3 ;  /* 0x6ae000003e777fae */ /* 0x0043e80009921844 */
[----:B------:R2:W-:Y:S04]  /*5df00*/  LDGSTS.E [R119+0x6af00], [R60.64], P4 ;  /* 0x6af000003c777fae */ /* 0x0005e8000a121844 */
[----:B---3--:R3:W-:Y:S04]  /*5df10*/  LDGSTS.E [R119+0x6be00], [R58.64], P3 ;  /* 0x6be000003a777fae */ /* 0x0087e80009921844 */
[----:B-1----:R1:W5:Y:S04]  /*5df20*/  LDL.LU.64 R62, [R1+0x5aa8] ;  /* 0x005aa800013e7983 */ /* 0x0023680000300a00 */
[----:B--2---:R1:W5:Y:S04]  /*5df30*/  LDL.LU.64 R60, [R1+0x5aa0] ;  /* 0x005aa000013c7983 */ /* 0x0043680000300a00 */
[----:B---3--:R1:W5:Y:S04]  /*5df40*/  LDL.LU.64 R58, [R1+0x5a98] ;  /* 0x005a9800013a7983 */ /* 0x0083680000300a00 */
[----:B------:R2:W-:Y:S04]  /*5df50*/  LDGSTS.E [R119+0x6bf00], [R56.64], P4 ;  /* 0x6bf0000038777fae */ /* 0x0005e8000a121844 */
[----:B------:R3:W-:Y:S04]  /*5df60*/  LDGSTS.E [R119+0x6ce00], [R54.64], P3 ;  /* 0x6ce0000036777fae */ /* 0x0007e80009921844 */
[----:B------:R1:W-:Y:S04]  /*5df70*/  LDGSTS.E [R119+0x6cf00], [R52.64], P4 ;  /* 0x6cf0000034777fae */ /* 0x0003e8000a121844 */
[----:B--2---:R2:W5:Y:S04]  /*5df80*/  LDL.LU.64 R56, [R1+0x5a90] ;  /* 0x005a900001387983 */ /* 0x0045680000300a00 */
[----:B---3--:R2:W5:Y:S04]  /*5df90*/  LDL.LU.64 R54, [R1+0x5a88] ;  /* 0x005a880001367983 */ /* 0x0085680000300a00 */
[----:B-1----:R2:W5:Y:S04]  /*5dfa0*/  LDL.LU.64 R52, [R1+0x5a80] ;  /* 0x005a800001347983 */ /* 0x0025680000300a00 */
[----:B------:R1:W-:Y:S04]  /*5dfb0*/  LDGSTS.E [R119+0x6de00], [R50.64], P3 ;  /* 0x6de0000032777fae */ /* 0x0003e80009921844 */
[----:B------:R3:W-:Y:S04]  /*5dfc0*/  LDGSTS.E [R119+0x6df00], [R48.64], P4 ;  /* 0x6df0000030777fae */ /* 0x0007e8000a121844 */
[----:B------:R2:W-:Y:S04]  /*5dfd0*/  LDGSTS.E [R119+0x6ee00], [R46.64], P3 ;  /* 0x6ee000002e777fae */ /* 0x0005e80009921844 */
[----:B-1----:R1:W5:Y:S04]  /*5dfe0*/  LDL.LU.64 R50, [R1+0x5a78] ;  /* 0x005a780001327983 */ /* 0x0023680000300a00 */
[----:B---3--:R1:W5:Y:S04]  /*5dff0*/  LDL.LU.64 R48, [R1+0x5a70] ;  /* 0x005a700001307983 */ /* 0x0083680000300a00 */
[----:B--2---:R1:W5:Y:S04]  /*5e000*/  LDL.LU.64 R46, [R1+0x5a68] ;  /* 0x005a6800012e7983 */ /* 0x0043680000300a00 */
        /* <DEDUP_REMOVED lines=36> */
[----:B----4-:R2:W-:Y:S04]  /*5e250*/  LDGSTS.E [R119+0x77f00], [R8.64], P4 ;  /* 0x77f0000008777fae */ /* 0x0105e8000a121844 */
[----:B------:R3:W-:Y:S04]  /*5e260*/  LDGSTS.E [R119+0x78e00], [R6.64], P3 ;  /* 0x78e0000006777fae */ /* 0x0007e80009921844 */
[----:B------:R4:W-:Y:S04]  /*5e270*/  LDGSTS.E [R119+0x78f00], [R4.64], P4 ;  /* 0x78f0000004777fae */ /* 0x0009e8000a121844 */
[----:B--2---:R1:W5:Y:S04]  /*5e280*/  LDL.LU.64 R8, [R1+0x59d0] ;  /* 0x0059d00001087983 */ /* 0x0043680000300a00 */
[----:B---3--:R1:W5:Y:S04]  /*5e290*/  LDL.LU.64 R6, [R1+0x59c8] ;  /* 0x0059c80001067983 */ /* 0x0083680000300a00 */
[----:B----4-:R1:W5:Y:S04]  /*5e2a0*/  LDL.LU.64 R4, [R1+0x59c0] ;  /* 0x0059c00001047983 */ /* 0x0103680000300a00 */
[----:B------:R2:W-:Y:S04]  /*5e2b0*/  LDGSTS.E [R119+0x79e00], [R2.64], P3 ;  /* 0x79e0000002777fae */ /* 0x0005e80009921844 */
[----:B------:R3:W-:Y:S04]  /*5e2c0*/  LDGSTS.E [R119+0x79f00], [R246.64], P4 ;  /* 0x79f00000f6777fae */ /* 0x0007e8000a121844 */
[----:B------:R4:W-:Y:S04]  /*5e2d0*/  LDGSTS.E [R119+0x7ae00], [R244.64], P3 ;  /* 0x7ae00000f4777fae */ /* 0x0009e80009921844 */
[----:B--2---:R1:W5:Y:S04]  /*5e2e0*/  LDL.LU.64 R2, [R1+0x59b8] ;  /* 0x0059b80001027983 */ /* 0x0043680000300a00 */
[----:B------:R1:W-:Y:S04]  /*5e2f0*/  STL [R1+0x1334], RZ ;  /* 0x001334ff01007387 */ /* 0x0003e80000100800 */
        /* <DEDUP_REMOVED lines=232> */
[----:B------:R3:W-:Y:S01]  /*5f180*/  LDGSTS.E [R119+0x7ff00], [R116.64], P4 ;  /* 0x7ff0000074777fae */ /* 0x0007e2000a121844 */
[----:B-1----:R-:W-:-:S03]  /*5f190*/  CS2R R240, SRZ ;  /* 0x0000000000f07805 */ /* 0x002fc6000001ff00 */
[----:B------:R-:W0:Y:S01]  /*5f1a0*/  LDGDEPBAR ;  /* 0x00000000000079af */ /* 0x000e220000000000 */
[----:B--2---:R-:W-:Y:S01]  /*5f1b0*/  CS2R R242, SRZ ;  /* 0x0000000000f27805 */ /* 0x004fe2000001ff00 */
[----:B----4-:R-:W-:Y:S01]  /*5f1c0*/  CS2R R244, SRZ ;  /* 0x0000000000f47805 */ /* 0x010fe2000001ff00 */
[----:B---3--:R-:W-:Y:S01]  /*5f1d0*/  CS2R R246, SRZ ;  /* 0x0000000000f67805 */ /* 0x008fe2000001ff00 */
[----:B------:R-:W-:Y:S01]  /*5f1e0*/  CS2R R136, SRZ ;  /* 0x0000000000887805 */ /* 0x000fe2000001ff00 */
        /* <DEDUP_REMOVED lines=9> */
[----:B------:R-:W-:Y:S05]  /*5f280*/  @!P0 BRA `(.L_x_0) ;  /* 0x000c201000008947 */ /* 0x000fea0003800000 */
[----:B------:R-:W2:Y:S04]  /*5f290*/  LDL.LU.64 R118, [R1+0x970] ;  /* 0x0009700001767983 */ /* 0x000ea80000300a00 */
[----:B------:R-:W3:Y:S04]  /*5f2a0*/  LDL.LU.64 R136, [R1+0x968] ;  /* 0x0009680001887983 */ /* 0x000ee80000300a00 */
[----:B------:R-:W4:Y:S04]  /*5f2b0*/  LDL.LU.64 R138, [R1+0x660] ;  /* 0x00066000018a7983 */ /* 0x000f280000300a00 */
[----:B------:R-:W3:Y:S04]  /*5f2c0*/  LDL.LU.64 R132, [R1+0x658] ;  /* 0x0006580001847983 */ /* 0x000ee80000300a00 */
[----:B------:R-:W3:Y:S04]  /*5f2d0*/  LDL.LU.64 R124, [R1+0x270] ;  /* 0x00027000017c7983 */ /* 0x000ee80000300a00 */
[----:B------:R-:W3:Y:S04]  /*5f2e0*/  LDL.LU.64 R126, [R1+0x268] ;  /* 0x00026800017e7983 */ /* 0x000ee80000300a00 */
[----:B------:R-:W4:Y:S04]  /*5f2f0*/  LDL.LU.64 R116, [R1+0x960] ;  /* 0x0009600001747983 */ /* 0x000f280000300a00 */
[----:B------:R-:W4:Y:S04]  /*5f300*/  LDL.LU.64 R246, [R1+0x958] ;  /* 0x0009580001f67983 */ /* 0x000f280000300a00 */
[----:B------:R-:W4:Y:S04]  /*5f310*/  LDL.LU.64 R134, [R1+0x650] ;  /* 0x0006500001867983 */ /* 0x000f280000300a00 */
[----:B------:R-:W4:Y:S04]  /*5f320*/  LDL.LU.64 R128, [R1+0x648] ;  /* 0x0006480001807983 */ /* 0x000f280000300a00 */
[----:B--2---:R1:W-:Y:S01]  /*5f330*/  STL [R1+0x4334], R118 ;  /* 0x0043347601007387 */ /* 0x0043e20000100800 */
[----:B------:R-:W-:-:S03]  /*5f340*/  IMAD.MOV.U32 R0, RZ, RZ, R119 ;  /* 0x000000ffff007224 */ /* 0x000fc600078e0077 */
[----:B------:R-:W2:Y:S04]  /*5f350*/  LDL.LU.64 R130, [R1+0x260] ;  /* 0x0002600001827983 */ /* 0x000ea80000300a00 */
[----:B-1----:R-:W2:Y:S04]  /*5f360*/  LDL.LU.64 R118, [R1+0x258] ;  /* 0x0002580001767983 */ /* 0x002ea80000300a00 */
[----:B------:R1:W-:Y:S04]  /*5f370*/  STL [R1+0x432c], R0 ;  /* 0x00432c0001007387 */ /* 0x0003e80000100800 */
[----:B---3--:R-:W-:Y:S04]  /*5f380*/  STL [R1+0x4330], R136 ;  /* 0x0043308801007387 */ /* 0x008fe80000100800 */
[----:B----4-:R-:W-:Y:S01]  /*5f390*/  STL [R1+0x4328], R138 ;  /* 0x0043288a01007387 */ /* 0x010fe20000100800 */
[----:B-1----:R-:W-:-:S05]  /*5f3a0*/  MOV R0, R137 ;  /* 0x0000008900007202 */ /* 0x002fca0000000f00 */
[----:B------:R1:W-:Y:S04]  /*5f3b0*/  STL [R1+0x4324], R0 ;  /* 0x0043240001007387 */ /* 0x0003e80000100800 */
[----:B------:R-:W-:Y:S01]  /*5f3c0*/  STL [R1+0x4320], R132 ;  /* 0x0043208401007387 */ /* 0x000fe20000100800 */
[----:B-1----:R-:W-:-:S05]  /*5f3d0*/  IMAD.MOV.U32 R0, RZ, RZ, R139 ;  /* 0x000000ffff007224 */ /* 0x002fca00078e008b */
[----:B------:R1:W-:Y:S04]  /*5f3e0*/  STL [R1+0x431c], R0 ;  /* 0x00431c0001007387 */ /* 0x0003e80000100800 */
[----:B------:R-:W-:Y:S01]  /*5f3f0*/  STL [R1+0x4318], R124 ;  /* 0x0043187c01007387 */ /* 0x000fe20000100800 */
[----:B-1----:R-:W-:-:S05]  /*5f400*/  IMAD.MOV.U32 R0, RZ, RZ, R133 ;  /* 0x000000ffff007224 */ /* 0x002fca00078e0085 */
[----:B------:R1:W-:Y:S04]  /*5f410*/  STL [R1+0x4314], R0 ;  /* 0x0043140001007387 */ /* 0x0003e80000100800 */
[----:B------:R-:W-:Y:S01]  /*5f420*/  STL [R1+0x4310], R126 ;  /* 0x0043107e01007387 */ /* 0x000fe20000100800 */
[----:B-1----:R-:W-:-:S05]  /*5f430*/  MOV R0, R125 ;  /* 0x0000007d00007202 */ /* 0x002fca0000000f00 */
[----:B------:R1:W-:Y:S04]  /*5f440*/  STL [R1+0x430c], R0 ;  /* 0x00430c0001007387 */ /* 0x0003e80000100800 */
[----:B------:R-:W3:Y:S04]  /*5f450*/  LDL.LU.64 R124, [R1+0x950] ;  /* 0x00095000017c7983 */ /* 0x000ee80000300a00 */
[----:B------:R-:W-:Y:S01]  /*5f460*/  STL [R1+0x4308], R96 ;  /* 0x0043086001007387 */ /* 0x000fe20000100800 */
[----:B-1----:R-:W-:-:S05]  /*5f470*/  IMAD.MOV.U32 R0, RZ, RZ, R127 ;  /* 0x000000ffff007224 */ /* 0x002fca00078e007f */
[----:B------:R1:W-:Y:S04]  /*5f480*/  STL [R1+0x4304], R0 ;  /* 0x0043040001007387 */ /* 0x0003e80000100800 */
[----:B------:R-:W-:Y:S04]  /*5f490*/  STL [R1+0x42fc], R97 ;  /* 0x0042fc6101007387 */ /* 0x000fe80000100800 */
[----:B------:R-:W4:Y:S04]  /*5f4a0*/  LDL.LU.64 R136, [R1+0x948] ;  /* 0x0009480001887983 */ /* 0x000f280000300a00 */
[----:B------:R-:W-:Y:S04]  /*5f4b0*/  STL [R1+0x4300], R94 ;  /* 0x0043005e01007387 */ /* 0x000fe80000100800 */
[----:B------:R-:W4:Y:S04]  /*5f4c0*/  LDL.LU.64 R138, [R1+0x640] ;  /* 0x00064000018a7983 */ /* 0x000f280000300a00 */
[----:B------:R-:W-:Y:S04]  /*5f4d0*/  STL [R1+0x42f4], R95 ;  /* 0x0042f45f01007387 */ /* 0x000fe80000100800 */
[----:B------:R-:W4:Y:S01]  /*5f4e0*/  LDL.LU.64 R132, [R1+0x638] ;  /* 0x0006380001847983 */ /* 0x000f220000300a00 */
[----:B-1----:R-:W-:-:S03]  /*5f4f0*/  IMAD.MOV.U32 R0, RZ, RZ, R117 ;  /* 0x000000ffff007224 */ /* 0x002fc600078e0075 */
[----:B------:R1:W-:Y:S04]  /*5f500*/  STL [R1+0x42f8], R116 ;  /* 0x0042f87401007387 */ /* 0x0003e80000100800 */
[----:B------:R-:W4:Y:S04]  /*5f510*/  LDL.LU.64 R126, [R1+0x230] ;  /* 0x00023000017e7983 */ /* 0x000f280000300a00 */
[----:B-1----:R-:W4:Y:S04]  /*5f520*/  LDL.LU.64 R116, [R1+0x228] ;  /* 0x0002280001747983 */ /* 0x002f280000300a00 */
[----:B------:R1:W-:Y:S04]  /*5f530*/  STL [R1+0x42ec], R0 ;  /* 0x0042ec0001007387 */ /* 0x0003e80000100800 */
[----:B------:R-:W-:Y:S04]  /*5f540*/  STL [R1+0x42f0], R246 ;  /* 0x0042f0f601007387 */ /* 0x000fe80000100800 */
[----:B------:R-:W-:Y:S01]  /*5f550*/  STL [R1+0x42e8], R134 ;  /* 0x0042e88601007387 */ /* 0x000fe20000100800 */
[----:B-1----:R-:W-:-:S05]  /*5f560*/  MOV R0, R247 ;  /* 0x000000f700007202 */ /* 0x002fca0000000f00 */
[----:B------:R1:W-:Y:S04]  /*5f570*/  STL [R1+0x42e4], R0 ;  /* 0x0042e40001007387 */ /* 0x0003e80000100800 */
[----:B------:R-:W-:Y:S01]  /*5f580*/  STL [R1+0x42e0], R128 ;  /* 0x0042e08001007387 */ /* 0x000fe20000100800 */
[----:B-1----:R-:W-:-:S05]  /*5f590*/  IMAD.MOV.U32 R0, RZ, RZ, R135 ;  /* 0x000000ffff007224 */ /* 0x002fca00078e0087 */
[----:B------:R1:W-:Y:S02]  /*5f5a0*/  STL [R1+0x42dc], R0 ;  /* 0x0042dc0001007387 */ /* 0x0003e40000100800 */
[----:B-1----:R-:W-:Y:S02]  /*5f5b0*/  IMAD.MOV.U32 R0, RZ, RZ, R129 ;  /* 0x000000ffff007224 */ /* 0x002fe400078e0081 */
[----:B--2---:R-:W-:Y:S04]  /*5f5c0*/  STL [R1+0x42d8], R130 ;  /* 0x0042d88201007387 */ /* 0x004fe80000100800 */
[----:B------:R1:W-:Y:S04]  /*5f5d0*/  STL [R1+0x42d4], R0 ;  /* 0x0042d40001007387 */ /* 0x0003e80000100800 */
[----:B------:R-:W-:Y:S01]  /*5f5e0*/  STL [R1+0x42d0], R118 ;  /* 0x0042d07601007387 */ /* 0x000fe20000100800 */
[----:B-1----:R-:W-:-:S05]  /*5f5f0*/  MOV R0, R131 ;  /* 0x0000008300007202 */ /* 0x002fca0000000f00 */
[----:B------:R1:W-:Y:S04]  /*5f600*/  STL [R1+0x42cc], R0 ;  /* 0x0042cc0001007387 */ /* 0x0003e80000100800 */
[----:B------:R-:W2:Y:S04]  /*5f610*/  LDL.LU.64 R128, [R1+0x940] ;  /* 0x0009400001807983 */ /* 0x000ea80000300a00 */
[----:B------:R-:W-:Y:S01]  /*5f620*/  STL [R1+0x42c8], R92 ;  /* 0x0042c85c01007387 */ /* 0x000fe20000100800 */
[----:B-1----:R-:W-:-:S05]  /*5f630*/  IMAD.MOV.U32 R0, RZ, RZ, R119 ;  /* 0x000000ffff007224 */ /* 0x002fca00078e0077 */
[----:B------:R1:W-:Y:S04]  /*5f640*/  STL [R1+0x42c4], R0 ;  /* 0x0042c40001007387 */ /* 0x0003e80000100800 */
[----:B------:R-:W-:Y:S04]  /*5f650*/  STL [R1+0x42bc], R93 ;  /* 0x0042bc5d01007387 */ /* 0x000fe80000100800 */
[----:B------:R-:W2:Y:S04]  /*5f660*/  LDL.LU.64 R246, [R1+0x938] ;  /* 0x0009380001f67983 */ /* 0x000ea80000300a00 */
[----:B------:R-:W-:Y:S04]  /*5f670*/  STL [R1+0x42c0], R90 ;  /* 0x0042c05a01007387 */ /* 0x000fe80000100800 */
[----:B------:R-:W2:Y:S04]  /*5f680*/  LDL.LU.64 R134, [R1+0x630] ;  /* 0x0006300001867983 */ /* 0x000ea80000300a00 */
[----:B------:R-:W-:Y:S04]  /*5f690*/  STL [R1+0x42b4], R91 ;  /* 0x0042b45b01007387 */ /* 0x000fe80000100800 */
[----:B------:R-:W2:Y:S04]  /*5f6a0*/  LDL.LU.64 R130, [R1+0x618] ;  /* 0x0006180001827983 */ /* 0x000ea80000300a00 */
[----:B---3--:R3:W-:Y:S04]  /*5f6b0*/  STL [R1+0x42b8], R124 ;  /* 0x0042b87c01007387 */ /* 0x0087e80000100800 */
[----:B------:R-:W2:Y:S01]  /*5f6c0*/  LDL.LU.64 R118, [R1+0x220] ;  /* 0x0002200001767983 */ /* 0x000ea20000300a00 */
[----:B-1----:R-:W-:-:S03]  /*5f6d0*/  IMAD.MOV.U32 R0, RZ, RZ, R125 ;  /* 0x000000ffff007224 */ /* 0x002fc600078e007d */
[----:B---3--:R-:W3:Y:S04]  /*5f6e0*/  LDL.LU.64 R124, [R1+0x218] ;  /* 0x00021800017c7983 */ /* 0x008ee80000300a00 */
[----:B------:R1:W-:Y:S04]  /*5f6f0*/  STL [R1+0x42ac], R0 ;  /* 0x0042ac0001007387 */ /* 0x0003e80000100800 */
[----:B----4-:R-:W-:Y:S01]  /*5f700*/  STL [R1+0x42b0], R136 ;  /* 0x0042b08801007387 */ /* 0x010fe20000100800 */
[----:B-1----:R-:W-:-:S03]  /*5f710*/  MOV R0, R137 ;  /* 0x0000008900007202 */ /* 0x002fc60000000f00 */
[----:B------:R-:W-:Y:S04]  /*5f720*/  STL [R1+0x42a8], R138 ;  /* 0x0042a88a01007387 */ /* 0x000fe80000100800 */
        /* <DEDUP_REMOVED lines=15> */
[----:B------:R-:W3:Y:S04]  /*5f820*/  LDL.LU.64 R136, [R1+0x928] ;  /* 0x0009280001887983 */ /* 0x000ee80000300a00 */
[----:B------:R-:W-:Y:S04]  /*5f830*/  STL [R1+0x4280], R86 ;  /* 0x0042805601007387 */ /* 0x000fe80000100800 */
[----:B------:R-:W3:Y:S04]  /*5f840*/  LDL.LU.64 R138, [R1+0x610] ;  /* 0x00061000018a7983 */ /* 0x000ee80000300a00 */
[----:B------:R-:W-:Y:S04]  /*5f850*/  STL [R1+0x4274], R87 ;  /* 0x0042745701007387 */ /* 0x000fe80000100800 */
[----:B------:R-:W3:Y:S04]  /*5f860*/  LDL.LU.64 R132, [R1+0x608] ;  /* 0x0006080001847983 */ /* 0x000ee80000300a00 */
[----:B--2---:R2:W-:Y:S01]  /*5f870*/  STL [R1+0x4278], R128 ;  /* 0x0042788001007387 */ /* 0x0045e20000100800 */
[----:B-1----:R-:W-:-:S03]  /*5f880*/  IMAD.MOV.U32 R0, RZ, RZ, R129 ;  /* 0x000000ffff007224 */ /* 0x002fc600078e0081 */
[----:B------:R-:W4:Y:S04]  /*5f890*/  LDL.LU.64 R116, [R1+0x1f0] ;  /* 0x0001f00001747983 */ /* 0x000f280000300a00 */
[----:B--2---:R-:W2:Y:S04]  /*5f8a0*/  LDL.LU.64 R128, [R1+0x1e8] ;  /* 0x0001e80001807983 */ /* 0x004ea80000300a00 */
[----:B------:R1:W-:Y:S04]  /*5f8b0*/  STL [R1+0x426c], R0 ;  /* 0x00426c0001007387 */ /* 0x0003e80000100800 */
[----:B------:R-:W-:Y:S01]  /*5f8c0*/  STL [R1+0x4270], R246 ;  /* 0x004270f601007387 */ /* 0x000fe20000100800 */
[----:B-1----:R-:W-:-:S03]  /*5f8d0*/  MOV R0, R247 ;  /* 0x000000f700007202 */ /* 0x002fc60000000f00 */
[----:B------:R-:W-:Y:S04]  /*5f8e0*/  STL [R1+0x4268], R134 ;  /* 0x0042688601007387 */ /* 0x000fe80000100800 */
[----:B------:R1:W-:Y:S04]  /*5f8f0*/  STL [R1+0x4264], R0 ;  /* 0x0042640001007387 */ /* 0x0003e80000100800 */
[----:B------:R-:W-:Y:S01]  /*5f900*/  STL [R1+0x4260], R130 ;  /* 0x0042608201007387 */ /* 0x000fe20000100800 */
[----:B-1----:R-:W-:-:S05]  /*5f910*/  IMAD.MOV.U32 R0, RZ, RZ, R135 ;  /* 0x000000ffff007224 */ /* 0x002fca00078e0087 */
[----:B------:R1:W-:Y:S02]  /*5f920*/  STL [R1+0x425c], R0 ;  /* 0x00425c0001007387 */ /* 0x0003e40000100800 */
[----:B-1----:R-:W-:Y:S02]  /*5f930*/  IMAD.MOV.U32 R0, RZ, RZ, R131 ;  /* 0x000000ffff007224 */ /* 0x002fe400078e0083 */
[----:B------:R-:W-:Y:S04]  /*5f940*/  STL [R1+0x4258], R118 ;  /* 0x0042587601007387 */ /* 0x000fe80000100800 */
[----:B------:R1:W-:Y:S04]  /*5f950*/  STL [R1+0x4254], R0 ;  /* 0x0042540001007387 */ /* 0x0003e80000100800 */
[----:B---3--:R-:W-:Y:S01]  /*5f960*/  STL [R1+0x4250], R124 ;  /* 0x0042507c01007387 */ /* 0x008fe20000100800 */
        /* <DEDUP_REMOVED lines=12> */
[----:B------:R1:W-:Y:S02]  /*5fa30*/  STL [R1+0x4238], R126 ;  /* 0x0042387e01007387 */ /* 0x0003e40000100800 */
[----:B-1----:R-:W-:-:S02]  /*5fa40*/  IMAD.MOV.U32 R0, RZ, RZ, R127 ;  /* 0x000000ffff007224 */ /* 0x002fc400078e007f */
[----:B------:R-:W3:Y:S04]  /*5fa50*/  LDL.LU.64 R124, [R1+0x1e0] ;  /* 0x0001e000017c7983 */ /* 0x000ee80000300a00 */
[----:B------:R-:W3:Y:S04]  /*5fa60*/  LDL.LU.64 R126, [R1+0x88] ;  /* 0x00008800017e7983 */ /* 0x000ee80000300a00 */
        /* <DEDUP_REMOVED lines=9> */
[----:B----4-:R-:W-:Y:S04]  /*5fb00*/  STL [R1+0x4218], R116 ;  /* 0x0042187401007387 */ /* 0x010fe80000100800 */
[----:B------:R1:W-:Y:S04]  /*5fb10*/  STL [R1+0x4214], R0 ;  /* 0x0042140001007387 */ /* 0x0003e80000100800 */
[----:B--2---:R-:W-:Y:S01]  /*5fb20*/  STL [R1+0x4210], R128 ;  /* 0x0042108001007387 */ /* 0x004fe20000100800 */
[----:B-1----:R-:W-:-:S05]  /*5fb30*/  MOV R0, R117 ;  /* 0x0000007500007202 */ /* 0x002fca0000000f00 */
[----:B------:R1:W-:Y:S04]  /*5fb40*/  STL [R1+0x420c], R0 ;  /* 0x00420c0001007387 */ /* 0x0003e80000100800 */
[----:B------:R-:W2:Y:S04]  /*5fb50*/  LDL.LU.64 R116, [R1+0x910] ;  /* 0x0009100001747983 */ /* 0x000ea80000300a00 */
        /* <DEDUP_REMOVED lines=8> */
[----:B------:R-:W4:Y:S04]  /*5fbe0*/  LDL.LU.64 R132, [R1+0x5e8] ;  /* 0x0005e80001847983 */ /* 0x000f280000300a00 */
[----:B---3--:R3:W-:Y:S04]  /*5fbf0*/  STL [R1+0x41f8], R118 ;  /* 0x0041f87601007387 */ /* 0x0087e80000100800 */
[----:B------:R-:W4:Y:S01]  /*5fc00*/  LDL.LU.64 R128, [R1+0x80] ;  /* 0x0000800001807983 */ /* 0x000f220000300a00 */
[----:B-1----:R-:W-:-:S03]  /*5fc10*/  IMAD.MOV.U32 R0, RZ, RZ, R119 ;  /* 0x000000ffff007224 */ /* 0x002fc600078e0077 */
[----:B---3--:R-:W4:Y:S04]  /*5fc20*/  LDL.LU.64 R118, [R1+0x78] ;  /* 0x0000780001767983 */ /* 0x008f280000300a00 */
        /* <DEDUP_REMOVED lines=11> */
[----:B------:R-:W-:Y:S01]  /*5fce0*/  STL [R1+0x41d0], R126 ;  /* 0x0041d07e01007387 */ /* 0x000fe20000100800 */
[----:B-1----:R-:W-:-:S05]  /*5fcf0*/  MOV R0, R125 ;  /* 0x0000007d00007202 */ /* 0x002fca0000000f00 */
[----:B------:R1:W-:Y:S04]  /*5fd00*/  STL [R1+0x41cc], R0 ;  /* 0x0041cc0001007387 */ /* 0x0003e80000100800 */
[----:B------:R-:W4:Y:S04]  /*5fd10*/  LDL.LU.64 R130, [R1+0x900] ;  /* 0x0009000001827983 */ /* 0x000f280000300a00 */
        /* <DEDUP_REMOVED lines=9> */
[----:B--2---:R2:W-:Y:S01]  /*5fdb0*/  STL [R1+0x41b8], R116 ;  /* 0x0041b87401007387 */ /* 0x0045e20000100800 */
[----:B-1----:R-:W-:-:S03]  /*5fdc0*/  IMAD.MOV.U32 R0, RZ, RZ, R117 ;  /* 0x000000ffff007224 */ /* 0x002fc600078e0075 */
[----:B------:R-:W3:Y:S04]  /*5fdd0*/  LDL.LU.64 R126, [R1+0x70] ;  /* 0x00007000017e7983 */ /* 0x000ee80000300a00 */
[----:B--2---:R-:W2:Y:S04]  /*5fde0*/  LDL.LU.64 R116, [R1+0x48] ;  /* 0x0000480001747983 */ /* 0x004ea80000300a00 */
[----:B------:R1:W-:Y:S04]  /*5fdf0*/  STL [R1+0x41ac], R0 ;  /* 0x0041ac0001007387 */ /* 0x0003e80000100800 */
[----:B----4-:R-:W-:Y:S01]  /*5fe00*/  STL [R1+0x41b0], R136 ;  /* 0x0041b08801007387 */ /* 0x010fe20000100800 */
        /* <DEDUP_REMOVED lines=16> */
[----:B------:R-:W4:Y:S04]  /*5ff10*/  LDL.LU.64 R118, [R1+0x8e8] ;  /* 0x0008e80001767983 */ /* 0x000f280000300a00 */
[----:B------:R-:W-:Y:S04]  /*5ff20*/  STL [R1+0x417c], R73 ;  /* 0x00417c4901007387 */ /* 0x000fe80000100800 */
[----:B------:R-:W-:Y:S04]  /*5ff30*/  STL [R1+0x4180], R70 ;  /* 0x0041804601007387 */ /* 0x000fe80000100800 */
[----:B------:R-:W4:Y:S04]  /*5ff40*/  LDL.LU.64 R138, [R1+0x5d0] ;  /* 0x0005d000018a7983 */ /* 0x000f280000300a00 */
[----:B------:R-:W-:Y:S04]  /*5ff50*/  STL [R1+0x4174], R71 ;  /* 0x0041744701007387 */ /* 0x000fe80000100800 */
[----:B------:R-:W4:Y:S04]  /*5ff60*/  LDL.LU.64 R132, [R1+0x568] ;  /* 0x0005680001847983 */ /* 0x000f280000300a00 */
[----:B------:R1:W-:Y:S02]  /*5ff70*/  STL [R1+0x4178], R130 ;  /* 0x0041788201007387 */ /* 0x0003e40000100800 */
[----:B-1----:R-:W-:-:S02]  /*5ff80*/  IMAD.MOV.U32 R0, RZ, RZ, R131 ;  /* 0x000000ffff007224 */ /* 0x002fc400078e0083 */
[----:B------:R-:W4:Y:S04]  /*5ff90*/  LDL.LU.64 R128, [R1+0x40] ;  /* 0x0000400001807983 */ /* 0x000f280000300a00 */
[----:B------:R-:W4:Y:S04]  /*5ffa0*/  LDL.LU.64 R130, [R1+0x38] ;  /* 0x0000380001827983 */ /* 0x000f280000300a00 */
        /* <DEDUP_REMOVED lines=9> */
[----:B---3--:R-:W-:Y:S04]  /*60040*/  STL [R1+0x4158], R126 ;  /* 0x0041587e01007387 */ /* 0x008fe80000100800 */
[----:B------:R1:W-:Y:S04]  /*60050*/  STL [R1+0x4154], R0 ;  /* 0x0041540001007387 */ /* 0x0003e80000100800 */
[----:B--2---:R-:W-:Y:S01]  /*60060*/  STL [R1+0x4150], R116 ;  /* 0x0041507401007387 */ /* 0x004fe20000100800 */
[----:B-1----:R-:W-:-:S05]  /*60070*/  MOV R0, R127 ;  /* 0x0000007f00007202 */ /* 0x002fca0000000f00 */
[----:B------:R1:W-:Y:S02]  /*60080*/  STL [R1+0x414c], R0 ;  /* 0x00414c0001007387 */ /* 0x0003e40000100800 */
[----:B-1----:R-:W-:Y:S02]  /*60090*/  IMAD.MOV.U32 R0, RZ, RZ, R117 ;  /* 0x000000ffff007224 */ /* 0x002fe400078e0075 */
[----:B------:R-:W2:Y:S04]  /*600a0*/  LDL.LU.64 R116, [R1+0x8e0] ;  /* 0x0008e00001747983 */ /* 0x000ea80000300a00 */
[----:B------:R1:W-:Y:S04]  /*600b0*/  STL [R1+0x4144], R0 ;  /* 0x0041440001007387 */ /* 0x0003e80000100800 */
[----:B------:R-:W-:Y:S04]  /*600c0*/  STL [R1+0x4148], R68 ;  /* 0x0041484401007387 */ /* 0x000fe80000100800 */
[----:B------:R-:W-:Y:S04]  /*600d0*/  STL [R1+0x413c], R69 ;  /* 0x00413c4501007387 */ /* 0x000fe80000100800 */
[----:B------:R-:W3:Y:S04]  /*600e0*/  LDL.LU.64 R246, [R1+0x8d8] ;  /* 0x0008d80001f67983 */ /* 0x000ee80000300a00 */
[----:B------:R-:W-:Y:S04]  /*600f0*/  STL [R1+0x4140], R66 ;  /* 0x0041404201007387 */ /* 0x000fe80000100800 */
[----:B------:R-:W3:Y:S04]  /*60100*/  LDL.LU.64 R134, [R1+0x560] ;  /* 0x0005600001867983 */ /* 0x000ee80000300a00 */
[----:B------:R-:W-:Y:S04]  /*60110*/  STL [R1+0x4134], R67 ;  /* 0x0041344301007387 */ /* 0x000fe80000100800 */
[----:B------:R-:W3:Y:S04]  /*60120*/  LDL.LU.64 R124, [R1+0x558] ;  /* 0x00055800017c7983 */ /* 0x000ee80000300a00 */
[----:B----4-:R-:W-:Y:S04]  /*60130*/  STL [R1+0x4138], R136 ;  /* 0x0041388801007387 */ /* 0x010fe80000100800 */
[----:B------:R-:W4:Y:S01]  /*60140*/  LDL.LU.64 R126, [R1+0x18] ;  /* 0x00001800017e7983 */ /* 0x000f220000300a00 */
[----:B-1----:R-:W-:-:S03]  /*60150*/  IMAD.MOV.U32 R0, RZ, RZ, R137 ;  /* 0x000000ffff007224 */ /* 0x002fc600078e0089 */
[----:B------:R-:W-:Y:S04]  /*60160*/  STL [R1+0x4130], R118 ;  /* 0x0041307601007387 */ /* 0x000fe80000100800 */
[----:B------:R1:W-:Y:S02]  /*60170*/  STL [R1+0x412c], R0 ;  /* 0x00412c0001007387 */ /* 0x0003e40000100800 */
[----:B-1----:R-:W-:Y:S02]  /*60180*/  MOV R0, R119 ;  /* 0x0000007700007202 */ /* 0x002fe40000000f00 */
[----:B------:R-:W4:Y:S04]  /*60190*/  LDL.LU.64 R118, [R1+0x10] ;  /* 0x0000100001767983 */ /* 0x000f280000300a00 */
[----:B------:R1:W-:Y:S04]  /*601a0*/  STL [R1+0x4124], R0 ;  /* 0x0041240001007387 */ /* 0x0003e80000100800 */
[----:B------:R-:W-:Y:S04]  /*601b0*/  STL [R1+0x4128], R138 ;  /* 0x0041288a01007387 */ /* 0x000fe80000100800 */
        /* <DEDUP_REMOVED lines=9> */
[----:B------:R-:W4:Y:S04]  /*60250*/  LDL.LU.64 R136, [R1+0x8d0] ;  /* 0x0008d00001887983 */ /* 0x000f280000300a00 */
[----:B------:R-:W4:Y:S01]  /*60260*/  LDL.LU.64 R138, [R1+0x8c8] ;  /* 0x0008c800018a7983 */ /* 0x000f220000300a00 */
[----:B-1----:R-:W-:-:S05]  /*60270*/  IMAD.MOV.U32 R0, RZ, RZ, R131 ;  /* 0x000000ffff007224 */ /* 0x002fca00078e0083 */
[----:B------:R2:W-:Y:S04]  /*60280*/  STL [R1+0x4104], R0 ;  /* 0x0041040001007387 */ /* 0x0005e80000100800 */
[----:B------:R-:W-:Y:S04]  /*60290*/  STL [R1+0x4108], R64 ;  /* 0x0041084001007387 */ /* 0x000fe80000100800 */
[----:B------:R-:W4:Y:S04]  /*602a0*/  LDL.LU.64 R132, [R1+0x550] ;  /* 0x0005500001847983 */ /* 0x000f280000300a00 */
[----:B------:R-:W-:Y:S04]  /*602b0*/  STL [R1+0x40fc], R65 ;  /* 0x0040fc4101007387 */ /* 0x000fe80000100800 */
[----:B------:R-:W4:Y:S04]  /*602c0*/  LDL.LU.64 R128, [R1+0x548] ;  /* 0x0005480001807983 */ /* 0x000f280000300a00 */
[----:B-----5:R-:W-:Y:S04]  /*602d0*/  STL [R1+0x4100], R62 ;  /* 0x0041003e01007387 */ /* 0x020fe80000100800 */
[----:B------:R-:W4:Y:S04]  /*602e0*/  LDL.LU.64 R130, [R1+0x8] ;  /* 0x0000080001827983 */ /* 0x000f280000300a00 */
[----:B------:R-:W-:Y:S01]  /*602f0*/  STL [R1+0x40f4], R63 ;  /* 0x0040f43f01007387 */ /* 0x000fe20000100800 */
[----:B--2---:R-:W-:-:S03]  /*60300*/  IMAD.MOV.U32 R0, RZ, RZ, R117 ;  /* 0x000000ffff007224 */ /* 0x004fc600078e0075 */
[----:B------:R1:W-:Y:S04]  /*60310*/  STL [R1+0x40f8], R116 ;  /* 0x0040f87401007387 */ /* 0x0003e80000100800 */
[----:B-1----:R-:W2:Y:S04]  /*60320*/  LDL.LU.64 R116, [R1] ;  /* 0x0000000001747983 */ /* 0x002ea80000300a00 */
[----:B------:R1:W-:Y:S04]  /*60330*/  STL [R1+0x40ec], R0 ;  /* 0x0040ec0001007387 */ /* 0x0003e80000100800 */
[----:B---3--:R-:W-:Y:S01]  /*60340*/  STL [R1+0x40f0], R246 ;  /* 0x0040f0f601007387 */ /* 0x008fe20000100800 */
[----:B-1----:R-:W-:-:S03]  /*60350*/  MOV R0, R247 ;  /* 0x000000f700007202 */ /* 0x002fc60000000f00 */
[----:B------:R-:W-:Y:S04]  /*60360*/  STL [R1+0x40e8], R134 ;  /* 0x0040e88601007387 */ /* 0x000fe80000100800 */
[----:B------:R1:W-:Y:S04]  /*60370*/  STL [R1+0x40e4], R0 ;  /* 0x0040e40001007387 */ /* 0x0003e80000100800 */
[----:B------:R-:W-:Y:S01]  /*60380*/  STL [R1+0x40e0], R124 ;  /* 0x0040e07c01007387 */ /* 0x000fe20000100800 */
[----:B-1----:R-:W-:-:S05]  /*60390*/  IMAD.MOV.U32 R0, RZ, RZ, R135 ;  /* 0x000000ffff007224 */ /* 0x002fca00078e0087 */
[----:B------:R1:W-:Y:S04]  /*603a0*/  STL [R1+0x40dc], R0 ;  /* 0x0040dc0001007387 */ /* 0x0003e80000100800 */
[----:B----4-:R-:W-:Y:S01]  /*603b0*/  STL [R1+0x40d8], R126 ;  /* 0x0040d87e01007387 */ /* 0x010fe20000100800 */
[----:B-1----:R-:W-:-:S05]  /*603c0*/  IMAD.MOV.U32 R0, RZ, RZ, R125 ;  /* 0x000000ffff007224 */ /* 0x002fca00078e007d */
[----:B------:R1:W-:Y:S04]  /*603d0*/  STL [R1+0x40d4], R0 ;  /* 0x0040d40001007387 */ /* 0x0003e80000100800 */
[----:B------:R-:W3:Y:S04]  /*603e0*/  LDL.LU.64 R134, [R1+0x8c0] ;  /* 0x0008c00001867983 */ /* 0x000ee80000300a00 */
[----:B------:R-:W3:Y:S01]  /*603f0*/  LDL.LU.64 R124, [R1+0x8b8] ;  /* 0x0008b800017c7983 */ /* 0x000ee20000300a00 */
[----:B-1----:R-:W-:-:S05]  /*60400*/  MOV R0, R127 ;  /* 0x0000007f00007202 */ /* 0x002fca0000000f00 */
[----:B------:R1:W-:Y:S04]  /*60410*/  STL [R1+0x40cc], R0 ;  /* 0x0040cc0001007387 */ /* 0x0003e80000100800 */
[----:B------:R1:W-:Y:S04]  /*60420*/  STL [R1+0x40d0], R118 ;  /* 0x0040d07601007387 */ /* 0x0003e80000100800 */
[----:B------:R-:W3:Y:S01]  /*60430*/  LDL.LU.64 R126, [R1+0x540] ;  /* 0x00054000017e7983 */ /* 0x000ee20000300a00 */
[----:B-1----:R-:W-:-:S03]  /*60440*/  IMAD.MOV.U32 R0, RZ, RZ, R119 ;  /* 0x000000ffff007224 */ /* 0x002fc600078e0077 */
[----:B------:R-:W3:Y:S04]  /*60450*/  LDL.LU.64 R118, [R1+0x538] ;  /* 0x0005380001767983 */ /* 0x000ee80000300a00 */
[----:B------:R1:W-:Y:S04]  /*60460*/  STL [R1+0x40c4], R0 ;  /* 0x0040c40001007387 */ /* 0x0003e80000100800 */
[----:B------:R-:W-:Y:S04]  /*60470*/  STL [R1+0x40c8], R60 ;  /* 0x0040c83c01007387 */ /* 0x000fe80000100800 */
[----:B------:R-:W-:Y:S04]  /*60480*/  STL [R1+0x40bc], R61 ;  /* 0x0040bc3d01007387 */ /* 0x000fe80000100800 */
[----:B------:R-:W-:Y:S04]  /*60490*/  STL [R1+0x40c0], R58 ;  /* 0x0040c03a01007387 */ /* 0x000fe80000100800 */
[----:B------:R-:W-:Y:S01]  /*604a0*/  STL [R1+0x40b4], R59 ;  /* 0x0040b43b01007387 */ /* 0x000fe20000100800 */
[----:B-1----:R-:W-:-:S03]  /*604b0*/  IMAD.MOV.U32 R0, RZ, RZ, R137 ;  /* 0x000000ffff007224 */ /* 0x002fc600078e0089 */
[----:B------:R-:W-:Y:S04]  /*604c0*/  STL [R1+0x40b8], R136 ;  /* 0x0040b88801007387 */ /* 0x000fe80000100800 */
[----:B------:R-:W-:Y:S04]  /*604d0*/  STL [R1+0x40b0], R138 ;  /* 0x0040b08a01007387 */ /* 0x000fe80000100800 */
[----:B------:R1:W-:Y:S02]  /*604e0*/  STL [R1+0x40ac], R0 ;  /* 0x0040ac0001007387 */ /* 0x0003e40000100800 */
[----:B-1----:R-:W-:-:S02]  /*604f0*/  MOV R0, R139 ;  /* 0x0000008b00007202 */ /* 0x002fc40000000f00 */
        /* <DEDUP_REMOVED lines=8> */
[----:B------:R-:W3:Y:S04]  /*60580*/  LDL.LU.64 R132, [R1+0x8b0] ;  /* 0x0008b00001847983 */ /* 0x000ee80000300a00 */
[----:B------:R-:W3:Y:S01]  /*60590*/  LDL.LU.64 R128, [R1+0x8a8] ;  /* 0x0008a80001807983 */ /* 0x000ee20000300a00 */
[----:B-1----:R-:W-:-:S05]  /*605a0*/  MOV R0, R131 ;  /* 0x0000008300007202 */ /* 0x002fca0000000f00 */
[----:B------:R1:W-:Y:S04]  /*605b0*/  STL [R1+0x408c], R0 ;  /* 0x00408c0001007387 */ /* 0x0003e80000100800 */
[----:B--2---:R2:W-:Y:S04]  /*605c0*/  STL [R1+0x4090], R116 ;  /* 0x0040907401007387 */ /* 0x0045e80000100800 */
[----:B------:R-:W4:Y:S01]  /*605d0*/  LDL.LU.64 R130, [R1+0x530] ;  /* 0x0005300001827983 */ /* 0x000f220000300a00 */
[----:B-1----:R-:W-:-:S03]  /*605e0*/  IMAD.MOV.U32 R0, RZ, RZ, R117 ;  /* 0x000000ffff007224 */ /* 0x002fc600078e0075 */
[----:B--2---:R-:W2:Y:S04]  /*605f0*/  LDL.LU.64 R116, [R1+0x528] ;  /* 0x0005280001747983 */ /* 0x004ea80000300a00 */
[----:B------:R3:W-:Y:S04]  /*60600*/  STL [R1+0x4084], R0 ;  /* 0x0040840001007387 */ /* 0x0007e80000100800 */
[----:B------:R-:W-:Y:S04]  /*60610*/  STL [R1+0x4088], R56 ;  /* 0x0040883801007387 */ /* 0x000fe80000100800 */
[----:B------:R-:W-:Y:S04]  /*60620*/  STL [R1+0x407c], R57 ;  /* 0x00407c3901007387 */ /* 0x000fe80000100800 */
[----:B------:R-:W-:Y:S04]  /*60630*/  STL [R1+0x4080], R54 ;  /* 0x0040803601007387 */ /* 0x000fe80000100800 */
[----:B------:R-:W-:Y:S01]  /*60640*/  STL [R1+0x4074], R55 ;  /* 0x0040743701007387 */ /* 0x000fe20000100800 */
[----:B---3--:R-:W-:-:S03]  /*60650*/  IMAD.MOV.U32 R0, RZ, RZ, R135 ;  /* 0x000000ffff007224 */ /* 0x008fc600078e0087 */
        /* <DEDUP_REMOVED lines=13> */
[----:B------:R-:W-:Y:S04]  /*60730*/  STL [R1+0x404c], R123 ;  /* 0x00404c7b01007387 */ /* 0x000fe80000100800 */
[----:B------:R-:W3:Y:S04]  /*60740*/  LDL.LU.64 R124, [R1+0x898] ;  /* 0x00089800017c7983 */ /* 0x000ee80000300a00 */
[----:B------:R-:W-:Y:S04]  /*60750*/  STL [R1+0x4050], R120 ;  /* 0x0040507801007387 */ /* 0x000fe80000100800 */
[----:B------:R-:W3:Y:S04]  /*60760*/  LDL.LU.64 R126, [R1+0x520] ;  /* 0x00052000017e7983 */ /* 0x000ee80000300a00 */
[----:B------:R-:W-:Y:S04]  /*60770*/  STL [R1+0x4044], R121 ;  /* 0x0040447901007387 */ /* 0x000fe80000100800 */
[----:B------:R-:W3:Y:S04]  /*60780*/  LDL.LU.64 R118, [R1+0x518] ;  /* 0x0005180001767983 */ /* 0x000ee80000300a00 */
[----:B------:R-:W-:Y:S04]  /*60790*/  STL [R1+0x4048], R52 ;  /* 0x0040483401007387 */ /* 0x000fe80000100800 */
[----:B------:R-:W-:Y:S04]  /*607a0*/  STL [R1+0x403c], R53 ;  /* 0x00403c3501007387 */ /* 0x000fe80000100800 */
[----:B------:R-:W-:Y:S04]  /*607b0*/  STL [R1+0x4040], R50 ;  /* 0x0040403201007387 */ /* 0x000fe80000100800 */
[----:B------:R-:W-:Y:S01]  /*607c0*/  STL [R1+0x4034], R51 ;  /* 0x0040343301007387 */ /* 0x000fe20000100800 */
[----:B-1----:R-:W-:-:S03]  /*607d0*/  MOV R0, R133 ;  /* 0x0000008500007202 */ /* 0x002fc60000000f00 */
[----:B------:R-:W-:Y:S04]  /*607e0*/  STL [R1+0x4038], R132 ;  /* 0x0040388401007387 */ /* 0x000fe80000100800 */
[----:B------:R-:W-:Y:S04]  /*607f0*/  STL [R1+0x4030], R128 ;  /* 0x0040308001007387 */ /* 0x000fe80000100800 */
[----:B------:R1:W-:Y:S02]  /*60800*/  STL [R1+0x402c], R0 ;  /* 0x00402c0001007387 */ /* 0x0003e40000100800 */
[----:B-1----:R-:W-:-:S02]  /*60810*/  IMAD.MOV.U32 R0, RZ, RZ, R129 ;  /* 0x000000ffff007224 */ /* 0x002fc400078e0081 */
[----:B----4-:R-:W-:Y:S04]  /*60820*/  STL [R1+0x4028], R130 ;  /* 0x0040288201007387 */ /* 0x010fe80000100800 */
[----:B------:R1:W-:Y:S04]  /*60830*/  STL [R1+0x4024], R0 ;  /* 0x0040240001007387 */ /* 0x0003e80000100800 */
[----:B--2---:R-:W-:Y:S01]  /*60840*/  STL [R1+0x4020], R116 ;  /* 0x0040207401007387 */ /* 0x004fe20000100800 */
[----:B-1----:R-:W-:-:S05]  /*60850*/  IMAD.MOV.U32 R0, RZ, RZ, R131 ;  /* 0x000000ffff007224 */ /* 0x002fca00078e0083 */
[----:B------:R1:W-:Y:S04]  /*60860*/  STL [R1+0x401c], R0 ;  /* 0x00401c0001007387 */ /* 0x0003e80000100800 */
[----:B------:R-:W-:Y:S01]  /*60870*/  STL [R1+0x4018], R114 ;  /* 0x0040187201007387 */ /* 0x000fe20000100800 */
[----:B-1----:R-:W-:-:S05]  /*60880*/  MOV R0, R117 ;  /* 0x0000007500007202 */ /* 0x002fca0000000f00 */
[----:B------:R3:W-:Y:S04]  /*60890*/  STL [R1+0x4014], R0 ;  /* 0x0040140001007387 */ /* 0x0007e80000100800 */
[----:B------:R-:W2:Y:S04]  /*608a0*/  LDL.LU.64 R132, [R1+0x890] ;  /* 0x0008900001847983 */ /* 0x000ea80000300a00 */
[----:B------:R-:W-:Y:S04]  /*608b0*/  STL [R1+0x400c], R115 ;  /* 0x00400c7301007387 */ /* 0x000fe80000100800 */
[----:B------:R-:W4:Y:S04]  /*608c0*/  LDL.LU.64 R128, [R1+0x878] ;  /* 0x0008780001807983 */ /* 0x000f280000300a00 */
[----:B------:R-:W-:Y:S04]  /*608d0*/  STL [R1+0x4010], R112 ;  /* 0x0040107001007387 */ /* 0x000fe80000100800 */
[----:B------:R-:W4:Y:S04]  /*608e0*/  LDL.LU.64 R130, [R1+0x510] ;  /* 0x0005100001827983 */ /* 0x000f280000300a00 */
[----:B------:R-:W-:Y:S04]  /*608f0*/  STL [R1+0x4004], R113 ;  /* 0x0040047101007387 */ /* 0x000fe80000100800 */
[----:B------:R-:W4:Y:S04]  /*60900*/  LDL.LU.64 R116, [R1+0x508] ;  /* 0x0005080001747983 */ /* 0x000f280000300a00 */
[----:B------:R-:W-:Y:S04]  /*60910*/  STL [R1+0x4008], R48 ;  /* 0x0040083001007387 */ /* 0x000fe80000100800 */
[----:B------:R-:W-:Y:S04]  /*60920*/  STL [R1+0x3ffc], R49 ;  /* 0x003ffc3101007387 */ /* 0x000fe80000100800 */
[----:B------:R-:W-:Y:S04]  /*60930*/  STL [R1+0x4000], R46 ;  /* 0x0040002e01007387 */ /* 0x000fe80000100800 */
[----:B------:R-:W-:Y:S01]  /*60940*/  STL [R1+0x3ff4], R47 ;  /* 0x003ff42f01007387 */ /* 0x000fe20000100800 */
[----:B---3--:R-:W-:-:S03]  /*60950*/  IMAD.MOV.U32 R0, RZ, RZ, R135 ;  /* 0x000000ffff007224 */ /* 0x008fc600078e0087 */
[----:B------:R-:W-:Y:S04]  /*60960*/  STL [R1+0x3ff8], R134 ;  /* 0x003ff88601007387 */ /* 0x000fe80000100800 */
[----:B------:R-:W-:Y:S04]  /*60970*/  STL [R1+0x3ff0], R124 ;  /* 0x003ff07c01007387 */ /* 0x000fe80000100800 */
[----:B------:R1:W-:Y:S04]  /*60980*/  STL [R1+0x3fec], R0 ;  /* 0x003fec0001007387 */ /* 0x0003e80000100800 */
[----:B------:R-:W-:Y:S01]  /*60990*/  STL [R1+0x3fe8], R126 ;  /* 0x003fe87e01007387 */ /* 0x000fe20000100800 */
[----:B-1----:R-:W-:-:S05]  /*609a0*/  IMAD.MOV.U32 R0, RZ, RZ, R125 ;  /* 0x000000ffff007224 */ /* 0x002fca00078e007d */
[----:B------:R1:W-:Y:S04]  /*609b0*/  STL [R1+0x3fe4], R0 ;  /* 0x003fe40001007387 */ /* 0x0003e80000100800 */
[----:B------:R-:W-:Y:S01]  /*609c0*/  STL [R1+0x3fe0], R118 ;  /* 0x003fe07601007387 */ /* 0x000fe20000100800 */
[----:B-1----:R-:W-:-:S05]  /*609d0*/  MOV R0, R127 ;  /* 0x0000007f00007202 */ /* 0x002fca0000000f00 */
        /* <DEDUP_REMOVED lines=15> */
[----:B--2---:R-:W-:-:S03]  /*60ad0*/  IMAD.MOV.U32 R0, RZ, RZ, R133 ;  /* 0x000000ffff007224 */ /* 0x004fc600078e0085 */
[----:B------:R-:W-:Y:S04]  /*60ae0*/  STL [R1+0x3fb8], R132 ;  /* 0x003fb88401007387 */ /* 0x000fe80000100800 */
[----:B----4-:R-:W-:Y:S04]  /*60af0*/  STL [R1+0x3fb0], R128 ;  /* 0x003fb08001007387 */ /* 0x010fe80000100800 */
[----:B------:R1:W-:Y:S04]  /*60b00*/  STL [R1+0x3fac], R0 ;  /* 0x003fac0001007387 */ /* 0x0003e80000100800 */
[----:B------:R-:W-:Y:S01]  /*60b10*/  STL [R1+0x3fa8], R130 ;  /* 0x003fa88201007387 */ /* 0x000fe20000100800 */
        /* <DEDUP_REMOVED lines=19> */
[----:B---3--:R-:W-:-:S03]  /*60c50*/  MOV R0, R135 ;  /* 0x0000008700007202 */ /* 0x008fc60000000f00 */
[----:B------:R-:W-:Y:S04]  /*60c60*/  STL [R1+0x3f78], R134 ;  /* 0x003f788601007387 */ /* 0x000fe80000100800 */
        /* <DEDUP_REMOVED lines=70> */
[----:B--2---:R-:W-:-:S03]  /*610d0*/  MOV R0, R133 ;  /* 0x0000008500007202 */ /* 0x004fc60000000f00 */
[----:B------:R-:W-:Y:S04]  /*610e0*/  STL [R1+0x3eb8], R132 ;  /* 0x003eb88401007387 */ /* 0x000fe80000100800 */
[----:B----4-:R-:W-:Y:S04]  /*610f0*/  STL [R1+0x3eb0], R128 ;  /* 0x003eb08001007387 */ /* 0x010fe80000100800 */
        /* <DEDUP_REMOVED lines=271> */
[----:B------:R-:W3:Y:S01]  /*621f0*/  LDL.LU.64 R124, [R1+0x670] ;  /* 0x00067000017c7983 */ /* 0x000ee20000300a00 */
[----:B-1----:R-:W-:-:S05]  /*62200*/  IMAD.MOV.U32 R0, RZ, RZ, R119 ;  /* 0x000000ffff007224 */ /* 0x002fca00078e0077 */
[----:B------:R2:W-:Y:S04]  /*62210*/  STL [R1+0x3bd4], R0 ;  /* 0x003bd40001007387 */ /* 0x0005e80000100800 */
[----:B------:R-:W-:Y:S04]  /*62220*/  STL [R1+0x3bd8], R192 ;  /* 0x003bd8c001007387 */ /* 0x000fe80000100800 */
[----:B------:R-:W-:Y:S04]  /*62230*/  STL [R1+0x3bcc], R193 ;  /* 0x003bccc101007387 */ /* 0x000fe80000100800 */
[----:B------:R-:W3:Y:S04]  /*62240*/  LDL.LU.64 R126, [R1+0x668] ;  /* 0x00066800017e7983 */ /* 0x000ee80000300a00 */
[----:B------:R-:W-:Y:S04]  /*62250*/  STL [R1+0x3bd0], R194 ;  /* 0x003bd0c201007387 */ /* 0x000fe80000100800 */
[----:B------:R-:W-:Y:S04]  /*62260*/  STL [R1+0x3bc4], R195 ;  /* 0x003bc4c301007387 */ /* 0x000fe80000100800 */
[----:B------:R-:W3:Y:S04]  /*62270*/  LDL.LU.64 R134, [R1+0x2a0] ;  /* 0x0002a00001867983 */ /* 0x000ee80000300a00 */
[----:B------:R-:W-:Y:S04]  /*62280*/  STL [R1+0x3bc8], R14 ;  /* 0x003bc80e01007387 */ /* 0x000fe80000100800 */
[----:B------:R-:W-:Y:S04]  /*62290*/  STL [R1+0x3bbc], R15 ;  /* 0x003bbc0f01007387 */ /* 0x000fe80000100800 */
[----:B------:R-:W3:Y:S04]  /*622a0*/  LDL.LU.64 R118, [R1+0x298] ;  /* 0x0002980001767983 */ /* 0x000ee80000300a00 */
        /* <DEDUP_REMOVED lines=15> */
[----:B------:R-:W-:Y:S04]  /*623a0*/  STL [R1+0x3b8c], R99 ;  /* 0x003b8c6301007387 */ /* 0x000fe80000100800 */
[----:B------:R-:W-:Y:S04]  /*623b0*/  STL [R1+0x3b90], R196 ;  /* 0x003b90c401007387 */ /* 0x000fe80000100800 */
[----:B------:R-:W-:Y:S04]  /*623c0*/  STL [R1+0x3b84], R197 ;  /* 0x003b84c501007387 */ /* 0x000fe80000100800 */
[----:B------:R-:W2:Y:S04]  /*623d0*/  LDL.LU.64 R116, [R1+0x290] ;  /* 0x0002900001747983 */ /* 0x000ea80000300a00 */
[----:B------:R-:W-:Y:S04]  /*623e0*/  STL [R1+0x3b88], R10 ;  /* 0x003b880a01007387 */ /* 0x000fe80000100800 */
[----:B------:R-:W-:Y:S04]  /*623f0*/  STL [R1+0x3b7c], R11 ;  /* 0x003b7c0b01007387 */ /* 0x000fe80000100800 */
[----:B------:R-:W4:Y:S04]  /*62400*/  LDL.LU.64 R128, [R1+0x288] ;  /* 0x0002880001807983 */ /* 0x000f280000300a00 */
[----:B------:R-:W-:Y:S04]  /*62410*/  STL [R1+0x3b80], R8 ;  /* 0x003b800801007387 */ /* 0x000fe80000100800 */
[----:B------:R-:W-:Y:S04]  /*62420*/  STL [R1+0x3b74], R9 ;  /* 0x003b740901007387 */ /* 0x000fe80000100800 */
[----:B------:R-:W4:Y:S01]  /*62430*/  LDL.LU.64 R130, [R1+0x280] ;  /* 0x0002800001827983 */ /* 0x000f220000300a00 */
[----:B---3--:R-:W-:-:S03]  /*62440*/  IMAD.MOV.U32 R0, RZ, RZ, R125 ;  /* 0x000000ffff007224 */ /* 0x008fc600078e007d */
[----:B------:R1:W-:Y:S04]  /*62450*/  STL [R1+0x3b78], R124 ;  /* 0x003b787c01007387 */ /* 0x0003e80000100800 */
[----:B-1----:R-:W3:Y:S04]  /*62460*/  LDL.LU.64 R124, [R1+0x278] ;  /* 0x00027800017c7983 */ /* 0x002ee80000300a00 */
[----:B------:R1:W-:Y:S04]  /*62470*/  STL [R1+0x3b6c], R0 ;  /* 0x003b6c0001007387 */ /* 0x0003e80000100800 */
[----:B------:R1:W-:Y:S02]  /*62480*/  STL [R1+0x3b70], R126 ;  /* 0x003b707e01007387 */ /* 0x0003e40000100800 */
[----:B-1----:R-:W-:-:S02]  /*62490*/  IMAD.MOV.U32 R0, RZ, RZ, R127 ;  /* 0x000000ffff007224 */ /* 0x002fc400078e007f */
[----:B------:R-:W3:Y:S04]  /*624a0*/  LDL.LU.64 R126, [R1+0x250] ;  /* 0x00025000017e7983 */ /* 0x000ee80000300a00 */
[----:B------:R1:W-:Y:S04]  /*624b0*/  STL [R1+0x3b64], R0 ;  /* 0x003b640001007387 */ /* 0x0003e80000100800 */
[----:B------:R-:W-:Y:S04]  /*624c0*/  STL [R1+0x3b68], R134 ;  /* 0x003b688601007387 */ /* 0x000fe80000100800 */
[----:B------:R-:W3:Y:S01]  /*624d0*/  LDL.LU.64 R138, [R1+0x248] ;  /* 0x00024800018a7983 */ /* 0x000ee20000300a00 */
[----:B-1----:R-:W-:-:S05]  /*624e0*/  MOV R0, R135 ;  /* 0x0000008700007202 */ /* 0x002fca0000000f00 */
[----:B------:R1:W-:Y:S04]  /*624f0*/  STL [R1+0x3b5c], R0 ;  /* 0x003b5c0001007387 */ /* 0x0003e80000100800 */
[----:B------:R1:W-:Y:S02]  /*62500*/  STL [R1+0x3b60], R118 ;  /* 0x003b607601007387 */ /* 0x0003e40000100800 */
[----:B-1----:R-:W-:Y:S02]  /*62510*/  IMAD.MOV.U32 R0, RZ, RZ, R119 ;  /* 0x000000ffff007224 */ /* 0x002fe400078e0077 */
[----:B------:R-:W3:Y:S04]  /*62520*/  LDL.LU.64 R118, [R1+0x240] ;  /* 0x0002400001767983 */ /* 0x000ee80000300a00 */
        /* <DEDUP_REMOVED lines=13> */
[----:B--2---:R2:W-:Y:S01]  /*62600*/  STL [R1+0x3b38], R116 ;  /* 0x003b387401007387 */ /* 0x0045e20000100800 */
[----:B-1----:R-:W-:-:S03]  /*62610*/  IMAD.MOV.U32 R0, RZ, RZ, R117 ;  /* 0x000000ffff007224 */ /* 0x002fc600078e0075 */
[----:B--2---:R-:W2:Y:S04]  /*62620*/  LDL.LU.64 R116, [R1+0xb0] ;  /* 0x0000b00001747983 */ /* 0x004ea80000300a00 */
[----:B------:R1:W-:Y:S04]  /*62630*/  STL [R1+0x3b2c], R0 ;  /* 0x003b2c0001007387 */ /* 0x0003e80000100800 */
[----:B----4-:R4:W-:Y:S01]  /*62640*/  STL [R1+0x3b30], R128 ;  /* 0x003b308001007387 */ /* 0x0109e20000100800 */
[----:B-1----:R-:W-:-:S03]  /*62650*/  MOV R0, R129 ;  /* 0x0000008100007202 */ /* 0x002fc60000000f00 */
[----:B----4-:R-:W4:Y:S04]  /*62660*/  LDL.LU.64 R128, [R1+0xa8] ;  /* 0x0000a80001807983 */ /* 0x010f280000300a00 */
[----:B------:R1:W-:Y:S04]  /*62670*/  STL [R1+0x3b24], R0 ;  /* 0x003b240001007387 */ /* 0x0003e80000100800 */
[----:B------:R1:W-:Y:S02]  /*62680*/  STL [R1+0x3b28], R130 ;  /* 0x003b288201007387 */ /* 0x0003e40000100800 */
[----:B-1----:R-:W-:-:S02]  /*62690*/  IMAD.MOV.U32 R0, RZ, RZ, R131 ;  /* 0x000000ffff007224 */ /* 0x002fc400078e0083 */
[----:B------:R-:W4:Y:S04]  /*626a0*/  LDL.LU.64 R130, [R1+0xa0] ;  /* 0x0000a00001827983 */ /* 0x000f280000300a00 */
[----:B------:R1:W-:Y:S04]  /*626b0*/  STL [R1+0x3b1c], R0 ;  /* 0x003b1c0001007387 */ /* 0x0003e80000100800 */
[----:B---3--:R3:W-:Y:S01]  /*626c0*/  STL [R1+0x3b20], R124 ;  /* 0x003b207c01007387 */ /* 0x0087e20000100800 */
[----:B-1----:R-:W-:-:S03]  /*626d0*/  IMAD.MOV.U32 R0, RZ, RZ, R125 ;  /* 0x000000ffff007224 */ /* 0x002fc600078e007d */
[----:B---3--:R-:W3:Y:S04]  /*626e0*/  LDL.LU.64 R124, [R1+0x98] ;  /* 0x00009800017c7983 */ /* 0x008ee80000300a00 */
[----:B------:R1:W-:Y:S04]  /*626f0*/  STL [R1+0x3b14], R0 ;  /* 0x003b140001007387 */ /* 0x0003e80000100800 */
[----:B------:R1:W-:Y:S02]  /*62700*/  STL [R1+0x3b18], R126 ;  /* 0x003b187e01007387 */ /* 0x0003e40000100800 */
[----:B-1----:R-:W-:-:S02]  /*62710*/  MOV R0, R127 ;  /* 0x0000007f00007202 */ /* 0x002fc40000000f00 */
[----:B------:R-:W3:Y:S04]  /*62720*/  LDL.LU.64 R126, [R1+0x90] ;  /* 0x00009000017e7983 */ /* 0x000ee80000300a00 */
[----:B------:R1:W-:Y:S04]  /*62730*/  STL [R1+0x3b0c], R0 ;  /* 0x003b0c0001007387 */ /* 0x0003e80000100800 */
[----:B------:R1:W-:Y:S02]  /*62740*/  STL [R1+0x3b10], R138 ;  /* 0x003b108a01007387 */ /* 0x0003e40000100800 */
[----:B-1----:R-:W-:-:S02]  /*62750*/  IMAD.MOV.U32 R0, RZ, RZ, R139 ;  /* 0x000000ffff007224 */ /* 0x002fc400078e008b */
[----:B------:R-:W3:Y:S04]  /*62760*/  LDL.LU.64 R138, [R1+0x68] ;  /* 0x00006800018a7983 */ /* 0x000ee80000300a00 */
[----:B------:R1:W-:Y:S04]  /*62770*/  STL [R1+0x3b04], R0 ;  /* 0x003b040001007387 */ /* 0x0003e80000100800 */
[----:B------:R1:W-:Y:S02]  /*62780*/  STL [R1+0x3b08], R118 ;  /* 0x003b087601007387 */ /* 0x0003e40000100800 */
[----:B-1----:R-:W-:-:S02]  /*62790*/  IMAD.MOV.U32 R0, RZ, RZ, R119 ;  /* 0x000000ffff007224 */ /* 0x002fc400078e0077 */
[----:B------:R-:W3:Y:S04]  /*627a0*/  LDL.LU.64 R118, [R1+0x60] ;  /* 0x0000600001767983 */ /* 0x000ee80000300a00 */
        /* <DEDUP_REMOVED lines=17> */
[----:B--2---:R2:W-:Y:S01]  /*628c0*/  STL [R1+0x3ae0], R116 ;  /* 0x003ae07401007387 */ /* 0x0045e20000100800 */
[----:B-1----:R-:W-:-:S03]  /*628d0*/  IMAD.MOV.U32 R0, RZ, RZ, R117 ;  /* 0x000000ffff007224 */ /* 0x002fc600078e0075 */
[----:B--2---:R-:W2:Y:S04]  /*628e0*/  LDL.LU.64 R116, [R1+0x2c0] ;  /* 0x0002c00001747983 */ /* 0x004ea80000300a00 */
[----:B------:R1:W-:Y:S04]  /*628f0*/  STL [R1+0x3ad4], R0 ;  /* 0x003ad40001007387 */ /* 0x0003e80000100800 */
[----:B----4-:R4:W-:Y:S01]  /*62900*/  STL [R1+0x3ad8], R128 ;  /* 0x003ad88001007387 */ /* 0x0109e20000100800 */
[----:B-1----:R-:W-:-:S03]  /*62910*/  IMAD.MOV.U32 R0, RZ, RZ, R129 ;  /* 0x000000ffff007224 */ /* 0x002fc600078e0081 */
[----:B----4-:R-:W4:Y:S04]  /*62920*/  LDL.LU.64 R128, [R1+0x2c8] ;  /* 0x0002c80001807983 */ /* 0x010f280000300a00 */
[----:B------:R1:W-:Y:S04]  /*62930*/  STL [R1+0x3acc], R0 ;  /* 0x003acc0001007387 */ /* 0x0003e80000100800 */
[----:B------:R1:W-:Y:S02]  /*62940*/  STL [R1+0x3ad0], R130 ;  /* 0x003ad08201007387 */ /* 0x0003e40000100800 */
[----:B-1----:R-:W-:-:S02]  /*62950*/  MOV R0, R131 ;  /* 0x0000008300007202 */ /* 0x002fc40000000f00 */
[----:B------:R-:W4:Y:S04]  /*62960*/  LDL.LU.64 R130, [R1+0x2d0] ;  /* 0x0002d00001827983 */ /* 0x000f280000300a00 */
[----:B------:R1:W-:Y:S04]  /*62970*/  STL [R1+0x3ac4], R0 ;  /* 0x003ac40001007387 */ /* 0x0003e80000100800 */
[----:B---3--:R3:W-:Y:S01]  /*62980*/  STL [R1+0x3ac8], R124 ;  /* 0x003ac87c01007387 */ /* 0x0087e20000100800 */
[----:B-1----:R-:W-:-:S03]  /*62990*/  IMAD.MOV.U32 R0, RZ, RZ, R125 ;  /* 0x000000ffff007224 */ /* 0x002fc600078e007d */
[----:B---3--:R-:W3:Y:S04]  /*629a0*/  LDL.LU.64 R124, [R1+0x3f8] ;  /* 0x0003f800017c7983 */ /* 0x008ee80000300a00 */
        /* <DEDUP_REMOVED lines=29> */
[----:B--2---:R2:W-:Y:S01]  /*62b80*/  STL [R1+0x2b30], R116 ;  /* 0x002b307401007387 */ /* 0x0045e20000100800 */
[----:B-1----:R-:W-:-:S03]  /*62b90*/  MOV R0, R117 ;  /* 0x0000007500007202 */ /* 0x002fc60000000f00 */
[----:B--2---:R-:W2:Y:S04]  /*62ba0*/  LDL.LU.64 R116, [R1+0x998] ;  /* 0x0009980001747983 */ /* 0x004ea80000300a00 */
[----:B------:R1:W-:Y:S04]  /*62bb0*/  STL [R1+0x2b2c], R0 ;  /* 0x002b2c0001007387 */ /* 0x0003e80000100800 */
[----:B----4-:R4:W-:Y:S01]  /*62bc0*/  STL [R1+0x2b38], R128 ;  /* 0x002b388001007387 */ /* 0x0109e20000100800 */
[----:B-1----:R-:W-:-:S03]  /*62bd0*/  IMAD.MOV.U32 R0, RZ, RZ, R129 ;  /* 0x000000ffff007224 */ /* 0x002fc600078e0081 */
[----:B----4-:R-:W4:Y:S04]  /*62be0*/  LDL.LU.64 R128, [R1+0x9a0] ;  /* 0x0009a00001807983 */ /* 0x010f280000300a00 */
[----:B------:R1:W-:Y:S04]  /*62bf0*/  STL [R1+0x2b34], R0 ;  /* 0x002b340001007387 */ /* 0x0003e80000100800 */
[----:B------:R1:W-:Y:S02]  /*62c00*/  STL [R1+0x2b40], R130 ;  /* 0x002b408201007387 */ /* 0x0003e40000100800 */
[----:B-1----:R-:W-:-:S02]  /*62c10*/  IMAD.MOV.U32 R0, RZ, RZ, R131 ;  /* 0x000000ffff007224 */ /* 0x002fc400078e0083 */
[----:B------:R-:W4:Y:S04]  /*62c20*/  LDL.LU.64 R130, [R1+0x9a8] ;  /* 0x0009a80001827983 */ /* 0x000f280000300a00 */
[----:B------:R1:W-:Y:S04]  /*62c30*/  STL [R1+0x2b3c], R0 ;  /* 0x002b3c0001007387 */ /* 0x0003e80000100800 */
[----:B---3--:R3:W-:Y:S01]  /*62c40*/  STL [R1+0x2b48], R124 ;  /* 0x002b487c01007387 */ /* 0x0087e20000100800 */
[----:B-1----:R-:W-:-:S03]  /*62c50*/  MOV R0, R125 ;  /* 0x0000007d00007202 */ /* 0x002fc60000000f00 */
[----:B---3--:R-:W3:Y:S04]  /*62c60*/  LDL.LU.64 R124, [R1+0x9b0] ;  /* 0x0009b000017c7983 */ /* 0x008ee80000300a00 */
        /* <DEDUP_REMOVED lines=1685> */
[----:B------:R-:W-:Y:S04]  /*695c0*/  STL [R1+0x3878], R246 ;  /* 0x003878f601007387 */ /* 0x000fe80000100800 */
[----:B------:R-:W3:Y:S01]  /*695d0*/  LDL.LU.64 R244, [R1+0x2290] ;  /* 0x0022900001f47983 */ /* 0x000ee20000300a00 */
[----:B-1----:R-:W-:-:S05]  /*695e0*/  IMAD.MOV.U32 R0, RZ, RZ, R247 ;  /* 0x000000ffff007224 */ /* 0x002fca00078e00f7 */
[----:B------:R1:W-:Y:S04]  /*695f0*/  STL [R1+0x3874], R0 ;  /* 0x0038740001007387 */ /* 0x0003e80000100800 */
[----:B------:R1:W-:Y:S02]  /*69600*/  STL [R1+0x3880], R132 ;  /* 0x0038808401007387 */ /* 0x0003e40000100800 */
[----:B-1----:R-:W-:Y:S02]  /*69610*/  MOV R0, R133 ;  /* 0x0000008500007202 */ /* 0x002fe40000000f00 */
[----:B------:R-:W3:Y:S04]  /*69620*/  LDL.LU.64 R132, [R1+0x2298] ;  /* 0x0022980001847983 */ /* 0x000ee80000300a00 */
[----:B------:R1:W-:Y:S04]  /*69630*/  STL [R1+0x387c], R0 ;  /* 0x00387c0001007387 */ /* 0x0003e80000100800 */
[----:B------:R-:W-:Y:S04]  /*69640*/  STL [R1+0x3888], R136 ;  /* 0x0038888801007387 */ /* 0x000fe80000100800 */
[----:B------:R-:W3:Y:S01]  /*69650*/  LDL.LU.64 R246, [R1+0x22a0] ;  /* 0x0022a00001f67983 */ /* 0x000ee20000300a00 */
[----:B-1----:R-:W-:-:S05]  /*69660*/  IMAD.MOV.U32 R0, RZ, RZ, R137 ;  /* 0x000000ffff007224 */ /* 0x002fca00078e0089 */
[----:B------:R1:W-:Y:S04]  /*69670*/  STL [R1+0x3884], R0 ;  /* 0x0038840001007387 */ /* 0x0003e80000100800 */
[----:B------:R1:W-:Y:S02]  /*69680*/  STL [R1+0x3890], R134 ;  /* 0x0038908601007387 */ /* 0x0003e40000100800 */
[----:B-1----:R-:W-:Y:S02]  /*69690*/  IMAD.MOV.U32 R0, RZ, RZ, R135 ;  /* 0x000000ffff007224 */ /* 0x002fe400078e0087 */
        /* <DEDUP_REMOVED lines=25> */
[----:B------:R1:W-:Y:S02]  /*69830*/  STL [R1+0x38bc], R0 ;  /* 0x0038bc0001007387 */ /* 0x0003e40000100800 */
[----:B-1----:R-:W-:Y:S02]  /*69840*/  MOV R0, R119 ;  /* 0x0000007700007202 */ /* 0x002fe40000000f00 */
[----:B------:R1:W-:Y:S04]  /*69850*/  STL [R1+0x38c8], R118 ;  /* 0x0038c87601007387 */ /* 0x0003e80000100800 */
[----:B-1----:R-:W3:Y:S04]  /*69860*/  LDL.LU.64 R118, [R1+0x22e0] ;  /* 0x0022e00001767983 */ /* 0x002ee80000300a00 */
[----:B------:R1:W-:Y:S04]  /*69870*/  STL [R1+0x38c4], R0 ;  /* 0x0038c40001007387 */ /* 0x0003e80000100800 */
[----:B------:R-:W-:Y:S04]  /*69880*/  STL [R1+0x38d0], R244 ;  /* 0x0038d0f401007387 */ /* 0x000fe80000100800 */
[----:B------:R-:W3:Y:S01]  /*69890*/  LDL.LU.64 R138, [R1+0x22e8] ;  /* 0x0022e800018a7983 */ /* 0x000ee20000300a00 */
[----:B-1----:R-:W-:-:S03]  /*698a0*/  IMAD.MOV.U32 R0, RZ, RZ, R245 ;  /* 0x000000ffff007224 */ /* 0x002fc600078e00f5 */
[----:B------:R-:W-:Y:S04]  /*698b0*/  STL [R1+0x38d8], R132 ;  /* 0x0038d88401007387 */ /* 0x000fe80000100800 */
[----:B------:R1:W-:Y:S02]  /*698c0*/  STL [R1+0x38cc], R0 ;  /* 0x0038cc0001007387 */ /* 0x0003e40000100800 */
[----:B-1----:R-:W-:Y:S02]  /*698d0*/  IMAD.MOV.U32 R0, RZ, RZ, R133 ;  /* 0x000000ffff007224 */ /* 0x002fe400078e0085 */
        /* <DEDUP_REMOVED lines=9> */
[----:B------:R2:W-:Y:S02]  /*69970*/  STL [R1+0x38e4], R0 ;  /* 0x0038e40001007387 */ /* 0x0005e40000100800 */
[----:B--2---:R-:W-:Y:S02]  /*69980*/  IMAD.MOV.U32 R0, RZ, RZ, R117 ;  /* 0x000000ffff007224 */ /* 0x004fe400078e0075 */
[----:B------:R1:W-:Y:S04]  /*69990*/  STL [R1+0x38f0], R116 ;  /* 0x0038f07401007387 */ /* 0x0003e80000100800 */
[----:B-1----:R-:W2:Y:S04]  /*699a0*/  LDL.LU.64 R116, [R1+0x2308] ;  /* 0x0023080001747983 */ /* 0x002ea80000300a00 */
        /* <DEDUP_REMOVED lines=23> */
[----:B------:R-:W-:Y:S04]  /*69b20*/  STL [R1+0x3928], R138 ;  /* 0x0039288a01007387 */ /* 0x000fe80000100800 */
[----:B------:R1:W-:Y:S04]  /*69b30*/  STL [R1+0x391c], R0 ;  /* 0x00391c0001007387 */ /* 0x0003e80000100800 */
[----:B------:R-:W3:Y:S01]  /*69b40*/  LDL.LU.64 R118, [R1+0x2338] ;  /* 0x0023380001767983 */ /* 0x000ee20000300a00 */
[----:B-1----:R-:W-:-:S03]  /*69b50*/  MOV R0, R139 ;  /* 0x0000008b00007202 */ /* 0x002fc60000000f00 */
        /* <DEDUP_REMOVED lines=13> */
[----:B------:R2:W-:Y:S02]  /*69c30*/  STL [R1+0x393c], R0 ;  /* 0x00393c0001007387 */ /* 0x0005e40000100800 */
[----:B--2---:R-:W-:-:S02]  /*69c40*/  IMAD.MOV.U32 R0, RZ, RZ, R117 ;  /* 0x000000ffff007224 */ /* 0x004fc400078e0075 */
[----:B------:R1:W-:Y:S04]  /*69c50*/  STL [R1+0x3948], R116 ;  /* 0x0039487401007387 */ /* 0x0003e80000100800 */
[----:B-1----:R-:W2:Y:S04]  /*69c60*/  LDL.LU.64 R116, [R1+0x2360] ;  /* 0x0023600001747983 */ /* 0x002ea80000300a00 */
[----:B------:R1:W-:Y:S04]  /*69c70*/  STL [R1+0x3944], R0 ;  /* 0x0039440001007387 */ /* 0x0003e80000100800 */
[----:B----4-:R4:W-:Y:S04]  /*69c80*/  STL [R1+0x3950], R128 ;  /* 0x0039508001007387 */ /* 0x0109e80000100800 */
[----:B------:R-:W2:Y:S01]  /*69c90*/  LDL.LU.64 R246, [R1+0x2368] ;  /* 0x0023680001f67983 */ /* 0x000ea20000300a00 */
[----:B-1----:R-:W-:-:S03]  /*69ca0*/  IMAD.MOV.U32 R0, RZ, RZ, R129 ;  /* 0x000000ffff007224 */ /* 0x002fc600078e0081 */
[----:B------:R-:W-:Y:S04]  /*69cb0*/  STL [R1+0x3958], R130 ;  /* 0x0039588201007387 */ /* 0x000fe80000100800 */
[----:B------:R1:W-:Y:S04]  /*69cc0*/  STL [R1+0x394c], R0 ;  /* 0x00394c0001007387 */ /* 0x0003e80000100800 */
[----:B----4-:R-:W4:Y:S01]  /*69cd0*/  LDL.LU.64 R128, [R1+0x2370] ;  /* 0x0023700001807983 */ /* 0x010f220000300a00 */
[----:B-1----:R-:W-:-:S03]  /*69ce0*/  MOV R0, R131 ;  /* 0x0000008300007202 */ /* 0x002fc60000000f00 */
[----:B---3--:R-:W-:Y:S04]  /*69cf0*/  STL [R1+0x3960], R124 ;  /* 0x0039607c01007387 */ /* 0x008fe80000100800 */
[----:B------:R1:W-:Y:S04]  /*69d00*/  STL [R1+0x3954], R0 ;  /* 0x0039540001007387 */ /* 0x0003e80000100800 */
[----:B------:R-:W3:Y:S01]  /*69d10*/  LDL.LU.64 R130, [R1+0x2378] ;  /* 0x0023780001827983 */ /* 0x000ee20000300a00 */
[----:B-1----:R-:W-:-:S03]  /*69d20*/  IMAD.MOV.U32 R0, RZ, RZ, R125 ;  /* 0x000000ffff007224 */ /* 0x002fc600078e007d */
[----:B------:R-:W-:Y:S04]  /*69d30*/  STL [R1+0x3968], R126 ;  /* 0x0039687e01007387 */ /* 0x000fe80000100800 */
[----:B------:R1:W-:Y:S04]  /*69d40*/  STL [R1+0x395c], R0 ;  /* 0x00395c0001007387 */ /* 0x0003e80000100800 */
[----:B------:R-:W3:Y:S01]  /*69d50*/  LDL.LU.64 R124, [R1+0x2380] ;  /* 0x00238000017c7983 */ /* 0x000ee20000300a00 */
[----:B-1----:R-:W-:-:S03]  /*69d60*/  IMAD.MOV.U32 R0, RZ, RZ, R127 ;  /* 0x000000ffff007224 */ /* 0x002fc600078e007f */
[----:B------:R-:W-:Y:S04]  /*69d70*/  STL [R1+0x3970], R136 ;  /* 0x0039708801007387 */ /* 0x000fe80000100800 */
[----:B------:R1:W-:Y:S04]  /*69d80*/  STL [R1+0x3964], R0 ;  /* 0x0039640001007387 */ /* 0x0003e80000100800 */
[----:B------:R-:W3:Y:S01]  /*69d90*/  LDL.LU.64 R126, [R1+0x2388] ;  /* 0x00238800017e7983 */ /* 0x000ee20000300a00 */
[----:B-1----:R-:W-:-:S03]  /*69da0*/  MOV R0, R137 ;  /* 0x0000008900007202 */ /* 0x002fc60000000f00 */
[----:B------:R-:W3:Y:S04]  /*69db0*/  LDL.LU.64 R136, [R1+0x2390] ;  /* 0x0023900001887983 */ /* 0x000ee80000300a00 */
[----:B------:R1:W-:Y:S02]  /*69dc0*/  STL [R1+0x396c], R0 ;  /* 0x00396c0001007387 */ /* 0x0003e40000100800 */
[----:B-1----:R-:W-:Y:S02]  /*69dd0*/  IMAD.MOV.U32 R0, RZ, RZ, R119 ;  /* 0x000000ffff007224 */ /* 0x002fe400078e0077 */
[----:B------:R1:W-:Y:S04]  /*69de0*/  STL [R1+0x3978], R118 ;  /* 0x0039787601007387 */ /* 0x0003e80000100800 */
[----:B------:R-:W-:Y:S04]  /*69df0*/  STL [R1+0x3980], R138 ;  /* 0x0039808a01007387 */ /* 0x000fe80000100800 */
[----:B------:R1:W-:Y:S04]  /*69e00*/  STL [R1+0x3974], R0 ;  /* 0x0039740001007387 */ /* 0x0003e80000100800 */
[----:B-1----:R-:W3:Y:S01]  /*69e10*/  LDL.LU.64 R118, [R1+0x2398] ;  /* 0x0023980001767983 */ /* 0x002ee20000300a00 */
[----:B------:R-:W-:-:S03]  /*69e20*/  IMAD.MOV.U32 R0, RZ, RZ, R139 ;  /* 0x000000ffff007224 */ /* 0x000fc600078e008b */
[----:B------:R-:W-:Y:S04]  /*69e30*/  STL [R1+0x3988], R132 ;  /* 0x0039888401007387 */ /* 0x000fe80000100800 */
[----:B------:R1:W-:Y:S04]  /*69e40*/  STL [R1+0x397c], R0 ;  /* 0x00397c0001007387 */ /* 0x0003e80000100800 */
[----:B------:R-:W3:Y:S01]  /*69e50*/  LDL.LU.64 R138, [R1+0x23a0] ;  /* 0x0023a000018a7983 */ /* 0x000ee20000300a00 */
[----:B-1----:R-:W-:-:S03]  /*69e60*/  MOV R0, R133 ;  /* 0x0000008500007202 */ /* 0x002fc60000000f00 */
[----:B------:R-:W-:Y:S04]  /*69e70*/  STL [R1+0x3990], R244 ;  /* 0x003990f401007387 */ /* 0x000fe80000100800 */
[----:B------:R1:W-:Y:S04]  /*69e80*/  STL [R1+0x3984], R0 ;  /* 0x0039840001007387 */ /* 0x0003e80000100800 */
[----:B------:R-:W3:Y:S01]  /*69e90*/  LDL.LU.64 R132, [R1+0x23a8] ;  /* 0x0023a80001847983 */ /* 0x000ee20000300a00 */
[----:B-1----:R-:W-:-:S03]  /*69ea0*/  IMAD.MOV.U32 R0, RZ, RZ, R245 ;  /* 0x000000ffff007224 */ /* 0x002fc600078e00f5 */
[----:B------:R-:W-:Y:S04]  /*69eb0*/  STL [R1+0x3998], R134 ;  /* 0x0039988601007387 */ /* 0x000fe80000100800 */
[----:B------:R1:W-:Y:S02]  /*69ec0*/  STL [R1+0x398c], R0 ;  /* 0x00398c0001007387 */ /* 0x0003e40000100800 */
[----:B-1----:R-:W-:Y:S02]  /*69ed0*/  IMAD.MOV.U32 R0, RZ, RZ, R135 ;  /* 0x000000ffff007224 */ /* 0x002fe400078e0087 */
[----:B------:R-:W3:Y:S04]  /*69ee0*/  LDL.LU.64 R134, [R1+0x23b0] ;  /* 0x0023b00001867983 */ /* 0x000ee80000300a00 */
[----:B------:R2:W-:Y:S02]  /*69ef0*/  STL [R1+0x3994], R0 ;  /* 0x0039940001007387 */ /* 0x0005e40000100800 */
[----:B--2---:R-:W-:-:S02]  /*69f00*/  MOV R0, R117 ;  /* 0x0000007500007202 */ /* 0x004fc40000000f00 */
[----:B------:R1:W-:Y:S04]  /*69f10*/  STL [R1+0x39a0], R116 ;  /* 0x0039a07401007387 */ /* 0x0003e80000100800 */
[----:B------:R-:W-:Y:S04]  /*69f20*/  STL [R1+0x39a8], R246 ;  /* 0x0039a8f601007387 */ /* 0x000fe80000100800 */
[----:B------:R2:W-:Y:S04]  /*69f30*/  STL [R1+0x399c], R0 ;  /* 0x00399c0001007387 */ /* 0x0005e80000100800 */
[----:B-1----:R-:W3:Y:S01]  /*69f40*/  LDL.LU.64 R116, [R1+0x23b8] ;  /* 0x0023b80001747983 */ /* 0x002ee20000300a00 */
[----:B--2---:R-:W-:-:S03]  /*69f50*/  IMAD.MOV.U32 R0, RZ, RZ, R247 ;  /* 0x000000ffff007224 */ /* 0x004fc600078e00f7 */
[----:B----4-:R-:W-:Y:S04]  /*69f60*/  STL [R1+0x39b0], R128 ;  /* 0x0039b08001007387 */ /* 0x010fe80000100800 */
[----:B------:R1:W-:Y:S02]  /*69f70*/  STL [R1+0x39a4], R0 ;  /* 0x0039a40001007387 */ /* 0x0003e40000100800 */
[----:B-1----:R-:W-:Y:S02]  /*69f80*/  IMAD.MOV.U32 R0, RZ, RZ, R129 ;  /* 0x000000ffff007224 */ /* 0x002fe400078e0081 */
[----:B------:R-:W2:Y:S04]  /*69f90*/  LDL.LU.64 R128, [R1+0x23c0] ;  /* 0x0023c00001807983 */ /* 0x000ea80000300a00 */
[----:B------:R1:W-:Y:S04]  /*69fa0*/  STL [R1+0x39ac], R0 ;  /* 0x0039ac0001007387 */ /* 0x0003e80000100800 */
[----:B---3--:R3:W-:Y:S01]  /*69fb0*/  STL [R1+0x39b8], R130 ;  /* 0x0039b88201007387 */ /* 0x0087e20000100800 */
[----:B-1----:R-:W-:-:S03]  /*69fc0*/  MOV R0, R131 ;  /* 0x0000008300007202 */ /* 0x002fc60000000f00 */
[----:B---3--:R-:W3:Y:S04]  /*69fd0*/  LDL.LU.64 R130, [R1+0x23c8] ;  /* 0x0023c80001827983 */ /* 0x008ee80000300a00 */
[----:B------:R1:W-:Y:S04]  /*69fe0*/  STL [R1+0x39b4], R0 ;  /* 0x0039b40001007387 */ /* 0x0003e80000100800 */
[----:B------:R4:W-:Y:S01]  /*69ff0*/  STL [R1+0x39c0], R124 ;  /* 0x0039c07c01007387 */ /* 0x0009e20000100800 */
[----:B-1----:R-:W-:-:S03]  /*6a000*/  IMAD.MOV.U32 R0, RZ, RZ, R125 ;  /* 0x000000ffff007224 */ /* 0x002fc600078e007d */
[----:B----4-:R-:W4:Y:S04]  /*6a010*/  LDL.LU.64 R124, [R1+0x23d0] ;  /* 0x0023d000017c7983 */ /* 0x010f280000300a00 */
[----:B------:R1:W-:Y:S04]  /*6a020*/  STL [R1+0x39bc], R0 ;  /* 0x0039bc0001007387 */ /* 0x0003e80000100800 */
[----:B------:R1:W-:Y:S02]  /*6a030*/  STL [R1+0x39c8], R126 ;  /* 0x0039c87e01007387 */ /* 0x0003e40000100800 */
[----:B-1----:R-:W-:-:S02]  /*6a040*/  IMAD.MOV.U32 R0, RZ, RZ, R127 ;  /* 0x000000ffff007224 */ /* 0x002fc400078e007f */
[----:B------:R-:W-:Y:S04]  /*6a050*/  STL [R1+0x39d0], R136 ;  /* 0x0039d08801007387 */ /* 0x000fe80000100800 */
[----:B------:R1:W-:Y:S04]  /*6a060*/  STL [R1+0x39c4], R0 ;  /* 0x0039c40001007387 */ /* 0x0003e80000100800 */
[----:B------:R-:W4:Y:S04]  /*6a070*/  LDL.LU.64 R126, [R1+0x23d8] ;  /* 0x0023d800017e7983 */ /* 0x000f280000300a00 */
[----:B------:R-:W4:Y:S01]  /*6a080*/  LDL.LU.64 R240, [R1+0x23e0] ;  /* 0x0023e00001f07983 */ /* 0x000f220000300a00 */
[----:B-1----:R-:W-:-:S05]  /*6a090*/  MOV R0, R137 ;  /* 0x0000008900007202 */ /* 0x002fca0000000f00 */
[----:B------:R1:W-:Y:S04]  /*6a0a0*/  STL [R1+0x39cc], R0 ;  /* 0x0039cc0001007387 */ /* 0x0003e80000100800 */
[----:B------:R1:W-:Y:S02]  /*6a0b0*/  STL [R1+0x39d8], R118 ;  /* 0x0039d87601007387 */ /* 0x0003e40000100800 */
[----:B-1----:R-:W-:Y:S02]  /*6a0c0*/  IMAD.MOV.U32 R0, RZ, RZ, R119 ;  /* 0x000000ffff007224 */ /* 0x002fe400078e0077 */
[----:B------:R-:W4:Y:S04]  /*6a0d0*/  LDL.LU.64 R118, [R1+0x23e8] ;  /* 0x0023e80001767983 */ /* 0x000f280000300a00 */
[----:B------:R1:W-:Y:S04]  /*6a0e0*/  STL [R1+0x39d4], R0 ;  /* 0x0039d40001007387 */ /* 0x0003e80000100800 */
[----:B------:R-:W-:Y:S04]  /*6a0f0*/  STL [R1+0x39e0], R138 ;  /* 0x0039e08a01007387 */ /* 0x000fe80000100800 */
[----:B------:R-:W4:Y:S01]  /*6a100*/  LDL.LU.64 R242, [R1+0x23f0] ;  /* 0x0023f00001f27983 */ /* 0x000f220000300a00 */
[----:B-1----:R-:W-:-:S03]  /*6a110*/  IMAD.MOV.U32 R0, RZ, RZ, R139 ;  /* 0x000000ffff007224 */ /* 0x002fc600078e008b */
[----:B------:R-:W-:Y:S04]  /*6a120*/  STL [R1+0x39e8], R132 ;  /* 0x0039e88401007387 */ /* 0x000fe80000100800 */
[----:B------:R1:W-:Y:S04]  /*6a130*/  STL [R1+0x39dc], R0 ;  /* 0x0039dc0001007387 */ /* 0x0003e80000100800 */
[----:B------:R-:W4:Y:S04]  /*6a140*/  LDL.LU.64 R244, [R1+0x23f8] ;  /* 0x0023f80001f47983 */ /* 0x000f280000300a00 */
[----:B------:R-:W4:Y:S01]  /*6a150*/  LDL.LU.64 R246, [R1+0x2400] ;  /* 0x0024000001f67983 */ /* 0x000f220000300a00 */
[----:B-1----:R-:W-:-:S05]  /*6a160*/  MOV R0, R133 ;  /* 0x0000008500007202 */ /* 0x002fca0000000f00 */
[----:B------:R1:W-:Y:S02]  /*6a170*/  STL [R1+0x39e4], R0 ;  /* 0x0039e40001007387 */ /* 0x0003e40000100800 */
[----:B-1----:R-:W-:Y:S02]  /*6a180*/  IMAD.MOV.U32 R0, RZ, RZ, R135 ;  /* 0x000000ffff007224 */ /* 0x002fe400078e0087 */
[----:B------:R-:W-:Y:S04]  /*6a190*/  STL [R1+0x39f0], R134 ;  /* 0x0039f08601007387 */ /* 0x000fe80000100800 */
[----:B------:R-:W4:Y:S04]  /*6a1a0*/  LDL.LU.64 R136, [R1+0x2408] ;  /* 0x0024080001887983 */ /* 0x000f280000300a00 */
[----:B------:R-:W4:Y:S04]  /*6a1b0*/  LDL.LU.64 R138, [R1+0x2410] ;  /* 0x00241000018a7983 */ /* 0x000f280000300a00 */
[----:B------:R1:W-:Y:S02]  /*6a1c0*/  STL [R1+0x39ec], R0 ;  /* 0x0039ec0001007387 */ /* 0x0003e40000100800 */
[----:B-1----:R-:W-:-:S02]  /*6a1d0*/  IMAD.MOV.U32 R0, RZ, RZ, R117 ;  /* 0x000000ffff007224 */ /* 0x002fc400078e0075 */
[----:B------:R1:W-:Y:S04]  /*6a1e0*/  STL [R1+0x39f8], R116 ;  /* 0x0039f87401007387 */ /* 0x0003e80000100800 */
[----:B------:R-:W4:Y:S04]  /*6a1f0*/  LDL.LU.64 R132, [R1+0x2418] ;  /* 0x0024180001847983 */ /* 0x000f280000300a00 */
[----:B-1----:R-:W4:Y:S04]  /*6a200*/  LDL.LU.64 R116, [R1+0x2420] ;  /* 0x0024200001747983 */ /* 0x002f280000300a00 */
[----:B------:R2:W-:Y:S02]  /*6a210*/  STL [R1+0x39f4], R0 ;  /* 0x0039f40001007387 */ /* 0x0005e40000100800 */
[----:B--2---:R-:W-:-:S02]  /*6a220*/  MOV R0, R129 ;  /* 0x0000008100007202 */ /* 0x004fc40000000f00 */
[----:B------:R-:W-:Y:S04]  /*6a230*/  STL [R1+0x3a00], R128 ;  /* 0x003a008001007387 */ /* 0x000fe80000100800 */
[----:B------:R-:W2:Y:S04]  /*6a240*/  LDL.LU.64 R134, [R1+0x2428] ;  /* 0x0024280001867983 */ /* 0x000ea80000300a00 */
[----:B------:R3:W-:Y:S02]  /*6a250*/  STL [R1+0x39fc], R0 ;  /* 0x0039fc0001007387 */ /* 0x0007e40000100800 */
[----:B---3--:R-:W-:-:S02]  /*6a260*/  IMAD.MOV.U32 R0, RZ, RZ, R131 ;  /* 0x000000ffff007224 */ /* 0x008fc400078e0083 */
[----:B------:R1:W-:Y:S04]  /*6a270*/  STL [R1+0x3a08], R130 ;  /* 0x003a088201007387 */ /* 0x0003e80000100800 */
[----:B------:R-:W3:Y:S04]  /*6a280*/  LDL.LU.64 R128, [R1+0x2430] ;  /* 0x0024300001807983 */ /* 0x000ee80000300a00 */
[----:B----4-:R-:W-:Y:S04]  /*6a290*/  STL [R1+0x3a10], R124 ;  /* 0x003a107c01007387 */ /* 0x010fe80000100800 */
[----:B------:R4:W-:Y:S04]  /*6a2a0*/  STL [R1+0x3a04], R0 ;  /* 0x003a040001007387 */ /* 0x0009e80000100800 */
[----:B-1----:R-:W3:Y:S01]  /*6a2b0*/  LDL.LU.64 R130, [R1+0x2438] ;  /* 0x0024380001827983 */ /* 0x002ee20000300a00 */
[----:B----4-:R-:W-:-:S03]  /*6a2c0*/  IMAD.MOV.U32 R0, RZ, RZ, R125 ;  /* 0x000000ffff007224 */ /* 0x010fc600078e007d */
[----:B------:R-:W4:Y:S04]  /*6a2d0*/  LDL.LU.64 R124, [R1+0x2440] ;  /* 0x00244000017c7983 */ /* 0x000f280000300a00 */
[----:B------:R1:W-:Y:S04]  /*6a2e0*/  STL [R1+0x3a0c], R0 ;  /* 0x003a0c0001007387 */ /* 0x0003e80000100800 */
[----:B------:R1:W-:Y:S02]  /*6a2f0*/  STL [R1+0x3a18], R126 ;  /* 0x003a187e01007387 */ /* 0x0003e40000100800 */
[----:B-1----:R-:W-:-:S02]  /*6a300*/  MOV R0, R127 ;  /* 0x0000007f00007202 */ /* 0x002fc40000000f00 */
[----:B------:R-:W-:Y:S04]  /*6a310*/  STL [R1+0x3a20], R240 ;  /* 0x003a20f001007387 */ /* 0x000fe80000100800 */
[----:B------:R1:W-:Y:S04]  /*6a320*/  STL [R1+0x3a14], R0 ;  /* 0x003a140001007387 */ /* 0x0003e80000100800 */
[----:B------:R-:W4:Y:S01]  /*6a330*/  LDL.LU.64 R126, [R1+0x2448] ;  /* 0x00244800017e7983 */ /* 0x000f220000300a00 */
[----:B-1----:R-:W-:-:S03]  /*6a340*/  IMAD.MOV.U32 R0, RZ, RZ, R241 ;  /* 0x000000ffff007224 */ /* 0x002fc600078e00f1 */
[----:B------:R-:W-:Y:S04]  /*6a350*/  STL [R1+0x3a28], R118 ;  /* 0x003a287601007387 */ /* 0x000fe80000100800 */
[----:B------:R1:W-:Y:S02]  /*6a360*/  STL [R1+0x3a1c], R0 ;  /* 0x003a1c0001007387 */ /* 0x0003e40000100800 */
[----:B-1----:R-:W-:Y:S02]  /*6a370*/  IMAD.MOV.U32 R0, RZ, RZ, R119 ;  /* 0x000000ffff007224 */ /* 0x002fe400078e0077 */
[----:B------:R-:W-:Y:S04]  /*6a380*/  STL [R1+0x3a30], R242 ;  /* 0x003a30f201007387 */ /* 0x000fe80000100800 */
[----:B------:R1:W-:Y:S04]  /*6a390*/  STL [R1+0x3a24], R0 ;  /* 0x003a240001007387 */ /* 0x0003e80000100800 */
[----:B------:R-:W4:Y:S01]  /*6a3a0*/  LDL.LU.64 R118, [R1+0x2450] ;  /* 0x0024500001767983 */ /* 0x000f220000300a00 */
        /* <DEDUP_REMOVED lines=11> */
[----:B------:R1:W-:Y:S02]  /*6a460*/  STL [R1+0x3a44], R0 ;  /* 0x003a440001007387 */ /* 0x0003e40000100800 */
[----:B-1----:R-:W-:Y:S02]  /*6a470*/  IMAD.MOV.U32 R0, RZ, RZ, R139 ;  /* 0x000000ffff007224 */ /* 0x002fe400078e008b */
[----:B------:R-:W-:Y:S04]  /*6a480*/  STL [R1+0x3a58], R132 ;  /* 0x003a588401007387 */ /* 0x000fe80000100800 */
[----:B------:R1:W-:Y:S04]  /*6a490*/  STL [R1+0x3a4c], R0 ;  /* 0x003a4c0001007387 */ /* 0x0003e80000100800 */
[----:B------:R-:W-:Y:S01]  /*6a4a0*/  STL [R1+0x3a60], R116 ;  /* 0x003a607401007387 */ /* 0x000fe20000100800 */
[----:B-1----:R-:W-:-:S05]  /*6a4b0*/  IMAD.MOV.U32 R0, RZ, RZ, R133 ;  /* 0x000000ffff007224 */ /* 0x002fca00078e0085 */
[----:B------:R1:W-:Y:S02]  /*6a4c0*/  STL [R1+0x3a54], R0 ;  /* 0x003a540001007387 */ /* 0x0003e40000100800 */
[----:B-1----:R-:W-:-:S05]  /*6a4d0*/  MOV R0, R117 ;  /* 0x0000007500007202 */ /* 0x002fca0000000f00 */
[----:B------:R1:W-:Y:S04]  /*6a4e0*/  STL [R1+0x3a5c], R0 ;  /* 0x003a5c0001007387 */ /* 0x0003e80000100800 */
[----:B--2---:R-:W-:Y:S01]  /*6a4f0*/  STL [R1+0x3a68], R134 ;  /* 0x003a688601007387 */ /* 0x004fe20000100800 */
[----:B-1----:R-:W-:Y:S02]  /*6a500*/  IMAD.MOV.U32 R0, RZ, RZ, R135 ;  /* 0x000000ffff007224 */ /* 0x002fe400078e0087 */
[----:B---3--:R-:W-:Y:S01]  /*6a510*/  IMAD.MOV.U32 R4, RZ, RZ, R129 ;  /* 0x000000ffff047224 */ /* 0x008fe200078e0081 */
[----:B------:R-:W-:Y:S04]  /*6a520*/  STL [R1+0x3a70], R128 ;  /* 0x003a708001007387 */ /* 0x000fe80000100800 */
[----:B------:R-:W-:Y:S04]  /*6a530*/  STL [R1+0x3a64], R0 ;  /* 0x003a640001007387 */ /* 0x000fe80000100800 */
[----:B------:R-:W-:Y:S04]  /*6a540*/  STL [R1+0x3a78], R130 ;  /* 0x003a788201007387 */ /* 0x000fe80000100800 */
[----:B------:R1:W-:Y:S01]  /*6a550*/  STL [R1+0x3a6c], R4 ;  /* 0x003a6c0401007387 */ /* 0x0003e20000100800 */
[----:B----4-:R-:W-:-:S03]  /*6a560*/  IMAD.MOV.U32 R5, RZ, RZ, R125 ;  /* 0x000000ffff057224 */ /* 0x010fc600078e007d */
[----:B------:R-:W-:Y:S01]  /*6a570*/  STL [R1+0x3a80], R124 ;  /* 0x003a807c01007387 */ /* 0x000fe20000100800 */
[----:B-1----:R-:W-:-:S05]  /*6a580*/  MOV R4, R131 ;  /* 0x0000008300047202 */ /* 0x002fca0000000f00 */
[----:B------:R-:W-:Y:S04]  /*6a590*/  STL [R1+0x3a74], R4 ;  /* 0x003a740401007387 */ /* 0x000fe80000100800 */
[----:B------:R-:W-:Y:S04]  /*6a5a0*/  STL [R1+0x3a88], R126 ;  /* 0x003a887e01007387 */ /* 0x000fe80000100800 */
[----:B------:R1:W-:Y:S02]  /*6a5b0*/  STL [R1+0x3a7c], R5 ;  /* 0x003a7c0501007387 */ /* 0x0003e40000100800 */
[----:B-1----:R-:W-:-:S05]  /*6a5c0*/  MOV R5, R127 ;  /* 0x0000007f00057202 */ /* 0x002fca0000000f00 */
[----:B------:R-:W-:Y:S01]  /*6a5d0*/  STL [R1+0x3a84], R5 ;  /* 0x003a840501007387 */ /* 0x000fe20000100800 */
[----:B------:R-:W-:-:S03]  /*6a5e0*/  IMAD.MOV.U32 R8, RZ, RZ, R119 ;  /* 0x000000ffff087224 */ /* 0x000fc600078e0077 */
[----:B------:R-:W-:Y:S04]  /*6a5f0*/  STL [R1+0x3a90], R118 ;  /* 0x003a907601007387 */ /* 0x000fe80000100800 */
[----:B------:R1:W-:Y:S04]  /*6a600*/  STL [R1+0x3a8c], R8 ;  /* 0x003a8c0801007387 */ /* 0x0003e80000100800 */
[----:B-1----:R-:W2:Y:S04]  /*6a610*/  LDL.LU.64 R8, [R1+0x51a0] ;  /* 0x0051a00001087983 */ /* 0x002ea80000300a00 */
[----:B------:R-:W3:Y:S04]  /*6a620*/  LDL.LU.64 R10, [R1+0x5198] ;  /* 0x00519800010a7983 */ /* 0x000ee80000300a00 */
[----:B------:R-:W1:Y:S04]  /*6a630*/  S2R R117, SR_TID.X ;  /* 0x0000000000757919 */ /* 0x000e680000002100 */
[----:B--2---:R2:W-:Y:S04]  /*6a640*/  STL.64 [R1+0x1e38], R8 ;  /* 0x001e380801007387 */ /* 0x0045e80000100a00 */
[----:B--2---:R-:W2:Y:S01]  /*6a650*/  LDL.LU.64 R8, [R1+0x5190] ;  /* 0x0051900001087983 */ /* 0x004ea20000300a00 */
[C---:B-1----:R-:W-:Y:S01]  /*6a660*/  LOP3.LUT R0, R117.reuse, 0x7, RZ, 0xc0, !PT ;  /* 0x0000000775007812 */ /* 0x042fe200078ec0ff */
[----:B------:R-:W-:-:S04]  /*6a670*/  IMAD.SHL.U32 R4, R117, 0x2, RZ ;  /* 0x0000000275047824 */ /* 0x000fc800078e00ff */
[----:B------:R-:W-:Y:S02]  /*6a680*/  IMAD R0, R0, 0x210, RZ ;  /* 0x0000021000007824 */ /* 0x000fe400078e02ff */
[----:B------:R-:W-:-:S03]  /*6a690*/  IMAD.SHL.U32 R7, R117, 0x80, RZ ;  /* 0x0000008075077824 */ /* 0x000fc600078e00ff */
[----:B------:R-:W-:-:S04]  /*6a6a0*/  LOP3.LUT R0, R0, 0x30, R4, 0x78, !PT ;  /* 0x0000003000007812 */ /* 0x000fc800078e7804 */
[----:B------:R-:W-:Y:S01]  /*6a6b0*/  LOP3.LUT R7, R0, 0x1000, R7, 0xf8, !PT ;  /* 0x0000100000077812 */ /* 0x000fe200078ef807 */
[----:B---3--:R1:W-:Y:S04]  /*6a6c0*/  STL.64 [R1+0x1e30], R10 ;  /* 0x001e300a01007387 */ /* 0x0083e80000100a00 */
[----:B------:R-:W-:Y:S04]  /*6a6d0*/  STL [R1+0x4344], R7 ;  /* 0x0043440701007387 */ /* 0x000fe80000100800 */
[----:B-1----:R-:W3:Y:S04]  /*6a6e0*/  LDL.LU.64 R10, [R1+0x5188] ;  /* 0x00518800010a7983 */ /* 0x002ee80000300a00 */
[----:B--2---:R1:W-:Y:S04]  /*6a6f0*/  STL.64 [R1+0x1e28], R8 ;  /* 0x001e280801007387 */ /* 0x0043e80000100a00 */
[----:B-1----:R-:W2:Y:S04]  /*6a700*/  LDL.LU.64 R8, [R1+0x5180] ;  /* 0x0051800001087983 */ /* 0x002ea80000300a00 */
[----:B---3--:R1:W-:Y:S04]  /*6a710*/  STL.64 [R1+0x1e20], R10 ;  /* 0x001e200a01007387 */ /* 0x0083e80000100a00 */
        /* <DEDUP_REMOVED lines=720> */
[----:B-1----:R-:W3:Y:S04]  /*6d420*/  LDL.64 R10, [R1+0x4358] ;  /* 0x00435800010a7983 */ /* 0x002ee80000100a00 */
[----:B--2---:R1:W-:Y:S04]  /*6d430*/  STL.64 [R1+0x22c0], R8 ;  /* 0x0022c00801007387 */ /* 0x0043e80000100a00 */
[----:B-1----:R-:W2:Y:S04]  /*6d440*/  LDL.64 R8, [R1+0x4350] ;  /* 0x0043500001087983 */ /* 0x002ea80000100a00 */
[----:B---3--:R1:W-:Y:S04]  /*6d450*/  STL.64 [R1+0x22b8], R10 ;  /* 0x0022b80a01007387 */ /* 0x0083e80000100a00 */
[----:B-1----:R-:W3:Y:S04]  /*6d460*/  LDL.64 R10, [R1+0x4348] ;  /* 0x00434800010a7983 */ /* 0x002ee80000100a00 */
        /* <DEDUP_REMOVED lines=281> */
[----:B-1----:R-:W2:Y:S01]  /*6e600*/  LDL.LU.64 R8, [R1+0x4f20] ;  /* 0x004f200001087983 */ /* 0x002ea20000300a00 */
[----:B------:R-:W-:-:S02]  /*6e610*/  LOP3.LUT R6, R117, 0x3, RZ, 0xc0, !PT ;  /* 0x0000000375067812 */ /* 0x000fc400078ec0ff */
[----:B------:R-:W-:Y:S02]  /*6e620*/  LOP3.LUT R5, R117, 0x1c, RZ, 0xc0, !PT ;  /* 0x0000001c75057812 */ /* 0x000fe400078ec0ff */
[----:B------:R-:W-:-:S03]  /*6e630*/  SHF.R.S32.HI R0, RZ, 0x1f, R2 ;  /* 0x0000001fff007819 */ /* 0x000fc60000011402 */
[----:B------:R-:W-:Y:S01]  /*6e640*/  IMAD R6, R6, 0x220, R5 ;  /* 0x0000022006067824 */ /* 0x000fe200078e0205 */
[----:B------:R-:W-:Y:S02]  /*6e650*/  SHF.R.S32.HI R5, RZ, 0x1f, R3 ;  /* 0x0000001fff057819 */ /* 0x000fe40000011403 */
[----:B------:R-:W-:Y:S02]  /*6e660*/  SHF.L.U64.HI R0, R2, 0x2, R0 ;  /* 0x0000000202007819 */ /* 0x000fe40000010200 */
[----:B------:R-:W-:Y:S01]  /*6e670*/  SHF.L.U64.HI R2, R3, 0x2, R5 ;  /* 0x0000000203027819 */ /* 0x000fe20000010205 */
[----:B------:R-:W-:Y:S02]  /*6e680*/  MOV R5, 0x1 ;  /* 0x0000000100057802 */ /* 0x000fe40000000f00 */
[----:B------:R-:W-:Y:S01]  /*6e690*/  IMAD.MOV.U32 R3, RZ, RZ, -0x1 ;  /* 0xffffffffff037424 */ /* 0x000fe200078e00ff */
[----:B---3--:R-:W-:Y:S04]  /*6e6a0*/  STL.64 [R1+0x1e48], R10 ;  /* 0x001e480a01007387 */ /* 0x008fe80000100a00 */
[----:B--2---:R-:W-:Y:S01]  /*6e6b0*/  STL.64 [R1+0x1e40], R8 ;  /* 0x001e400801007387 */ /* 0x004fe20000100a00 */
[----:B------:R-:W-:Y:S02]  /*6e6c0*/  STL [R1+0x1b30], RZ ;  /* 0x001b30ff01007387 */ /* 0x000fe40000100800 */
[----:B------:R-:W-:Y:S02]  /*6e6d0*/  STL [R1+0x1b14], R5 ;  /* 0x001b140501007387 */ /* 0x000fe40000100800 */
[----:B------:R-:W-:Y:S01]  /*6e6e0*/  STL [R1+0xd40], RZ ;  /* 0x000d40ff01007387 */ /* 0x000fe20000100800 */
[----:B------:R1:W-:Y:S01]  /*6e6f0*/  STL [R1+0x1b18], R3 ;  /* 0x001b180301007387 */ /* 0x0003e20000100800 */
[----:B------:R2:W-:Y:S02]  /*6e700*/  STL [R1+0xd44], RZ ;  /* 0x000d44ff01007387 */ /* 0x0005e40000100800 */
[----:B------:R2:W-:Y:S02]  /*6e710*/  STL [R1+0xd48], RZ ;  /* 0x000d48ff01007387 */ /* 0x0005e40000100800 */
[----:B------:R2:W-:Y:S01]  /*6e720*/  STL [R1+0xd4c], RZ ;  /* 0x000d4cff01007387 */ /* 0x0005e20000100800 */
[----:B------:R2:W-:Y:S01]  /*6e730*/  STL [R1+0xce0], RZ ;  /* 0x000ce0ff01007387 */ /* 0x0005e20000100800 */
        /* <DEDUP_REMOVED lines=964> */
[----:B------:R2:W-:Y:S01]  /*72380*/  STL [R1+0x114], RZ ;  /* 0x000114ff01007387 */ /* 0x0005e20000100800 */
[----:B------:R-:W-:Y:S01]  /*72390*/  SHF.R.S32.HI R4, RZ, 0x1f, R252 ;  /* 0x0000001fff047819 */ /* 0x000fe200000114fc */
[----:B------:R2:W-:Y:S01]  /*723a0*/  STL [R1+0x118], RZ ;  /* 0x000118ff01007387 */ /* 0x0005e20000100800 */
[----:B------:R2:W-:Y:S01]  /*723b0*/  STL [R1+0x11c], RZ ;  /* 0x00011cff01007387 */ /* 0x0005e20000100800 */
[----:B------:R2:W-:Y:S02]  /*723c0*/  STL [R1+0xd0], RZ ;  /* 0x0000d0ff01007387 */ /* 0x0005e40000100800 */
[----:B------:R2:W-:Y:S01]  /*723d0*/  STL [R1+0xd4], RZ ;  /* 0x0000d4ff01007387 */ /* 0x0005e20000100800 */
[----:B------:R-:W-:Y:S01]  /*723e0*/  LEA.HI R4, R4, R252, RZ, 0x7 ;  /* 0x000000fc04047211 */ /* 0x000fe200078f38ff */
[----:B------:R2:W-:Y:S01]  /*723f0*/  STL [R1+0xd8], RZ ;  /* 0x0000d8ff01007387 */ /* 0x0005e20000100800 */
[----:B------:R2:W-:Y:S02]  /*72400*/  STL [R1+0xdc], RZ ;  /* 0x0000dcff01007387 */ /* 0x0005e40000100800 */
[----:B------:R2:W-:Y:S02]  /*72410*/  STL [R1+0xc0], RZ ;  /* 0x0000c0ff01007387 */ /* 0x0005e40000100800 */
[----:B------:R2:W-:Y:S01]  /*72420*/  STL [R1+0xc4], RZ ;  /* 0x0000c4ff01007387 */ /* 0x0005e20000100800 */
[----:B-1----:R-:W-:Y:S01]  /*72430*/  SHF.R.S32.HI R3, RZ, 0x7, R4 ;  /* 0x00000007ff037819 */ /* 0x002fe20000011404 */
[----:B------:R2:W-:Y:S01]  /*72440*/  STL [R1+0xc8], RZ ;  /* 0x0000c8ff01007387 */ /* 0x0005e20000100800 */
[----:B------:R2:W-:Y:S02]  /*72450*/  STL [R1+0xcc], RZ ;  /* 0x0000ccff01007387 */ /* 0x0005e40000100800 */
[----:B------:R2:W-:Y:S02]  /*72460*/  STL [R1+0x50], RZ ;  /* 0x000050ff01007387 */ /* 0x0005e40000100800 */
[----:B------:R2:W-:Y:S01]  /*72470*/  STL [R1+0x54], RZ ;  /* 0x000054ff01007387 */ /* 0x0005e20000100800 */
[C---:B------:R-:W-:Y:S01]  /*72480*/  LOP3.LUT R4, R6.reuse, 0x20, RZ, 0x3c, !PT ;  /* 0x0000002006047812 */ /* 0x040fe200078e3cff */
[----:B------:R2:W-:Y:S01]  /*72490*/  STL [R1+0x58], RZ ;  /* 0x000058ff01007387 */ /* 0x0005e20000100800 */
[----:B------:R-:W-:Y:S01]  /*724a0*/  IADD3 R4, R3, -0x2, RZ ;  /* 0xfffffffe03047810 */ /* 0x000fe20007ffe0ff */
[----:B------:R2:W-:Y:S01]  /*724b0*/  STL [R1+0x5c], RZ ;  /* 0x00005cff01007387 */ /* 0x0005e20000100800 */
[----:B------:R-:W-:Y:S01]  /*724c0*/  LOP3.LUT R3, R7, 0x40, RZ, 0x3c, !PT ;  /* 0x0000004007037812 */ /* 0x000fe200078e3cff */
[----:B------:R2:W-:Y:S01]  /*724d0*/  STL [R1+0xf50], RZ ;  /* 0x000f50ff01007387 */ /* 0x0005e20000100800 */
[----:B------:R2:W-:Y:S02]  /*724e0*/  STL [R1+0xf54], RZ ;  /* 0x000f54ff01007387 */ /* 0x0005e40000100800 */
[----:B------:R2:W-:Y:S02]  /*724f0*/  STL [R1+0xf58], RZ ;  /* 0x000f58ff01007387 */ /* 0x0005e40000100800 */
[----:B------:R2:W-:Y:S01]  /*72500*/  STL [R1+0xf5c], RZ ;  /* 0x000f5cff01007387 */ /* 0x0005e20000100800 */
[----:B------:R2:W-:Y:S01]  /*72510*/  STL [R1+0x434c], R3 ;  /* 0x00434c0301007387 */ /* 0x0005e20000100800 */
        /* <DEDUP_REMOVED lines=18> */
[----:B------:R-:W-:-:S02]  /*72640*/  LOP3.LUT R8, R6, 0x40, RZ, 0x3c, !PT ;  /* 0x0000004006087812 */ /* 0x000fc400078e3cff */
[----:B--2---:R-:W-:Y:S02]  /*72650*/  LOP3.LUT R5, R6, 0x60, RZ, 0x3c, !PT ;  /* 0x0000006006057812 */ /* 0x004fe400078e3cff */
.L_x_1:
[----:B------:R-:W2:Y:S01]  /*72660*/  LDL.LU R3, [R1+0x1b18] ;  /* 0x001b180001037983 */ /* 0x000ea20000300800 */
[----:B------:R-:W-:-:S04]  /*72670*/  DEPBAR.LE SB0, 0x2 ;  /* 0x000080800000791a */ /* 0x000fc80000000000 */
[----:B------:R-:W3:Y:S04]  /*72680*/  LDL R4, [R1+0x4344] ;  /* 0x0043440001047983 */ /* 0x000ee80000100800 */
[----:B------:R-:W1:Y:S04]  /*72690*/  S2R R7, SR_TID.X ;  /* 0x0000000000077919 */ /* 0x000e680000002100 */
[----:B-----5:R-:W-:Y:S04]  /*726a0*/  STL [R1+0x7e94], R116 ;  /* 0x007e947401007387 */ /* 0x020fe80000100800 */
[----:B------:R-:W-:Y:S04]  /*726b0*/  STL [R1+0x7e90], R117 ;  /* 0x007e907501007387 */ /* 0x000fe80000100800 */
[----:B------:R-:W-:Y:S04]  /*726c0*/  STL [R1+0x7e8c], R118 ;  /* 0x007e8c7601007387 */ /* 0x000fe80000100800 */
[----:B------:R-:W-:Y:S04]  /*726d0*/  STL [R1+0x7e88], R119 ;  /* 0x007e887701007387 */ /* 0x000fe80000100800 */
[----:B------:R4:W-:Y:S01]  /*726e0*/  STL [R1+0x5b08], R2 ;  /* 0x005b080201007387 */ /* 0x0009e20000100800 */
[----:B-1----:R-:W-:-:S03]  /*726f0*/  LOP3.LUT R6, R7, 0x1c, RZ, 0xc0, !PT ;  /* 0x0000001c07067812 */ /* 0x002fc600078ec0ff */
[----:B------:R1:W-:Y:S01]  /*72700*/  STL [R1+0x59b4], R0 ;  /* 0x0059b40001007387 */ /* 0x0003e20000100800 */
[C---:B------:R-:W-:Y:S02]  /*72710*/  LOP3.LUT R5, R7.reuse, 0x3, RZ, 0xc0, !PT ;  /* 0x0000000307057812 */ /* 0x040fe400078ec0ff */
[C---:B------:R-:W-:Y:S02]  /*72720*/  LOP3.LUT R8, R7.reuse, 0x1c, RZ, 0xc0, !PT ;  /* 0x0000001c07087812 */ /* 0x040fe400078ec0ff */
[----:B------:R-:W-:Y:S01]  /*72730*/  LOP3.LUT R7, R7, 0x3, RZ, 0xc0, !PT ;  /* 0x0000000307077812 */ /* 0x000fe200078ec0ff */
[----:B------:R-:W-:-:S04]  /*72740*/  IMAD R5, R5, 0x220, R6 ;  /* 0x0000022005057824 */ /* 0x000fc800078e0206 */
[----:B------:R-:W-:Y:S01]  /*72750*/  IMAD R7, R7, 0x220, R8 ;  /* 0x0000022007077824 */ /* 0x000fe200078e0208 */
[----:B------:R-:W-:Y:S01]  /*72760*/  LOP3.LUT R5, R5, 0x20, RZ, 0x3c, !PT ;  /* 0x0000002005057812 */ /* 0x000fe200078e3cff */
[----:B------:R-:W-:Y:S01]  /*72770*/  BAR.SYNC.DEFER_BLOCKING 0x0 ;  /* 0x0000000000007b1d */ /* 0x000fe20000010000 */
[----:B--2---:R-:W-:-:S04]  /*72780*/  IADD3 R3, R3, 0x1, RZ ;  /* 0x0000000103037810 */ /* 0x004fc80007ffe0ff */
[----:B------:R-:W-:-:S04]  /*72790*/  ISETP.GT.AND P0, PT, R3, 0x1, PT ;  /* 0x000000010300780c */ /* 0x000fc80003f04270 */
[----:B------:R-:W-:-:S04]  /*727a0*/  SEL R3, R3, RZ, !P0 ;  /* 0x000000ff03037207 */ /* 0x000fc80004000000 */
[C---:B----4-:R-:W-:Y:S01]  /*727b0*/  LEA R2, R3.reuse, R5, 0x10 ;  /* 0x0000000503027211 */ /* 0x050fe200078e80ff */
[C---:B-1----:R-:W-:Y:S01]  /*727c0*/  IMAD R0, R3.reuse, 0x10000, R7 ;  /* 0x0001000003007824 */ /* 0x042fe200078e0207 */
[----:B------:R-:W-:Y:S01]  /*727d0*/  STL [R1+0x1b18], R3 ;  /* 0x001b180301007387 */ /* 0x000fe20000100800 */
[----:B---3--:R-:W-:-:S03]  /*727e0*/  IMAD R252, R3, 0x40000, R4 ;  /* 0x0004000003fc7824 */ /* 0x008fc600078e0204 */
[----:B------:R-:W-:Y:S04]  /*727f0*/  STL [R1+0x1b10], R0 ;  /* 0x001b100001007387 */ /* 0x000fe80000100800 */
[----:B------:R-:W2:Y:S04]  /*72800*/  LDL.LU.64 R32, [R1+0xd40] ;  /* 0x000d400001207983 */ /* 0x000ea80000300a00 */
[----:B------:R-:W2:Y:S04]  /*72810*/  LDL.LU.64 R34, [R1+0xd48] ;  /* 0x000d480001227983 */ /* 0x000ea80000300a00 */
[----:B------:R-:W3:Y:S04]  /*72820*/  LDL.LU.64 R48, [R1+0xce0] ;  /* 0x000ce00001307983 */ /* 0x000ee80000300a00 */
[----:B------:R-:W3:Y:S04]  /*72830*/  LDL.LU.64 R50, [R1+0xce8] ;  /* 0x000ce80001327983 */ /* 0x000ee80000300a00 */
[----:B------:R-:W4:Y:S04]  /*72840*/  LDL.LU.64 R44, [R1+0xca0] ;  /* 0x000ca000012c7983 */ /* 0x000f280000300a00 */
[----:B------:R-:W4:Y:S04]  /*72850*/  LDL.LU.64 R46, [R1+0xca8] ;  /* 0x000ca800012e7983 */ /* 0x000f280000300a00 */
[----:B------:R-:W4:Y:S04]  /*72860*/  LDL.LU.64 R40, [R1+0xc80] ;  /* 0x000c800001287983 */ /* 0x000f280000300a00 */
[----:B------:R-:W4:Y:S04]  /*72870*/  LDL.LU.64 R42, [R1+0xc88] ;  /* 0x000c8800012a7983 */ /* 0x000f280000300a00 */
[----:B------:R-:W4:Y:S04]  /*72880*/  LDL.LU.64 R28, [R1+0xba0] ;  /* 0x000ba000011c7983 */ /* 0x000f280000300a00 */
[----:B------:R-:W4:Y:S04]  /*72890*/  LDL.LU.64 R30, [R1+0xba8] ;  /* 0x000ba800011e7983 */ /* 0x000f280000300a00 */
[----:B------:R-:W-:Y:S04]  /*728a0*/  LDS R152, [R0+0x80000] ;  /* 0x0800000000987984 */ /* 0x000fe80000000800 */
[----:B------:R-:W-:Y:S04]  /*728b0*/  LDS R154, [R0+0x80800] ;  /* 0x08080000009a7984 */ /* 0x000fe80000000800 */
[----:B------:R-:W-:Y:S04]  /*728c0*/  LDS R153, [R2+0x80000] ;  /* 0x0800000002997984 */ /* 0x000fe80000000800 */
[----:B------:R-:W-:Y:S04]  /*728d0*/  LDS R155, [R2+0x80800] ;  /* 0x08080000029b7984 */ /* 0x000fe80000000800 */
[----:B------:R-:W1:Y:S04]  /*728e0*/  LDSM.16.M88.4 R4, [R252] ;  /* 0x00000000fc04783b */ /* 0x000e680000000200 */
[----:B------:R-:W1:Y:S04]  /*728f0*/  LDSM.16.M88.4 R8, [R252+0x2000] ;  /* 0x00200000fc08783b */ /* 0x000e680000000200 */
[----:B------:R-:W1:Y:S04]  /*72900*/  LDSM.16.M88.4 R12, [R252+0x4000] ;  /* 0x00400000fc0c783b */ /* 0x000e680000000200 */
[----:B------:R-:W1:Y:S04]  /*72910*/  LDSM.16.M88.4 R16, [R252+0x6000] ;  /* 0x00600000fc10783b */ /* 0x000e680000000200 */
[----:B------:R-:W1:Y:S04]  /*72920*/  LDSM.16.M88.4 R20, [R252+0x8000] ;  /* 0x00800000fc14783b */ /* 0x000e680000000200 */
[----:B------:R-:W1:Y:S04]  /*72930*/  LDSM.16.M88.4 R24, [R252+0xa000] ;  /* 0x00a00000fc18783b */ /* 0x000e680000000200 */
[----:B------:R-:W4:Y:S04]  /*72940*/  LDL.LU.64 R36, [R1+0xd80] ;  /* 0x000d800001247983 */ /* 0x000f280000300a00 */
[----:B------:R-:W4:Y:S04]  /*72950*/  LDL.LU.64 R38, [R1+0xd88] ;  /* 0x000d880001267983 */ /* 0x000f280000300a00 */
[----:B------:R-:W-:Y:S04]  /*72960*/  STL [R1+0x1b04], R2 ;  /* 0x001b040201007387 */ /* 0x000fe80000100800 */
[----:B------:R-:W-:Y:S04]  /*72970*/  LDSM.16.M88.4 R52, [R252+0x18000] ;  /* 0x01800000fc34783b */ /* 0x000fe80000000200 */
[----:B-1----:R1:W-:Y:S04]  /*72980*/  STL [R1+0x7e84], R6 ;  /* 0x007e840601007387 */ /* 0x0023e80000100800 */
[----:B------:R1:W-:Y:S04]  /*72990*/  STL [R1+0x7e80], R7 ;  /* 0x007e800701007387 */ /* 0x0003e80000100800 */
[----:B------:R-:W-:Y:S04]  /*729a0*/  STL [R1+0x7e58], R10 ;  /* 0x007e580a01007387 */ /* 0x000fe80000100800 */
[----:B------:R-:W-:Y:S04]  /*729b0*/  STL [R1+0x7e54], R11 ;  /* 0x007e540b01007387 */ /* 0x000fe80000100800 */
[----:B------:R-:W-:Y:S04]  /*729c0*/  STL [R1+0x7e4c], R14 ;  /* 0x007e4c0e01007387 */ /* 0x000fe80000100800 */
[----:B------:R-:W-:Y:S04]  /*729d0*/  STL [R1+0x7e48], R15 ;  /* 0x007e480f01007387 */ /* 0x000fe80000100800 */
[----:B------:R-:W-:Y:S04]  /*729e0*/  STL [R1+0x7e5c], R18 ;  /* 0x007e5c1201007387 */ /* 0x000fe80000100800 */
[----:B------:R-:W-:Y:S04]  /*729f0*/  STL [R1+0x7e50], R19 ;  /* 0x007e501301007387 */ /* 0x000fe80000100800 */
[----:B------:R-:W-:Y:S04]  /*72a00*/  STL [R1+0x7e64], R22 ;  /* 0x007e641601007387 */ /* 0x000fe80000100800 */
[----:B------:R-:W-:Y:S04]  /*72a10*/  STL [R1+0x7e60], R23 ;  /* 0x007e601701007387 */ /* 0x000fe80000100800 */
[----:B------:R1:W-:Y:S04]  /*72a20*/  STL [R1+0x7e6c], R26 ;  /* 0x007e6c1a01007387 */ /* 0x0003e80000100800 */
[----:B------:R1:W-:Y:S04]  /*72a30*/  STL [R1+0x7e68], R27 ;  /* 0x007e681b01007387 */ /* 0x0003e80000100800 */
[----:B------:R-:W-:Y:S04]  /*72a40*/  LDSM.16.M88.4 R56, [R252+0x1a000] ;  /* 0x01a00000fc38783b */ /* 0x000fe80000000200 */
        /* <DEDUP_REMOVED lines=17> */
[----:B------:R-:W-:Y:S01]  /*72b60*/  LDSM.16.M88.4 R148, [R252+0x3e000] ;  /* 0x03e00000fc94783b */ /* 0x000fe20000000200 */
[C---:B--2---:R-:W-:Y:S08]  /*72b70*/  HMMA.1688.F32.TF32 R32, R152.reuse, R4, R32 ;  /* 0x000000049820723c */ /* 0x044ff00000081020 */
[C---:B---3--:R-:W-:Y:S08]  /*72b80*/  HMMA.1688.F32.TF32 R48, R152.reuse, R8, R48 ;  /* 0x000000089830723c */ /* 0x048ff00000081030 */
[C---:B----4-:R-:W-:Y:S08]  /*72b90*/  HMMA.1688.F32.TF32 R44, R152.reuse, R12, R44 ;  /* 0x0000000c982c723c */ /* 0x050ff0000008102c */
[----:B------:R-:W-:Y:S01]  /*72ba0*/  HMMA.1688.F32.TF32 R40, R152, R16, R40 ;  /* 0x000000109828723c */ /* 0x000fe20000081028 */
[----:B------:R-:W-:Y:S01]  /*72bb0*/  IMAD.MOV.U32 R118, RZ, RZ, R34 ;  /* 0x000000ffff767224 */ /* 0x000fe200078e0022 */
[----:B------:R-:W-:Y:S01]  /*72bc0*/  MOV R117, R33 ;  /* 0x0000002100757202 */ /* 0x000fe20000000f00 */
[----:B------:R-:W2:Y:S01]  /*72bd0*/  S2R R34, SR_TID.X ;  /* 0x0000000000227919 */ /* 0x000ea20000002100 */
[----:B------:R-:W-:-:S02]  /*72be0*/  IMAD.MOV.U32 R116, RZ, RZ, R32 ;  /* 0x000000ffff747224 */ /* 0x000fc400078e0020 */
[----:B------:R-:W-:Y:S01]  /*72bf0*/  IMAD.MOV.U32 R119, RZ, RZ, R35 ;  /* 0x000000ffff777224 */ /* 0x000fe200078e0023 */
[----:B------:R-:W-:Y:S01]  /*72c00*/  STL [R1+0x730], R48 ;  /* 0x0007303001007387 */ /* 0x000fe20000100800 */
[----:B------:R-:W-:Y:S01]  /*72c10*/  HMMA.1688.F32.TF32 R28, R152, R20, R28 ;  /* 0x00000014981c723c */ /* 0x000fe2000008101c */
[----:B-1----:R-:W-:Y:S01]  /*72c20*/  MOV R6, R49 ;  /* 0x0000003100067202 */ /* 0x002fe20000000f00 */
[----:B------:R-:W-:Y:S01]  /*72c30*/  IMAD.MOV.U32 R7, RZ, RZ, R50 ;  /* 0x000000ffff077224 */ /* 0x000fe200078e0032 */
[----:B------:R-:W-:Y:S04]  /*72c40*/  STL [R1+0x73c], R51 ;  /* 0x00073c3301007387 */ /* 0x000fe80000100800 */
[----:B------:R-:W-:Y:S04]  /*72c50*/  STL.64 [R1+0x720], R44 ;  /* 0x0007202c01007387 */ /* 0x000fe80000100a00 */
[----:B------:R-:W-:Y:S04]  /*72c60*/  STL.64 [R1+0x728], R46 ;  /* 0x0007282e01007387 */ /* 0x000fe80000100a00 */
[----:B------:R-:W-:Y:S04]  /*72c70*/  STL.64 [R1+0x710], R40 ;  /* 0x0007102801007387 */ /* 0x000fe80000100a00 */
[----:B------:R-:W-:Y:S01]  /*72c80*/  STL.64 [R1+0x718], R42 ;  /* 0x0007182a01007387 */ /* 0x000fe20000100a00 */
[----:B--2---:R-:W-:-:S02]  /*72c90*/  LOP3.LUT R33, R34, 0x1c, RZ, 0xc0, !PT ;  /* 0x0000001c22217812 */ /* 0x004fc400078ec0ff */
[C---:B------:R-:W-:Y:S01]  /*72ca0*/  LOP3.LUT R32, R34.reuse, 0x3, RZ, 0xc0, !PT ;  /* 0x0000000322207812 */ /* 0x040fe200078ec0ff */
[----:B------:R-:W-:Y:S01]  /*72cb0*/  STL [R1+0x700], R28 ;  /* 0x0007001c01007387 */ /* 0x000fe20000100800 */
[----:B------:R-:W-:Y:S01]  /*72cc0*/  IMAD.MOV.U32 R26, RZ, RZ, R29 ;  /* 0x000000ffff1a7224 */ /* 0x000fe200078e001d */
[----:B------:R-:W-:Y:S01]  /*72cd0*/  MOV R22, R31 ;  /* 0x0000001f00167202 */ /* 0x000fe20000000f00 */
[----:B------:R-:W-:Y:S01]  /*72ce0*/  IMAD.MOV.U32 R27, RZ, RZ, R30 ;  /* 0x000000ffff1b7224 */ /* 0x000fe200078e001e */
[C---:B------:R-:W-:Y:S01]  /*72cf0*/  LOP3.LUT R35, R34.reuse, 0x1c, RZ, 0xc0, !PT ;  /* 0x0000001c22237812 */ /* 0x040fe200078ec0ff */
[----:B------:R-:W1:Y:S01]  /*72d00*/  LDSM.16.M88.4 R28, [R252+0xc000] ;  /* 0x00c00000fc1c783b */ /* 0x000e620000000200 */
[----:B------:R-:W-:Y:S01]  /*72d10*/  LOP3.LUT R34, R34, 0x3, RZ, 0xc0, !PT ;  /* 0x0000000322227812 */ /* 0x000fe200078ec0ff */
[----:B------:R-:W-:Y:S02]  /*72d20*/  IMAD R32, R32, 0x220, R33 ;  /* 0x0000022020207824 */ /* 0x000fe400078e0221 */
[----:B------:R-:W-:Y:S02]  /*72d30*/  LDSM.16.M88.4 R40, [R252+0x12000] ;  /* 0x01200000fc28783b */ /* 0x000fe40000000200 */
[----:B------:R-:W-:Y:S01]  /*72d40*/  IMAD R34, R34, 0x220, R35 ;  /* 0x0000022022227824 */ /* 0x000fe200078e0223 */
[----:B------:R-:W-:Y:S01]  /*72d50*/  LOP3.LUT R32, R32, 0x60, RZ, 0x3c, !PT ;  /* 0x0000006020207812 */ /* 0x000fe200078e3cff */
[----:B------:R-:W-:Y:S03]  /*72d60*/  LDSM.16.M88.4 R44, [R252+0x14000] ;  /* 0x01400000fc2c783b */ /* 0x000fe60000000200 */
[----:B------:R-:W-:Y:S01]  /*72d70*/  LOP3.LUT R34, R34, 0x40, RZ, 0x3c, !PT ;  /* 0x0000004022227812 */ /* 0x000fe200078e3cff */
[----:B------:R-:W-:Y:S01]  /*72d80*/  LDSM.16.M88.4 R48, [R252+0x16000] ;  /* 0x01600000fc30783b */ /* 0x000fe20000000200 */
[----:B------:R-:W-:-:S03]  /*72d90*/  LEA R171, R3, R32, 0x10 ;  /* 0x0000002003ab7211 */ /* 0x000fc600078e80ff */
[----:B------:R-:W-:Y:S02]  /*72da0*/  IMAD R169, R3, 0x10000, R34 ;  /* 0x0001000003a97824 */ /* 0x000fe400078e0222 */
[----:B------:R-:W-:Y:S01]  /*72db0*/  LDSM.16.M88.4 R32, [R252+0xe000] ;  /* 0x00e00000fc20783b */ /* 0x000fe20000000200 */
[----:B------:R-:W-:Y:S03]  /*72dc0*/  HMMA.1688.F32.TF32 R36, R152, R24, R36 ;  /* 0x000000189824723c */ /* 0x000fe60000081024 */
[----:B------:R-:W-:Y:S04]  /*72dd0*/  STL [R1+0x1b08], R169 ;  /* 0x001b08a901007387 */ /* 0x000fe80000100800 */
[----:B------:R-:W-:Y:S04]  /*72de0*/  STL [R1+0x1b0c], R171 ;  /* 0x001b0cab01007387 */ /* 0x000fe80000100800 */
[----:B------:R-:W-:Y:S04]  /*72df0*/  STL [R1+0x7e7c], R27 ;  /* 0x007e7c1b01007387 */ /* 0x000fe80000100800 */
[----:B------:R-:W-:Y:S04]  /*72e00*/  STL [R1+0x7e78], R22 ;  /* 0x007e781601007387 */ /* 0x000fe80000100800 */
[----:B------:R-:W-:Y:S04]  /*72e10*/  LDS R156, [R169+0x80000] ;  /* 0x08000000a99c7984 */ /* 0x000fe80000000800 */
[----:B-1----:R-:W-:Y:S01]  /*72e20*/  STL [R1+0x7e74], R30 ;  /* 0x007e741e01007387 */ /* 0x002fe20000100800 */
[----:B------:R-:W-:Y:S01]  /*72e30*/  IMAD.MOV.U32 R23, RZ, RZ, R36 ;  /* 0x000000ffff177224 */ /* 0x000fe200078e0024 */
[----:B------:R-:W-:-:S02]  /*72e40*/  MOV R10, R38 ;  /* 0x00000026000a7202 */ /* 0x000fc40000000f00 */
[----:B------:R-:W-:Y:S01]  /*72e50*/  STL [R1+0x7e70], R31 ;  /* 0x007e701f01007387 */ /* 0x000fe20000100800 */
[----:B------:R-:W-:Y:S02]  /*72e60*/  IMAD.MOV.U32 R18, RZ, RZ, R37 ;  /* 0x000000ffff127224 */ /* 0x000fe400078e0025 */
[----:B------:R-:W-:Y:S01]  /*72e70*/  IMAD.MOV.U32 R11, RZ, RZ, R39 ;  /* 0x000000ffff0b7224 */ /* 0x000fe200078e0027 */
[----:B------:R-:W2:Y:S04]  /*72e80*/  LDL.LU.64 R164, [R1+0xe90] ;  /* 0x000e900001a47983 */ /* 0x000ea80000300a00 */
[----:B------:R-:W2:Y:S04]  /*72e90*/  LDL.LU.64 R166, [R1+0xe98] ;  /* 0x000e980001a67983 */ /* 0x000ea80000300a00 */
[----:B------:R-:W3:Y:S04]  /*72ea0*/  LDL.LU.64 R176, [R1+0xe70] ;  /* 0x000e700001b07983 */ /* 0x000ee80000300a00 */
[----:B------:R-:W3:Y:S04]  /*72eb0*/  LDL.LU.64 R178, [R1+0xe78] ;  /* 0x000e780001b27983 */ /* 0x000ee80000300a00 */
[----:B------:R-:W4:Y:S04]  /*72ec0*/  LDL.LU.64 R160, [R1+0xe50] ;  /* 0x000e500001a07983 */ /* 0x000f280000300a00 */
[----:B------:R-:W4:Y:S04]  /*72ed0*/  LDL.LU.64 R162, [R1+0xe58] ;  /* 0x000e580001a27983 */ /* 0x000f280000300a00 */
[----:B------:R-:W1:Y:S04]  /*72ee0*/  LDSM.16.M88.4 R36, [R252+0x10000] ;  /* 0x01000000fc24783b */ /* 0x000e680000000200 */
[----:B------:R-:W3:Y:S04]  /*72ef0*/  LDL.LU.64 R172, [R1+0xe30] ;  /* 0x000e300001ac7983 */ /* 0x000ee80000300a00 */
[----:B------:R-:W3:Y:S04]  /*72f00*/  LDL.LU.64 R174, [R1+0xe38] ;  /* 0x000e380001ae7983 */ /* 0x000ee80000300a00 */
[----:B------:R-:W-:Y:S04]  /*72f10*/  LDS R158, [R169+0x80800] ;  /* 0x08080000a99e7984 */ /* 0x000fe80000000800 */
[----:B------:R-:W-:Y:S04]  /*72f20*/  LDS R157, [R171+0x80000] ;  /* 0x08000000ab9d7984 */ /* 0x000fe80000000800 */
[----:B------:R-:W2:Y:S04]  /*72f30*/  LDS R159, [R171+0x80800] ;  /* 0x08080000ab9f7984 */ /* 0x000ea80000000800 */
[----:B------:R-:W-:Y:S04]  /*72f40*/  LDS R168, [R169+0x80180] ;  /* 0x08018000a9a87984 */ /* 0x000fe80000000800 */
[----:B------:R-:W-:Y:S04]  /*72f50*/  LDS R170, [R169+0x80980] ;  /* 0x08098000a9aa7984 */ /* 0x000fe80000000800 */
[----:B-1----:R-:W-:Y:S04]  /*72f60*/  STL [R1+0x7ce0], R38 ;  /* 0x007ce02601007387 */ /* 0x002fe80000100800 */
        /* <DEDUP_REMOVED lines=47> */
[----:B------:R1:W-:Y:S01]  /*73260*/  STL [R1+0x7478], R252 ;  /* 0x007478fc01007387 */ /* 0x0003e20000100800 */
[C---:B--2---:R-:W-:Y:S08]  /*73270*/  HMMA.1688.F32.TF32 R164, R152.reuse, R28, R164 ;  /* 0x0000001c98a4723c */ /* 0x044ff000000810a4 */
[----:B----4-:R-:W-:Y:S11]  /*73280*/  HMMA.1688.F32.TF32 R160, R152, R36, R160 ;  /* 0x0000002498a0723c */ /* 0x010ff600000810a0 */
[----:B------:R-:W-:Y:S05]  /*73290*/  @!UPT UIADD3 URZ, URZ, URZ, URZ ;  /* 0x0000003f3f3ff290 */ /* 0x000fea000fffe03f */
[----:B------:R-:W-:Y:S01]  /*732a0*/  IMAD.MOV.U32 R19, RZ, RZ, R164 ;  /* 0x000000ffff137224 */ /* 0x000fe200078e00a4 */
[----:B------:R-:W-:Y:S01]  /*732b0*/  MOV R14, R165 ;  /* 0x000000a5000e7202 */ /* 0x000fe20000000f00 */
[----:B------:R-:W-:Y:S01]  /*732c0*/  IMAD.MOV.U32 R15, RZ, RZ, R166 ;  /* 0x000000ffff0f7224 */ /* 0x000fe200078e00a6 */
[----:B------:R-:W2:Y:S01]  /*732d0*/  LDL.LU.64 R164, [R1+0xe10] ;  /* 0x000e100001a47983 */ /* 0x000ea20000300a00 */
[----:B-1----:R-:W-:-:S03]  /*732e0*/  IMAD.MOV.U32 R252, RZ, RZ, R167 ;  /* 0x000000fffffc7224 */ /* 0x002fc600078e00a7 */
[----:B------:R-:W2:Y:S01]  /*732f0*/  LDL.LU.64 R166, [R1+0xe18] ;  /* 0x000e180001a67983 */ /* 0x000ea20000300a00 */
[----:B------:R-:W-:Y:S01]  /*73300*/  IMAD.MOV.U32 R106, RZ, RZ, R160 ;  /* 0x000000ffff6a7224 */ /* 0x000fe200078e00a0 */
[----:B------:R-:W-:Y:S01]  /*73310*/  MOV R102, R162 ;  /* 0x000000a200667202 */ /* 0x000fe20000000f00 */
[----:B------:R-:W-:Y:S02]  /*73320*/  IMAD.MOV.U32 R107, RZ, RZ, R161 ;  /* 0x000000ffff6b7224 */ /* 0x000fe400078e00a1 */
[----:B------:R-:W-:Y:S01]  /*73330*/  IMAD.MOV.U32 R103, RZ, RZ, R163 ;  /* 0x000000ffff677224 */ /* 0x000fe200078e00a3 */
[----:B------:R-:W4:Y:S04]  /*73340*/  LDL.LU.64 R160, [R1+0xdf0] ;  /* 0x000df00001a07983 */ /* 0x000f280000300a00 */
[----:B------:R-:W4:Y:S01]  /*73350*/  LDL.LU.64 R162, [R1+0xdf8] ;  /* 0x000df80001a27983 */ /* 0x000f220000300a00 */
[----:B---3--:R-:W-:Y:S03]  /*73360*/  HMMA.1688.F32.TF32 R172, R152, R40, R172 ;  /* 0x0000002898ac723c */ /* 0x008fe600000810ac */
[----:B------:R1:W-:Y:S04]  /*73370*/  STL [R1+0x7d94], R103 ;  /* 0x007d946701007387 */ /* 0x0003e80000100800 */
[----:B------:R3:W-:Y:S04]  /*73380*/  STL [R1+0x7d90], R102 ;  /* 0x007d906601007387 */ /* 0x0007e80000100800 */
[----:B------:R-:W-:Y:S04]  /*73390*/  STL [R1+0x7d8c], R107 ;  /* 0x007d8c6b01007387 */ /* 0x000fe80000100800 */
[----:B------:R1:W-:Y:S09]  /*733a0*/  STL [R1+0x7d88], R106 ;  /* 0x007d886a01007387 */ /* 0x0003f20000100800 */
[----:B------:R-:W-:Y:S01]  /*733b0*/  IMAD.MOV.U32 R98, RZ, RZ, R172 ;  /* 0x000000ffff627224 */ /* 0x000fe200078e00ac */
[----:B------:R-:W-:Y:S01]  /*733c0*/  MOV R99, R173 ;  /* 0x000000ad00637202 */ /* 0x000fe20000000f00 */
[----:B------:R-:W-:Y:S01]  /*733d0*/  IMAD.MOV.U32 R94, RZ, RZ, R174 ;  /* 0x000000ffff5e7224 */ /* 0x000fe200078e00ae */
[----:B------:R-:W3:Y:S01]  /*733e0*/  LDL.LU.64 R172, [R1+0xdd0] ;  /* 0x000dd00001ac7983 */ /* 0x000ee20000300a00 */
[----:B------:R-:W-:-:S03]  /*733f0*/  IMAD.MOV.U32 R95, RZ, RZ, R175 ;  /* 0x000000ffff5f7224 */ /* 0x000fc600078e00af */
[----:B------:R-:W3:Y:S04]  /*73400*/  LDL.LU.64 R174, [R1+0xdd8] ;  /* 0x000dd80001ae7983 */ /* 0x000ee80000300a00 */
[----:B------:R1:W-:Y:S04]  /*73410*/  STL [R1+0x7da4], R95 ;  /* 0x007da45f01007387 */ /* 0x0003e80000100800 */
[----:B------:R-:W-:Y:S04]  /*73420*/  STL [R1+0x7da0], R94 ;  /* 0x007da05e01007387 */ /* 0x000fe80000100800 */
[----:B------:R1:W-:Y:S04]  /*73430*/  STL [R1+0x7d9c], R99 ;  /* 0x007d9c6301007387 */ /* 0x0003e80000100800 */
[----:B------:R1:W-:Y:S01]  /*73440*/  STL [R1+0x7d98], R98 ;  /* 0x007d986201007387 */ /* 0x0003e20000100800 */
[C---:B--2---:R-:W-:Y:S08]  /*73450*/  HMMA.1688.F32.TF32 R164, R152.reuse, R44, R164 ;  /* 0x0000002c98a4723c */ /* 0x044ff000000810a4 */
[----:B----4-:R-:W-:Y:S11]  /*73460*/  HMMA.1688.F32.TF32 R160, R152, R48, R160 ;  /* 0x0000003098a0723c */ /* 0x010ff600000810a0 */
[----:B------:R-:W-:Y:S05]  /*73470*/  @!UPT UIADD3 URZ, URZ, URZ, URZ ;  /* 0x0000003f3f3ff290 */ /* 0x000fea000fffe03f */
[----:B------:R-:W-:Y:S01]  /*73480*/  MOV R82, R164 ;  /* 0x000000a400527202 */ /* 0x000fe20000000f00 */
[----:B------:R-:W-:Y:S01]  /*73490*/  IMAD.MOV.U32 R83, RZ, RZ, R165 ;  /* 0x000000ffff537224 */ /* 0x000fe200078e00a5 */
[----:B------:R-:W-:Y:S01]  /*734a0*/  MOV R79, R167 ;  /* 0x000000a7004f7202 */ /* 0x000fe20000000f00 */
[----:B------:R-:W-:Y:S01]  /*734b0*/  IMAD.MOV.U32 R78, RZ, RZ, R166 ;  /* 0x000000ffff4e7224 */ /* 0x000fe200078e00a6 */
[----:B------:R-:W2:Y:S04]  /*734c0*/  LDL.LU.64 R164, [R1+0xda0] ;  /* 0x000da00001a47983 */ /* 0x000ea80000300a00 */
[----:B------:R-:W2:Y:S04]  /*734d0*/  LDL.LU.64 R166, [R1+0xda8] ;  /* 0x000da80001a67983 */ /* 0x000ea80000300a00 */
[----:B------:R4:W-:Y:S04]  /*734e0*/  STL [R1+0x7db4], R79 ;  /* 0x007db44f01007387 */ /* 0x0009e80000100800 */
[----:B------:R1:W-:Y:S01]  /*734f0*/  STL [R1+0x7db0], R78 ;  /* 0x007db04e01007387 */ /* 0x0003e20000100800 */
[----:B------:R-:W-:-:S03]  /*73500*/  IMAD.MOV.U32 R90, RZ, RZ, R160 ;  /* 0x000000ffff5a7224 */ /* 0x000fc600078e00a0 */
[----:B------:R-:W-:Y:S01]  /*73510*/  STL [R1+0x7dac], R83 ;  /* 0x007dac5301007387 */ /* 0x000fe20000100800 */
[----:B------:R-:W-:Y:S01]  /*73520*/  IMAD.MOV.U32 R91, RZ, RZ, R161 ;  /* 0x000000ffff5b7224 */ /* 0x000fe200078e00a1 */
[----:B------:R-:W-:Y:S01]  /*73530*/  MOV R86, R162 ;  /* 0x000000a200567202 */ /* 0x000fe20000000f00 */
[----:B------:R-:W-:Y:S01]  /*73540*/  IMAD.MOV.U32 R87, RZ, RZ, R163 ;  /* 0x000000ffff577224 */ /* 0x000fe200078e00a3 */
[----:B------:R1:W-:Y:S04]  /*73550*/  STL [R1+0x7da8], R82 ;  /* 0x007da85201007387 */ /* 0x0003e80000100800 */
[----:B------:R-:W4:Y:S04]  /*73560*/  LDL.LU.64 R160, [R1+0xed0] ;  /* 0x000ed00001a07983 */ /* 0x000f280000300a00 */
[----:B------:R-:W4:Y:S01]  /*73570*/  LDL.LU.64 R162, [R1+0xed8] ;  /* 0x000ed80001a27983 */ /* 0x000f220000300a00 */
[----:B---3--:R-:W-:Y:S03]  /*73580*/  HMMA.1688.F32.TF32 R172, R152, R52, R172 ;  /* 0x0000003498ac723c */ /* 0x008fe600000810ac */
[----:B------:R3:W-:Y:S04]  /*73590*/  STL [R1+0x7dc4], R87 ;  /* 0x007dc45701007387 */ /* 0x0007e80000100800 */
[----:B------:R-:W-:Y:S04]  /*735a0*/  STL [R1+0x7dc0], R86 ;  /* 0x007dc05601007387 */ /* 0x000fe80000100800 */
[----:B------:R1:W-:Y:S04]  /*735b0*/  STL [R1+0x7dbc], R91 ;  /* 0x007dbc5b01007387 */ /* 0x0003e80000100800 */
        /* <DEDUP_REMOVED lines=8> */
[----:B------:R1:W-:Y:S04]  /*73640*/  STL [R1+0x7dd0], R110 ;  /* 0x007dd06e01007387 */ /* 0x0003e80000100800 */
[----:B------:R1:W-:Y:S04]  /*73650*/  STL [R1+0x7dcc], R115 ;  /* 0x007dcc7301007387 */ /* 0x0003e80000100800 */
[----:B------:R1:W-:Y:S01]  /*73660*/  STL [R1+0x7dc8], R114 ;  /* 0x007dc87201007387 */ /* 0x0003e20000100800 */
[C---:B--2---:R-:W-:Y:S11]  /*73670*/  HMMA.1688.F32.TF32 R164, R152.reuse, R56, R164 ;  /* 0x0000003898a4723c */ /* 0x044ff600000810a4 */
[----:B------:R-:W-:Y:S11]  /*73680*/  @!UPT UIADD3 URZ, URZ, URZ, URZ ;  /* 0x0000003f3f3ff290 */ /* 0x000ff6000fffe03f */
[----:B------:R-:W-:Y:S02]  /*73690*/  @!UPT UIADD3 URZ, URZ, URZ, URZ ;  /* 0x0000003f3f3ff290 */ /* 0x000fe4000fffe03f */
[----:B------:R-:W-:Y:S01]  /*736a0*/  MOV R142, R164 ;  /* 0x000000a4008e7202 */ /* 0x000fe20000000f00 */
[----:B------:R-:W-:Y:S01]  /*736b0*/  IMAD.MOV.U32 R143, RZ, RZ, R165 ;  /* 0x000000ffff8f7224 */ /* 0x000fe200078e00a5 */
[----:B------:R-:W-:Y:S01]  /*736c0*/  MOV R123, R167 ;  /* 0x000000a7007b7202 */ /* 0x000fe20000000f00 */
[----:B------:R-:W-:Y:S01]  /*736d0*/  IMAD.MOV.U32 R122, RZ, RZ, R166 ;  /* 0x000000ffff7a7224 */ /* 0x000fe200078e00a6 */
[----:B------:R-:W2:Y:S01]  /*736e0*/  LDL.LU.64 R164, [R1+0xf10] ;  /* 0x000f100001a47983 */ /* 0x000ea20000300a00 */
[----:B----4-:R-:W-:Y:S03]  /*736f0*/  HMMA.1688.F32.TF32 R160, R152, R60, R160 ;  /* 0x0000003c98a0723c */ /* 0x010fe600000810a0 */
[----:B------:R-:W2:Y:S04]  /*73700*/  LDL.LU.64 R166, [R1+0xf18] ;  /* 0x000f180001a67983 */ /* 0x000ea80000300a00 */
[----:B------:R4:W-:Y:S04]  /*73710*/  STL [R1+0x7de4], R123 ;  /* 0x007de47b01007387 */ /* 0x0009e80000100800 */
[----:B------:R-:W-:Y:S04]  /*73720*/  STL [R1+0x7de0], R122 ;  /* 0x007de07a01007387 */ /* 0x000fe80000100800 */
[----:B------:R1:W-:Y:S04]  /*73730*/  STL [R1+0x7ddc], R143 ;  /* 0x007ddc8f01007387 */ /* 0x0003e80000100800 */
[----:B------:R1:W-:Y:S05]  /*73740*/  STL [R1+0x7dd8], R142 ;  /* 0x007dd88e01007387 */ /* 0x0003ea0000100800 */
[----:B------:R-:W-:Y:S01]  /*73750*/  IMAD.MOV.U32 R74, RZ, RZ, R160 ;  /* 0x000000ffff4a7224 */ /* 0x000fe200078e00a0 */
[----:B------:R-:W-:Y:S01]  /*73760*/  MOV R70, R162 ;  /* 0x000000a200467202 */ /* 0x000fe20000000f00 */
[----:B------:R-:W-:-:S02]  /*73770*/  IMAD.MOV.U32 R75, RZ, RZ, R161 ;  /* 0x000000ffff4b7224 */ /* 0x000fc400078e00a1 */
[----:B------:R-:W-:Y:S01]  /*73780*/  IMAD.MOV.U32 R71, RZ, RZ, R163 ;  /* 0x000000ffff477224 */ /* 0x000fe200078e00a3 */
[----:B------:R-:W4:Y:S04]  /*73790*/  LDL.LU.64 R160, [R1+0xef0] ;  /* 0x000ef00001a07983 */ /* 0x000f280000300a00 */
[----:B------:R-:W4:Y:S01]  /*737a0*/  LDL.LU.64 R162, [R1+0xef8] ;  /* 0x000ef80001a27983 */ /* 0x000f220000300a00 */
[----:B---3--:R-:W-:Y:S03]  /*737b0*/  HMMA.1688.F32.TF32 R172, R152, R64, R172 ;  /* 0x0000004098ac723c */ /* 0x008fe600000810ac */
[----:B------:R3:W-:Y:S04]  /*737c0*/  STL [R1+0x7df4], R71 ;  /* 0x007df44701007387 */ /* 0x0007e80000100800 */
[----:B------:R1:W-:Y:S04]  /*737d0*/  STL [R1+0x7df0], R70 ;  /* 0x007df04601007387 */ /* 0x0003e80000100800 */
        /* <DEDUP_REMOVED lines=10> */
[----:B------:R-:W-:Y:S04]  /*73880*/  STL [R1+0x7dfc], R151 ;  /* 0x007dfc9701007387 */ /* 0x000fe80000100800 */
[----:B------:R1:W-:Y:S01]  /*73890*/  STL [R1+0x7df8], R150 ;  /* 0x007df89601007387 */ /* 0x0003e20000100800 */
[C---:B--2---:R-:W-:Y:S11]  /*738a0*/  HMMA.1688.F32.TF32 R164, R152.reuse, R68, R164 ;  /* 0x0000004498a4723c */ /* 0x044ff600000810a4 */
[----:B------:R-:W-:Y:S11]  /*738b0*/  @!UPT UIADD3 URZ, URZ, URZ, URZ ;  /* 0x0000003f3f3ff290 */ /* 0x000ff6000fffe03f */
[----:B------:R-:W-:Y:S02]  /*738c0*/  @!UPT UIADD3 URZ, URZ, URZ, URZ ;  /* 0x0000003f3f3ff290 */ /* 0x000fe4000fffe03f */
[----:B-1----:R-:W-:Y:S01]  /*738d0*/  MOV R103, R164 ;  /* 0x000000a400677202 */ /* 0x002fe20000000f00 */
[----:B------:R-:W-:Y:S01]  /*738e0*/  IMAD.MOV.U32 R102, RZ, RZ, R165 ;  /* 0x000000ffff667224 */ /* 0x000fe200078e00a5 */
[----:B------:R-:W-:Y:S01]  /*738f0*/  MOV R106, R167 ;  /* 0x000000a7006a7202 */ /* 0x000fe20000000f00 */
[----:B------:R-:W-:Y:S01]  /*73900*/  IMAD.MOV.U32 R107, RZ, RZ, R166 ;  /* 0x000000ffff6b7224 */ /* 0x000fe200078e00a6 */
[----:B------:R-:W2:Y:S01]  /*73910*/  LDL.LU.64 R164, [R1+0xfc0] ;  /* 0x000fc00001a47983 */ /* 0x000ea20000300a00 */
[----:B----4-:R-:W-:Y:S03]  /*73920*/  HMMA.1688.F32.TF32 R160, R152, R72, R160 ;  /* 0x0000004898a0723c */ /* 0x010fe600000810a0 */
[----:B------:R-:W2:Y:S04]  /*73930*/  LDL.LU.64 R166, [R1+0xfc8] ;  /* 0x000fc80001a67983 */ /* 0x000ea80000300a00 */
[----:B------:R-:W-:Y:S04]  /*73940*/  STL [R1+0x7e14], R106 ;  /* 0x007e146a01007387 */ /* 0x000fe80000100800 */
[----:B------:R1:W-:Y:S04]  /*73950*/  STL [R1+0x7e10], R107 ;  /* 0x007e106b01007387 */ /* 0x0003e80000100800 */
[----:B------:R-:W-:Y:S04]  /*73960*/  STL [R1+0x7e0c], R102 ;  /* 0x007e0c6601007387 */ /* 0x000fe80000100800 */
[----:B------:R-:W-:Y:S05]  /*73970*/  STL [R1+0x7e08], R103 ;  /* 0x007e086701007387 */ /* 0x000fea0000100800 */
[----:B------:R-:W-:Y:S01]  /*73980*/  IMAD.MOV.U32 R95, RZ, RZ, R160 ;  /* 0x000000ffff5f7224 */ /* 0x000fe200078e00a0 */
[----:B------:R-:W-:Y:S01]  /*73990*/  MOV R99, R162 ;  /* 0x000000a200637202 */ /* 0x000fe20000000f00 */
[----:B------:R-:W-:-:S02]  /*739a0*/  IMAD.MOV.U32 R94, RZ, RZ, R161 ;  /* 0x000000ffff5e7224 */ /* 0x000fc400078e00a1 */
[----:B------:R-:W-:Y:S01]  /*739b0*/  IMAD.MOV.U32 R98, RZ, RZ, R163 ;  /* 0x000000ffff627224 */ /* 0x000fe200078e00a3 */
[----:B------:R-:W4:Y:S04]  /*739c0*/  LDL.LU.64 R160, [R1+0x1000] ;  /* 0x0010000001a07983 */ /* 0x000f280000300a00 */
[----:B------:R-:W4:Y:S01]  /*739d0*/  LDL.LU.64 R162, [R1+0x1008] ;  /* 0x0010080001a27983 */ /* 0x000f220000300a00 */
[C---:B---3--:R-:W-:Y:S08]  /*739e0*/  HMMA.1688.F32.TF32 R172, R152.reuse, R76, R172 ;  /* 0x0000004c98ac723c */ /* 0x048ff000000810ac */
[C---:B------:R-:W-:Y:S01]  /*739f0*/  HMMA.1688.F32.TF32 R176, R152.reuse, R32, R176 ;  /* 0x0000002098b0723c */ /* 0x040fe200000810b0 */
[----:B------:R3:W-:Y:S04]  /*73a00*/  STL [R1+0x7e24], R98 ;  /* 0x007e246201007387 */ /* 0x0007e80000100800 */
[----:B------:R-:W-:Y:S04]  /*73a10*/  STL [R1+0x7e20], R99 ;  /* 0x007e206301007387 */ /* 0x000fe80000100800 */
[----:B------:R-:W-:Y:S04]  /*73a20*/  STL [R1+0x7e1c], R94 ;  /* 0x007e1c5e01007387 */ /* 0x000fe80000100800 */
[----:B------:R1:W-:Y:S03]  /*73a30*/  STL [R1+0x7e18], R95 ;  /* 0x007e185f01007387 */ /* 0x0003e60000100800 */
[----:B------:R-:W-:Y:S01]  /*73a40*/  IMAD.MOV.U32 R63, RZ, RZ, R175 ;  /* 0x000000ffff3f7224 */ /* 0x000fe200078e00af */
[----:B------:R-:W3:Y:S01]  /*73a50*/  LDL.LU.64 R180, [R1+0xfa0] ;  /* 0x000fa00001b47983 */ /* 0x000ee20000300a00 */
[----:B------:R-:W-:Y:S01]  /*73a60*/  IMAD.MOV.U32 R62, RZ, RZ, R174 ;  /* 0x000000ffff3e7224 */ /* 0x000fe200078e00ae */
[----:B------:R-:W-:Y:S01]  /*73a70*/  MOV R67, R173 ;  /* 0x000000ad00437202 */ /* 0x000fe20000000f00 */
[----:B------:R-:W-:Y:S01]  /*73a80*/  IMAD.MOV.U32 R66, RZ, RZ, R172 ;  /* 0x000000ffff427224 */ /* 0x000fe200078e00ac */
[----:B------:R-:W3:Y:S03]  /*73a90*/  LDL.LU.64 R182, [R1+0xfa8] ;  /* 0x000fa80001b67983 */ /* 0x000ee60000300a00 */
[----:B------:R-:W-:Y:S01]  /*73aa0*/  MOV R27, R176 ;  /* 0x000000b0001b7202 */ /* 0x000fe20000000f00 */
[----:B------:R-:W-:Y:S01]  /*73ab0*/  IMAD.MOV.U32 R22, RZ, RZ, R177 ;  /* 0x000000ffff167224 */ /* 0x000fe200078e00b1 */
[----:B------:R-:W-:Y:S01]  /*73ac0*/  MOV R31, R179 ;  /* 0x000000b3001f7202 */ /* 0x000fe20000000f00 */
[----:B------:R-:W-:Y:S01]  /*73ad0*/  IMAD.MOV.U32 R30, RZ, RZ, R178 ;  /* 0x000000ffff1e7224 */ /* 0x000fe200078e00b2 */
[----:B------:R-:W3:Y:S04]  /*73ae0*/  LDL.LU.64 R176, [R1+0xf80] ;  /* 0x000f800001b07983 */ /* 0x000ee80000300a00 */
[----:B------:R-:W3:Y:S04]  /*73af0*/  LDL.LU.64 R178, [R1+0xf88] ;  /* 0x000f880001b27983 */ /* 0x000ee80000300a00 */
[----:B------:R-:W-:Y:S04]  /*73b00*/  STL [R1+0x7e34], R63 ;  /* 0x007e343f01007387 */ /* 0x000fe80000100800 */
[----:B------:R-:W-:Y:S04]  /*73b10*/  STL [R1+0x7e30], R62 ;  /* 0x007e303e01007387 */ /* 0x000fe80000100800 */
[----:B------:R1:W-:Y:S04]  /*73b20*/  STL [R1+0x7e2c], R67 ;  /* 0x007e2c4301007387 */ /* 0x0003e80000100800 */
[----:B------:R1:W-:Y:S04]  /*73b30*/  STL [R1+0x7e28], R66 ;  /* 0x007e284201007387 */ /* 0x0003e80000100800 */
[----:B------:R-:W3:Y:S04]  /*73b40*/  LDL.LU.64 R172, [R1+0xf60] ;  /* 0x000f600001ac7983 */ /* 0x000ee80000300a00 */
[----:B------:R-:W3:Y:S01]  /*73b50*/  LDL.LU.64 R174, [R1+0xf68] ;  /* 0x000f680001ae7983 */ /* 0x000ee20000300a00 */
        /* <DEDUP_REMOVED lines=11> */
[----:B------:R1:W-:Y:S04]  /*73c10*/  STL [R1+0x7e40], R83 ;  /* 0x007e405301007387 */ /* 0x0003e80000100800 */
[----:B------:R-:W-:Y:S04]  /*73c20*/  STL [R1+0x7e3c], R78 ;  /* 0x007e3c4e01007387 */ /* 0x000fe80000100800 */
[----:B------:R1:W-:Y:S05]  /*73c30*/  STL [R1+0x7e38], R79 ;  /* 0x007e384f01007387 */ /* 0x0003ea0000100800 */
[----:B------:R-:W-:Y:S01]  /*73c40*/  IMAD.MOV.U32 R87, RZ, RZ, R160 ;  /* 0x000000ffff577224 */ /* 0x000fe200078e00a0 */
[----:B------:R-:W-:Y:S01]  /*73c50*/  MOV R91, R162 ;  /* 0x000000a2005b7202 */ /* 0x000fe20000000f00 */
[----:B------:R-:W-:-:S02]  /*73c60*/  IMAD.MOV.U32 R86, RZ, RZ, R161 ;  /* 0x000000ffff567224 */ /* 0x000fc400078e00a1 */
[----:B------:R-:W-:Y:S01]  /*73c70*/  IMAD.MOV.U32 R90, RZ, RZ, R163 ;  /* 0x000000ffff5a7224 */ /* 0x000fe200078e00a3 */
[----:B------:R-:W4:Y:S04]  /*73c80*/  LDL.LU.64 R160, [R1+0xf30] ;  /* 0x000f300001a07983 */ /* 0x000f280000300a00 */
[----:B------:R-:W4:Y:S01]  /*73c90*/  LDL.LU.64 R162, [R1+0xf38] ;  /* 0x000f380001a27983 */ /* 0x000f220000300a00 */
[C---:B---3--:R-:W-:Y:S03]  /*73ca0*/  HMMA.1688.F32.TF32 R180, R152.reuse, R88, R180 ;  /* 0x0000005898b4723c */ /* 0x048fe600000810b4 */
[----:B------:R-:W3:Y:S04]  /*73cb0*/  LDL.LU.64 R188, [R1+0x1040] ;  /* 0x0010400001bc7983 */ /* 0x000ee80000300a00 */
[----:B------:R-:W3:Y:S01]  /*73cc0*/  LDL.LU.64 R190, [R1+0x1048] ;  /* 0x0010480001be7983 */ /* 0x000ee20000300a00 */
[C---:B------:R-:W-:Y:S03]  /*73cd0*/  HMMA.1688.F32.TF32 R176, R152.reuse, R92, R176 ;  /* 0x0000005c98b0723c */ /* 0x040fe600000810b0 */
[----:B------:R-:W3:Y:S04]  /*73ce0*/  LDL.LU.64 R184, [R1+0x1030] ;  /* 0x0010300001b87983 */ /* 0x000ee80000300a00 */
[----:B------:R-:W3:Y:S01]  /*73cf0*/  LDL.LU.64 R186, [R1+0x1038] ;  /* 0x0010380001ba7983 */ /* 0x000ee20000300a00 */
[----:B------:R-:W-:Y:S08]  /*73d00*/  HMMA.1688.F32.TF32 R172, R152, R96, R172 ;  /* 0x0000006098ac723c */ /* 0x000ff000000810ac */
[----:B------:R-:W-:Y:S01]  /*73d10*/  IMAD.MOV.U32 R111, RZ, RZ, R180 ;  /* 0x000000ffff6f7224 */ /* 0x000fe200078e00b4 */
[----:B------:R-:W-:Y:S01]  /*73d20*/  MOV R110, R181 ;  /* 0x000000b5006e7202 */ /* 0x000fe20000000f00 */
[----:B------:R-:W-:Y:S01]  /*73d30*/  IMAD.MOV.U32 R115, RZ, RZ, R182 ;  /* 0x000000ffff737224 */ /* 0x000fe200078e00b6 */
[----:B------:R-:W3:Y:S01]  /*73d40*/  LDL.LU.64 R180, [R1+0x1190] ;  /* 0x0011900001b47983 */ /* 0x000ee20000300a00 */
[----:B------:R-:W-:-:S04]  /*73d50*/  IMAD.MOV.U32 R114, RZ, RZ, R183 ;  /* 0x000000ffff727224 */ /* 0x000fc800078e00b7 */
[----:B------:R-:W-:Y:S01]  /*73d60*/  MOV R58, R176 ;  /* 0x000000b0003a7202 */ /* 0x000fe20000000f00 */
[----:B------:R-:W-:Y:S01]  /*73d70*/  IMAD.MOV.U32 R59, RZ, RZ, R177 ;  /* 0x000000ffff3b7224 */ /* 0x000fe200078e00b1 */
[----:B------:R-:W3:Y:S01]  /*73d80*/  LDL.LU.64 R182, [R1+0x1198] ;  /* 0x0011980001b67983 */ /* 0x000ee20000300a00 */
[----:B------:R-:W-:Y:S01]  /*73d90*/  IMAD.MOV.U32 R54, RZ, RZ, R178 ;  /* 0x000000ffff367224 */ /* 0x000fe200078e00b2 */
[----:B------:R-:W-:Y:S02]  /*73da0*/  MOV R55, R179 ;  /* 0x000000b300377202 */ /* 0x000fe40000000f00 */
[----:B------:R-:W3:Y:S04]  /*73db0*/  LDL.LU.64 R176, [R1+0x1180] ;  /* 0x0011800001b07983 */ /* 0x000ee80000300a00 */
[----:B------:R-:W3:Y:S01]  /*73dc0*/  LDL.LU.64 R178, [R1+0x1188] ;  /* 0x0011880001b27983 */ /* 0x000ee20000300a00 */
[----:B------:R-:W-:Y:S01]  /*73dd0*/  IMAD.MOV.U32 R123, RZ, RZ, R172 ;  /* 0x000000ffff7b7224 */ /* 0x000fe200078e00ac */
[----:B------:R-:W-:Y:S01]  /*73de0*/  MOV R143, R174 ;  /* 0x000000ae008f7202 */ /* 0x000fe20000000f00 */
[----:B------:R-:W-:-:S02]  /*73df0*/  IMAD.MOV.U32 R122, RZ, RZ, R173 ;  /* 0x000000ffff7a7224 */ /* 0x000fc400078e00ad */
[----:B------:R-:W-:Y:S01]  /*73e00*/  IMAD.MOV.U32 R142, RZ, RZ, R175 ;  /* 0x000000ffff8e7224 */ /* 0x000fe200078e00af */
[----:B------:R-:W3:Y:S04]  /*73e10*/  LDL.LU.64 R172, [R1+0x1250] ;  /* 0x0012500001ac7983 */ /* 0x000ee80000300a00 */
[----:B------:R-:W3:Y:S01]  /*73e20*/  LDL.LU.64 R174, [R1+0x1258] ;  /* 0x0012580001ae7983 */ /* 0x000ee20000300a00 */
[----:B--2---:R-:W-:Y:S11]  /*73e30*/  HMMA.1688.F32.TF32 R164, R152, R100, R164 ;  /* 0x0000006498a4723c */ /* 0x004ff600000810a4 */
[----:B------:R-:W-:Y:S11]  /*73e40*/  @!UPT UIADD3 URZ, URZ, URZ, URZ ;  /* 0x0000003f3f3ff290 */ /* 0x000ff6000fffe03f */
[----:B------:R-:W-:Y:S02]  /*73e50*/  @!UPT UIADD3 URZ, URZ, URZ, URZ ;  /* 0x0000003f3f3ff290 */ /* 0x000fe4000fffe03f */
[----:B------:R-:W-:Y:S01]  /*73e60*/  IMAD.MOV.U32 R71, RZ, RZ, R164 ;  /* 0x000000ffff477224 */ /* 0x000fe200078e00a4 */
[----:B------:R-:W-:Y:S01]  /*73e70*/  MOV R70, R165 ;  /* 0x000000a500467202 */ /* 0x000fe20000000f00 */
[----:B------:R-:W-:Y:S01]  /*73e80*/  IMAD.MOV.U32 R75, RZ, RZ, R166 ;  /* 0x000000ffff4b7224 */ /* 0x000fe200078e00a6 */
[----:B------:R-:W2:Y:S01]  /*73e90*/  LDL.LU.64 R164, [R1+0x1240] ;  /* 0x0012400001a47983 */ /* 0x000ea20000300a00 */
[----:B------:R-:W-:-:S03]  /*73ea0*/  IMAD.MOV.U32 R74, RZ, RZ, R167 ;  /* 0x000000ffff4a7224 */ /* 0x000fc600078e00a7 */
[----:B------:R-:W2:Y:S01]  /*73eb0*/  LDL.LU.64 R166, [R1+0x1248] ;  /* 0x0012480001a67983 */ /* 0x000ea20000300a00 */
[C---:B----4-:R-:W-:Y:S11]  /*73ec0*/  HMMA.1688.F32.TF32 R160, R152.reuse, R104, R160 ;  /* 0x0000006898a0723c */ /* 0x050ff600000810a0 */
[----:B------:R-:W-:Y:S11]  /*73ed0*/  @!UPT UIADD3 URZ, URZ, URZ, URZ ;  /* 0x0000003f3f3ff290 */ /* 0x000ff6000fffe03f */
[----:B------:R-:W-:Y:S02]  /*73ee0*/  @!UPT UIADD3 URZ, URZ, URZ, URZ ;  /* 0x0000003f3f3ff290 */ /* 0x000fe4000fffe03f */
[----:B------:R-:W-:Y:S01]  /*73ef0*/  MOV R147, R160 ;  /* 0x000000a000937202 */ /* 0x000fe20000000f00 */
[----:B------:R-:W-:Y:S01]  /*73f00*/  IMAD.MOV.U32 R146, RZ, RZ, R161 ;  /* 0x000000ffff927224 */ /* 0x000fe200078e00a1 */
[----:B------:R-:W-:Y:S01]  /*73f10*/  MOV R150, R163 ;  /* 0x000000a300967202 */ /* 0x000fe20000000f00 */
[----:B------:R-:W-:Y:S01]  /*73f20*/  IMAD.MOV.U32 R151, RZ, RZ, R162 ;  /* 0x000000ffff977224 */ /* 0x000fe200078e00a2 */
[----:B------:R-:W4:Y:S04]  /*73f30*/  LDL.LU.64 R160, [R1+0x320] ;  /* 0x0003200001a07983 */ /* 0x000f280000300a00 */
[----:B------:R-:W4:Y:S01]  /*73f40*/  LDL.LU.64 R162, [R1+0x328] ;  /* 0x0003280001a27983 */ /* 0x000f220000300a00 */
[C---:B---3--:R-:W-:Y:S03]  /*73f50*/  HMMA.1688.F32.TF32 R188, R152.reuse, R108, R188 ;  /* 0x0000006c98bc723c */ /* 0x048fe600000810bc */
[----:B------:R-:W3:Y:S04]  /*73f60*/  LDL.LU.64 R220, [R1+0x780] ;  /* 0x0007800001dc7983 */ /* 0x000ee80000300a00 */
[----:B------:R-:W3:Y:S01]  /*73f70*/  LDL.LU.64 R222, [R1+0x788] ;  /* 0x0007880001de7983 */ /* 0x000ee20000300a00 */
[C---:B------:R-:W-:Y:S08]  /*73f80*/  HMMA.1688.F32.TF32 R184, R152.reuse, R112, R184 ;  /* 0x0000007098b8723c */ /* 0x040ff000000810b8 */
[C---:B------:R-:W-:Y:S08]  /*73f90*/  HMMA.1688.F32.TF32 R180, R152.reuse, R120, R180 ;  /* 0x0000007898b4723c */ /* 0x040ff000000810b4 */
[C---:B------:R-:W-:Y:S08]  /*73fa0*/  HMMA.1688.F32.TF32 R176, R152.reuse, R140, R176 ;  /* 0x0000008c98b0723c */ /* 0x040ff000000810b0 */
[----:B------:R-:W-:Y:S01]  /*73fb0*/  HMMA.1688.F32.TF32 R172, R152, R144, R172 ;  /* 0x0000009098ac723c */ /* 0x000fe200000810ac */
[----:B------:R-:W-:Y:S01]  /*73fc0*/  IMAD.MOV.U32 R50, RZ, RZ, R188 ;  /* 0x000000ffff327224 */ /* 0x000fe200078e00bc */
[----:B------:R-:W-:Y:S01]  /*73fd0*/  MOV R39, R190 ;  /* 0x000000be00277202 */ /* 0x000fe20000000f00 */
[----:B------:R-:W-:Y:S01]  /*73fe0*/  IMAD.MOV.U32 R38, RZ, RZ, R189 ;  /* 0x000000ffff267224 */ /* 0x000fe200078e00bd */
[----:B-1----:R-:W-:Y:S01]  /*73ff0*/  MOV R107, R185 ;  /* 0x000000b9006b7202 */ /* 0x002fe20000000f00 */
[----:B------:R-:W-:-:S02]  /*74000*/  IMAD.MOV.U32 R42, RZ, RZ, R191 ;  /* 0x000000ffff2a7224 */ /* 0x000fc400078e00bf */
[----:B------:R-:W-:Y:S01]  /*74010*/  IMAD.MOV.U32 R106, RZ, RZ, R184 ;  /* 0x000000ffff6a7224 */ /* 0x000fe200078e00b8 */
[----:B------:R-:W-:Y:S01]  /*74020*/  MOV R98, R180 ;  /* 0x000000b400627202 */ /* 0x000fe20000000f00 */
[----:B------:R-:W-:Y:S02]  /*74030*/  IMAD.MOV.U32 R102, RZ, RZ, R186 ;  /* 0x000000ffff667224 */ /* 0x000fe400078e00ba */
[----:B------:R-:W-:Y:S01]  /*74040*/  IMAD.MOV.U32 R103, RZ, RZ, R187 ;  /* 0x000000ffff677224 */ /* 0x000fe200078e00bb */
[----:B------:R-:W-:Y:S01]  /*74050*/  MOV R95, R183 ;  /* 0x000000b7005f7202 */ /* 0x000fe20000000f00 */
[----:B------:R-:W-:Y:S02]  /*74060*/  IMAD.MOV.U32 R99, RZ, RZ, R181 ;  /* 0x000000ffff637224 */ /* 0x000fe400078e00b5 */
[----:B------:R-:W-:Y:S01]  /*74070*/  IMAD.MOV.U32 R94, RZ, RZ, R182 ;  /* 0x000000ffff5e7224 */ /* 0x000fe200078e00b6 */
[----:B------:R-:W-:Y:S01]  /*74080*/  MOV R67, R178 ;  /* 0x000000b200437202 */ /* 0x000fe20000000f00 */
[----:B------:R-:W-:-:S02]  /*74090*/  IMAD.MOV.U32 R63, RZ, RZ, R176 ;  /* 0x000000ffff3f7224 */ /* 0x000fc400078e00b0 */
[----:B------:R-:W-:Y:S02]  /*740a0*/  IMAD.MOV.U32 R62, RZ, RZ, R177 ;  /* 0x000000ffff3e7224 */ /* 0x000fe400078e00b1 */
[----:B------:R-:W-:-:S03]  /*740b0*/  IMAD.MOV.U32 R66, RZ, RZ, R179 ;  /* 0x000000ffff427224 */ /* 0x000fc600078e00b3 */
[----:B------:R-:W-:Y:S01]  /*740c0*/  IMAD.MOV.U32 R43, RZ, RZ, R172 ;  /* 0x000000ffff2b7224 */ /* 0x000fe200078e00ac */
[----:B------:R-:W-:Y:S01]  /*740d0*/  MOV R51, R173 ;  /* 0x000000ad00337202 */ /* 0x000fe20000000f00 */
[----:B------:R-:W-:Y:S02]  /*740e0*/  IMAD.MOV.U32 R46, RZ, RZ, R174 ;  /* 0x000000ffff2e7224 */ /* 0x000fe400078e00ae */
[----:B------:R-:W-:Y:S01]  /*740f0*/  IMAD.MOV.U32 R47, RZ, RZ, R175 ;  /* 0x000000ffff2f7224 */ /* 0x000fe200078e00af */
[----:B--2---:R-:W-:Y:S11]  /*74100*/  HMMA.1688.F32.TF32 R152, R152, R148, R164 ;  /* 0x000000949898723c */ /* 0x004ff600000810a4 */
[----:B------:R-:W-:Y:S11]  /*74110*/  @!UPT UIADD3 URZ, URZ, URZ, URZ ;  /* 0x0000003f3f3ff290 */ /* 0x000ff6000fffe03f */
[----:B------:R-:W-:Y:S02]  /*74120*/  @!UPT UIADD3 URZ, URZ, URZ, URZ ;  /* 0x0000003f3f3ff290 */ /* 0x000fe4000fffe03f */
[----:B------:R-:W-:Y:S01]  /*74130*/  MOV R82, R152 ;  /* 0x0000009800527202 */ /* 0x000fe20000000f00 */
[----:B------:R-:W-:Y:S01]  /*74140*/  IMAD.MOV.U32 R83, RZ, RZ, R153 ;  /* 0x000000ffff537224 */ /* 0x000fe200078e0099 */
[----:B------:R-:W-:Y:S01]  /*74150*/  MOV R79, R155 ;  /* 0x0000009b004f7202 */ /* 0x000fe20000000f00 */
[----:B------:R-:W-:Y:S02]  /*74160*/  IMAD.MOV.U32 R78, RZ, RZ, R154 ;  /* 0x000000ffff4e7224 */ /* 0x000fe400078e009a */
[C---:B----4-:R-:W-:Y:S11]  /*74170*/  HMMA.1688.F32.TF32 R152, R156.reuse, R4, R160 ;  /* 0x000000049c98723c */ /* 0x050ff600000810a0 */
[----:B------:R-:W-:Y:S11]  /*74180*/  @!UPT UIADD3 URZ, URZ, URZ, URZ ;  /* 0x0000003f3f3ff290 */ /* 0x000ff6000fffe03f */
[----:B------:R-:W-:Y:S01]  /*74190*/  @!UPT UIADD3 URZ, URZ, URZ, URZ ;  /* 0x0000003f3f3ff290 */ /* 0x000fe2000fffe03f */
[----:B------:R-:W-:Y:S04]  /*741a0*/  STL.64 [R1+0x760], R152 ;  /* 0x0007609801007387 */ /* 0x000fe80000100a00 */
[----:B------:R-:W-:Y:S04]  /*741b0*/  STL.64 [R1+0x768], R154 ;  /* 0x0007689a01007387 */ /* 0x000fe80000100a00 */
[----:B------:R-:W2:Y:S04]  /*741c0*/  LDL.LU.64 R216, [R1+0x7a0] ;  /* 0x0007a00001d87983 */ /* 0x000ea80000300a00 */
[----:B------:R-:W2:Y:S04]  /*741d0*/  LDL.LU.64 R218, [R1+0x7a8] ;  /* 0x0007a80001da7983 */ /* 0x000ea80000300a00 */
        /* <DEDUP_REMOVED lines=26> */
[C---:B---3--:R-:W-:Y:S03]  /*74380*/  HMMA.1688.F32.TF32 R220, R156.reuse, R8, R220 ;  /* 0x000000089cdc723c */ /* 0x048fe600000810dc */
[----:B------:R-:W-:Y:S04]  /*74390*/  LDS R152, [R0+0x80080] ;  /* 0x0800800000987984 */ /* 0x000fe80000000800 */
[----:B------:R-:W-:Y:S04]  /*743a0*/  LDS R154, [R0+0x80880] ;  /* 0x08088000009a7984 */ /* 0x000fe80000000800 */
[----:B------:R-:W-:Y:S04]  /*743b0*/  LDS R153, [R2+0x80080] ;  /* 0x0800800002997984 */ /* 0x000fe80000000800 */
[----:B------:R-:W1:Y:S08]  /*743c0*/  LDS R155, [R2+0x80880] ;  /* 0x08088000029b7984 */ /* 0x000e700000000800 */
[----:B------:R3:W-:Y:S04]  /*743d0*/  STL.64 [R1+0x780], R220 ;  /* 0x000780dc01007387 */ /* 0x0007e80000100a00 */
[----:B------:R1:W-:Y:S01]  /*743e0*/  STL.64 [R1+0x788], R222 ;  /* 0x000788de01007387 */ /* 0x0003e20000100a00 */
[C---:B--2---:R-:W-:Y:S08]  /*743f0*/  HMMA.1688.F32.TF32 R216, R156.reuse, R12, R216 ;  /* 0x0000000c9cd8723c */ /* 0x044ff000000810d8 */
[C---:B----4-:R-:W-:Y:S08]  /*74400*/  HMMA.1688.F32.TF32 R212, R156.reuse, R16, R212 ;  /* 0x000000109cd4723c */ /* 0x050ff000000810d4 */
[C---:B------:R-:W-:Y:S08]  /*74410*/  HMMA.1688.F32.TF32 R208, R156.reuse, R20, R208 ;  /* 0x000000149cd0723c */ /* 0x040ff000000810d0 */
[C---:B------:R-:W-:Y:S08]  /*74420*/  HMMA.1688.F32.TF32 R204, R156.reuse, R24, R204 ;  /* 0x000000189ccc723c */ /* 0x040ff000000810cc */
[C---:B------:R-:W-:Y:S08]  /*74430*/  HMMA.1688.F32.TF32 R200, R156.reuse, R28, R200 ;  /* 0x0000001c9cc8723c */ /* 0x040ff000000810c8 */
[C---:B------:R-:W-:Y:S08]  /*74440*/  HMMA.1688.F32.TF32 R196, R156.reuse, R32, R196 ;  /* 0x000000209cc4723c */ /* 0x040ff000000810c4 */
[C---:B------:R-:W-:Y:S08]  /*74450*/  HMMA.1688.F32.TF32 R192, R156.reuse, R36, R192 ;  /* 0x000000249cc0723c */ /* 0x040ff000000810c0 */
[C---:B------:R-:W-:Y:S01]  /*74460*/  HMMA.1688.F32.TF32 R188, R156.reuse, R40, R188 ;  /* 0x000000289cbc723c */ /* 0x040fe200000810bc */
[----:B------:R2:W-:Y:S07]  /*74470*/  STL.64 [R1+0x7a0], R216 ;  /* 0x0007a0d801007387 */ /* 0x0005ee0000100a00 */
[C---:B------:R-:W-:Y:S01]  /*74480*/  HMMA.1688.F32.TF32 R184, R156.reuse, R44, R184 ;  /* 0x0000002c9cb8723c */ /* 0x040fe200000810b8 */
[----:B------:R4:W-:Y:S07]  /*74490*/  STL.64 [R1+0x7a8], R218 ;  /* 0x0007a8da01007387 */ /* 0x0009ee0000100a00 */
[C---:B------:R-:W-:Y:S01]  /*744a0*/  HMMA.1688.F32.TF32 R180, R156.reuse, R48, R180 ;  /* 0x000000309cb4723c */ /* 0x040fe200000810b4 */
[----:B------:R1:W-:Y:S07]  /*744b0*/  STL.64 [R1+0x7b0], R212 ;  /* 0x0007b0d401007387 */ /* 0x0003ee0000100a00 */
[C---:B------:R-:W-:Y:S01]  /*744c0*/  HMMA.1688.F32.TF32 R176, R156.reuse, R52, R176 ;  /* 0x000000349cb0723c */ /* 0x040fe200000810b0 */
[----:B------:R1:W-:Y:S07]  /*744d0*/  STL.64 [R1+0x7b8], R214 ;  /* 0x0007b8d601007387 */ /* 0x0003ee0000100a00 */
[C---:B------:R-:W-:Y:S01]  /*744e0*/  HMMA.1688.F32.TF32 R172, R156.reuse, R56, R172 ;  /* 0x000000389cac723c */ /* 0x040fe200000810ac */
[----:B------:R1:W-:Y:S04]  /*744f0*/  STL.64 [R1+0x7d0], R208 ;  /* 0x0007d0d001007387 */ /* 0x0003e80000100a00 */
[----:B------:R1:W-:Y:S03]  /*74500*/  STL.64 [R1+0x7d8], R210 ;  /* 0x0007d8d201007387 */ /* 0x0003e60000100a00 */
[C---:B------:R-:W-:Y:S01]  /*74510*/  HMMA.1688.F32.TF32 R164, R156.reuse, R60, R164 ;  /* 0x0000003c9ca4723c */ /* 0x040fe200000810a4 */
[----:B------:R1:W-:Y:S04]  /*74520*/  STL.64 [R1+0x7f0], R204 ;  /* 0x0007f0cc01007387 */ /* 0x0003e80000100a00 */
[----:B------:R1:W-:Y:S03]  /*74530*/  STL.64 [R1+0x7f8], R206 ;  /* 0x0007f8ce01007387 */ /* 0x0003e60000100a00 */
[C---:B------:R-:W-:Y:S01]  /*74540*/  HMMA.1688.F32.TF32 R160, R156.reuse, R64, R160 ;  /* 0x000000409ca0723c */ /* 0x040fe200000810a0 */
[----:B------:R1:W-:Y:S04]  /*74550*/  STL.64 [R1+0x800], R200 ;  /* 0x000800c801007387 */ /* 0x0003e80000100a00 */
        /* <DEDUP_REMOVED lines=15> */
[----:B---3--:R-:W3:Y:S04]  /*74650*/  LDL.LU.64 R220, [R1+0x330] ;  /* 0x0003300001dc7983 */ /* 0x008ee80000300a00 */
[----:B------:R2:W-:Y:S04]  /*74660*/  STL.64 [R1+0x880], R164 ;  /* 0x000880a401007387 */ /* 0x0005e80000100a00 */
[----:B------:R2:W-:Y:S04]  /*74670*/  STL.64 [R1+0x888], R166 ;  /* 0x000888a601007387 */ /* 0x0005e80000100a00 */
[----:B-1----:R-:W3:Y:S04]  /*74680*/  LDL.LU.64 R222, [R1+0x338] ;  /* 0x0003380001de7983 */ /* 0x002ee80000300a00 */
[----:B------:R1:W-:Y:S04]  /*74690*/  STL.64 [R1+0x890], R160 ;  /* 0x000890a001007387 */ /* 0x0003e80000100a00 */
[----:B------:R1:W-:Y:S04]  /*746a0*/  STL.64 [R1+0x898], R162 ;  /* 0x000898a201007387 */ /* 0x0003e80000100a00 */
[----:B--2---:R-:W2:Y:S04]  /*746b0*/  LDL.LU.64 R216, [R1+0x310] ;  /* 0x0003100001d87983 */ /* 0x004ea80000300a00 */
[----:B----4-:R-:W2:Y:S04]  /*746c0*/  LDL.LU.64 R218, [R1+0x318] ;  /* 0x0003180001da7983 */ /* 0x010ea80000300a00 */
        /* <DEDUP_REMOVED lines=24> */
[----:B-1----:R-:W4:Y:S04]  /*74850*/  LDL.LU.64 R160, [R1+0xf20] ;  /* 0x000f200001a07983 */ /* 0x002f280000300a00 */
[----:B------:R-:W4:Y:S01]  /*74860*/  LDL.LU.64 R162, [R1+0xf28] ;  /* 0x000f280001a27983 */ /* 0x000f220000300a00 */
[C---:B---3--:R-:W-:Y:S08]  /*74870*/  HMMA.1688.F32.TF32 R228, R156.reuse, R68, R220 ;  /* 0x000000449ce4723c */ /* 0x048ff000000810dc */
[C---:B--2---:R-:W-:Y:S08]  /*74880*/  HMMA.1688.F32.TF32 R224, R156.reuse, R72, R216 ;  /* 0x000000489ce0723c */ /* 0x044ff000000810d8 */
[C---:B----4-:R-:W-:Y:S08]  /*74890*/  HMMA.1688.F32.TF32 R220, R156.reuse, R76, R212 ;  /* 0x0000004c9cdc723c */ /* 0x050ff000000810d4 */
[C---:B------:R-:W-:Y:S08]  /*748a0*/  HMMA.1688.F32.TF32 R216, R156.reuse, R80, R208 ;  /* 0x000000509cd8723c */ /* 0x040ff000000810d0 */
[C---:B------:R-:W-:Y:S08]  /*748b0*/  HMMA.1688.F32.TF32 R212, R156.reuse, R84, R204 ;  /* 0x000000549cd4723c */ /* 0x040ff000000810cc */
[C---:B------:R-:W-:Y:S08]  /*748c0*/  HMMA.1688.F32.TF32 R208, R156.reuse, R88, R200 ;  /* 0x000000589cd0723c */ /* 0x040ff000000810c8 */
[C---:B------:R-:W-:Y:S08]  /*748d0*/  HMMA.1688.F32.TF32 R204, R156.reuse, R92, R196 ;  /* 0x0000005c9ccc723c */ /* 0x040ff000000810c4 */
[C---:B------:R-:W-:Y:S01]  /*748e0*/  HMMA.1688.F32.TF32 R200, R156.reuse, R96, R192 ;  /* 0x000000609cc8723c */ /* 0x040fe200000810c0 */
[----:B------:R-:W-:Y:S07]  /*748f0*/  STL.64 [R1+0x930], R228 ;  /* 0x000930e401007387 */ /* 0x000fee0000100a00 */
[C---:B------:R-:W-:Y:S01]  /*74900*/  HMMA.1688.F32.TF32 R196, R156.reuse, R100, R248 ;  /* 0x000000649cc4723c */ /* 0x040fe200000810f8 */
[----:B------:R-:W-:Y:S07]  /*74910*/  STL.64 [R1+0x938], R230 ;  /* 0x000938e601007387 */ /* 0x000fee0000100a00 */
[C---:B------:R-:W-:Y:S01]  /*74920*/  HMMA.1688.F32.TF32 R192, R156.reuse, R104, R236 ;  /* 0x000000689cc0723c */ /* 0x040fe200000810ec */
[----:B------:R-:W-:Y:S07]  /*74930*/  STL.64 [R1+0x920], R224 ;  /* 0x000920e001007387 */ /* 0x000fee0000100a00 */
[C---:B------:R-:W-:Y:S01]  /*74940*/  HMMA.1688.F32.TF32 R188, R156.reuse, R108, R188 ;  /* 0x0000006c9cbc723c */ /* 0x040fe200000810bc */
[----:B------:R-:W-:Y:S07]  /*74950*/  STL.64 [R1+0x928], R226 ;  /* 0x000928e201007387 */ /* 0x000fee0000100a00 */
        /* <DEDUP_REMOVED lines=10> */
[----:B------:R1:W-:Y:S03]  /*74a00*/  STL.64 [R1+0x8e0], R208 ;  /* 0x0008e0d001007387 */ /* 0x0003e60000100a00 */
[----:B------:R-:W-:Y:S01]  /*74a10*/  HMMA.1688.F32.TF32 R156, R156, R148, R164 ;  /* 0x000000949c9c723c */ /* 0x000fe200000810a4 */
        /* <DEDUP_REMOVED lines=19> */
[----:B------:R-:W4:Y:S04]  /*74b50*/  LDL.LU.64 R164, [R1+0xfd0] ;  /* 0x000fd00001a47983 */ /* 0x000f280000300a00 */
[----:B------:R-:W-:Y:S04]  /*74b60*/  STL.64 [R1+0x990], R156 ;  /* 0x0009909c01007387 */ /* 0x000fe80000100a00 */
[----:B------:R-:W-:Y:S04]  /*74b70*/  STL.64 [R1+0x998], R158 ;  /* 0x0009989e01007387 */ /* 0x000fe80000100a00 */
[----:B------:R-:W4:Y:S04]  /*74b80*/  LDL.LU.64 R166, [R1+0xfd8] ;  /* 0x000fd80001a67983 */ /* 0x000f280000300a00 */
[----:B-1----:R-:W4:Y:S04]  /*74b90*/  LDL.LU.64 R220, [R1+0xfb0] ;  /* 0x000fb00001dc7983 */ /* 0x002f280000300a00 */
[----:B--2---:R-:W2:Y:S04]  /*74ba0*/  LDL.LU.64 R222, [R1+0xfb8] ;  /* 0x000fb80001de7983 */ /* 0x004ea80000300a00 */
[----:B---3--:R-:W3:Y:S04]  /*74bb0*/  LDL.LU.64 R216, [R1+0xf90] ;  /* 0x000f900001d87983 */ /* 0x008ee80000300a00 */
[----:B------:R-:W3:Y:S04]  /*74bc0*/  LDL.LU.64 R218, [R1+0xf98] ;  /* 0x000f980001da7983 */ /* 0x000ee80000300a00 */
[----:B------:R-:W2:Y:S04]  /*74bd0*/  LDL.LU.64 R212, [R1+0xf70] ;  /* 0x000f700001d47983 */ /* 0x000ea80000300a00 */
[----:B------:R-:W2:Y:S04]  /*74be0*/  LDL.LU.64 R214, [R1+0xf78] ;  /* 0x000f780001d67983 */ /* 0x000ea80000300a00 */
[----:B------:R-:W2:Y:S04]  /*74bf0*/  LDL.LU.64 R208, [R1+0xf00] ;  /* 0x000f000001d07983 */ /* 0x000ea80000300a00 */
[----:B------:R-:W2:Y:S04]  /*74c00*/  LDL.LU.64 R210, [R1+0xf08] ;  /* 0x000f080001d27983 */ /* 0x000ea80000300a00 */
[----:B------:R-:W2:Y:S04]  /*74c10*/  LDL.LU.64 R204, [R1+0xee0] ;  /* 0x000ee00001cc7983 */ /* 0x000ea80000300a00 */
[----:B------:R-:W3:Y:S04]  /*74c20*/  LDL.LU.64 R206, [R1+0xee8] ;  /* 0x000ee80001ce7983 */ /* 0x000ee80000300a00 */
        /* <DEDUP_REMOVED lines=15> */
[----:B------:R-:W3:Y:S01]  /*74d20*/  LDL.LU.64 R174, [R1+0xff8] ;  /* 0x000ff80001ae7983 */ /* 0x000ee20000300a00 */
[C---:B------:R-:W-:Y:S03]  /*74d30*/  HMMA.1688.F32.TF32 R248, R152.reuse, R4, R160 ;  /* 0x0000000498f8723c */ /* 0x040fe600000810a0 */
[----:B------:R-:W3:Y:S04]  /*74d40*/  LDL.LU.64 R160, [R1+0xd70] ;  /* 0x000d700001a07983 */ /* 0x000ee80000300a00 */
[----:B------:R-:W3:Y:S04]  /*74d50*/  LDL.LU.64 R162, [R1+0xd78] ;  /* 0x000d780001a27983 */ /* 0x000ee80000300a00 */
[----:B------:R-:W-:Y:S04]  /*74d60*/  LDS R156, [R169+0x80080] ;  /* 0x08008000a99c7984 */ /* 0x000fe80000000800 */
[----:B------:R-:W-:Y:S04]  /*74d70*/  LDS R158, [R169+0x80880] ;  /* 0x08088000a99e7984 */ /* 0x000fe80000000800 */
[----:B------:R-:W-:Y:S04]  /*74d80*/  LDS R157, [R171+0x80080] ;  /* 0x08008000ab9d7984 */ /* 0x000fe80000000800 */
[----:B------:R-:W1:Y:S04]  /*74d90*/  LDS R159, [R171+0x80880] ;  /* 0x08088000ab9f7984 */ /* 0x000e680000000800 */
[----:B------:R-:W-:Y:S04]  /*74da0*/  LDS R236, [R0+0x80180] ;  /* 0x0801800000ec7984 */ /* 0x000fe80000000800 */
[----:B------:R-:W-:Y:S04]  /*74db0*/  LDS R238, [R0+0x80980] ;  /* 0x0809800000ee7984 */ /* 0x000fe80000000800 */
[----:B------:R-:W-:Y:S04]  /*74dc0*/  LDS R237, [R2+0x80180] ;  /* 0x0801800002ed7984 */ /* 0x000fe80000000800 */
[----:B------:R-:W-:Y:S01]  /*74dd0*/  LDS R239, [R2+0x80980] ;  /* 0x0809800002ef7984 */ /* 0x000fe20000000800 */
[C---:B----4-:R-:W-:Y:S03]  /*74de0*/  HMMA.1688.F32.TF32 R224, R152.reuse, R8, R164 ;  /* 0x0000000898e0723c */ /* 0x050fe600000810a4 */
[----:B------:R-:W3:Y:S04]  /*74df0*/  LDL.LU.64 R164, [R1+0x1050] ;  /* 0x0010500001a47983 */ /* 0x000ee80000300a00 */
[----:B------:R-:W3:Y:S11]  /*74e00*/  LDL.LU.64 R166, [R1+0x1058] ;  /* 0x0010580001a67983 */ /* 0x000ef60000300a00 */
[----:B------:R-:W-:Y:S05]  /*74e10*/  @!UPT UIADD3 URZ, URZ, URZ, URZ ;  /* 0x0000003f3f3ff290 */ /* 0x000fea000fffe03f */
[----:B------:R-:W-:Y:S04]  /*74e20*/  STL.64 [R1+0x5d0], R224 ;  /* 0x0005d0e001007387 */ /* 0x000fe80000100a00 */
[----:B------:R2:W-:Y:S02]  /*74e30*/  STL.64 [R1+0x5d8], R226 ;  /* 0x0005d8e201007387 */ /* 0x0005e40000100a00 */
[C---:B--2---:R-:W-:Y:S08]  /*74e40*/  HMMA.1688.F32.TF32 R224, R152.reuse, R12, R220 ;  /* 0x0000000c98e0723c */ /* 0x044ff000000810dc */
[C---:B---3--:R-:W-:Y:S08]  /*74e50*/  HMMA.1688.F32.TF32 R220, R152.reuse, R16, R216 ;  /* 0x0000001098dc723c */ /* 0x048ff000000810d8 */
[C---:B------:R-:W-:Y:S08]  /*74e60*/  HMMA.1688.F32.TF32 R216, R152.reuse, R20, R212 ;  /* 0x0000001498d8723c */ /* 0x040ff000000810d4 */
        /* <DEDUP_REMOVED lines=29> */
[----:B------:R1:W-:Y:S01]  /*75040*/  STL.64 [R1+0x538], R190 ;  /* 0x000538be01007387 */ /* 0x0003e20000100a00 */
[C---:B------:R-:W-:Y:S03]  /*75050*/  HMMA.1688.F32.TF32 R172, R152.reuse, R64, R160 ;  /* 0x0000004098ac723c */ /* 0x040fe600000810a0 */
[----:B------:R1:W-:Y:S04]  /*75060*/  STL.64 [R1+0x520], R184 ;  /* 0x000520b801007387 */ /* 0x0003e80000100a00 */
[----:B------:R1:W-:Y:S04]  /*75070*/  STL.64 [R1+0x528], R186 ;  /* 0x000528ba01007387 */ /* 0x0003e80000100a00 */
[----:B------:R1:W-:Y:S04]  /*75080*/  STL.64 [R1+0x510], R180 ;  /* 0x000510b401007387 */ /* 0x0003e80000100a00 */
[----:B------:R1:W-:Y:S04]  /*75090*/  STL.64 [R1+0x518], R182 ;  /* 0x000518b601007387 */ /* 0x0003e80000100a00 */
[----:B------:R-:W4:Y:S04]  /*750a0*/  LDL.LU.64 R160, [R1+0xd10] ;  /* 0x000d100001a07983 */ /* 0x000f280000300a00 */
[----:B------:R1:W-:Y:S04]  /*750b0*/  STL.64 [R1+0x500], R176 ;  /* 0x000500b001007387 */ /* 0x0003e80000100a00 */
[----:B------:R1:W-:Y:S04]  /*750c0*/  STL.64 [R1+0x508], R178 ;  /* 0x000508b201007387 */ /* 0x0003e80000100a00 */
[----:B------:R-:W4:Y:S04]  /*750d0*/  LDL.LU.64 R162, [R1+0xd18] ;  /* 0x000d180001a27983 */ /* 0x000f280000300a00 */
[----:B------:R1:W-:Y:S04]  /*750e0*/  STL.64 [R1+0x4f0], R172 ;  /* 0x0004f0ac01007387 */ /* 0x0003e80000100a00 */
[----:B------:R1:W-:Y:S04]  /*750f0*/  STL.64 [R1+0x4f8], R174 ;  /* 0x0004f8ae01007387 */ /* 0x0003e80000100a00 */
[----:B--2---:R-:W2:Y:S04]  /*75100*/  LDL.LU.64 R220, [R1+0x1170] ;  /* 0x0011700001dc7983 */ /* 0x004ea80000300a00 */
[----:B---3--:R-:W2:Y:S01]  /*75110*/  LDL.LU.64 R222, [R1+0x1178] ;  /* 0x0011780001de7983 */ /* 0x008ea20000300a00 */
[C---:B------:R-:W-:Y:S11]  /*75120*/  HMMA.1688.F32.TF32 R164, R152.reuse, R68, R164 ;  /* 0x0000004498a4723c */ /* 0x040ff600000810a4 */
[----:B------:R-:W-:Y:S11]  /*75130*/  @!UPT UIADD3 URZ, URZ, URZ, URZ ;  /* 0x0000003f3f3ff290 */ /* 0x000ff6000fffe03f */
[----:B------:R-:W-:Y:S01]  /*75140*/  @!UPT UIADD3 URZ, URZ, URZ, URZ ;  /* 0x0000003f3f3ff290 */ /* 0x000fe2000fffe03f */
[----:B------:R3:W-:Y:S04]  /*75150*/  STL.64 [R1+0x4e0], R164 ;  /* 0x0004e0a401007387 */ /* 0x0007e80000100a00 */
[----:B------:R3:W-:Y:S04]  /*75160*/  STL.64 [R1+0x4e8], R166 ;  /* 0x0004e8a601007387 */ /* 0x0007e80000100a00 */
[----:B-1----:R-:W2:Y:S04]  /*75170*/  LDL.LU.64 R216, [R1+0x1160] ;  /* 0x0011600001d87983 */ /* 0x002ea80000300a00 */
[----:B------:R-:W2:Y:S04]  /*75180*/  LDL.LU.64 R218, [R1+0x1168] ;  /* 0x0011680001da7983 */ /* 0x000ea80000300a00 */
        /* <DEDUP_REMOVED lines=22> */
[----:B---3--:R-:W3:Y:S04]  /*752f0*/  LDL.LU.64 R164, [R1+0x1450] ;  /* 0x0014500001a47983 */ /* 0x008ee80000300a00 */
[----:B------:R-:W3:Y:S01]  /*75300*/  LDL.LU.64 R166, [R1+0x1458] ;  /* 0x0014580001a67983 */ /* 0x000ee20000300a00 */
[C---:B----4-:R-:W-:Y:S03]  /*75310*/  HMMA.1688.F32.TF32 R224, R152.reuse, R72, R160 ;  /* 0x0000004898e0723c */ /* 0x050fe600000810a0 */
[----:B------:R-:W4:Y:S04]  /*75320*/  LDL.LU.64 R160, [R1+0x170] ;  /* 0x0001700001a07983 */ /* 0x000f280000300a00 */
[----:B------:R-:W4:Y:S01]  /*75330*/  LDL.LU.64 R162, [R1+0x178] ;  /* 0x0001780001a27983 */ /* 0x000f220000300a00 */
[C---:B--2---:R-:W-:Y:S11]  /*75340*/  HMMA.1688.F32.TF32 R220, R152.reuse, R76, R220 ;  /* 0x0000004c98dc723c */ /* 0x044ff600000810dc */
[----:B------:R-:W-:Y:S04]  /*75350*/  @!UPT UIADD3 URZ, URZ, URZ, URZ ;  /* 0x0000003f3f3ff290 */ /* 0x000fe8000fffe03f */
[----:B------:R-:W-:Y:S04]  /*75360*/  STL.64 [R1+0x4c0], R224 ;  /* 0x0004c0e001007387 */ /* 0x000fe80000100a00 */
[----:B------:R-:W-:Y:S04]  /*75370*/  STL.64 [R1+0x4c8], R226 ;  /* 0x0004c8e201007387 */ /* 0x000fe80000100a00 */
[----:B------:R-:W-:Y:S04]  /*75380*/  STL.64 [R1+0x4b0], R220 ;  /* 0x0004b0dc01007387 */ /* 0x000fe80000100a00 */
[----:B------:R-:W-:Y:S01]  /*75390*/  STL.64 [R1+0x4b8], R222 ;  /* 0x0004b8de01007387 */ /* 0x000fe20000100a00 */
[C---:B------:R-:W-:Y:S08]  /*753a0*/  HMMA.1688.F32.TF32 R216, R152.reuse, R80, R216 ;  /* 0x0000005098d8723c */ /* 0x040ff000000810d8 */
[C---:B------:R-:W-:Y:S08]  /*753b0*/  HMMA.1688.F32.TF32 R212, R152.reuse, R84, R212 ;  /* 0x0000005498d4723c */ /* 0x040ff000000810d4 */
        /* <DEDUP_REMOVED lines=15> */
[----:B---3--:R-:W-:Y:S01]  /*754b0*/  HMMA.1688.F32.TF32 R152, R152, R148, R164 ;  /* 0x000000949898723c */ /* 0x008fe200000810a4 */
        /* <DEDUP_REMOVED lines=21> */
[----:B-1----:R-:W2:Y:S04]  /*75610*/  LDL.LU.64 R152, [R1+0xb70] ;  /* 0x000b700001987983 */ /* 0x002ea80000300a00 */
[----:B------:R-:W2:Y:S01]  /*75620*/  LDL.LU.64 R154, [R1+0xb78] ;  /* 0x000b7800019a7983 */ /* 0x000ea20000300a00 */
[C---:B----4-:R-:W-:Y:S11]  /*75630*/  HMMA.1688.F32.TF32 R160, R156.reuse, R4, R160 ;  /* 0x000000049ca0723c */ /* 0x050ff600000810a0 */
[----:B------:R-:W-:Y:S11]  /*75640*/  @!UPT UIADD3 URZ, URZ, URZ, URZ ;  /* 0x0000003f3f3ff290 */ /* 0x000ff6000fffe03f */
[----:B------:R-:W-:Y:S01]  /*75650*/  @!UPT UIADD3 URZ, URZ, URZ, URZ ;  /* 0x0000003f3f3ff290 */ /* 0x000fe2000fffe03f */
[----:B------:R-:W-:Y:S04]  /*75660*/  STL.64 [R1+0x980], R160 ;  /* 0x000980a001007387 */ /* 0x000fe80000100a00 */
[----:B------:R-:W-:Y:S04]  /*75670*/  STL.64 [R1+0x988], R162 ;  /* 0x000988a201007387 */ /* 0x000fe80000100a00 */
        /* <DEDUP_REMOVED lines=31> */
[----:B------:R-:W1:Y:S01]  /*75870*/  LDS R163, [R2+0x80900] ;  /* 0x0809000002a37984 */ /* 0x000e620000000800 */
[C---:B--2---:R-:W-:Y:S03]  /*75880*/  HMMA.1688.F32.TF32 R224, R156.reuse, R8, R152 ;  /* 0x000000089ce0723c */ /* 0x044fe60000081098 */
[----:B------:R-:W2:Y:S04]  /*75890*/  LDL.LU.64 R152, [R1+0xaa0] ;  /* 0x000aa00001987983 */ /* 0x000ea80000300a00 */
[----:B------:R-:W2:Y:S11]  /*758a0*/  LDL.LU.64 R154, [R1+0xaa8] ;  /* 0x000aa800019a7983 */ /* 0x000eb60000300a00 */
[----:B------:R-:W-:Y:S05]  /*758b0*/  @!UPT UIADD3 URZ, URZ, URZ, URZ ;  /* 0x0000003f3f3ff290 */ /* 0x000fea000fffe03f */
[----:B------:R-:W-:Y:S04]  /*758c0*/  STL.64 [R1+0x9b0], R224 ;  /* 0x0009b0e001007387 */ /* 0x000fe80000100a00 */
[----:B------:R3:W-:Y:S02]  /*758d0*/  STL.64 [R1+0x9b8], R226 ;  /* 0x0009b8e201007387 */ /* 0x0007e40000100a00 */
[C---:B---3--:R-:W-:Y:S08]  /*758e0*/  HMMA.1688.F32.TF32 R224, R156.reuse, R12, R220 ;  /* 0x0000000c9ce0723c */ /* 0x048ff000000810dc */
[C---:B----4-:R-:W-:Y:S08]  /*758f0*/  HMMA.1688.F32.TF32 R220, R156.reuse, R16, R216 ;  /* 0x000000109cdc723c */ /* 0x050ff000000810d8 */
        /* <DEDUP_REMOVED lines=14> */
[----:B------:R-:W-:Y:S04]  /*759e0*/  STL.64 [R1+0x9e0], R216 ;  /* 0x0009e0d801007387 */ /* 0x000fe80000100a00 */
[----:B------:R-:W-:Y:S03]  /*759f0*/  STL.64 [R1+0x9e8], R218 ;  /* 0x0009e8da01007387 */ /* 0x000fe60000100a00 */
[C---:B------:R-:W-:Y:S01]  /*75a00*/  HMMA.1688.F32.TF32 R176, R156.reuse, R60, R172 ;  /* 0x0000003c9cb0723c */ /* 0x040fe200000810ac */
        /* <DEDUP_REMOVED lines=16> */
[----:B------:R-:W-:Y:S01]  /*75b10*/  STL.64 [R1+0xa70], R180 ;  /* 0x000a70b401007387 */ /* 0x000fe20000100a00 */
[C---:B------:R-:W-:Y:S03]  /*75b20*/  HMMA.1688.F32.TF32 R164, R156.reuse, R64, R164 ;  /* 0x000000409ca4723c */ /* 0x040fe600000810a4 */
[----:B------:R-:W-:Y:S04]  /*75b30*/  STL.64 [R1+0xa78], R182 ;  /* 0x000a78b601007387 */ /* 0x000fe80000100a00 */
[----:B------:R-:W3:Y:S04]  /*75b40*/  LDL.LU.64 R172, [R1+0xab0] ;  /* 0x000ab00001ac7983 */ /* 0x000ee80000300a00 */
[----:B------:R-:W-:Y:S04]  /*75b50*/  STL.64 [R1+0xa80], R176 ;  /* 0x000a80b001007387 */ /* 0x000fe80000100a00 */
[----:B------:R-:W-:Y:S04]  /*75b60*/  STL.64 [R1+0xa88], R178 ;  /* 0x000a88b201007387 */ /* 0x000fe80000100a00 */
[----:B------:R-:W3:Y:S04]  /*75b70*/  LDL.LU.64 R174, [R1+0xab8] ;  /* 0x000ab80001ae7983 */ /* 0x000ee80000300a00 */
[----:B------:R4:W-:Y:S04]  /*75b80*/  STL.64 [R1+0xa90], R164 ;  /* 0x000a90a401007387 */ /* 0x0009e80000100a00 */
[----:B------:R1:W-:Y:S04]  /*75b90*/  STL.64 [R1+0xa98], R166 ;  /* 0x000a98a601007387 */ /* 0x0003e80000100a00 */
[----:B----4-:R-:W4:Y:S04]  /*75ba0*/  LDL.LU.64 R164, [R1+0xac0] ;  /* 0x000ac00001a47983 */ /* 0x010f280000300a00 */
[----:B-1----:R-:W4:Y:S01]  /*75bb0*/  LDL.LU.64 R166, [R1+0xac8] ;  /* 0x000ac80001a67983 */ /* 0x002f220000300a00 */
[C---:B--2---:R-:W-:Y:S11]  /*75bc0*/  HMMA.1688.F32.TF32 R152, R156.reuse, R68, R152 ;  /* 0x000000449c98723c */ /* 0x044ff60000081098 */
[----:B------:R-:W-:Y:S11]  /*75bd0*/  @!UPT UIADD3 URZ, URZ, URZ, URZ ;  /* 0x0000003f3f3ff290 */ /* 0x000ff6000fffe03f */
[----:B------:R-:W-:Y:S01]  /*75be0*/  @!UPT UIADD3 URZ, URZ, URZ, URZ ;  /* 0x0000003f3f3ff290 */ /* 0x000fe2000fffe03f */
[----:B------:R1:W-:Y:S04]  /*75bf0*/  STL.64 [R1+0xaa0], R152 ;  /* 0x000aa09801007387 */ /* 0x0003e80000100a00 */
[----:B------:R2:W-:Y:S04]  /*75c00*/  STL.64 [R1+0xaa8], R154 ;  /* 0x000aa89a01007387 */ /* 0x0005e80000100a00 */
        /* <DEDUP_REMOVED lines=21> */
[----:B--2---:R-:W2:Y:S01]  /*75d60*/  LDL.LU.64 R154, [R1+0x3a8] ;  /* 0x0003a800019a7983 */ /* 0x004ea20000300a00 */
[C---:B---3--:R-:W-:Y:S03]  /*75d70*/  HMMA.1688.F32.TF32 R216, R156.reuse, R72, R172 ;  /* 0x000000489cd8723c */ /* 0x048fe600000810ac */
[----:B------:R-:W3:Y:S04]  /*75d80*/  LDL.LU.64 R172, [R1+0x390] ;  /* 0x0003900001ac7983 */ /* 0x000ee80000300a00 */
[----:B------:R-:W3:Y:S11]  /*75d90*/  LDL.LU.64 R174, [R1+0x398] ;  /* 0x0003980001ae7983 */ /* 0x000ef60000300a00 */
[----:B------:R-:W-:Y:S05]  /*75da0*/  @!UPT UIADD3 URZ, URZ, URZ, URZ ;  /* 0x0000003f3f3ff290 */ /* 0x000fea000fffe03f */
[----:B------:R-:W-:Y:S04]  /*75db0*/  STL.64 [R1+0xab0], R216 ;  /* 0x000ab0d801007387 */ /* 0x000fe80000100a00 */
[----:B------:R4:W-:Y:S02]  /*75dc0*/  STL.64 [R1+0xab8], R218 ;  /* 0x000ab8da01007387 */ /* 0x0009e40000100a00 */
[C---:B----4-:R-:W-:Y:S02]  /*75dd0*/  HMMA.1688.F32.TF32 R216, R156.reuse, R76, R164 ;  /* 0x0000004c9cd8723c */ /* 0x050fe400000810a4 */
[----:B------:R-:W4:Y:S04]  /*75de0*/  LDL.LU.64 R164, [R1+0x2e0] ;  /* 0x0002e00001a47983 */ /* 0x000f280000300a00 */
[----:B------:R-:W4:Y:S11]  /*75df0*/  LDL.LU.64 R166, [R1+0x2e8] ;  /* 0x0002e80001a67983 */ /* 0x000f360000300a00 */
[----:B------:R-:W-:Y:S06]  /*75e00*/  @!UPT UIADD3 URZ, URZ, URZ, URZ ;  /* 0x0000003f3f3ff290 */ /* 0x000fec000fffe03f */
[----:B------:R-:W-:Y:S04]  /*75e10*/  STL.64 [R1+0xac0], R216 ;  /* 0x000ac0d801007387 */ /* 0x000fe80000100a00 */
[----:B------:R1:W-:Y:S02]  /*75e20*/  STL.64 [R1+0xac8], R218 ;  /* 0x000ac8da01007387 */ /* 0x0003e40000100a00 */
[C---:B-1----:R-:W-:Y:S08]  /*75e30*/  HMMA.1688.F32.TF32 R216, R156.reuse, R80, R212 ;  /* 0x000000509cd8723c */ /* 0x042ff000000810d4 */
        /* <DEDUP_REMOVED lines=11> */
[----:B------:R-:W-:Y:S04]  /*75ef0*/  STL.64 [R1+0xae0], R212 ;  /* 0x000ae0d401007387 */ /* 0x000fe80000100a00 */
[----:B------:R-:W-:Y:S04]  /*75f00*/  STL.64 [R1+0xae8], R214 ;  /* 0x000ae8d601007387 */ /* 0x000fe80000100a00 */
        /* <DEDUP_REMOVED lines=10> */
[C---:B--2---:R-:W-:Y:S03]  /*75fb0*/  HMMA.1688.F32.TF32 R176, R156.reuse, R140, R152 ;  /* 0x0000008c9cb0723c */ /* 0x044fe60000081098 */
[----:B------:R3:W-:Y:S04]  /*75fc0*/  STL.64 [R1+0xb40], R188 ;  /* 0x000b40bc01007387 */ /* 0x0007e80000100a00 */
[----:B------:R1:W-:Y:S04]  /*75fd0*/  STL.64 [R1+0xb48], R190 ;  /* 0x000b48be01007387 */ /* 0x0003e80000100a00 */
[----:B------:R1:W-:Y:S04]  /*75fe0*/  STL.64 [R1+0xb50], R184 ;  /* 0x000b50b801007387 */ /* 0x0003e80000100a00 */
[----:B------:R1:W-:Y:S04]  /*75ff0*/  STL.64 [R1+0xb58], R186 ;  /* 0x000b58ba01007387 */ /* 0x0003e80000100a00 */
[----:B------:R-:W2:Y:S04]  /*76000*/  LDL.LU.64 R152, [R1+0x1060] ;  /* 0x0010600001987983 */ /* 0x000ea80000300a00 */
[----:B------:R1:W-:Y:S04]  /*76010*/  STL.64 [R1+0xb60], R180 ;  /* 0x000b60b401007387 */ /* 0x0003e80000100a00 */
[----:B------:R1:W-:Y:S04]  /*76020*/  STL.64 [R1+0xb68], R182 ;  /* 0x000b68b601007387 */ /* 0x0003e80000100a00 */
[----:B------:R-:W2:Y:S04]  /*76030*/  LDL.LU.64 R154, [R1+0x1068] ;  /* 0x00106800019a7983 */ /* 0x000ea80000300a00 */
[----:B------:R3:W-:Y:S04]  /*76040*/  STL.64 [R1+0xb70], R176 ;  /* 0x000b70b001007387 */ /* 0x0007e80000100a00 */
[----:B------:R3:W-:Y:S04]  /*76050*/  STL.64 [R1+0xb78], R178 ;  /* 0x000b78b201007387 */ /* 0x0007e80000100a00 */
[----:B-1----:R-:W2:Y:S04]  /*76060*/  LDL.LU.64 R208, [R1+0x1130] ;  /* 0x0011300001d07983 */ /* 0x002ea80000300a00 */
[----:B------:R-:W2:Y:S01]  /*76070*/  LDL.LU.64 R210, [R1+0x1138] ;  /* 0x0011380001d27983 */ /* 0x000ea20000300a00 */
[C---:B---3--:R-:W-:Y:S08]  /*76080*/  HMMA.1688.F32.TF32 R172, R156.reuse, R144, R172 ;  /* 0x000000909cac723c */ /* 0x048ff000000810ac */
[----:B----4-:R-:W-:Y:S11]  /*76090*/  HMMA.1688.F32.TF32 R156, R156, R148, R164 ;  /* 0x000000949c9c723c */ /* 0x010ff600000810a4 */
[----:B------:R-:W-:Y:S04]  /*760a0*/  @!UPT UIADD3 URZ, URZ, URZ, URZ ;  /* 0x0000003f3f3ff290 */ /* 0x000fe8000fffe03f */
[----:B------:R1:W-:Y:S04]  /*760b0*/  STL.64 [R1+0xba0], R172 ;  /* 0x000ba0ac01007387 */ /* 0x0003e80000100a00 */
[----:B------:R3:W-:Y:S04]  /*760c0*/  STL.64 [R1+0xba8], R174 ;  /* 0x000ba8ae01007387 */ /* 0x0007e80000100a00 */
[----:B------:R-:W4:Y:S04]  /*760d0*/  LDL.LU.64 R204, [R1+0x1120] ;  /* 0x0011200001cc7983 */ /* 0x000f280000300a00 */
[----:B------:R-:W4:Y:S04]  /*760e0*/  LDL.LU.64 R206, [R1+0x1128] ;  /* 0x0011280001ce7983 */ /* 0x000f280000300a00 */
[----:B------:R-:W-:Y:S04]  /*760f0*/  LDS R164, [R169+0x80100] ;  /* 0x08010000a9a47984 */ /* 0x000fe80000000800 */
[----:B------:R-:W-:Y:S04]  /*76100*/  LDS R166, [R169+0x80900] ;  /* 0x08090000a9a67984 */ /* 0x000fe80000000800 */
[----:B------:R-:W-:Y:S04]  /*76110*/  STL.64 [R1+0xb90], R156 ;  /* 0x000b909c01007387 */ /* 0x000fe80000100a00 */
        /* <DEDUP_REMOVED lines=16> */
[----:B---3--:R-:W3:Y:S04]  /*76220*/  LDL.LU.64 R174, [R1+0x10a8] ;  /* 0x0010a80001ae7983 */ /* 0x008ee80000300a00 */
[----:B------:R-:W-:Y:S04]  /*76230*/  LDS R165, [R171+0x80100] ;  /* 0x08010000aba57984 */ /* 0x000fe80000000800 */
[----:B------:R-:W1:Y:S04]  /*76240*/  LDS R167, [R171+0x80900] ;  /* 0x08090000aba77984 */ /* 0x000e680000000800 */
        /* <DEDUP_REMOVED lines=8> */
[C---:B-1----:R-:W-:Y:S11]  /*762d0*/  HMMA.1688.F32.TF32 R156, R160.reuse, R8, R208 ;  /* 0x00000008a09c723c */ /* 0x042ff600000810d0 */
[----:B------:R-:W-:Y:S11]  /*762e0*/  @!UPT UIADD3 URZ, URZ, URZ, URZ ;  /* 0x0000003f3f3ff290 */ /* 0x000ff6000fffe03f */
[----:B------:R-:W-:Y:S01]  /*762f0*/  @!UPT UIADD3 URZ, URZ, URZ, URZ ;  /* 0x0000003f3f3ff290 */ /* 0x000fe2000fffe03f */
[----:B------:R-:W-:Y:S04]  /*76300*/  STL.64 [R1+0x3d0], R156 ;  /* 0x0003d09c01007387 */ /* 0x000fe80000100a00 */
[----:B------:R1:W-:Y:S01]  /*76310*/  STL.64 [R1+0x3d8], R158 ;  /* 0x0003d89e01007387 */ /* 0x0003e20000100a00 */
[C---:B----4-:R-:W-:Y:S08]  /*76320*/  HMMA.1688.F32.TF32 R204, R160.reuse, R12, R204 ;  /* 0x0000000ca0cc723c */ /* 0x050ff000000810cc */
[C---:B------:R-:W-:Y:S08]  /*76330*/  HMMA.1688.F32.TF32 R200, R160.reuse, R16, R200 ;  /* 0x00000010a0c8723c */ /* 0x040ff000000810c8 */
[C---:B-1----:R-:W-:Y:S07]  /*76340*/  HMMA.1688.F32.TF32 R156, R160.reuse, R20, R196 ;  /* 0x00000014a09c723c */ /* 0x042fee00000810c4 */
[----:B------:R-:W-:Y:S04]  /*76350*/  STL.64 [R1+0x3c0], R204 ;  /* 0x0003c0cc01007387 */ /* 0x000fe80000100a00 */
[----:B------:R-:W-:Y:S01]  /*76360*/  STL.64 [R1+0x3c8], R206 ;  /* 0x0003c8ce01007387 */ /* 0x000fe20000100a00 */
[C---:B------:R-:W-:Y:S03]  /*76370*/  HMMA.1688.F32.TF32 R192, R160.reuse, R24, R192 ;  /* 0x00000018a0c0723c */ /* 0x040fe600000810c0 */
[----:B------:R-:W-:Y:S05]  /*76380*/  STL.64 [R1+0x3b0], R200 ;  /* 0x0003b0c801007387 */ /* 0x000fea0000100a00 */
[C---:B------:R-:W-:Y:S01]  /*76390*/  HMMA.1688.F32.TF32 R188, R160.reuse, R28, R188 ;  /* 0x0000001ca0bc723c */ /* 0x040fe200000810bc */
[----:B------:R-:W-:Y:S04]  /*763a0*/  STL.64 [R1+0x3b8], R202 ;  /* 0x0003b8ca01007387 */ /* 0x000fe80000100a00 */
[----:B------:R-:W-:Y:S04]  /*763b0*/  STL.64 [R1+0x3a0], R156 ;  /* 0x0003a09c01007387 */ /* 0x000fe80000100a00 */
[----:B------:R1:W-:Y:S02]  /*763c0*/  STL.64 [R1+0x3a8], R158 ;  /* 0x0003a89e01007387 */ /* 0x0003e40000100a00 */
[C---:B-1----:R-:W-:Y:S04]  /*763d0*/  HMMA.1688.F32.TF32 R156, R160.reuse, R32, R184 ;  /* 0x00000020a09c723c */ /* 0x042fe800000810b8 */
[----:B------:R-:W-:Y:S04]  /*763e0*/  STL.64 [R1+0x390], R192 ;  /* 0x000390c001007387 */ /* 0x000fe80000100a00 */
[----:B------:R-:W-:Y:S01]  /*763f0*/  STL.64 [R1+0x398], R194 ;  /* 0x000398c201007387 */ /* 0x000fe20000100a00 */
[C---:B------:R-:W-:Y:S03]  /*76400*/  HMMA.1688.F32.TF32 R180, R160.reuse, R36, R180 ;  /* 0x00000024a0b4723c */ /* 0x040fe600000810b4 */
[----:B------:R-:W-:Y:S04]  /*76410*/  STL.64 [R1+0x380], R188 ;  /* 0x000380bc01007387 */ /* 0x000fe80000100a00 */
[----:B------:R-:W-:Y:S01]  /*76420*/  STL.64 [R1+0x388], R190 ;  /* 0x000388be01007387 */ /* 0x000fe20000100a00 */
[C---:B------:R-:W-:Y:S06]  /*76430*/  HMMA.1688.F32.TF32 R176, R160.reuse, R40, R176 ;  /* 0x00000028a0b0723c */ /* 0x040fec00000810b0 */
[----:B------:R-:W-:Y:S04]  /*76440*/  STL.64 [R1+0x370], R156 ;  /* 0x0003709c01007387 */ /* 0x000fe80000100a00 */
[----:B------:R3:W-:Y:S02]  /*76450*/  STL.64 [R1+0x378], R158 ;  /* 0x0003789e01007387 */ /* 0x0007e40000100a00 */
[C---:B---3--:R-:W-:Y:S03]  /*76460*/  HMMA.1688.F32.TF32 R156, R160.reuse, R44, R172 ;  /* 0x0000002ca09c723c */ /* 0x048fe600000810ac */
[----:B------:R-:W-:Y:S04]  /*76470*/  STL.64 [R1+0x350], R180 ;  /* 0x000350b401007387 */ /* 0x000fe80000100a00 */
[----:B------:R-:W-:Y:S04]  /*76480*/  STL.64 [R1+0x358], R182 ;  /* 0x000358b601007387 */ /* 0x000fe80000100a00 */
[----:B------:R-:W3:Y:S04]  /*76490*/  LDL.LU.64 R212, [R1+0x1080] ;  /* 0x0010800001d47983 */ /* 0x000ee80000300a00 */
[----:B------:R-:W-:Y:S04]  /*764a0*/  STL.64 [R1+0x340], R176 ;  /* 0x000340b001007387 */ /* 0x000fe80000100a00 */
[----:B------:R-:W-:Y:S04]  /*764b0*/  STL.64 [R1+0x348], R178 ;  /* 0x000348b201007387 */ /* 0x000fe80000100a00 */
[----:B------:R-:W3:Y:S04]  /*764c0*/  LDL.LU.64 R214, [R1+0x1088] ;  /* 0x0010880001d67983 */ /* 0x000ee80000300a00 */
[----:B------:R1:W-:Y:S04]  /*764d0*/  STL.64 [R1+0x330], R156 ;  /* 0x0003309c01007387 */ /* 0x0003e80000100a00 */
[----:B------:R4:W-:Y:S04]  /*764e0*/  STL.64 [R1+0x338], R158 ;  /* 0x0003389e01007387 */ /* 0x0009e80000100a00 */
[----:B------:R-:W3:Y:S04]  /*764f0*/  LDL.LU.64 R208, [R1+0x1070] ;  /* 0x0010700001d07983 */ /* 0x000ee80000300a00 */
[----:B------:R-:W3:Y:S01]  /*76500*/  LDL.LU.64 R210, [R1+0x1078] ;  /* 0x0010780001d27983 */ /* 0x000ee20000300a00 */
[C---:B--2---:R-:W-:Y:S11]  /*76510*/  HMMA.1688.F32.TF32 R152, R160.reuse, R48, R152 ;  /* 0x00000030a098723c */ /* 0x044ff60000081098 */
[----:B------:R-:W-:Y:S11]  /*76520*/  @!UPT UIADD3 URZ, URZ, URZ, URZ ;  /* 0x0000003f3f3ff290 */ /* 0x000ff6000fffe03f */
[----:B------:R-:W-:Y:S01]  /*76530*/  @!UPT UIADD3 URZ, URZ, URZ, URZ ;  /* 0x0000003f3f3ff290 */ /* 0x000fe2000fffe03f */
[----:B------:R2:W-:Y:S04]  /*76540*/  STL.64 [R1+0x320], R152 ;  /* 0x0003209801007387 */ /* 0x0005e80000100a00 */
[----:B------:R1:W-:Y:S04]  /*76550*/  STL.64 [R1+0x328], R154 ;  /* 0x0003289a01007387 */ /* 0x0003e80000100a00 */
        /* <DEDUP_REMOVED lines=14> */
[----:B-1----:R-:W3:Y:S04]  /*76640*/  LDL.LU.64 R156, [R1+0x13a0] ;  /* 0x0013a000019c7983 */ /* 0x002ee80000300a00 */
[----:B----4-:R-:W4:Y:S04]  /*76650*/  LDL.LU.64 R158, [R1+0x13a8] ;  /* 0x0013a800019e7983 */ /* 0x010f280000300a00 */
[----:B------:R-:W4:Y:S04]  /*76660*/  LDL.LU.64 R180, [R1+0x1420] ;  /* 0x0014200001b47983 */ /* 0x000f280000300a00 */
[----:B------:R-:W4:Y:S04]  /*76670*/  LDL.LU.64 R182, [R1+0x1428] ;  /* 0x0014280001b67983 */ /* 0x000f280000300a00 */
[----:B------:R-:W4:Y:S04]  /*76680*/  LDL.LU.64 R176, [R1+0x1410] ;  /* 0x0014100001b07983 */ /* 0x000f280000300a00 */
[----:B------:R-:W4:Y:S04]  /*76690*/  LDL.LU.64 R178, [R1+0x1418] ;  /* 0x0014180001b27983 */ /* 0x000f280000300a00 */
[----:B--2---:R-:W2:Y:S04]  /*766a0*/  LDL.LU.64 R152, [R1+0x1400] ;  /* 0x0014000001987983 */ /* 0x004ea80000300a00 */
[----:B------:R-:W2:Y:S01]  /*766b0*/  LDL.LU.64 R154, [R1+0x1408] ;  /* 0x00140800019a7983 */ /* 0x000ea20000300a00 */
[C---:B---3--:R-:W-:Y:S08]  /*766c0*/  HMMA.1688.F32.TF32 R216, R160.reuse, R52, R212 ;  /* 0x00000034a0d8723c */ /* 0x048ff000000810d4 */
[C---:B------:R-:W-:Y:S11]  /*766d0*/  HMMA.1688.F32.TF32 R212, R160.reuse, R56, R208 ;  /* 0x00000038a0d4723c */ /* 0x040ff600000810d0 */
        /* <DEDUP_REMOVED lines=22> */
[----:B------:R-:W3:Y:S04]  /*76840*/  LDL.LU.64 R172, [R1+0x13f0] ;  /* 0x0013f00001ac7983 */ /* 0x000ee80000300a00 */
[----:B------:R-:W-:Y:S04]  /*76850*/  STL.64 [R1+0x2a0], R188 ;  /* 0x0002a0bc01007387 */ /* 0x000fe80000100a00 */
[----:B------:R-:W-:Y:S04]  /*76860*/  STL.64 [R1+0x2a8], R190 ;  /* 0x0002a8be01007387 */ /* 0x000fe80000100a00 */
[----:B------:R-:W3:Y:S04]  /*76870*/  LDL.LU.64 R174, [R1+0x13f8] ;  /* 0x0013f80001ae7983 */ /* 0x000ee80000300a00 */
        /* <DEDUP_REMOVED lines=10> */
[C---:B--2---:R-:W-:Y:S07]  /*76920*/  HMMA.1688.F32.TF32 R176, R160.reuse, R100, R152 ;  /* 0x00000064a0b0723c */ /* 0x044fee0000081098 */
        /* <DEDUP_REMOVED lines=14> */
[----:B-1----:R-:W4:Y:S04]  /*76a10*/  LDL.LU.64 R184, [R1+0x1510] ;  /* 0x0015100001b87983 */ /* 0x002f280000300a00 */
[----:B--2---:R-:W2:Y:S04]  /*76a20*/  LDL.LU.64 R186, [R1+0x1518] ;  /* 0x0015180001ba7983 */ /* 0x004ea80000300a00 */
[----:B------:R-:W2:Y:S04]  /*76a30*/  LDL.LU.64 R180, [R1+0xb80] ;  /* 0x000b800001b47983 */ /* 0x000ea80000300a00 */
[----:B------:R-:W2:Y:S01]  /*76a40*/  LDL.LU.64 R182, [R1+0xb88] ;  /* 0x000b880001b67983 */ /* 0x000ea20000300a00 */
[C---:B---3--:R-:W-:Y:S08]  /*76a50*/  HMMA.1688.F32.TF32 R172, R160.reuse, R104, R172 ;  /* 0x00000068a0ac723c */ /* 0x048ff000000810ac */
[C---:B----4-:R-:W-:Y:S11]  /*76a60*/  HMMA.1688.F32.TF32 R156, R160.reuse, R108, R156 ;  /* 0x0000006ca09c723c */ /* 0x050ff6000008109c */
[----:B------:R-:W-:Y:S04]  /*76a70*/  @!UPT UIADD3 URZ, URZ, URZ, URZ ;  /* 0x0000003f3f3ff290 */ /* 0x000fe8000fffe03f */
[----:B------:R1:W-:Y:S04]  /*76a80*/  STL.64 [R1+0x240], R172 ;  /* 0x000240ac01007387 */ /* 0x0003e80000100a00 */
[----:B------:R3:W-:Y:S04]  /*76a90*/  STL.64 [R1+0x248], R174 ;  /* 0x000248ae01007387 */ /* 0x0007e80000100a00 */
[----:B------:R-:W4:Y:S04]  /*76aa0*/  LDL.LU.64 R176, [R1+0xbb0] ;  /* 0x000bb00001b07983 */ /* 0x000f280000300a00 */
[----:B------:R-:W4:Y:S04]  /*76ab0*/  LDL.LU.64 R178, [R1+0xbb8] ;  /* 0x000bb80001b27983 */ /* 0x000f280000300a00 */
[----:B------:R3:W-:Y:S04]  /*76ac0*/  STL.64 [R1+0x230], R156 ;  /* 0x0002309c01007387 */ /* 0x0007e80000100a00 */
[----:B------:R3:W-:Y:S04]  /*76ad0*/  STL.64 [R1+0x238], R158 ;  /* 0x0002389e01007387 */ /* 0x0007e80000100a00 */
[----:B-1----:R-:W4:Y:S04]  /*76ae0*/  LDL.LU.64 R172, [R1+0xbc0] ;  /* 0x000bc00001ac7983 */ /* 0x002f280000300a00 */
[----:B---3--:R-:W3:Y:S04]  /*76af0*/  LDL.LU.64 R174, [R1+0xbc8] ;  /* 0x000bc80001ae7983 */ /* 0x008ee80000300a00 */
[----:B------:R-:W3:Y:S04]  /*76b00*/  LDL.LU.64 R156, [R1+0xbd0] ;  /* 0x000bd000019c7983 */ /* 0x000ee80000300a00 */
[----:B------:R-:W3:Y:S01]  /*76b10*/  LDL.LU.64 R158, [R1+0xbd8] ;  /* 0x000bd800019e7983 */ /* 0x000ee20000300a00 */
[C---:B------:R-:W-:Y:S03]  /*76b20*/  HMMA.1688.F32.TF32 R200, R160.reuse, R112, R152 ;  /* 0x00000070a0c8723c */ /* 0x040fe60000081098 */
[----:B------:R-:W3:Y:S04]  /*76b30*/  LDL.LU.64 R152, [R1+0xbe0] ;  /* 0x000be00001987983 */ /* 0x000ee80000300a00 */
[----:B------:R-:W3:Y:S01]  /*76b40*/  LDL.LU.64 R154, [R1+0xbe8] ;  /* 0x000be800019a7983 */ /* 0x000ee20000300a00 */
[C---:B------:R-:W-:Y:S08]  /*76b50*/  HMMA.1688.F32.TF32 R196, R160.reuse, R120, R196 ;  /* 0x00000078a0c4723c */ /* 0x040ff000000810c4 */
[C---:B------:R-:W-:Y:S08]  /*76b60*/  HMMA.1688.F32.TF32 R192, R160.reuse, R140, R192 ;  /* 0x0000008ca0c0723c */ /* 0x040ff000000810c0 */
[C---:B------:R-:W-:Y:S08]  /*76b70*/  HMMA.1688.F32.TF32 R188, R160.reuse, R144, R188 ;  /* 0x00000090a0bc723c */ /* 0x040ff000000810bc */
[----:B--2---:R-:W-:Y:S01]  /*76b80*/  HMMA.1688.F32.TF32 R160, R160, R148, R184 ;  /* 0x00000094a0a0723c */ /* 0x004fe200000810b8 */
        /* <DEDUP_REMOVED lines=16> */
[C---:B---3--:R-:W-:Y:S11]  /*76c90*/  HMMA.1688.F32.TF32 R172, R164.reuse, R12, R172 ;  /* 0x0000000ca4ac723c */ /* 0x048ff600000810ac */
[----:B------:R-:W-:Y:S04]  /*76ca0*/  @!UPT UIADD3 URZ, URZ, URZ, URZ ;  /* 0x0000003f3f3ff290 */ /* 0x000fe8000fffe03f */
[----:B------:R-:W-:Y:S04]  /*76cb0*/  STL.64 [R1+0xbb0], R176 ;  /* 0x000bb0b001007387 */ /* 0x000fe80000100a00 */
[----:B------:R-:W-:Y:S01]  /*76cc0*/  STL.64 [R1+0xbb8], R178 ;  /* 0x000bb8b201007387 */ /* 0x000fe20000100a00 */
[C---:B-1----:R-:W-:Y:S03]  /*76cd0*/  HMMA.1688.F32.TF32 R160, R164.reuse, R16, R156 ;  /* 0x00000010a4a0723c */ /* 0x042fe6000008109c */
[----:B------:R-:W2:Y:S04]  /*76ce0*/  LDL.LU.64 R156, [R1+0xbf0] ;  /* 0x000bf000019c7983 */ /* 0x000ea80000300a00 */
[----:B------:R-:W-:Y:S04]  /*76cf0*/  STL.64 [R1+0xbc0], R172 ;  /* 0x000bc0ac01007387 */ /* 0x000fe80000100a00 */
[----:B------:R-:W-:Y:S04]  /*76d00*/  STL.64 [R1+0xbc8], R174 ;  /* 0x000bc8ae01007387 */ /* 0x000fe80000100a00 */
[----:B------:R-:W2:Y:S08]  /*76d10*/  LDL.LU.64 R158, [R1+0xbf8] ;  /* 0x000bf800019e7983 */ /* 0x000eb00000300a00 */
[----:B------:R-:W-:Y:S04]  /*76d20*/  STL.64 [R1+0xbd0], R160 ;  /* 0x000bd0a001007387 */ /* 0x000fe80000100a00 */
[----:B------:R1:W-:Y:S02]  /*76d30*/  STL.64 [R1+0xbd8], R162 ;  /* 0x000bd8a201007387 */ /* 0x0003e40000100a00 */
[C---:B-1----:R-:W-:Y:S02]  /*76d40*/  HMMA.1688.F32.TF32 R160, R164.reuse, R20, R152 ;  /* 0x00000014a4a0723c */ /* 0x042fe40000081098 */
[----:B------:R-:W3:Y:S04]  /*76d50*/  LDL.LU.64 R152, [R1+0xc00] ;  /* 0x000c000001987983 */ /* 0x000ee80000300a00 */
[----:B------:R-:W3:Y:S11]  /*76d60*/  LDL.LU.64 R154, [R1+0xc08] ;  /* 0x000c0800019a7983 */ /* 0x000ef60000300a00 */
[----:B------:R-:W-:Y:S06]  /*76d70*/  @!UPT UIADD3 URZ, URZ, URZ, URZ ;  /* 0x0000003f3f3ff290 */ /* 0x000fec000fffe03f */
        /* <DEDUP_REMOVED lines=23> */
[----:B----4-:R-:W4:Y:S01]  /*76ef0*/  LDL.LU.64 R162, [R1+0x1c8] ;  /* 0x0001c80001a27983 */ /* 0x010f220000300a00 */
[C---:B--2---:R-:W-:Y:S03]  /*76f00*/  HMMA.1688.F32.TF32 R212, R164.reuse, R24, R156 ;  /* 0x00000018a4d4723c */ /* 0x044fe6000008109c */
[----:B------:R-:W2:Y:S04]  /*76f10*/  LDL.LU.64 R156, [R1+0x1b0] ;  /* 0x0001b000019c7983 */ /* 0x000ea80000300a00 */
[----:B------:R-:W2:Y:S11]  /*76f20*/  LDL.LU.64 R158, [R1+0x1b8] ;  /* 0x0001b800019e7983 */ /* 0x000eb60000300a00 */
[----:B------:R-:W-:Y:S05]  /*76f30*/  @!UPT UIADD3 URZ, URZ, URZ, URZ ;  /* 0x0000003f3f3ff290 */ /* 0x000fea000fffe03f */
[----:B------:R-:W-:Y:S04]  /*76f40*/  STL.64 [R1+0xbf0], R212 ;  /* 0x000bf0d401007387 */ /* 0x000fe80000100a00 */
[----:B------:R3:W-:Y:S02]  /*76f50*/  STL.64 [R1+0xbf8], R214 ;  /* 0x000bf8d601007387 */ /* 0x0007e40000100a00 */
[C---:B---3--:R-:W-:Y:S02]  /*76f60*/  HMMA.1688.F32.TF32 R212, R164.reuse, R28, R152 ;  /* 0x0000001ca4d4723c */ /* 0x048fe40000081098 */
[----:B------:R-:W3:Y:S04]  /*76f70*/  LDL.LU.64 R152, [R1+0x1a0] ;  /* 0x0001a00001987983 */ /* 0x000ee80000300a00 */
[----:B------:R-:W3:Y:S11]  /*76f80*/  LDL.LU.64 R154, [R1+0x1a8] ;  /* 0x0001a800019a7983 */ /* 0x000ef60000300a00 */
        /* <DEDUP_REMOVED lines=30> */
[C---:B----4-:R-:W-:Y:S03]  /*77170*/  HMMA.1688.F32.TF32 R160, R164.reuse, R72, R160 ;  /* 0x00000048a4a0723c */ /* 0x050fe600000810a0 */
[----:B------:R-:W-:Y:S04]  /*77180*/  STL.64 [R1+0xc98], R182 ;  /* 0x000c98b601007387 */ /* 0x000fe80000100a00 */
[----:B------:R-:W4:Y:S04]  /*77190*/  LDL.LU.64 R172, [R1+0x190] ;  /* 0x0001900001ac7983 */ /* 0x000f280000300a00 */
[----:B------:R-:W-:Y:S04]  /*771a0*/  STL.64 [R1+0xca0], R176 ;  /* 0x000ca0b001007387 */ /* 0x000fe80000100a00 */
[----:B------:R-:W-:Y:S04]  /*771b0*/  STL.64 [R1+0xca8], R178 ;  /* 0x000ca8b201007387 */ /* 0x000fe80000100a00 */
[----:B------:R-:W4:Y:S04]  /*771c0*/  LDL.LU.64 R174, [R1+0x198] ;  /* 0x0001980001ae7983 */ /* 0x000f280000300a00 */
[----:B------:R1:W-:Y:S04]  /*771d0*/  STL.64 [R1+0xcb0], R160 ;  /* 0x000cb0a001007387 */ /* 0x0003e80000100a00 */
[----:B------:R1:W-:Y:S04]  /*771e0*/  STL.64 [R1+0xcb8], R162 ;  /* 0x000cb8a201007387 */ /* 0x0003e80000100a00 */
[----:B-1----:R-:W4:Y:S04]  /*771f0*/  LDL.LU.64 R160, [R1+0x180] ;  /* 0x0001800001a07983 */ /* 0x002f280000300a00 */
[----:B------:R-:W4:Y:S01]  /*77200*/  LDL.LU.64 R162, [R1+0x188] ;  /* 0x0001880001a27983 */ /* 0x000f220000300a00 */
[C---:B--2---:R-:W-:Y:S11]  /*77210*/  HMMA.1688.F32.TF32 R156, R164.reuse, R76, R156 ;  /* 0x0000004ca49c723c */ /* 0x044ff6000008109c */
[----:B------:R-:W-:Y:S11]  /*77220*/  @!UPT UIADD3 URZ, URZ, URZ, URZ ;  /* 0x0000003f3f3ff290 */ /* 0x000ff6000fffe03f */
[----:B------:R-:W-:Y:S01]  /*77230*/  @!UPT UIADD3 URZ, URZ, URZ, URZ ;  /* 0x0000003f3f3ff290 */ /* 0x000fe2000fffe03f */
[----:B------:R1:W-:Y:S04]  /*77240*/  STL.64 [R1+0xce0], R156 ;  /* 0x000ce09c01007387 */ /* 0x0003e80000100a00 */
[----:B------:R2:W-:Y:S04]  /*77250*/  STL.64 [R1+0xce8], R158 ;  /* 0x000ce89e01007387 */ /* 0x0005e80000100a00 */
[----:B-1----:R-:W4:Y:S04]  /*77260*/  LDL.LU.64 R156, [R1+0xf0] ;  /* 0x0000f000019c7983 */ /* 0x002f280000300a00 */
[----:B--2---:R-:W2:Y:S01]  /*77270*/  LDL.LU.64 R158, [R1+0xf8] ;  /* 0x0000f800019e7983 */ /* 0x004ea20000300a00 */
[C---:B---3--:R-:W-:Y:S11]  /*77280*/  HMMA.1688.F32.TF32 R152, R164.reuse, R80, R152 ;  /* 0x00000050a498723c */ /* 0x048ff60000081098 */
[----:B------:R-:W-:Y:S11]  /*77290*/  @!UPT UIADD3 URZ, URZ, URZ, URZ ;  /* 0x0000003f3f3ff290 */ /* 0x000ff6000fffe03f */
[----:B------:R-:W-:Y:S01]  /*772a0*/  @!UPT UIADD3 URZ, URZ, URZ, URZ ;  /* 0x0000003f3f3ff290 */ /* 0x000fe2000fffe03f */
[----:B------:R1:W-:Y:S04]  /*772b0*/  STL.64 [R1+0xd10], R152 ;  /* 0x000d109801007387 */ /* 0x0003e80000100a00 */
[----:B------:R3:W-:Y:S04]  /*772c0*/  STL.64 [R1+0xd18], R154 ;  /* 0x000d189a01007387 */ /* 0x0007e80000100a00 */
        /* <DEDUP_REMOVED lines=10> */
[----:B-1----:R-:W2:Y:S04]  /*77370*/  LDL.LU.64 R152, [R1+0x1020] ;  /* 0x0010200001987983 */ /* 0x002ea80000300a00 */
[----:B---3--:R-:W3:Y:S01]  /*77380*/  LDL.LU.64 R154, [R1+0x1028] ;  /* 0x00102800019a7983 */ /* 0x008ee20000300a00 */
[C---:B----4-:R-:W-:Y:S03]  /*77390*/  HMMA.1688.F32.TF32 R196, R164.reuse, R84, R172 ;  /* 0x00000054a4c4723c */ /* 0x050fe600000810ac */
[----:B------:R-:W4:Y:S04]  /*773a0*/  LDL.LU.64 R172, [R1+0x1010] ;  /* 0x0010100001ac7983 */ /* 0x000f280000300a00 */
[----:B------:R-:W4:Y:S11]  /*773b0*/  LDL.LU.64 R174, [R1+0x1018] ;  /* 0x0010180001ae7983 */ /* 0x000f360000300a00 */
[----:B------:R-:W-:Y:S05]  /*773c0*/  @!UPT UIADD3 URZ, URZ, URZ, URZ ;  /* 0x0000003f3f3ff290 */ /* 0x000fea000fffe03f */
[----:B------:R-:W-:Y:S04]  /*773d0*/  STL.64 [R1+0xd40], R196 ;  /* 0x000d40c401007387 */ /* 0x000fe80000100a00 */
[----:B------:R1:W-:Y:S02]  /*773e0*/  STL.64 [R1+0xd48], R198 ;  /* 0x000d48c601007387 */ /* 0x0003e40000100a00 */
[C---:B-1----:R-:W-:Y:S02]  /*773f0*/  HMMA.1688.F32.TF32 R196, R164.reuse, R88, R160 ;  /* 0x00000058a4c4723c */ /* 0x042fe400000810a0 */
[----:B------:R-:W4:Y:S04]  /*77400*/  LDL.LU.64 R160, [R1+0x1150] ;  /* 0x0011500001a07983 */ /* 0x000f280000300a00 */
[----:B------:R-:W4:Y:S11]  /*77410*/  LDL.LU.64 R162, [R1+0x1158] ;  /* 0x0011580001a27983 */ /* 0x000f360000300a00 */
[----:B------:R-:W-:Y:S06]  /*77420*/  @!UPT UIADD3 URZ, URZ, URZ, URZ ;  /* 0x0000003f3f3ff290 */ /* 0x000fec000fffe03f */
[----:B------:R-:W-:Y:S04]  /*77430*/  STL.64 [R1+0xd70], R196 ;  /* 0x000d70c401007387 */ /* 0x000fe80000100a00 */
[----:B------:R2:W-:Y:S02]  /*77440*/  STL.64 [R1+0xd78], R198 ;  /* 0x000d78c601007387 */ /* 0x0005e40000100a00 */
[C---:B--2---:R-:W-:Y:S02]  /*77450*/  HMMA.1688.F32.TF32 R196, R164.reuse, R92, R156 ;  /* 0x0000005ca4c4723c */ /* 0x044fe4000008109c */
[----:B------:R-:W2:Y:S04]  /*77460*/  LDL.LU.64 R156, [R1+0x1140] ;  /* 0x00114000019c7983 */ /* 0x000ea80000300a00 */
[----:B------:R-:W2:Y:S11]  /*77470*/  LDL.LU.64 R158, [R1+0x1148] ;  /* 0x00114800019e7983 */ /* 0x000eb60000300a00 */
[----:B------:R-:W-:Y:S06]  /*77480*/  @!UPT UIADD3 URZ, URZ, URZ, URZ ;  /* 0x0000003f3f3ff290 */ /* 0x000fec000fffe03f */
[----:B------:R-:W-:Y:S04]  /*77490*/  STL.64 [R1+0xda0], R196 ;  /* 0x000da0c401007387 */ /* 0x000fe80000100a00 */
[----:B------:R1:W-:Y:S02]  /*774a0*/  STL.64 [R1+0xda8], R198 ;  /* 0x000da8c601007387 */ /* 0x0003e40000100a00 */
[C---:B-1----:R-:W-:Y:S08]  /*774b0*/  HMMA.1688.F32.TF32 R196, R164.reuse, R96, R192 ;  /* 0x00000060a4c4723c */ /* 0x042ff000000810c0 */
[C---:B------:R-:W-:Y:S08]  /*774c0*/  HMMA.1688.F32.TF32 R192, R164.reuse, R100, R188 ;  /* 0x00000064a4c0723c */ /* 0x040ff000000810bc */
[C---:B------:R-:W-:Y:S07]  /*774d0*/  HMMA.1688.F32.TF32 R188, R164.reuse, R104, R180 ;  /* 0x00000068a4bc723c */ /* 0x040fee00000810b4 */
[----:B------:R-:W-:Y:S04]  /*774e0*/  STL.64 [R1+0xdd0], R196 ;  /* 0x000dd0c401007387 */ /* 0x000fe80000100a00 */
[----:B------:R-:W-:Y:S04]  /*774f0*/  STL.64 [R1+0xdd8], R198 ;  /* 0x000dd8c601007387 */ /* 0x000fe80000100a00 */
[----:B------:R-:W2:Y:S04]  /*77500*/  LDL.LU.64 R180, [R1+0x1260] ;  /* 0x0012600001b47983 */ /* 0x000ea80000300a00 */
[----:B------:R-:W-:Y:S04]  /*77510*/  STL.64 [R1+0xdf0], R192 ;  /* 0x000df0c001007387 */ /* 0x000fe80000100a00 */
[----:B------:R-:W-:Y:S04]  /*77520*/  STL.64 [R1+0xdf8], R194 ;  /* 0x000df8c201007387 */ /* 0x000fe80000100a00 */
[----:B------:R-:W2:Y:S04]  /*77530*/  LDL.LU.64 R182, [R1+0x1268] ;  /* 0x0012680001b67983 */ /* 0x000ea80000300a00 */
[----:B------:R-:W-:Y:S04]  /*77540*/  STL.64 [R1+0xe10], R188 ;  /* 0x000e10bc01007387 */ /* 0x000fe80000100a00 */
[----:B------:R1:W-:Y:S02]  /*77550*/  STL.64 [R1+0xe18], R190 ;  /* 0x000e18be01007387 */ /* 0x0003e40000100a00 */
[C---:B-1----:R-:W-:Y:S08]  /*77560*/  HMMA.1688.F32.TF32 R188, R164.reuse, R108, R184 ;  /* 0x0000006ca4bc723c */ /* 0x042ff000000810b8 */
[C---:B------:R-:W-:Y:S08]  /*77570*/  HMMA.1688.F32.TF32 R184, R164.reuse, R112, R176 ;  /* 0x00000070a4b8723c */ /* 0x040ff000000810b0 */
[C---:B---3--:R-:W-:Y:S07]  /*77580*/  HMMA.1688.F32.TF32 R176, R164.reuse, R120, R152 ;  /* 0x00000078a4b0723c */ /* 0x048fee0000081098 */
        /* <DEDUP_REMOVED lines=8> */
[----:B-1----:R-:W3:Y:S04]  /*77610*/  LDL.LU.64 R176, [R1+0x1320] ;  /* 0x0013200001b07983 */ /* 0x002ee80000300a00 */
[----:B------:R-:W3:Y:S01]  /*77620*/  LDL.LU.64 R178, [R1+0x1328] ;  /* 0x0013280001b27983 */ /* 0x000ee20000300a00 */
[C---:B----4-:R-:W-:Y:S11]  /*77630*/  HMMA.1688.F32.TF32 R172, R164.reuse, R140, R172 ;  /* 0x0000008ca4ac723c */ /* 0x050ff600000810ac */
[----:B------:R-:W-:Y:S11]  /*77640*/  @!UPT UIADD3 URZ, URZ, URZ, URZ ;  /* 0x0000003f3f3ff290 */ /* 0x000ff6000fffe03f */
[----:B------:R-:W-:Y:S01]  /*77650*/  @!UPT UIADD3 URZ, URZ, URZ, URZ ;  /* 0x0000003f3f3ff290 */ /* 0x000fe2000fffe03f */
[----:B------:R-:W-:Y:S04]  /*77660*/  STL.64 [R1+0xe90], R172 ;  /* 0x000e90ac01007387 */ /* 0x000fe80000100a00 */
[----:B------:R1:W-:Y:S02]  /*77670*/  STL.64 [R1+0xe98], R174 ;  /* 0x000e98ae01007387 */ /* 0x0003e40000100a00 */
[C---:B-1----:R-:W-:Y:S02]  /*77680*/  HMMA.1688.F32.TF32 R172, R164.reuse, R144, R160 ;  /* 0x00000090a4ac723c */ /* 0x042fe400000810a0 */
[----:B------:R-:W4:Y:S04]  /*77690*/  LDL.LU.64 R160, [R1+0x1310] ;  /* 0x0013100001a07983 */ /* 0x000f280000300a00 */
[----:B------:R-:W4:Y:S11]  /*776a0*/  LDL.LU.64 R162, [R1+0x1318] ;  /* 0x0013180001a27983 */ /* 0x000f360000300a00 */
[----:B------:R-:W-:Y:S06]  /*776b0*/  @!UPT UIADD3 URZ, URZ, URZ, URZ ;  /* 0x0000003f3f3ff290 */ /* 0x000fec000fffe03f */
[----:B------:R1:W-:Y:S04]  /*776c0*/  STL.64 [R1+0xf40], R172 ;  /* 0x000f40ac01007387 */ /* 0x0003e80000100a00 */
[----:B------:R1:W-:Y:S04]  /*776d0*/  STL.64 [R1+0xf48], R174 ;  /* 0x000f48ae01007387 */ /* 0x0003e80000100a00 */
[----:B-1----:R-:W4:Y:S04]  /*776e0*/  LDL.LU.64 R172, [R1+0x1300] ;  /* 0x0013000001ac7983 */ /* 0x002f280000300a00 */
[----:B------:R-:W4:Y:S01]  /*776f0*/  LDL.LU.64 R174, [R1+0x1308] ;  /* 0x0013080001ae7983 */ /* 0x000f220000300a00 */
[----:B--2---:R-:W-:Y:S11]  /*77700*/  HMMA.1688.F32.TF32 R156, R164, R148, R156 ;  /* 0x00000094a49c723c */ /* 0x004ff6000008109c */
[----:B------:R-:W-:Y:S11]  /*77710*/  @!UPT UIADD3 URZ, URZ, URZ, URZ ;  /* 0x0000003f3f3ff290 */ /* 0x000ff6000fffe03f */
[----:B------:R-:W-:Y:S01]  /*77720*/  @!UPT UIADD3 URZ, URZ, URZ, URZ ;  /* 0x0000003f3f3ff290 */ /* 0x000fe2000fffe03f */
[----:B------:R1:W-:Y:S04]  /*77730*/  STL.64 [R1+0xf30], R156 ;  /* 0x000f309c01007387 */ /* 0x0003e80000100a00 */
[----:B------:R2:W-:Y:S04]  /*77740*/  STL.64 [R1+0xf38], R158 ;  /* 0x000f389e01007387 */ /* 0x0005e80000100a00 */
[----:B-1----:R-:W4:Y:S04]  /*77750*/  LDL.LU.64 R156, [R1+0x12f0] ;  /* 0x0012f000019c7983 */ /* 0x002f280000300a00 */
[----:B--2---:R-:W2:Y:S01]  /*77760*/  LDL.LU.64 R158, [R1+0x12f8] ;  /* 0x0012f800019e7983 */ /* 0x004ea20000300a00 */
[C---:B------:R-:W-:Y:S11]  /*77770*/  HMMA.1688.F32.TF32 R164, R236.reuse, R4, R180 ;  /* 0x00000004eca4723c */ /* 0x040ff600000810b4 */
[----:B------:R-:W-:Y:S11]  /*77780*/  @!UPT UIADD3 URZ, URZ, URZ, URZ ;  /* 0x0000003f3f3ff290 */ /* 0x000ff6000fffe03f */
[----:B------:R-:W-:Y:S01]  /*77790*/  @!UPT UIADD3 URZ, URZ, URZ, URZ ;  /* 0x0000003f3f3ff290 */ /* 0x000fe2000fffe03f */
[----:B------:R-:W-:Y:S04]  /*777a0*/  STL [R1+0x7b40], R165 ;  /* 0x007b40a501007387 */ /* 0x000fe80000100800 */
[----:B------:R-:W-:Y:S04]  /*777b0*/  STL [R1+0x7b3c], R166 ;  /* 0x007b3ca601007387 */ /* 0x000fe80000100800 */
[----:B------:R-:W-:Y:S04]  /*777c0*/  STL [R1+0x7b38], R167 ;  /* 0x007b38a701007387 */ /* 0x000fe80000100800 */
[----:B------:R-:W-:Y:S01]  /*777d0*/  STL [R1+0x7b30], R3 ;  /* 0x007b300301007387 */ /* 0x000fe20000100800 */
[C---:B---3--:R-:W-:Y:S03]  /*777e0*/  HMMA.1688.F32.TF32 R180, R236.reuse, R8, R152 ;  /* 0x00000008ecb4723c */ /* 0x048fe60000081098 */
[----:B------:R-:W3:Y:S04]  /*777f0*/  LDL.LU.64 R152, [R1+0x12e0] ;  /* 0x0012e00001987983 */ /* 0x000ee80000300a00 */
[----:B------:R-:W3:Y:S01]  /*77800*/  LDL.LU.64 R154, [R1+0x12e8] ;  /* 0x0012e800019a7983 */ /* 0x000ee20000300a00 */
[C---:B------:R-:W-:Y:S11]  /*77810*/  HMMA.1688.F32.TF32 R176, R236.reuse, R12, R176 ;  /* 0x0000000cecb0723c */ /* 0x040ff600000810b0 */
[----:B------:R-:W-:Y:S04]  /*77820*/  @!UPT UIADD3 URZ, URZ, URZ, URZ ;  /* 0x0000003f3f3ff290 */ /* 0x000fe8000fffe03f */
[----:B------:R-:W-:Y:S04]  /*77830*/  STL.64 [R1+0x1d0], R180 ;  /* 0x0001d0b401007387 */ /* 0x000fe80000100a00 */
[----:B------:R-:W-:Y:S04]  /*77840*/  STL.64 [R1+0x1d8], R182 ;  /* 0x0001d8b601007387 */ /* 0x000fe80000100a00 */
[----:B------:R-:W3:Y:S04]  /*77850*/  LDL.LU.64 R184, [R1+0x12d0] ;  /* 0x0012d00001b87983 */ /* 0x000ee80000300a00 */
[----:B------:R-:W-:Y:S04]  /*77860*/  STL.64 [R1+0x1c0], R176 ;  /* 0x0001c0b001007387 */ /* 0x000fe80000100a00 */
[----:B------:R-:W-:Y:S04]  /*77870*/  STL.64 [R1+0x1c8], R178 ;  /* 0x0001c8b201007387 */ /* 0x000fe80000100a00 */
[----:B------:R-:W3:Y:S01]  /*77880*/  LDL.LU.64 R186, [R1+0x12d8] ;  /* 0x0012d80001ba7983 */ /* 0x000ee20000300a00 */
[C---:B----4-:R-:W-:Y:S11]  /*77890*/  HMMA.1688.F32.TF32 R160, R236.reuse, R16, R160 ;  /* 0x00000010eca0723c */ /* 0x050ff600000810a0 */
[----:B------:R-:W-:Y:S11]  /*778a0*/  @!UPT UIADD3 URZ, URZ, URZ, URZ ;  /* 0x0000003f3f3ff290 */ /* 0x000ff6000fffe03f */
[----:B------:R-:W-:Y:S01]  /*778b0*/  @!UPT UIADD3 URZ, URZ, URZ, URZ ;  /* 0x0000003f3f3ff290 */ /* 0x000fe2000fffe03f */
[----:B------:R1:W-:Y:S04]  /*778c0*/  STL.64 [R1+0x1b0], R160 ;  /* 0x0001b0a001007387 */ /* 0x0003e80000100a00 */
[----:B------:R4:W-:Y:S01]  /*778d0*/  STL.64 [R1+0x1b8], R162 ;  /* 0x0001b8a201007387 */ /* 0x0009e20000100a00 */
[C---:B------:R-:W-:Y:S03]  /*778e0*/  HMMA.1688.F32.TF32 R172, R236.reuse, R20, R172 ;  /* 0x00000014ecac723c */ /* 0x040fe600000810ac */
[----:B-1----:R-:W3:Y:S04]  /*778f0*/  LDL.LU.64 R160, [R1+0x12c0] ;  /* 0x0012c00001a07983 */ /* 0x002ee80000300a00 */
[----:B----4-:R-:W4:Y:S11]  /*77900*/  LDL.LU.64 R162, [R1+0x12c8] ;  /* 0x0012c80001a27983 */ /* 0x010f360000300a00 */
[----:B------:R-:W-:Y:S06]  /*77910*/  @!UPT UIADD3 URZ, URZ, URZ, URZ ;  /* 0x0000003f3f3ff290 */ /* 0x000fec000fffe03f */
[----:B------:R-:W-:Y:S01]  /*77920*/  IMAD.MOV.U32 R3, RZ, RZ, R175 ;  /* 0x000000ffff037224 */ /* 0x000fe200078e00af */
[----:B------:R1:W-:Y:S04]  /*77930*/  STL.64 [R1+0x1a0], R172 ;  /* 0x0001a0ac01007387 */ /* 0x0003e80000100a00 */
[----:B------:R1:W-:Y:S04]  /*77940*/  STL [R1+0x1a8], R174 ;  /* 0x0001a8ae01007387 */ /* 0x0003e80000100800 */
[----:B------:R-:W-:Y:S04]  /*77950*/  STL [R1+0x7b34], R3 ;  /* 0x007b340301007387 */ /* 0x000fe80000100800 */
[----:B------:R-:W4:Y:S04]  /*77960*/  LDL.LU.64 R180, [R1+0x12b0] ;  /* 0x0012b00001b47983 */ /* 0x000f280000300a00 */
[----:B------:R-:W4:Y:S01]  /*77970*/  LDL.LU.64 R182, [R1+0x12b8] ;  /* 0x0012b80001b67983 */ /* 0x000f220000300a00 */
[C---:B--2---:R-:W-:Y:S11]  /*77980*/  HMMA.1688.F32.TF32 R156, R236.reuse, R24, R156 ;  /* 0x00000018ec9c723c */ /* 0x044ff6000008109c */
[----:B------:R-:W-:Y:S11]  /*77990*/  @!UPT UIADD3 URZ, URZ, URZ, URZ ;  /* 0x0000003f3f3ff290 */ /* 0x000ff6000fffe03f */
[----:B------:R-:W-:Y:S01]  /*779a0*/  @!UPT UIADD3 URZ, URZ, URZ, URZ ;  /* 0x0000003f3f3ff290 */ /* 0x000fe2000fffe03f */
[----:B------:R2:W-:Y:S04]  /*779b0*/  STL.64 [R1+0x190], R156 ;  /* 0x0001909c01007387 */ /* 0x0005e80000100a00 */
[----:B------:R2:W-:Y:S04]  /*779c0*/  STL.64 [R1+0x198], R158 ;  /* 0x0001989e01007387 */ /* 0x0005e80000100a00 */
[----:B-1----:R-:W4:Y:S04]  /*779d0*/  LDL.LU.64 R172, [R1+0x12a0] ;  /* 0x0012a00001ac7983 */ /* 0x002f280000300a00 */
[----:B------:R-:W4:Y:S04]  /*779e0*/  LDL.LU.64 R174, [R1+0x12a8] ;  /* 0x0012a80001ae7983 */ /* 0x000f280000300a00 */
[----:B--2---:R-:W2:Y:S04]  /*779f0*/  LDL.LU.64 R156, [R1+0x1290] ;  /* 0x00129000019c7983 */ /* 0x004ea80000300a00 */
[----:B------:R-:W2:Y:S01]  /*77a00*/  LDL.LU.64 R158, [R1+0x1298] ;  /* 0x00129800019e7983 */ /* 0x000ea20000300a00 */
[C---:B---3--:R-:W-:Y:S11]  /*77a10*/  HMMA.1688.F32.TF32 R152, R236.reuse, R28, R152 ;  /* 0x0000001cec98723c */ /* 0x048ff60000081098 */
[----:B------:R-:W-:Y:S11]  /*77a20*/  @!UPT UIADD3 URZ, URZ, URZ, URZ ;  /* 0x0000003f3f3ff290 */ /* 0x000ff6000fffe03f */
[----:B------:R-:W-:Y:S01]  /*77a30*/  @!UPT UIADD3 URZ, URZ, URZ, URZ ;  /* 0x0000003f3f3ff290 */ /* 0x000fe2000fffe03f */
[----:B------:R1:W-:Y:S01]  /*77a40*/  STL [R1+0x18c], R155 ;  /* 0x00018c9b01007387 */ /* 0x0003e20000100800 */
[----:B------:R-:W-:Y:S01]  /*77a50*/  IMAD.MOV.U32 R165, RZ, RZ, R152 ;  /* 0x000000ffffa57224 */ /* 0x000fe200078e0098 */
[----:B------:R-:W-:Y:S01]  /*77a60*/  MOV R166, R153 ;  /* 0x0000009900a67202 */ /* 0x000fe20000000f00 */
[----:B------:R-:W-:Y:S01]  /*77a70*/  IMAD.MOV.U32 R167, RZ, RZ, R154 ;  /* 0x000000ffffa77224 */ /* 0x000fe200078e009a */
[----:B------:R-:W3:Y:S04]  /*77a80*/  LDL.LU.64 R152, [R1+0x1280] ;  /* 0x0012800001987983 */ /* 0x000ee80000300a00 */
[----:B-1----:R-:W3:Y:S04]  /*77a90*/  LDL.LU.64 R154, [R1+0x1288] ;  /* 0x00128800019a7983 */ /* 0x002ee80000300a00 */
[----:B------:R-:W3:Y:S04]  /*77aa0*/  LDL.LU.64 R176, [R1+0x1270] ;  /* 0x0012700001b07983 */ /* 0x000ee80000300a00 */
[----:B------:R-:W3:Y:S04]  /*77ab0*/  LDL.LU.64 R178, [R1+0x1278] ;  /* 0x0012780001b27983 */ /* 0x000ee80000300a00 */
[----:B------:R-:W-:Y:S01]  /*77ac0*/  STL.64 [R1+0x7b60], R166 ;  /* 0x007b60a601007387 */ /* 0x000fe20000100a00 */
[C---:B------:R-:W-:Y:S03]  /*77ad0*/  HMMA.1688.F32.TF32 R184, R236.reuse, R32, R184 ;  /* 0x00000020ecb8723c */ /* 0x040fe600000810b8 */
[----:B------:R4:W-:Y:S11]  /*77ae0*/  STL.64 [R1+0x7b58], R164 ;  /* 0x007b58a401007387 */ /* 0x0009f60000100a00 */
[----:B------:R-:W-:Y:S10]  /*77af0*/  @!UPT UIADD3 URZ, URZ, URZ, URZ ;  /* 0x0000003f3f3ff290 */ /* 0x000ff4000fffe03f */
[----:B------:R-:W-:Y:S01]  /*77b00*/  IMAD.MOV.U32 R3, RZ, RZ, R186 ;  /* 0x000000ffff037224 */ /* 0x000fe200078e00ba */
[----:B------:R-:W-:Y:S04]  /*77b10*/  STL.64 [R1+0x170], R184 ;  /* 0x000170b801007387 */ /* 0x000fe80000100a00 */
[----:B------:R-:W-:Y:S04]  /*77b20*/  STL [R1+0x17c], R187 ;  /* 0x00017cbb01007387 */ /* 0x000fe80000100800 */
[----:B------:R-:W-:Y:S01]  /*77b30*/  STL [R1+0x7b68], R3 ;  /* 0x007b680301007387 */ /* 0x000fe20000100800 */
[C---:B----4-:R-:W-:Y:S11]  /*77b40*/  HMMA.1688.F32.TF32 R164, R236.reuse, R36, R160 ;  /* 0x00000024eca4723c */ /* 0x050ff600000810a0 */
[----:B------:R-:W-:Y:S11]  /*77b50*/  @!UPT UIADD3 URZ, URZ, URZ, URZ ;  /* 0x0000003f3f3ff290 */ /* 0x000ff6000fffe03f */
[----:B------:R-:W-:Y:S02]  /*77b60*/  @!UPT UIADD3 URZ, URZ, URZ, URZ ;  /* 0x0000003f3f3ff290 */ /* 0x000fe4000fffe03f */
[----:B------:R-:W-:Y:S01]  /*77b70*/  MOV R160, R167 ;  /* 0x000000a700a07202 */ /* 0x000fe20000000f00 */
[----:B------:R-:W-:Y:S01]  /*77b80*/  IMAD.MOV.U32 R162, RZ, RZ, R165 ;  /* 0x000000ffffa27224 */ /* 0x000fe200078e00a5 */
[----:B------:R-:W-:Y:S01]  /*77b90*/  MOV R163, R164 ;  /* 0x000000a400a37202 */ /* 0x000fe20000000f00 */
[----:B------:R-:W-:Y:S02]  /*77ba0*/  IMAD.MOV.U32 R161, RZ, RZ, R166 ;  /* 0x000000ffffa17224 */ /* 0x000fe400078e00a6 */
[----:B------:R-:W-:Y:S01]  /*77bb0*/  STL [R1+0x7b78], R160 ;  /* 0x007b78a001007387 */ /* 0x000fe20000100800 */
[----:B------:R-:W-:Y:S03]  /*77bc0*/  HMMA.1688.F32.TF32 R180, R236, R40, R180 ;  /* 0x00000028ecb4723c */ /* 0x000fe600000810b4 */
[----:B------:R-:W-:Y:S04]  /*77bd0*/  STL [R1+0x7b74], R162 ;  /* 0x007b74a201007387 */ /* 0x000fe80000100800 */
[----:B------:R-:W-:Y:S04]  /*77be0*/  STL [R1+0x7b70], R163 ;  /* 0x007b70a301007387 */ /* 0x000fe80000100800 */
[----:B------:R1:W-:Y:S11]  /*77bf0*/  STL [R1+0x7b6c], R161 ;  /* 0x007b6ca101007387 */ /* 0x0003f60000100800 */
[----:B------:R-:W-:Y:S02]  /*77c00*/  @!UPT UIADD3 URZ, URZ, URZ, URZ ;  /* 0x0000003f3f3ff290 */ /* 0x000fe4000fffe03f */
[----:B------:R-:W-:Y:S02]  /*77c10*/  IMAD.MOV.U32 R166, RZ, RZ, R181 ;  /* 0x000000ffffa67224 */ /* 0x000fe400078e00b5 */
[----:B------:R-:W-:-:S03]  /*77c20*/  IMAD.MOV.U32 R167, RZ, RZ, R180 ;  /* 0x000000ffffa77224 */ /* 0x000fc600078e00b4 */
[----:B------:R-:W-:Y:S04]  /*77c30*/  STL [R1+0x7b80], R166 ;  /* 0x007b80a601007387 */ /* 0x000fe80000100800 */
[----:B------:R-:W-:Y:S01]  /*77c40*/  STL [R1+0x7b7c], R167 ;  /* 0x007b7ca701007387 */ /* 0x000fe20000100800 */
[C---:B-1----:R-:W-:Y:S03]  /*77c50*/  HMMA.1688.F32.TF32 R160, R236.reuse, R44, R172 ;  /* 0x0000002ceca0723c */ /* 0x042fe600000810ac */
[----:B------:R-:W4:Y:S11]  /*77c60*/  LDL.LU.64 R172, [R1+0x1390] ;  /* 0x0013900001ac7983 */ /* 0x000f360000300a00 */
[----:B------:R-:W-:Y:S09]  /*77c70*/  @!UPT UIADD3 URZ, URZ, URZ, URZ ;  /* 0x0000003f3f3ff290 */ /* 0x000ff2000fffe03f */
[----:B------:R-:W-:Y:S04]  /*77c80*/  STL.64 [R1+0x130], R160 ;  /* 0x000130a001007387 */ /* 0x000fe80000100a00 */
[----:B------:R-:W-:Y:S04]  /*77c90*/  STL.64 [R1+0x138], R162 ;  /* 0x000138a201007387 */ /* 0x000fe80000100a00 */
        /* <DEDUP_REMOVED lines=11> */
[----:B------:R1:W-:Y:S01]  /*77d50*/  STL.64 [R1+0x108], R154 ;  /* 0x0001089a01007387 */ /* 0x0003e20000100a00 */
[----:B------:R-:W-:Y:S01]  /*77d60*/  IMAD.MOV.U32 R163, RZ, RZ, R152 ;  /* 0x000000ffffa37224 */ /* 0x000fe200078e0098 */
[----:B------:R-:W-:Y:S02]  /*77d70*/  MOV R161, R153 ;  /* 0x0000009900a17202 */ /* 0x000fe40000000f00 */
[----:B------:R-:W3:Y:S04]  /*77d80*/  LDL.LU.64 R152, [R1+0x13e0] ;  /* 0x0013e00001987983 */ /* 0x000ee80000300a00 */
[----:B-1----:R-:W3:Y:S01]  /*77d90*/  LDL.LU.64 R154, [R1+0x13e8] ;  /* 0x0013e800019a7983 */ /* 0x002ee20000300a00 */
[----:B------:R-:W-:Y:S01]  /*77da0*/  HMMA.1688.F32.TF32 R176, R236, R56, R176 ;  /* 0x00000038ecb0723c */ /* 0x000fe200000810b0 */
[----:B------:R-:W-:Y:S01]  /*77db0*/  MOV R165, R182 ;  /* 0x000000b600a57202 */ /* 0x000fe20000000f00 */
[----:B------:R-:W-:Y:S01]  /*77dc0*/  IMAD.MOV.U32 R164, RZ, RZ, R183 ;  /* 0x000000ffffa47224 */ /* 0x000fe200078e00b7 */
[----:B------:R-:W3:Y:S04]  /*77dd0*/  LDL.LU.64 R180, [R1+0x13d0] ;  /* 0x0013d00001b47983 */ /* 0x000ee80000300a00 */
[----:B------:R-:W3:Y:S04]  /*77de0*/  LDL.LU.64 R182, [R1+0x13d8] ;  /* 0x0013d80001b67983 */ /* 0x000ee80000300a00 */
[----:B------:R-:W3:Y:S04]  /*77df0*/  LDL.LU.64 R184, [R1+0x1440] ;  /* 0x0014400001b87983 */ /* 0x000ee80000300a00 */
[----:B------:R-:W3:Y:S04]  /*77e00*/  LDL.LU.64 R186, [R1+0x1448] ;  /* 0x0014480001ba7983 */ /* 0x000ee80000300a00 */
[----:B------:R-:W3:Y:S04]  /*77e10*/  LDL.LU.64 R188, [R1+0x1430] ;  /* 0x0014300001bc7983 */ /* 0x000ee80000300a00 */
[----:B------:R-:W3:Y:S01]  /*77e20*/  LDL.LU.64 R190, [R1+0x1438] ;  /* 0x0014380001be7983 */ /* 0x000ee20000300a00 */
[----:B------:R-:W-:Y:S01]  /*77e30*/  IMAD.MOV.U32 R162, RZ, RZ, R179 ;  /* 0x000000ffffa27224 */ /* 0x000fe200078e00b3 */
[----:B------:R-:W-:Y:S01]  /*77e40*/  MOV R160, R178 ;  /* 0x000000b200a07202 */ /* 0x000fe20000000f00 */
[----:B------:R-:W-:Y:S01]  /*77e50*/  IMAD.MOV.U32 R166, RZ, RZ, R176 ;  /* 0x000000ffffa67224 */ /* 0x000fe200078e00b0 */
[----:B------:R-:W3:Y:S01]  /*77e60*/  LDL.LU.64 R192, [R1+0x14a0] ;  /* 0x0014a00001c07983 */ /* 0x000ee20000300a00 */
[----:B------:R-:W-:-:S03]  /*77e70*/  IMAD.MOV.U32 R167, RZ, RZ, R177 ;  /* 0x000000ffffa77224 */ /* 0x000fc600078e00b1 */
[----:B------:R-:W3:Y:S04]  /*77e80*/  LDL.LU.64 R194, [R1+0x14a8] ;  /* 0x0014a80001c27983 */ /* 0x000ee80000300a00 */
[----:B------:R-:W3:Y:S04]  /*77e90*/  LDL.LU.64 R196, [R1+0x1490] ;  /* 0x0014900001c47983 */ /* 0x000ee80000300a00 */
[----:B------:R-:W3:Y:S04]  /*77ea0*/  LDL.LU.64 R198, [R1+0x1498] ;  /* 0x0014980001c67983 */ /* 0x000ee80000300a00 */
[----:B------:R-:W-:Y:S04]  /*77eb0*/  STL.64 [R1+0x7ba0], R162 ;  /* 0x007ba0a201007387 */ /* 0x000fe80000100a00 */
[----:B------:R1:W-:Y:S04]  /*77ec0*/  STL.64 [R1+0x7b98], R160 ;  /* 0x007b98a001007387 */ /* 0x0003e80000100a00 */
[----:B------:R-:W-:Y:S04]  /*77ed0*/  STL.64 [R1+0x7b90], R166 ;  /* 0x007b90a601007387 */ /* 0x000fe80000100a00 */
[----:B------:R-:W-:Y:S01]  /*77ee0*/  STL.64 [R1+0x7b88], R164 ;  /* 0x007b88a401007387 */ /* 0x000fe20000100a00 */
[----:B----4-:R-:W-:Y:S11]  /*77ef0*/  HMMA.1688.F32.TF32 R172, R236, R60, R172 ;  /* 0x0000003cecac723c */ /* 0x010ff600000810ac */
[----:B------:R-:W-:Y:S11]  /*77f00*/  @!UPT UIADD3 URZ, URZ, URZ, URZ ;  /* 0x0000003f3f3ff290 */ /* 0x000ff6000fffe03f */
[----:B------:R-:W-:Y:S01]  /*77f10*/  @!UPT UIADD3 URZ, URZ, URZ, URZ ;  /* 0x0000003f3f3ff290 */ /* 0x000fe2000fffe03f */
[----:B------:R-:W-:Y:S04]  /*77f20*/  STL.64 [R1+0xe0], R172 ;  /* 0x0000e0ac01007387 */ /* 0x000fe80000100a00 */
[----:B------:R2:W-:Y:S04]  /*77f30*/  STL [R1+0xe8], R174 ;  /* 0x0000e8ae01007387 */ /* 0x0005e80000100800 */
[----:B-1----:R-:W4:Y:S04]  /*77f40*/  LDL.LU.64 R160, [R1+0x14e0] ;  /* 0x0014e00001a07983 */ /* 0x002f280000300a00 */
[----:B------:R-:W4:Y:S01]  /*77f50*/  LDL.LU.64 R162, [R1+0x14e8] ;  /* 0x0014e80001a27983 */ /* 0x000f220000300a00 */
[----:B------:R-:W-:-:S02]  /*77f60*/  IMAD.MOV.U32 R3, RZ, RZ, R175 ;  /* 0x000000ffff037224 */ /* 0x000fc400078e00af */
[C---:B--2---:R-:W-:Y:S01]  /*77f70*/  HMMA.1688.F32.TF32 R172, R236.reuse, R64, R156 ;  /* 0x00000040ecac723c */ /* 0x044fe2000008109c */
[----:B------:R-:W2:Y:S04]  /*77f80*/  LDL.LU.64 R156, [R1+0x14d0] ;  /* 0x0014d000019c7983 */ /* 0x000ea80000300a00 */
[----:B------:R-:W2:Y:S11]  /*77f90*/  LDL.LU.64 R158, [R1+0x14d8] ;  /* 0x0014d800019e7983 */ /* 0x000eb60000300a00 */
[----:B------:R-:W-:Y:S07]  /*77fa0*/  @!UPT UIADD3 URZ, URZ, URZ, URZ ;  /* 0x0000003f3f3ff290 */ /* 0x000fee000fffe03f */
[----:B------:R-:W-:Y:S04]  /*77fb0*/  STL.64 [R1+0x7b08], R174 ;  /* 0x007b08ae01007387 */ /* 0x000fe80000100a00 */
[----:B------:R1:W-:Y:S01]  /*77fc0*/  STL.64 [R1+0x7b00], R172 ;  /* 0x007b00ac01007387 */ /* 0x0003e20000100a00 */
[C---:B---3--:R-:W-:Y:S03]  /*77fd0*/  HMMA.1688.F32.TF32 R176, R236.reuse, R68, R152 ;  /* 0x00000044ecb0723c */ /* 0x048fe60000081098 */
[----:B------:R-:W3:Y:S04]  /*77fe0*/  LDL.LU.64 R152, [R1+0x1500] ;  /* 0x0015000001987983 */ /* 0x000ee80000300a00 */
[----:B------:R-:W3:Y:S01]  /*77ff0*/  LDL.LU.64 R154, [R1+0x1508] ;  /* 0x00150800019a7983 */ /* 0x000ee20000300a00 */
[C---:B------:R-:W-:Y:S08]  /*78000*/  HMMA.1688.F32.TF32 R180, R236.reuse, R72, R180 ;  /* 0x00000048ecb4723c */ /* 0x040ff000000810b4 */
[C---:B------:R-:W-:Y:S08]  /*78010*/  HMMA.1688.F32.TF32 R184, R236.reuse, R76, R184 ;  /* 0x0000004cecb8723c */ /* 0x040ff000000810b8 */
[C---:B------:R-:W-:Y:S08]  /*78020*/  HMMA.1688.F32.TF32 R188, R236.reuse, R80, R188 ;  /* 0x00000050ecbc723c */ /* 0x040ff000000810bc */
[C---:B------:R-:W-:Y:S01]  /*78030*/  HMMA.1688.F32.TF32 R192, R236.reuse, R84, R192 ;  /* 0x00000054ecc0723c */ /* 0x040fe200000810c0 */
[----:B------:R-:W-:Y:S07]  /*78040*/  STL.64 [R1+0x7b18], R178 ;  /* 0x007b18b201007387 */ /* 0x000fee0000100a00 */
[C---:B------:R-:W-:Y:S01]  /*78050*/  HMMA.1688.F32.TF32 R196, R236.reuse, R88, R196 ;  /* 0x00000058ecc4723c */ /* 0x040fe200000810c4 */
[----:B------:R-:W-:Y:S04]  /*78060*/  STL.64 [R1+0x7b10], R176 ;  /* 0x007b10b001007387 */ /* 0x000fe80000100a00 */
[----:B-1----:R-:W3:Y:S04]  /*78070*/  LDL.LU.64 R172, [R1+0x14f0] ;  /* 0x0014f00001ac7983 */ /* 0x002ee80000300a00 */
[----:B------:R-:W3:Y:S04]  /*78080*/  LDL.LU.64 R174, [R1+0x14f8] ;  /* 0x0014f80001ae7983 */ /* 0x000ee80000300a00 */
[----:B------:R-:W-:Y:S04]  /*78090*/  STL.64 [R1+0x7b28], R182 ;  /* 0x007b28b601007387 */ /* 0x000fe80000100a00 */
[----:B------:R-:W-:Y:S04]  /*780a0*/  STL.64 [R1+0x7b20], R180 ;  /* 0x007b20b401007387 */ /* 0x000fe80000100a00 */
[----:B------:R-:W3:Y:S04]  /*780b0*/  LDL.LU.64 R164, [R1+0x1540] ;  /* 0x0015400001a47983 */ /* 0x000ee80000300a00 */
[----:B------:R-:W3:Y:S04]  /*780c0*/  LDL.LU.64 R166, [R1+0x1548] ;  /* 0x0015480001a67983 */ /* 0x000ee80000300a00 */
[----:B------:R-:W-:Y:S04]  /*780d0*/  STL.64 [R1+0x7bb0], R186 ;  /* 0x007bb0ba01007387 */ /* 0x000fe80000100a00 */
[----:B------:R-:W-:Y:S04]  /*780e0*/  STL.64 [R1+0x7ba8], R184 ;  /* 0x007ba8b801007387 */ /* 0x000fe80000100a00 */
[----:B------:R-:W-:Y:S04]  /*780f0*/  STL.64 [R1+0x7bc0], R190 ;  /* 0x007bc0be01007387 */ /* 0x000fe80000100a00 */
[----:B------:R-:W-:Y:S04]  /*78100*/  STL.64 [R1+0x7bb8], R188 ;  /* 0x007bb8bc01007387 */ /* 0x000fe80000100a00 */
[----:B------:R-:W-:Y:S04]  /*78110*/  STL.64 [R1+0x7bd0], R194 ;  /* 0x007bd0c201007387 */ /* 0x000fe80000100a00 */
[----:B------:R1:W-:Y:S04]  /*78120*/  STL.64 [R1+0x7bc8], R192 ;  /* 0x007bc8c001007387 */ /* 0x0003e80000100a00 */
[----:B------:R-:W-:Y:S04]  /*78130*/  STL.64 [R1+0x7be0], R198 ;  /* 0x007be0c601007387 */ /* 0x000fe80000100a00 */
[----:B------:R-:W-:Y:S01]  /*78140*/  STL.64 [R1+0x7bd8], R196 ;  /* 0x007bd8c401007387 */ /* 0x000fe20000100a00 */
[C---:B----4-:R-:W-:Y:S03]  /*78150*/  HMMA.1688.F32.TF32 R200, R236.reuse, R92, R160 ;  /* 0x0000005cecc8723c */ /* 0x050fe600000810a0 */
[----:B------:R-:W4:Y:S04]  /*78160*/  LDL.LU.64 R160, [R1+0x1530] ;  /* 0x0015300001a07983 */ /* 0x000f280000300a00 */
[----:B------:R-:W4:Y:S01]  /*78170*/  LDL.LU.64 R162, [R1+0x1538] ;  /* 0x0015380001a27983 */ /* 0x000f220000300a00 */
[C---:B--2---:R-:W-:Y:S11]  /*78180*/  HMMA.1688.F32.TF32 R204, R236.reuse, R96, R156 ;  /* 0x00000060eccc723c */ /* 0x044ff6000008109c */
[----:B------:R-:W-:Y:S04]  /*78190*/  @!UPT UIADD3 URZ, URZ, URZ, URZ ;  /* 0x0000003f3f3ff290 */ /* 0x000fe8000fffe03f */
[----:B------:R-:W-:Y:S04]  /*781a0*/  STL.64 [R1+0x7bf0], R202 ;  /* 0x007bf0ca01007387 */ /* 0x000fe80000100a00 */
[----:B------:R-:W-:Y:S04]  /*781b0*/  STL.64 [R1+0x7be8], R200 ;  /* 0x007be8c801007387 */ /* 0x000fe80000100a00 */
[----:B------:R-:W2:Y:S04]  /*781c0*/  LDL.LU.64 R156, [R1+0x1560] ;  /* 0x00156000019c7983 */ /* 0x000ea80000300a00 */
[----:B------:R-:W2:Y:S04]  /*781d0*/  LDL.LU.64 R158, [R1+0x1568] ;  /* 0x00156800019e7983 */ /* 0x000ea80000300a00 */
[----:B------:R-:W-:Y:S04]  /*781e0*/  STL.64 [R1+0x7c00], R206 ;  /* 0x007c00ce01007387 */ /* 0x000fe80000100a00 */
[----:B------:R-:W-:Y:S01]  /*781f0*/  STL.64 [R1+0x7bf8], R204 ;  /* 0x007bf8cc01007387 */ /* 0x000fe20000100a00 */
[C---:B---3--:R-:W-:Y:S03]  /*78200*/  HMMA.1688.F32.TF32 R208, R236.reuse, R100, R152 ;  /* 0x00000064ecd0723c */ /* 0x048fe60000081098 */
[----:B------:R-:W3:Y:S04]  /*78210*/  LDL.LU.64 R152, [R1+0x1550] ;  /* 0x0015500001987983 */ /* 0x000ee80000300a00 */
[----:B------:R-:W3:Y:S11]  /*78220*/  LDL.LU.64 R154, [R1+0x1558] ;  /* 0x00155800019a7983 */ /* 0x000ef60000300a00 */
[----:B------:R-:W-:Y:S05]  /*78230*/  @!UPT UIADD3 URZ, URZ, URZ, URZ ;  /* 0x0000003f3f3ff290 */ /* 0x000fea000fffe03f */
[----:B------:R-:W-:Y:S01]  /*78240*/  STL.64 [R1+0x7c10], R210 ;  /* 0x007c10d201007387 */ /* 0x000fe20000100a00 */
[C---:B------:R-:W-:Y:S03]  /*78250*/  HMMA.1688.F32.TF32 R212, R236.reuse, R104, R172 ;  /* 0x00000068ecd4723c */ /* 0x040fe600000810ac */
[----:B------:R-:W-:Y:S04]  /*78260*/  STL.64 [R1+0x7c08], R208 ;  /* 0x007c08d001007387 */ /* 0x000fe80000100a00 */
[----:B-1----:R-:W3:Y:S04]  /*78270*/  LDL.LU.64 R192, [R1+0x1580] ;  /* 0x0015800001c07983 */ /* 0x002ee80000300a00 */
[----:B------:R-:W3:Y:S01]  /*78280*/  LDL.LU.64 R194, [R1+0x1588] ;  /* 0x0015880001c27983 */ /* 0x000ee20000300a00 */
[C---:B------:R-:W-:Y:S11]  /*78290*/  HMMA.1688.F32.TF32 R216, R236.reuse, R108, R164 ;  /* 0x0000006cecd8723c */ /* 0x040ff600000810a4 */
[----:B------:R-:W-:Y:S04]  /*782a0*/  STL.64 [R1+0x7c20], R214 ;  /* 0x007c20d601007387 */ /* 0x000fe80000100a00 */
        /* <DEDUP_REMOVED lines=11> */
[----:B------:R-:W-:Y:S04]  /*78360*/  STL.64 [R1+0x7c30], R218 ;  /* 0x007c30da01007387 */ /* 0x000fe80000100a00 */
[----:B------:R-:W-:Y:S04]  /*78370*/  STL.64 [R1+0x7c28], R216 ;  /* 0x007c28d801007387 */ /* 0x000fe80000100a00 */
[----:B------:R-:W3:Y:S04]  /*78380*/  LDL.LU.64 R164, [R1+0xd00] ;  /* 0x000d000001a47983 */ /* 0x000ee80000300a00 */
[----:B------:R-:W3:Y:S01]  /*78390*/  LDL.LU.64 R166, [R1+0xd08] ;  /* 0x000d080001a67983 */ /* 0x000ee20000300a00 */
[C---:B----4-:R-:W-:Y:S08]  /*783a0*/  HMMA.1688.F32.TF32 R220, R236.reuse, R112, R160 ;  /* 0x00000070ecdc723c */ /* 0x050ff000000810a0 */
[C---:B--2---:R-:W-:Y:S11]  /*783b0*/  HMMA.1688.F32.TF32 R224, R236.reuse, R120, R156 ;  /* 0x00000078ece0723c */ /* 0x044ff6000008109c */
[----:B------:R-:W-:Y:S04]  /*783c0*/  @!UPT UIADD3 URZ, URZ, URZ, URZ ;  /* 0x0000003f3f3ff290 */ /* 0x000fe8000fffe03f */
[----:B------:R-:W-:Y:S04]  /*783d0*/  STL.64 [R1+0x7c40], R222 ;  /* 0x007c40de01007387 */ /* 0x000fe80000100a00 */
[----:B------:R-:W-:Y:S04]  /*783e0*/  STL.64 [R1+0x7c38], R220 ;  /* 0x007c38dc01007387 */ /* 0x000fe80000100a00 */
[----:B------:R-:W2:Y:S04]  /*783f0*/  LDL.LU.64 R160, [R1+0xcf0] ;  /* 0x000cf00001a07983 */ /* 0x000ea80000300a00 */
[----:B------:R-:W2:Y:S04]  /*78400*/  LDL.LU.64 R162, [R1+0xcf8] ;  /* 0x000cf80001a27983 */ /* 0x000ea80000300a00 */
[----:B------:R-:W4:Y:S04]  /*78410*/  LDL.LU.64 R156, [R1+0xcd0] ;  /* 0x000cd000019c7983 */ /* 0x000f280000300a00 */
[----:B------:R-:W4:Y:S04]  /*78420*/  LDL.LU.64 R158, [R1+0xcd8] ;  /* 0x000cd800019e7983 */ /* 0x000f280000300a00 */
[----:B------:R-:W-:Y:S04]  /*78430*/  STL.64 [R1+0x7c50], R226 ;  /* 0x007c50e201007387 */ /* 0x000fe80000100a00 */
[----:B------:R-:W-:Y:S01]  /*78440*/  STL.64 [R1+0x7c48], R224 ;  /* 0x007c48e001007387 */ /* 0x000fe20000100a00 */
[C---:B---3--:R-:W-:Y:S03]  /*78450*/  HMMA.1688.F32.TF32 R228, R236.reuse, R140, R152 ;  /* 0x0000008cece4723c */ /* 0x048fe60000081098 */
[----:B------:R-:W4:Y:S04]  /*78460*/  LDL.LU.64 R152, [R1+0xcc0] ;  /* 0x000cc00001987983 */ /* 0x000f280000300a00 */
[----:B------:R-:W4:Y:S11]  /*78470*/  LDL.LU.64 R154, [R1+0xcc8] ;  /* 0x000cc800019a7983 */ /* 0x000f360000300a00 */
[----:B------:R-:W-:Y:S05]  /*78480*/  @!UPT UIADD3 URZ, URZ, URZ, URZ ;  /* 0x0000003f3f3ff290 */ /* 0x000fea000fffe03f */
[----:B------:R-:W-:Y:S01]  /*78490*/  STL.64 [R1+0x7c60], R230 ;  /* 0x007c60e601007387 */ /* 0x000fe20000100a00 */
[C---:B------:R-:W-:Y:S03]  /*784a0*/  HMMA.1688.F32.TF32 R232, R236.reuse, R144, R192 ;  /* 0x00000090ece8723c */ /* 0x040fe600000810c0 */
[----:B------:R-:W-:Y:S05]  /*784b0*/  STL.64 [R1+0x7c58], R228 ;  /* 0x007c58e401007387 */ /* 0x000fea0000100a00 */
[----:B------:R-:W-:Y:S08]  /*784c0*/  HMMA.1688.F32.TF32 R236, R236, R148, R188 ;  /* 0x00000094ecec723c */ /* 0x000ff000000810bc */
[C---:B------:R-:W-:Y:S08]  /*784d0*/  HMMA.1688.F32.TF32 R188, R168.reuse, R4, R184 ;  /* 0x00000004a8bc723c */ /* 0x040ff000000810b8 */
[C---:B------:R-:W-:Y:S08]  /*784e0*/  HMMA.1688.F32.TF32 R184, R168.reuse, R8, R180 ;  /* 0x00000008a8b8723c */ /* 0x040ff000000810b4 */
[C---:B------:R-:W-:Y:S08]  /*784f0*/  HMMA.1688.F32.TF32 R180, R168.reuse, R12, R176 ;  /* 0x0000000ca8b4723c */ /* 0x040ff000000810b0 */
[C---:B------:R-:W-:Y:S01]  /*78500*/  HMMA.1688.F32.TF32 R176, R168.reuse, R16, R172 ;  /* 0x00000010a8b0723c */ /* 0x040fe200000810ac */
[----:B------:R-:W-:Y:S07]  /*78510*/  STL.64 [R1+0x7c70], R234 ;  /* 0x007c70ea01007387 */ /* 0x000fee0000100a00 */
        /* <DEDUP_REMOVED lines=17> */
[----:B-1----:R-:W3:Y:S01]  /*78630*/  LDL.LU.64 R212, [R1+0x7e0] ;  /* 0x0007e00001d47983 */ /* 0x002ee20000300a00 */
[C---:B------:R-:W-:Y:S03]  /*78640*/  HMMA.1688.F32.TF32 R136, R168.reuse, R108, R136 ;  /* 0x0000006ca888723c */ /* 0x040fe60000081088 */
[----:B------:R-:W-:Y:S04]  /*78650*/  LDS R240, [R0+0x81000] ;  /* 0x0810000000f07984 */ /* 0x000fe80000000800 */
[----:B------:R-:W-:Y:S04]  /*78660*/  LDS R242, [R0+0x81800] ;  /* 0x0818000000f27984 */ /* 0x000fe80000000800 */
[----:B------:R-:W-:Y:S04]  /*78670*/  LDS R241, [R2+0x81000] ;  /* 0x0810000002f17984 */ /* 0x000fe80000000800 */
[----:B------:R-:W1:Y:S01]  /*78680*/  LDS R243, [R2+0x81800] ;  /* 0x0818000002f37984 */ /* 0x000e620000000800 */
[C---:B--2---:R-:W-:Y:S08]  /*78690*/  HMMA.1688.F32.TF32 R160, R168.reuse, R28, R160 ;  /* 0x0000001ca8a0723c */ /* 0x044ff000000810a0 */
[C---:B----4-:R-:W-:Y:S11]  /*786a0*/  HMMA.1688.F32.TF32 R156, R168.reuse, R32, R156 ;  /* 0x00000020a89c723c */ /* 0x050ff6000008109c */
[----:B------:R-:W-:Y:S04]  /*786b0*/  @!UPT UIADD3 URZ, URZ, URZ, URZ ;  /* 0x0000003f3f3ff290 */ /* 0x000fe8000fffe03f */
[----:B------:R-:W-:Y:S01]  /*786c0*/  STL.64 [R1+0xec0], R160 ;  /* 0x000ec0a001007387 */ /* 0x000fe20000100a00 */
[C---:B------:R-:W-:Y:S03]  /*786d0*/  HMMA.1688.F32.TF32 R152, R168.reuse, R36, R152 ;  /* 0x00000024a898723c */ /* 0x040fe60000081098 */
[----:B------:R-:W-:Y:S04]  /*786e0*/  STL.64 [R1+0xec8], R162 ;  /* 0x000ec8a201007387 */ /* 0x000fe80000100a00 */
[----:B------:R-:W3:Y:S04]  /*786f0*/  LDL.LU.64 R214, [R1+0x7e8] ;  /* 0x0007e80001d67983 */ /* 0x000ee80000300a00 */
[----:B------:R-:W-:Y:S04]  /*78700*/  STL.64 [R1+0xeb0], R156 ;  /* 0x000eb09c01007387 */ /* 0x000fe80000100a00 */
[----:B------:R-:W-:Y:S04]  /*78710*/  STL.64 [R1+0xeb8], R158 ;  /* 0x000eb89e01007387 */ /* 0x000fe80000100a00 */
[----:B------:R-:W2:Y:S04]  /*78720*/  LDL.LU.64 R208, [R1+0x7c0] ;  /* 0x0007c00001d07983 */ /* 0x000ea80000300a00 */
[----:B------:R-:W2:Y:S04]  /*78730*/  LDL.LU.64 R210, [R1+0x7c8] ;  /* 0x0007c80001d27983 */ /* 0x000ea80000300a00 */
        /* <DEDUP_REMOVED lines=10> */
[----:B----4-:R-:W4:Y:S04]  /*787e0*/  LDL.LU.64 R152, [R1+0x620] ;  /* 0x0006200001987983 */ /* 0x010f280000300a00 */
        /* <DEDUP_REMOVED lines=17> */
[C---:B---3--:R-:W-:Y:S08]  /*78900*/  HMMA.1688.F32.TF32 R216, R168.reuse, R40, R212 ;  /* 0x00000028a8d8723c */ /* 0x048ff000000810d4 */
[C---:B--2---:R-:W-:Y:S08]  /*78910*/  HMMA.1688.F32.TF32 R212, R168.reuse, R44, R208 ;  /* 0x0000002ca8d4723c */ /* 0x044ff000000810d0 */
        /* <DEDUP_REMOVED lines=12> */
[----:B------:R-:W-:Y:S04]  /*789e0*/  STL.64 [R1+0xe28], R206 ;  /* 0x000e28ce01007387 */ /* 0x000fe80000100a00 */
[----:B------:R-:W-:Y:S04]  /*789f0*/  STL.64 [R1+0xe00], R200 ;  /* 0x000e00c801007387 */ /* 0x000fe80000100a00 */
[----:B------:R-:W-:Y:S04]  /*78a00*/  STL.64 [R1+0xe08], R202 ;  /* 0x000e08ca01007387 */ /* 0x000fe80000100a00 */
[----:B------:R-:W2:Y:S04]  /*78a10*/  LDL.LU.64 R152, [R1+0x50] ;  /* 0x0000500001987983 */ /* 0x000ea80000300a00 */
[----:B------:R-:W-:Y:S04]  /*78a20*/  STL.64 [R1+0xde0], R196 ;  /* 0x000de0c401007387 */ /* 0x000fe80000100a00 */
[----:B------:R-:W-:Y:S04]  /*78a30*/  STL.64 [R1+0xde8], R198 ;  /* 0x000de8c601007387 */ /* 0x000fe80000100a00 */
[----:B------:R-:W2:Y:S01]  /*78a40*/  LDL.LU.64 R154, [R1+0x58] ;  /* 0x00005800019a7983 */ /* 0x000ea20000300a00 */
[C---:B------:R-:W-:Y:S08]  /*78a50*/  HMMA.1688.F32.TF32 R188, R168.reuse, R68, R188 ;  /* 0x00000044a8bc723c */ /* 0x040ff000000810bc */
[C---:B------:R-:W-:Y:S08]  /*78a60*/  HMMA.1688.F32.TF32 R184, R168.reuse, R72, R184 ;  /* 0x00000048a8b8723c */ /* 0x040ff000000810b8 */
[C---:B------:R-:W-:Y:S08]  /*78a70*/  HMMA.1688.F32.TF32 R180, R168.reuse, R76, R180 ;  /* 0x0000004ca8b4723c */ /* 0x040ff000000810b4 */
[C---:B------:R-:W-:Y:S08]  /*78a80*/  HMMA.1688.F32.TF32 R176, R168.reuse, R80, R176 ;  /* 0x00000050a8b0723c */ /* 0x040ff000000810b0 */
[C---:B------:R-:W-:Y:S08]  /*78a90*/  HMMA.1688.F32.TF32 R172, R168.reuse, R84, R172 ;  /* 0x00000054a8ac723c */ /* 0x040ff000000810ac */
[C---:B------:R-:W-:Y:S08]  /*78aa0*/  HMMA.1688.F32.TF32 R156, R168.reuse, R96, R156 ;  /* 0x00000060a89c723c */ /* 0x040ff0000008109c */
[C---:B------:R-:W-:Y:S08]  /*78ab0*/  HMMA.1688.F32.TF32 R164, R168.reuse, R88, R164 ;  /* 0x00000058a8a4723c */ /* 0x040ff000000810a4 */
[----:B------:R-:W-:Y:S01]  /*78ac0*/  HMMA.1688.F32.TF32 R160, R168, R92, R160 ;  /* 0x0000005ca8a0723c */ /* 0x000fe200000810a0 */
[----:B------:R-:W-:Y:S04]  /*78ad0*/  STL.64 [R1+0xdc0], R192 ;  /* 0x000dc0c001007387 */ /* 0x000fe80000100a00 */
[----:B------:R-:W-:Y:S04]  /*78ae0*/  STL.64 [R1+0xdc8], R194 ;  /* 0x000dc8c201007387 */ /* 0x000fe80000100a00 */
[----:B------:R-:W-:Y:S04]  /*78af0*/  STL.64 [R1+0xd90], R188 ;  /* 0x000d90bc01007387 */ /* 0x000fe80000100a00 */
[----:B------:R-:W-:Y:S04]  /*78b00*/  STL.64 [R1+0xd98], R190 ;  /* 0x000d98be01007387 */ /* 0x000fe80000100a00 */
[----:B------:R-:W-:Y:S04]  /*78b10*/  STL.64 [R1+0xd60], R184 ;  /* 0x000d60b801007387 */ /* 0x000fe80000100a00 */
[----:B------:R-:W-:Y:S04]  /*78b20*/  STL.64 [R1+0xd68], R186 ;  /* 0x000d68ba01007387 */ /* 0x000fe80000100a00 */
[----:B------:R1:W-:Y:S04]  /*78b30*/  STL.64 [R1+0xd30], R180 ;  /* 0x000d30b401007387 */ /* 0x0003e80000100a00 */
[----:B------:R3:W-:Y:S01]  /*78b40*/  STL.64 [R1+0xd38], R182 ;  /* 0x000d38b601007387 */ /* 0x0007e20000100a00 */
[----:B------:R-:W-:-:S03]  /*78b50*/  MOV R20, R159 ;  /* 0x0000009f00147202 */ /* 0x000fc60000000f00 */
[----:B------:R4:W-:Y:S01]  /*78b60*/  STL.64 [R1+0xd00], R176 ;  /* 0x000d00b001007387 */ /* 0x0009e20000100a00 */
[----:B------:R-:W-:-:S03]  /*78b70*/  IMAD.MOV.U32 R21, RZ, RZ, R158 ;  /* 0x000000ffff157224 */ /* 0x000fc600078e009e */
[----:B------:R1:W-:Y:S01]  /*78b80*/  STL.64 [R1+0xd08], R178 ;  /* 0x000d08b201007387 */ /* 0x0003e20000100a00 */
[----:B------:R-:W-:-:S03]  /*78b90*/  IMAD.MOV.U32 R24, RZ, RZ, R157 ;  /* 0x000000ffff187224 */ /* 0x000fc600078e009d */
[----:B------:R1:W-:Y:S01]  /*78ba0*/  STL.64 [R1+0xcd0], R172 ;  /* 0x000cd0ac01007387 */ /* 0x0003e20000100a00 */
[----:B------:R-:W-:-:S03]  /*78bb0*/  MOV R25, R156 ;  /* 0x0000009c00197202 */ /* 0x000fc60000000f00 */
[----:B------:R1:W-:Y:S04]  /*78bc0*/  STL.64 [R1+0xcd8], R174 ;  /* 0x000cd8ae01007387 */ /* 0x0003e80000100a00 */
[----:B------:R1:W-:Y:S04]  /*78bd0*/  STL.64 [R1+0x7e0], R164 ;  /* 0x0007e0a401007387 */ /* 0x0003e80000100a00 */
[----:B------:R-:W-:Y:S04]  /*78be0*/  STL.64 [R1+0x7e8], R166 ;  /* 0x0007e8a601007387 */ /* 0x000fe80000100a00 */
[----:B------:R1:W-:Y:S04]  /*78bf0*/  STL.64 [R1+0x770], R160 ;  /* 0x000770a001007387 */ /* 0x0003e80000100a00 */
[----:B------:R1:W-:Y:S04]  /*78c00*/  STL.64 [R1+0x778], R162 ;  /* 0x000778a201007387 */ /* 0x0003e80000100a00 */
[----:B------:R-:W-:Y:S04]  /*78c10*/  STL [R1+0x79a4], R20 ;  /* 0x0079a41401007387 */ /* 0x000fe80000100800 */
[----:B------:R-:W-:Y:S04]  /*78c20*/  STL [R1+0x79a0], R21 ;  /* 0x0079a01501007387 */ /* 0x000fe80000100800 */
[----:B------:R-:W-:Y:S04]  /*78c30*/  STL [R1+0x799c], R24 ;  /* 0x00799c1801007387 */ /* 0x000fe80000100800 */
[----:B------:R-:W-:Y:S04]  /*78c40*/  STL [R1+0x7998], R25 ;  /* 0x0079981901007387 */ /* 0x000fe80000100800 */
[----:B------:R-:W4:Y:S04]  /*78c50*/  LDL.LU.64 R156, [R1+0xf50] ;  /* 0x000f5000019c7983 */ /* 0x000f280000300a00 */
[----:B------:R-:W4:Y:S01]  /*78c60*/  LDL.LU.64 R158, [R1+0xf58] ;  /* 0x000f5800019e7983 */ /* 0x000f220000300a00 */
[----:B------:R-:W-:Y:S01]  /*78c70*/  MOV R81, R136 ;  /* 0x0000008800517202 */ /* 0x000fe20000000f00 */
[----:B-1----:R-:W-:-:S02]  /*78c80*/  IMAD.MOV.U32 R181, RZ, RZ, R6 ;  /* 0x000000ffffb57224 */ /* 0x002fc400078e0006 */
[----:B---3--:R-:W-:Y:S01]  /*78c90*/  IMAD.MOV.U32 R182, RZ, RZ, R7 ;  /* 0x000000ffffb67224 */ /* 0x008fe200078e0007 */
[C---:B--2---:R-:W-:Y:S11]  /*78ca0*/  HMMA.1688.F32.TF32 R152, R168.reuse, R100, R152 ;  /* 0x00000064a898723c */ /* 0x044ff60000081098 */
[----:B------:R-:W-:Y:S11]  /*78cb0*/  @!UPT UIADD3 URZ, URZ, URZ, URZ ;  /* 0x0000003f3f3ff290 */ /* 0x000ff6000fffe03f */
[----:B------:R-:W-:Y:S02]  /*78cc0*/  @!UPT UIADD3 URZ, URZ, URZ, URZ ;  /* 0x0000003f3f3ff290 */ /* 0x000fe4000fffe03f */
[----:B------:R-:W-:Y:S01]  /*78cd0*/  IMAD.MOV.U32 R28, RZ, RZ, R152 ;  /* 0x000000ffff1c7224 */ /* 0x000fe200078e0098 */
[----:B------:R-:W-:Y:S01]  /*78ce0*/  MOV R33, R154 ;  /* 0x0000009a00217202 */ /* 0x000fe20000000f00 */
[----:B------:R-:W-:Y:S02]  /*78cf0*/  IMAD.MOV.U32 R29, RZ, RZ, R153 ;  /* 0x000000ffff1d7224 */ /* 0x000fe400078e0099 */
[----:B------:R-:W-:Y:S02]  /*78d00*/  IMAD.MOV.U32 R32, RZ, RZ, R155 ;  /* 0x000000ffff207224 */ /* 0x000fe400078e009b */
[----:B------:R-:W-:Y:S03]  /*78d10*/  HMMA.1688.F32.TF32 R152, R168, R104, R244 ;  /* 0x00000068a898723c */ /* 0x000fe600000810f4 */
[----:B------:R-:W-:Y:S04]  /*78d20*/  STL [R1+0x79b4], R32 ;  /* 0x0079b42001007387 */ /* 0x000fe80000100800 */
[----:B------:R-:W-:Y:S04]  /*78d30*/  STL [R1+0x79b0], R33 ;  /* 0x0079b02101007387 */ /* 0x000fe80000100800 */
[----:B------:R-:W-:Y:S04]  /*78d40*/  STL [R1+0x79ac], R29 ;  /* 0x0079ac1d01007387 */ /* 0x000fe80000100800 */
[----:B------:R-:W-:Y:S09]  /*78d50*/  STL [R1+0x79a8], R28 ;  /* 0x0079a81c01007387 */ /* 0x000ff20000100800 */
[----:B------:R-:W-:Y:S01]  /*78d60*/  IMAD.MOV.U32 R68, RZ, RZ, R155 ;  /* 0x000000ffff447224 */ /* 0x000fe200078e009b */
[----:B------:R-:W-:Y:S01]  /*78d70*/  MOV R72, R153 ;  /* 0x0000009900487202 */ /* 0x000fe20000000f00 */
[----:B------:R-:W-:-:S02]  /*78d80*/  IMAD.MOV.U32 R69, RZ, RZ, R154 ;  /* 0x000000ffff457224 */ /* 0x000fc400078e009a */
[----:B------:R-:W-:Y:S01]  /*78d90*/  IMAD.MOV.U32 R73, RZ, RZ, R152 ;  /* 0x000000ffff497224 */ /* 0x000fe200078e0098 */
[----:B------:R-:W-:Y:S01]  /*78da0*/  STL [R1+0x7ab8], R68 ;  /* 0x007ab84401007387 */ /* 0x000fe20000100800 */
[----:B------:R-:W-:-:S03]  /*78db0*/  IMAD.MOV.U32 R152, RZ, RZ, R116 ;  /* 0x000000ffff987224 */ /* 0x000fc600078e0074 */
[----:B------:R-:W-:Y:S01]  /*78dc0*/  STL [R1+0x79c0], R69 ;  /* 0x0079c04501007387 */ /* 0x000fe20000100800 */
[----:B------:R-:W-:-:S03]  /*78dd0*/  IMAD.MOV.U32 R153, RZ, RZ, R117 ;  /* 0x000000ffff997224 */ /* 0x000fc600078e0075 */
[----:B------:R-:W-:Y:S01]  /*78de0*/  STL [R1+0x79bc], R72 ;  /* 0x0079bc4801007387 */ /* 0x000fe20000100800 */
[----:B------:R-:W-:-:S03]  /*78df0*/  MOV R154, R118 ;  /* 0x00000076009a7202 */ /* 0x000fc60000000f00 */
[----:B------:R-:W-:Y:S01]  /*78e00*/  STL [R1+0x79b8], R73 ;  /* 0x0079b84901007387 */ /* 0x000fe20000100800 */
[----:B------:R-:W-:-:S03]  /*78e10*/  IMAD.MOV.U32 R155, RZ, RZ, R119 ;  /* 0x000000ffff9b7224 */ /* 0x000fc600078e0077 */
[----:B------:R-:W2:Y:S04]  /*78e20*/  LDL.LU R116, [R1+0x7e94] ;  /* 0x007e940001747983 */ /* 0x000ea80000300800 */
[----:B------:R-:W2:Y:S04]  /*78e30*/  LDL.LU R117, [R1+0x7e90] ;  /* 0x007e900001757983 */ /* 0x000ea80000300800 */
[----:B------:R-:W2:Y:S04]  /*78e40*/  LDL.LU R118, [R1+0x7e8c] ;  /* 0x007e8c0001767983 */ /* 0x000ea80000300800 */
[----:B------:R-:W2:Y:S04]  /*78e50*/  LDL.LU R119, [R1+0x7e88] ;  /* 0x007e880001777983 */ /* 0x000ea80000300800 */
[----:B------:R-:W-:Y:S04]  /*78e60*/  STL [R1+0x7abc], R81 ;  /* 0x007abc5101007387 */ /* 0x000fe80000100800 */
[----:B------:R-:W3:Y:S04]  /*78e70*/  LDL.LU R180, [R1+0x730] ;  /* 0x0007300001b47983 */ /* 0x000ee80000300800 */
[----:B------:R-:W3:Y:S04]  /*78e80*/  LDL.LU R6, [R1+0x7e84] ;  /* 0x007e840001067983 */ /* 0x000ee80000300800 */
[----:B------:R-:W3:Y:S04]  /*78e90*/  LDL.LU R7, [R1+0x7e80] ;  /* 0x007e800001077983 */ /* 0x000ee80000300800 */
[----:B------:R-:W3:Y:S04]  /*78ea0*/  LDL.LU R183, [R1+0x73c] ;  /* 0x00073c0001b77983 */ /* 0x000ee80000300800 */
[----:B----4-:R-:W4:Y:S04]  /*78eb0*/  LDL.LU R176, [R1+0x720] ;  /* 0x0007200001b07983 */ /* 0x010f280000300800 */
[----:B------:R-:W4:Y:S04]  /*78ec0*/  LDL.LU R177, [R1+0x724] ;  /* 0x0007240001b17983 */ /* 0x000f280000300800 */
[----:B------:R-:W4:Y:S04]  /*78ed0*/  LDL.LU R178, [R1+0x728] ;  /* 0x0007280001b27983 */ /* 0x000f280000300800 */
[----:B------:R-:W4:Y:S04]  /*78ee0*/  LDL.LU R179, [R1+0x72c] ;  /* 0x00072c0001b37983 */ /* 0x000f280000300800 */
[----:B------:R-:W4:Y:S04]  /*78ef0*/  LDL.LU R172, [R1+0x710] ;  /* 0x0007100001ac7983 */ /* 0x000f280000300800 */
[----:B------:R-:W4:Y:S04]  /*78f00*/  LDL.LU R173, [R1+0x714] ;  /* 0x0007140001ad7983 */ /* 0x000f280000300800 */
[----:B------:R-:W4:Y:S04]  /*78f10*/  LDL.LU R174, [R1+0x718] ;  /* 0x0007180001ae7983 */ /* 0x000f280000300800 */
[----:B------:R-:W4:Y:S01]  /*78f20*/  LDL.LU R175, [R1+0x71c] ;  /* 0x00071c0001af7983 */ /* 0x000f220000300800 */
[----:B--2---:R-:W-:Y:S11]  /*78f30*/  HMMA.1688.F32.TF32 R116, R168, R148, R116 ;  /* 0x00000094a874723c */ /* 0x004ff60000081074 */
[----:B------:R-:W-:Y:S11]  /*78f40*/  @!UPT UIADD3 URZ, URZ, URZ, URZ ;  /* 0x0000003f3f3ff290 */ /* 0x000ff6000fffe03f */
[----:B------:R-:W-:Y:S02]  /*78f50*/  @!UPT UIADD3 URZ, URZ, URZ, URZ ;  /* 0x0000003f3f3ff290 */ /* 0x000fe4000fffe03f */
[----:B------:R-:W-:Y:S01]  /*78f60*/  MOV R9, R116 ;  /* 0x0000007400097202 */ /* 0x000fe20000000f00 */
[----:B------:R-:W-:Y:S01]  /*78f70*/  IMAD.MOV.U32 R8, RZ, RZ, R117 ;  /* 0x000000ffff087224 */ /* 0x000fe200078e0075 */
[----:B------:R-:W-:Y:S01]  /*78f80*/  MOV R4, R119 ;  /* 0x0000007700047202 */ /* 0x000fe20000000f00 */
[----:B------:R-:W-:Y:S02]  /*78f90*/  IMAD.MOV.U32 R5, RZ, RZ, R118 ;  /* 0x000000ffff057224 */ /* 0x000fe400078e0076 */
[----:B---3--:R-:W-:Y:S07]  /*78fa0*/  HMMA.1688.F32.TF32 R116, R240, R6, R152 ;  /* 0x00000006f074723c */ /* 0x008fee0000081098 */
[----:B------:R-:W-:-:S02]  /*78fb0*/  IMAD.MOV.U32 R152, RZ, RZ, R27 ;  /* 0x000000ffff987224 */ /* 0x000fc400078e001b */
[----:B------:R-:W2:Y:S01]  /*78fc0*/  LDL.LU R27, [R1+0x7e7c] ;  /* 0x007e7c00011b7983 */ /* 0x000ea20000300800 */
[----:B------:R-:W-:-:S03]  /*78fd0*/  IMAD.MOV.U32 R153, RZ, RZ, R22 ;  /* 0x000000ffff997224 */ /* 0x000fc600078e0016 */
[----:B------:R-:W3:Y:S01]  /*78fe0*/  LDL.LU R22, [R1+0x7e78] ;  /* 0x007e780001167983 */ /* 0x000ee20000300800 */
[----:B------:R-:W-:Y:S01]  /*78ff0*/  MOV R154, R30 ;  /* 0x0000001e009a7202 */ /* 0x000fe20000000f00 */
[----:B------:R-:W-:Y:S02]  /*79000*/  IMAD.MOV.U32 R155, RZ, RZ, R31 ;  /* 0x000000ffff9b7224 */ /* 0x000fe400078e001f */
[----:B------:R-:W4:Y:S01]  /*79010*/  LDL.LU R30, [R1+0x7e74] ;  /* 0x007e7400011e7983 */ /* 0x000f220000300800 */
[----:B------:R-:W-:-:S03]  /*79020*/  IMAD.MOV.U32 R165, RZ, RZ, R26 ;  /* 0x000000ffffa57224 */ /* 0x000fc600078e001a */
[----:B------:R-:W4:Y:S01]  /*79030*/  LDL.LU R31, [R1+0x7e70] ;  /* 0x007e7000011f7983 */ /* 0x000f220000300800 */
[----:B------:R-:W-:Y:S03]  /*79040*/  HMMA.1688.F32.TF32 R124, R168, R140, R124 ;  /* 0x0000008ca87c723c */ /* 0x000fe6000008107c */
[----:B------:R-:W4:Y:S01]  /*79050*/  LDL.LU R164, [R1+0x700] ;  /* 0x0007000001a47983 */ /* 0x000f220000300800 */
[----:B------:R-:W-:-:S03]  /*79060*/  IMAD.MOV.U32 R160, RZ, RZ, R23 ;  /* 0x000000ffffa07224 */ /* 0x000fc600078e0017 */
[----:B------:R-:W4:Y:S01]  /*79070*/  LDL.LU R26, [R1+0x7e6c] ;  /* 0x007e6c00011a7983 */ /* 0x000f220000300800 */
[----:B------:R-:W-:Y:S01]  /*79080*/  MOV R161, R18 ;  /* 0x0000001200a17202 */ /* 0x000fe20000000f00 */
[----:B------:R-:W-:Y:S02]  /*79090*/  IMAD.MOV.U32 R162, RZ, RZ, R10 ;  /* 0x000000ffffa27224 */ /* 0x000fe400078e000a */
[----:B------:R-:W-:Y:S11]  /*790a0*/  IMAD.MOV.U32 R163, RZ, RZ, R11 ;  /* 0x000000ffffa37224 */ /* 0x000ff600078e000b */
[----:B------:R-:W-:Y:S02]  /*790b0*/  @!UPT UIADD3 URZ, URZ, URZ, URZ ;  /* 0x0000003f3f3ff290 */ /* 0x000fe4000fffe03f */
[----:B------:R-:W-:Y:S01]  /*790c0*/  IMAD.MOV.U32 R97, RZ, RZ, R124 ;  /* 0x000000ffff617224 */ /* 0x000fe200078e007c */
[----:B------:R-:W-:Y:S01]  /*790d0*/  MOV R93, R126 ;  /* 0x0000007e005d7202 */ /* 0x000fe20000000f00 */
[----:B------:R-:W-:Y:S02]  /*790e0*/  IMAD.MOV.U32 R96, RZ, RZ, R125 ;  /* 0x000000ffff607224 */ /* 0x000fe400078e007d */
[----:B------:R-:W-:Y:S02]  /*790f0*/  IMAD.MOV.U32 R92, RZ, RZ, R127 ;  /* 0x000000ffff5c7224 */ /* 0x000fe400078e007f */
[----:B------:R-:W-:Y:S07]  /*79100*/  HMMA.1688.F32.TF32 R124, R168, R144, R156 ;  /* 0x00000090a87c723c */ /* 0x000fee000008109c */
[----:B------:R-:W-:Y:S01]  /*79110*/  MOV R156, R19 ;  /* 0x00000013009c7202 */ /* 0x000fe20000000f00 */
[----:B------:R-:W-:-:S02]  /*79120*/  IMAD.MOV.U32 R157, RZ, RZ, R14 ;  /* 0x000000ffff9d7224 */ /* 0x000fc400078e000e */
[----:B------:R-:W-:Y:S01]  /*79130*/  IMAD.MOV.U32 R158, RZ, RZ, R15 ;  /* 0x000000ffff9e7224 */ /* 0x000fe200078e000f */
[----:B--2---:R-:W-:Y:S02]  /*79140*/  MOV R166, R27 ;  /* 0x0000001b00a67202 */ /* 0x004fe40000000f00 */
[----:B------:R-:W2:Y:S01]  /*79150*/  LDL.LU R27, [R1+0x7e68] ;  /* 0x007e6800011b7983 */ /* 0x000ea20000300800 */
[----:B---3--:R-:W-:-:S03]  /*79160*/  IMAD.MOV.U32 R167, RZ, RZ, R22 ;  /* 0x000000ffffa77224 */ /* 0x008fc600078e0016 */
[----:B------:R-:W3:Y:S04]  /*79170*/  LDL.LU R22, [R1+0x7e64] ;  /* 0x007e640001167983 */ /* 0x000ee80000300800 */
[----:B------:R-:W3:Y:S04]  /*79180*/  LDL.LU R23, [R1+0x7e60] ;  /* 0x007e600001177983 */ /* 0x000ee80000300800 */
[----:B------:R-:W2:Y:S04]  /*79190*/  LDL.LU R18, [R1+0x7e5c] ;  /* 0x007e5c0001127983 */ /* 0x000ea80000300800 */
[----:B------:R-:W2:Y:S04]  /*791a0*/  LDL.LU R10, [R1+0x7e58] ;  /* 0x007e5800010a7983 */ /* 0x000ea80000300800 */
[----:B------:R-:W2:Y:S04]  /*791b0*/  LDL.LU R11, [R1+0x7e54] ;  /* 0x007e5400010b7983 */ /* 0x000ea80000300800 */
[----:B------:R-:W3:Y:S04]  /*791c0*/  LDL.LU R19, [R1+0x7e50] ;  /* 0x007e500001137983 */ /* 0x000ee80000300800 */
[----:B------:R-:W3:Y:S04]  /*791d0*/  LDL.LU R14, [R1+0x7e4c] ;  /* 0x007e4c00010e7983 */ /* 0x000ee80000300800 */
[----:B------:R-:W3:Y:S01]  /*791e0*/  LDL.LU R15, [R1+0x7e48] ;  /* 0x007e4800010f7983 */ /* 0x000ee20000300800 */
[----:B------:R-:W-:Y:S01]  /*791f0*/  HMMA.1688.F32.TF32 R132, R168, R112, R132 ;  /* 0x00000070a884723c */ /* 0x000fe20000081084 */
[----:B------:R-:W-:Y:S01]  /*79200*/  IMAD.MOV.U32 R105, RZ, RZ, R124 ;  /* 0x000000ffff697224 */ /* 0x000fe200078e007c */
[----:B------:R-:W-:Y:S01]  /*79210*/  MOV R104, R125 ;  /* 0x0000007d00687202 */ /* 0x000fe20000000f00 */
[----:B------:R-:W-:-:S02]  /*79220*/  IMAD.MOV.U32 R101, RZ, RZ, R126 ;  /* 0x000000ffff657224 */ /* 0x000fc400078e007e */
[----:B------:R-:W-:-:S03]  /*79230*/  IMAD.MOV.U32 R100, RZ, RZ, R127 ;  /* 0x000000ffff647224 */ /* 0x000fc600078e007f */
[----:B------:R-:W-:Y:S11]  /*79240*/  HMMA.1688.F32.TF32 R128, R168, R120, R128 ;  /* 0x00000078a880723c */ /* 0x000ff60000081080 */
[----:B------:R-:W-:Y:S05]  /*79250*/  @!UPT UIADD3 URZ, URZ, URZ, URZ ;  /* 0x0000003f3f3ff290 */ /* 0x000fea000fffe03f */
[----:B------:R-:W-:Y:S02]  /*79260*/  IMAD.MOV.U32 R13, RZ, RZ, R134 ;  /* 0x000000ffff0d7224 */ /* 0x000fe400078e0086 */
[----:B------:R-:W-:Y:S01]  /*79270*/  IMAD.MOV.U32 R12, RZ, RZ, R135 ;  /* 0x000000ffff0c7224 */ /* 0x000fe200078e0087 */
[----:B------:R-:W-:-:S05]  /*79280*/  MOV R159, R252 ;  /* 0x000000fc009f7202 */ /* 0x000fca0000000f00 */
[----:B------:R-:W-:Y:S01]  /*79290*/  MOV R89, R128 ;  /* 0x0000008000597202 */ /* 0x000fe20000000f00 */
[----:B------:R-:W-:Y:S01]  /*792a0*/  IMAD.MOV.U32 R88, RZ, RZ, R129 ;  /* 0x000000ffff587224 */ /* 0x000fe200078e0081 */
[----:B------:R-:W-:Y:S01]  /*792b0*/  MOV R84, R131 ;  /* 0x0000008300547202 */ /* 0x000fe20000000f00 */
[----:B------:R-:W-:Y:S01]  /*792c0*/  IMAD.MOV.U32 R85, RZ, RZ, R130 ;  /* 0x000000ffff557224 */ /* 0x000fe200078e0082 */
[----:B------:R-:W-:Y:S01]  /*792d0*/  MOV R16, R133 ;  /* 0x0000008500107202 */ /* 0x000fe20000000f00 */
[----:B------:R-:W-:Y:S01]  /*792e0*/  IMAD.MOV.U32 R17, RZ, RZ, R132 ;  /* 0x000000ffff117224 */ /* 0x000fe200078e0084 */
[C---:B--2---:R-:W-:Y:S01]  /*792f0*/  HMMA.1688.F32.TF32 R124, R240.reuse, R10, R180 ;  /* 0x0000000af07c723c */ /* 0x044fe200000810b4 */
[----:B---3--:R-:W-:Y:S04]  /*79300*/  STL.64 [R1+0x7cc0], R14 ;  /* 0x007cc00e01007387 */ /* 0x008fe80000100a00 */
[----:B------:R1:W-:Y:S11]  /*79310*/  STL.64 [R1+0x7cb8], R12 ;  /* 0x007cb80c01007387 */ /* 0x0003f60000100a00 */
[----:B------:R-:W-:Y:S08]  /*79320*/  @!UPT UIADD3 URZ, URZ, URZ, URZ ;  /* 0x0000003f3f3ff290 */ /* 0x000ff0000fffe03f */
[----:B------:R-:W-:Y:S01]  /*79330*/  IMAD.MOV.U32 R141, RZ, RZ, R124 ;  /* 0x000000ffff8d7224 */ /* 0x000fe200078e007c */
[----:B------:R-:W-:Y:S01]  /*79340*/  MOV R121, R126 ;  /* 0x0000007e00797202 */ /* 0x000fe20000000f00 */
[----:B------:R-:W-:Y:S02]  /*79350*/  IMAD.MOV.U32 R140, RZ, RZ, R125 ;  /* 0x000000ffff8c7224 */ /* 0x000fe400078e007d */
[----:B------:R-:W-:Y:S02]  /*79360*/  IMAD.MOV.U32 R120, RZ, RZ, R127 ;  /* 0x000000ffff787224 */ /* 0x000fe400078e007f */
[C---:B----4-:R-:W-:Y:S08]  /*79370*/  HMMA.1688.F32.TF32 R124, R240.reuse, R14, R176 ;  /* 0x0000000ef07c723c */ /* 0x050ff000000810b0 */
[C---:B-1----:R-:W-:Y:S08]  /*79380*/  HMMA.1688.F32.TF32 R12, R240.reuse, R26, R160 ;  /* 0x0000001af00c723c */ /* 0x042ff000000810a0 */
[C---:B------:R-:W-:Y:S11]  /*79390*/  HMMA.1688.F32.TF32 R128, R240.reuse, R22, R164 ;  /* 0x00000016f080723c */ /* 0x040ff600000810a4 */
[----:B------:R-:W-:Y:S05]  /*793a0*/  @!UPT UIADD3 URZ, URZ, URZ, URZ ;  /* 0x0000003f3f3ff290 */ /* 0x000fea000fffe03f */
[----:B------:R-:W-:Y:S01]  /*793b0*/  IMAD.MOV.U32 R69, RZ, RZ, R12 ;  /* 0x000000ffff457224 */ /* 0x000fe200078e000c */
[----:B------:R-:W-:Y:S01]  /*793c0*/  MOV R73, R14 ;  /* 0x0000000e00497202 */ /* 0x000fe20000000f00 */
[----:B------:R-:W-:Y:S02]  /*793d0*/  IMAD.MOV.U32 R72, RZ, RZ, R13 ;  /* 0x000000ffff487224 */ /* 0x000fe400078e000d */
[----:B------:R-:W-:Y:S02]  /*793e0*/  IMAD.MOV.U32 R32, RZ, RZ, R15 ;  /* 0x000000ffff207224 */ /* 0x000fe400078e000f */
[----:B------:R-:W-:Y:S01]  /*793f0*/  HMMA.1688.F32.TF32 R12, R240, R30, R156 ;  /* 0x0000001ef00c723c */ /* 0x000fe2000008109c */
[----:B------:R-:W-:Y:S04]  /*79400*/  STL.64 [R1+0x7cb0], R18 ;  /* 0x007cb01201007387 */ /* 0x000fe80000100a00 */
[----:B------:R1:W-:Y:S04]  /*79410*/  STL.64 [R1+0x7ca8], R16 ;  /* 0x007ca81001007387 */ /* 0x0003e80000100a00 */
[----:B------:R-:W-:Y:S04]  /*79420*/  STL.64 [R1+0x79d0], R130 ;  /* 0x0079d08201007387 */ /* 0x000fe80000100a00 */
[----:B------:R-:W-:Y:S01]  /*79430*/  STL.64 [R1+0x79c8], R128 ;  /* 0x0079c88001007387 */ /* 0x000fe20000100a00 */
[----:B------:R-:W-:Y:S01]  /*79440*/  IMAD.MOV.U32 R160, RZ, RZ, R63 ;  /* 0x000000ffffa07224 */ /* 0x000fe200078e003f */
[----:B------:R-:W-:Y:S01]  /*79450*/  MOV R161, R62 ;  /* 0x0000003e00a17202 */ /* 0x000fe20000000f00 */
[----:B------:R-:W-:-:S08]  /*79460*/  IMAD.MOV.U32 R162, RZ, RZ, R67 ;  /* 0x000000ffffa27224 */ /* 0x000fd000078e0043 */
[----:B------:R-:W-:Y:S01]  /*79470*/  IMAD.MOV.U32 R41, RZ, RZ, R12 ;  /* 0x000000ffff297224 */ /* 0x000fe200078e000c */
[----:B------:R-:W-:Y:S01]  /*79480*/  MOV R40, R13 ;  /* 0x0000000d00287202 */ /* 0x000fe20000000f00 */
[----:B------:R-:W-:Y:S02]  /*79490*/  IMAD.MOV.U32 R37, RZ, RZ, R14 ;  /* 0x000000ffff257224 */ /* 0x000fe400078e000e */
[----:B------:R-:W-:Y:S02]  /*794a0*/  IMAD.MOV.U32 R36, RZ, RZ, R15 ;  /* 0x000000ffff247224 */ /* 0x000fe400078e000f */
[----:B------:R-:W-:Y:S07]  /*794b0*/  HMMA.1688.F32.TF32 R12, R240, R34, R152 ;  /* 0x00000022f00c723c */ /* 0x000fee0000081098 */
[----:B------:R-:W-:Y:S01]  /*794c0*/  IMAD.MOV.U32 R152, RZ, RZ, R82 ;  /* 0x000000ffff987224 */ /* 0x000fe200078e0052 */
[----:B------:R-:W-:Y:S01]  /*794d0*/  MOV R154, R78 ;  /* 0x0000004e009a7202 */ /* 0x000fe20000000f00 */
[----:B------:R-:W2:Y:S01]  /*794e0*/  LDL.LU R82, [R1+0x7e44] ;  /* 0x007e440001527983 */ /* 0x000ea20000300800 */
[----:B------:R-:W-:-:S02]  /*794f0*/  IMAD.MOV.U32 R153, RZ, RZ, R83 ;  /* 0x000000ffff997224 */ /* 0x000fc400078e0053 */
[----:B------:R-:W-:Y:S01]  /*79500*/  IMAD.MOV.U32 R155, RZ, RZ, R79 ;  /* 0x000000ffff9b7224 */ /* 0x000fe200078e004f */
[----:B------:R-:W3:Y:S04]  /*79510*/  LDL.LU R83, [R1+0x7e40] ;  /* 0x007e400001537983 */ /* 0x000ee80000300800 */
[----:B------:R-:W4:Y:S01]  /*79520*/  LDL.LU R78, [R1+0x7e3c] ;  /* 0x007e3c00014e7983 */ /* 0x000f220000300800 */
[----:B------:R-:W-:-:S03]  /*79530*/  IMAD.MOV.U32 R163, RZ, RZ, R66 ;  /* 0x000000ffffa37224 */ /* 0x000fc600078e0042 */
[----:B------:R-:W4:Y:S01]  /*79540*/  LDL.LU R79, [R1+0x7e38] ;  /* 0x007e3800014f7983 */ /* 0x000f220000300800 */
[----:B------:R-:W-:-:S03]  /*79550*/  MOV R164, R98 ;  /* 0x0000006200a47202 */ /* 0x000fc60000000f00 */
[----:B------:R-:W4:Y:S01]  /*79560*/  LDL.LU R63, [R1+0x7e34] ;  /* 0x007e3400013f7983 */ /* 0x000f220000300800 */
[----:B------:R-:W-:-:S03]  /*79570*/  IMAD.MOV.U32 R165, RZ, RZ, R99 ;  /* 0x000000ffffa57224 */ /* 0x000fc600078e0063 */
[----:B------:R-:W4:Y:S01]  /*79580*/  LDL.LU R62, [R1+0x7e30] ;  /* 0x007e3000013e7983 */ /* 0x000f220000300800 */
[----:B------:R-:W-:-:S03]  /*79590*/  IMAD.MOV.U32 R21, RZ, RZ, R124 ;  /* 0x000000ffff157224 */ /* 0x000fc600078e007c */
[----:B------:R-:W4:Y:S01]  /*795a0*/  LDL.LU R67, [R1+0x7e2c] ;  /* 0x007e2c0001437983 */ /* 0x000f220000300800 */
[----:B------:R-:W-:Y:S01]  /*795b0*/  MOV R24, R125 ;  /* 0x0000007d00187202 */ /* 0x000fe20000000f00 */
[----:B------:R-:W-:Y:S02]  /*795c0*/  IMAD.MOV.U32 R25, RZ, RZ, R126 ;  /* 0x000000ffff197224 */ /* 0x000fe400078e007e */
[----:B------:R-:W4:Y:S01]  /*795d0*/  LDL.LU R66, [R1+0x7e28] ;  /* 0x007e280001427983 */ /* 0x000f220000300800 */
[----:B------:R-:W-:Y:S01]  /*795e0*/  IMAD.MOV.U32 R252, RZ, RZ, R127 ;  /* 0x000000fffffc7224 */ /* 0x000fe200078e007f */
[----:B------:R-:W-:Y:S01]  /*795f0*/  MOV R167, R95 ;  /* 0x0000005f00a77202 */ /* 0x000fe20000000f00 */
[----:B------:R-:W-:Y:S01]  /*79600*/  IMAD.MOV.U32 R166, RZ, RZ, R94 ;  /* 0x000000ffffa67224 */ /* 0x000fe200078e005e */
[----:B------:R-:W4:Y:S01]  /*79610*/  LDL.LU R98, [R1+0x7e24] ;  /* 0x007e240001627983 */ /* 0x000f220000300800 */
[----:B------:R-:W-:Y:S03]  /*79620*/  HMMA.1688.F32.TF32 R124, R240, R18, R172 ;  /* 0x00000012f07c723c */ /* 0x000fe600000810ac */
[----:B------:R-:W4:Y:S04]  /*79630*/  LDL.LU R99, [R1+0x7e20] ;  /* 0x007e200001637983 */ /* 0x000f280000300800 */
[----:B------:R-:W4:Y:S01]  /*79640*/  LDL.LU R94, [R1+0x7e1c] ;  /* 0x007e1c00015e7983 */ /* 0x000f220000300800 */
[----:B------:R-:W-:Y:S01]  /*79650*/  IMAD.MOV.U32 R172, RZ, RZ, R106 ;  /* 0x000000ffffac7224 */ /* 0x000fe200078e006a */
[----:B------:R-:W-:Y:S01]  /*79660*/  MOV R174, R102 ;  /* 0x0000006600ae7202 */ /* 0x000fe20000000f00 */
[----:B------:R-:W-:Y:S01]  /*79670*/  IMAD.MOV.U32 R173, RZ, RZ, R107 ;  /* 0x000000ffffad7224 */ /* 0x000fe200078e006b */
[----:B------:R-:W4:Y:S01]  /*79680*/  LDL.LU R95, [R1+0x7e18] ;  /* 0x007e1800015f7983 */ /* 0x000f220000300800 */
[----:B------:R-:W-:-:S03]  /*79690*/  IMAD.MOV.U32 R175, RZ, RZ, R103 ;  /* 0x000000ffffaf7224 */ /* 0x000fc600078e0067 */
[----:B------:R-:W4:Y:S04]  /*796a0*/  LDL.LU R106, [R1+0x7e14] ;  /* 0x007e1400016a7983 */ /* 0x000f280000300800 */
[----:B------:R-:W4:Y:S04]  /*796b0*/  LDL.LU R107, [R1+0x7e10] ;  /* 0x007e1000016b7983 */ /* 0x000f280000300800 */
[----:B------:R-:W4:Y:S04]  /*796c0*/  LDL.LU R102, [R1+0x7e0c] ;  /* 0x007e0c0001667983 */ /* 0x000f280000300800 */
[----:B------:R-:W4:Y:S01]  /*796d0*/  LDL.LU R103, [R1+0x7e08] ;  /* 0x007e080001677983 */ /* 0x000f220000300800 */
[----:B------:R-:W-:Y:S01]  /*796e0*/  IMAD.MOV.U32 R180, RZ, RZ, R147 ;  /* 0x000000ffffb47224 */ /* 0x000fe200078e0093 */
[----:B------:R-:W-:Y:S01]  /*796f0*/  MOV R181, R146 ;  /* 0x0000009200b57202 */ /* 0x000fe20000000f00 */
[----:B------:R-:W-:Y:S01]  /*79700*/  IMAD.MOV.U32 R182, RZ, RZ, R151 ;  /* 0x000000ffffb67224 */ /* 0x000fe200078e0097 */
[----:B------:R-:W4:Y:S01]  /*79710*/  LDL.LU R147, [R1+0x7e04] ;  /* 0x007e040001937983 */ /* 0x000f220000300800 */
[----:B------:R-:W-:Y:S01]  /*79720*/  IMAD.MOV.U32 R183, RZ, RZ, R150 ;  /* 0x000000ffffb77224 */ /* 0x000fe200078e0096 */
[----:B------:R-:W-:-:S02]  /*79730*/  MOV R184, R71 ;  /* 0x0000004700b87202 */ /* 0x000fc40000000f00 */
[----:B------:R-:W4:Y:S01]  /*79740*/  LDL.LU R146, [R1+0x7e00] ;  /* 0x007e000001927983 */ /* 0x000f220000300800 */
[----:B------:R-:W-:-:S03]  /*79750*/  IMAD.MOV.U32 R185, RZ, RZ, R70 ;  /* 0x000000ffffb97224 */ /* 0x000fc600078e0046 */
        /* <DEDUP_REMOVED lines=28> */
[----:B------:R-:W4:Y:S04]  /*79920*/  LDL.LU R87, [R1+0x7dc4] ;  /* 0x007dc40001577983 */ /* 0x000f280000300800 */
[----:B------:R-:W4:Y:S04]  /*79930*/  LDL.LU R86, [R1+0x7dc0] ;  /* 0x007dc00001567983 */ /* 0x000f280000300800 */
[----:B------:R-:W4:Y:S04]  /*79940*/  LDL.LU R91, [R1+0x7dbc] ;  /* 0x007dbc00015b7983 */ /* 0x000f280000300800 */
[----:B------:R-:W4:Y:S01]  /*79950*/  LDL.LU R90, [R1+0x7db8] ;  /* 0x007db800015a7983 */ /* 0x000f220000300800 */
[----:B--2---:R-:W-:Y:S01]  /*79960*/  IMAD.MOV.U32 R207, RZ, RZ, R82 ;  /* 0x000000ffffcf7224 */ /* 0x004fe200078e0052 */
[----:B---3--:R-:W-:Y:S01]  /*79970*/  MOV R206, R83 ;  /* 0x0000005300ce7202 */ /* 0x008fe20000000f00 */
[----:B----4-:R-:W-:-:S02]  /*79980*/  IMAD.MOV.U32 R205, RZ, RZ, R78 ;  /* 0x000000ffffcd7224 */ /* 0x010fc400078e004e */
[----:B------:R-:W-:Y:S02]  /*79990*/  IMAD.MOV.U32 R204, RZ, RZ, R79 ;  /* 0x000000ffffcc7224 */ /* 0x000fe400078e004f */
[----:B------:R-:W2:Y:S04]  /*799a0*/  LDL.LU R79, [R1+0x7db4] ;  /* 0x007db400014f7983 */ /* 0x000ea80000300800 */
[----:B------:R-:W3:Y:S04]  /*799b0*/  LDL.LU R78, [R1+0x7db0] ;  /* 0x007db000014e7983 */ /* 0x000ee80000300800 */
[----:B------:R-:W4:Y:S04]  /*799c0*/  LDL.LU R83, [R1+0x7dac] ;  /* 0x007dac0001537983 */ /* 0x000f280000300800 */
[----:B------:R-:W4:Y:S01]  /*799d0*/  LDL.LU R82, [R1+0x7da8] ;  /* 0x007da80001527983 */ /* 0x000f220000300800 */
[----:B------:R-:W-:-:S02]  /*799e0*/  IMAD.MOV.U32 R215, RZ, RZ, R98 ;  /* 0x000000ffffd77224 */ /* 0x000fc400078e0062 */
[----:B------:R-:W-:Y:S01]  /*799f0*/  IMAD.MOV.U32 R214, RZ, RZ, R99 ;  /* 0x000000ffffd67224 */ /* 0x000fe200078e0063 */
[----:B------:R-:W-:Y:S01]  /*79a00*/  MOV R213, R94 ;  /* 0x0000005e00d57202 */ /* 0x000fe20000000f00 */
[----:B------:R-:W-:Y:S02]  /*79a10*/  IMAD.MOV.U32 R212, RZ, RZ, R95 ;  /* 0x000000ffffd47224 */ /* 0x000fe400078e005f */
[----:B------:R-:W4:Y:S04]  /*79a20*/  LDL.LU R95, [R1+0x7da4] ;  /* 0x007da400015f7983 */ /* 0x000f280000300800 */
[----:B------:R-:W4:Y:S04]  /*79a30*/  LDL.LU R94, [R1+0x7da0] ;  /* 0x007da000015e7983 */ /* 0x000f280000300800 */
[----:B------:R-:W4:Y:S01]  /*79a40*/  LDL.LU R99, [R1+0x7d9c] ;  /* 0x007d9c0001637983 */ /* 0x000f220000300800 */
[----:B------:R-:W-:-:S02]  /*79a50*/  IMAD.MOV.U32 R218, RZ, RZ, R107 ;  /* 0x000000ffffda7224 */ /* 0x000fc400078e006b */
[----:B------:R-:W-:Y:S01]  /*79a60*/  IMAD.MOV.U32 R217, RZ, RZ, R102 ;  /* 0x000000ffffd97224 */ /* 0x000fe200078e0066 */
[----:B------:R-:W4:Y:S01]  /*79a70*/  LDL.LU R98, [R1+0x7d98] ;  /* 0x007d980001627983 */ /* 0x000f220000300800 */
[----:B------:R-:W-:-:S03]  /*79a80*/  MOV R216, R103 ;  /* 0x0000006700d87202 */ /* 0x000fc60000000f00 */
[----:B------:R-:W4:Y:S01]  /*79a90*/  LDL.LU R103, [R1+0x7d94] ;  /* 0x007d940001677983 */ /* 0x000f220000300800 */
[----:B------:R-:W-:-:S03]  /*79aa0*/  MOV R219, R106 ;  /* 0x0000006a00db7202 */ /* 0x000fc60000000f00 */
[----:B------:R-:W4:Y:S04]  /*79ab0*/  LDL.LU R102, [R1+0x7d90] ;  /* 0x007d900001667983 */ /* 0x000f280000300800 */
[----:B------:R-:W4:Y:S04]  /*79ac0*/  LDL.LU R107, [R1+0x7d8c] ;  /* 0x007d8c00016b7983 */ /* 0x000f280000300800 */
[----:B------:R-:W4:Y:S01]  /*79ad0*/  LDL.LU R106, [R1+0x7d88] ;  /* 0x007d8800016a7983 */ /* 0x000f220000300800 */
[----:B------:R-:W-:Y:S02]  /*79ae0*/  IMAD.MOV.U32 R221, RZ, RZ, R151 ;  /* 0x000000ffffdd7224 */ /* 0x000fe400078e0097 */
[----:B------:R-:W-:Y:S01]  /*79af0*/  IMAD.MOV.U32 R220, RZ, RZ, R150 ;  /* 0x000000ffffdc7224 */ /* 0x000fe200078e0096 */
[----:B------:R-:W-:Y:S01]  /*79b00*/  MOV R222, R146 ;  /* 0x0000009200de7202 */ /* 0x000fe20000000f00 */
[----:B------:R-:W4:Y:S01]  /*79b10*/  LDL.LU R150, [R1+0x7d84] ;  /* 0x007d840001967983 */ /* 0x000f220000300800 */
[----:B------:R-:W-:-:S03]  /*79b20*/  IMAD.MOV.U32 R223, RZ, RZ, R147 ;  /* 0x000000ffffdf7224 */ /* 0x000fc600078e0093 */
[----:B------:R-:W4:Y:S04]  /*79b30*/  LDL.LU R151, [R1+0x7d80] ;  /* 0x007d800001977983 */ /* 0x000f280000300800 */
[----:B------:R-:W4:Y:S04]  /*79b40*/  LDL.LU R146, [R1+0x7d7c] ;  /* 0x007d7c0001927983 */ /* 0x000f280000300800 */
[----:B------:R-:W4:Y:S01]  /*79b50*/  LDL.LU R147, [R1+0x7d78] ;  /* 0x007d780001937983 */ /* 0x000f220000300800 */
[----:B------:R-:W-:Y:S02]  /*79b60*/  IMAD.MOV.U32 R231, RZ, RZ, R123 ;  /* 0x000000ffffe77224 */ /* 0x000fe400078e007b */
[----:B------:R-:W-:Y:S01]  /*79b70*/  IMAD.MOV.U32 R230, RZ, RZ, R122 ;  /* 0x000000ffffe67224 */ /* 0x000fe200078e007a */
[----:B------:R-:W-:Y:S01]  /*79b80*/  MOV R229, R143 ;  /* 0x0000008f00e57202 */ /* 0x000fe20000000f00 */
[----:B------:R-:W-:-:S02]  /*79b90*/  IMAD.MOV.U32 R228, RZ, RZ, R142 ;  /* 0x000000ffffe47224 */ /* 0x000fc400078e008e */
[----:B------:R-:W4:Y:S04]  /*79ba0*/  LDL.LU R142, [R1+0x7d74] ;  /* 0x007d7400018e7983 */ /* 0x000f280000300800 */
[----:B------:R-:W4:Y:S04]  /*79bb0*/  LDL.LU R143, [R1+0x7d70] ;  /* 0x007d7000018f7983 */ /* 0x000f280000300800 */
[----:B------:R-:W4:Y:S01]  /*79bc0*/  LDL.LU R122, [R1+0x7d6c] ;  /* 0x007d6c00017a7983 */ /* 0x000f220000300800 */
[----:B------:R-:W-:Y:S02]  /*79bd0*/  IMAD.MOV.U32 R234, RZ, RZ, R110 ;  /* 0x000000ffffea7224 */ /* 0x000fe400078e006e */
        /* <DEDUP_REMOVED lines=8> */
[----:B------:R-:W-:Y:S01]  /*79c60*/  IMAD.MOV.U32 R80, RZ, RZ, R137 ;  /* 0x000000ffff507224 */ /* 0x000fe200078e0089 */
[----:B------:R-:W-:Y:S01]  /*79c70*/  MOV R76, R139 ;  /* 0x0000008b004c7202 */ /* 0x000fe20000000f00 */
[----:B------:R-:W-:Y:S01]  /*79c80*/  IMAD.MOV.U32 R77, RZ, RZ, R138 ;  /* 0x000000ffff4d7224 */ /* 0x000fe200078e008a */
[----:B------:R-:W-:Y:S01]  /*79c90*/  MOV R236, R90 ;  /* 0x0000005a00ec7202 */ /* 0x000fe20000000f00 */
[----:B------:R-:W-:Y:S01]  /*79ca0*/  IMAD.MOV.U32 R237, RZ, RZ, R91 ;  /* 0x000000ffffed7224 */ /* 0x000fe200078e005b */
[----:B------:R-:W-:Y:S01]  /*79cb0*/  MOV R239, R87 ;  /* 0x0000005700ef7202 */ /* 0x000fe20000000f00 */
[----:B------:R-:W-:Y:S01]  /*79cc0*/  IMAD.MOV.U32 R238, RZ, RZ, R86 ;  /* 0x000000ffffee7224 */ /* 0x000fe200078e0056 */
[----:B------:R-:W-:Y:S01]  /*79cd0*/  MOV R225, R75 ;  /* 0x0000004b00e17202 */ /* 0x000fe20000000f00 */
        /* <DEDUP_REMOVED lines=19> */
[----:B--2---:R-:W-:Y:S01]  /*79e10*/  IMAD.MOV.U32 R247, RZ, RZ, R79 ;  /* 0x000000fffff77224 */ /* 0x004fe200078e004f */
[----:B---3--:R-:W-:Y:S01]  /*79e20*/  MOV R246, R78 ;  /* 0x0000004e00f67202 */ /* 0x008fe20000000f00 */
[----:B----4-:R-:W-:Y:S02]  /*79e30*/  IMAD.MOV.U32 R245, RZ, RZ, R83 ;  /* 0x000000fffff57224 */ /* 0x010fe400078e0053 */
[----:B------:R-:W-:Y:S02]  /*79e40*/  IMAD.MOV.U32 R244, RZ, RZ, R82 ;  /* 0x000000fffff47224 */ /* 0x000fe400078e0052 */
[----:B------:R-:W-:Y:S02]  /*79e50*/  IMAD.MOV.U32 R139, RZ, RZ, R95 ;  /* 0x000000ffff8b7224 */ /* 0x000fe400078e005f */
[----:B------:R-:W-:Y:S01]  /*79e60*/  IMAD.MOV.U32 R138, RZ, RZ, R94 ;  /* 0x000000ffff8a7224 */ /* 0x000fe200078e005e */
[----:B------:R-:W-:Y:S01]  /*79e70*/  MOV R137, R99 ;  /* 0x0000006300897202 */ /* 0x000fe20000000f00 */
[----:B------:R-:W-:-:S02]  /*79e80*/  IMAD.MOV.U32 R136, RZ, RZ, R98 ;  /* 0x000000ffff887224 */ /* 0x000fc400078e0062 */
[----:B------:R-:W-:Y:S01]  /*79e90*/  IMAD.MOV.U32 R135, RZ, RZ, R103 ;  /* 0x000000ffff877224 */ /* 0x000fe200078e0067 */
[----:B------:R-:W-:Y:S01]  /*79ea0*/  MOV R134, R102 ;  /* 0x0000006600867202 */ /* 0x000fe20000000f00 */
[----:B------:R-:W-:Y:S02]  /*79eb0*/  IMAD.MOV.U32 R133, RZ, RZ, R107 ;  /* 0x000000ffff857224 */ /* 0x000fe400078e006b */
[----:B------:R-:W-:Y:S02]  /*79ec0*/  IMAD.MOV.U32 R132, RZ, RZ, R106 ;  /* 0x000000ffff847224 */ /* 0x000fe400078e006a */
[----:B------:R-:W2:Y:S04]  /*79ed0*/  LDL.LU R106, [R1+0x7d54] ;  /* 0x007d5400016a7983 */ /* 0x000ea80000300800 */
[----:B------:R-:W2:Y:S04]  /*79ee0*/  LDL.LU R107, [R1+0x7d50] ;  /* 0x007d5000016b7983 */ /* 0x000ea80000300800 */
[----:B------:R-:W3:Y:S04]  /*79ef0*/  LDL.LU R102, [R1+0x7d4c] ;  /* 0x007d4c0001667983 */ /* 0x000ee80000300800 */
[----:B------:R-:W3:Y:S04]  /*79f00*/  LDL.LU R103, [R1+0x7d48] ;  /* 0x007d480001677983 */ /* 0x000ee80000300800 */
[----:B------:R-:W4:Y:S04]  /*79f10*/  LDL.LU R98, [R1+0x7d44] ;  /* 0x007d440001627983 */ /* 0x000f280000300800 */
[----:B------:R-:W4:Y:S04]  /*79f20*/  LDL.LU R99, [R1+0x7d40] ;  /* 0x007d400001637983 */ /* 0x000f280000300800 */
        /* <DEDUP_REMOVED lines=25> */
[----:B------:R-:W3:Y:S04]  /*7a0c0*/  LDL.LU R42, [R1+0x7cd8] ;  /* 0x007cd800012a7983 */ /* 0x000ee80000300800 */
[----:B------:R-:W3:Y:S04]  /*7a0d0*/  LDL.LU R43, [R1+0x7cd4] ;  /* 0x007cd400012b7983 */ /* 0x000ee80000300800 */
[----:B------:R-:W3:Y:S04]  /*7a0e0*/  LDL.LU R51, [R1+0x7cd0] ;  /* 0x007cd00001337983 */ /* 0x000ee80000300800 */
[----:B------:R-:W1:Y:S04]  /*7a0f0*/  LDL.LU R46, [R1+0x7ccc] ;  /* 0x007ccc00012e7983 */ /* 0x000e680000300800 */
[----:B------:R-:W1:Y:S01]  /*7a100*/  LDL.LU R47, [R1+0x7cc8] ;  /* 0x007cc800012f7983 */ /* 0x000e620000300800 */
[----:B------:R-:W-:Y:S01]  /*7a110*/  MOV R49, R12 ;  /* 0x0000000c00317202 */ /* 0x000fe20000000f00 */
        /* <DEDUP_REMOVED lines=11> */
[----:B------:R-:W-:Y:S04]  /*7a1d0*/  LDS R116, [R0+0x81080] ;  /* 0x0810800000747984 */ /* 0x000fe80000000800 */
[----:B------:R-:W-:Y:S04]  /*7a1e0*/  LDS R118, [R0+0x81880] ;  /* 0x0818800000767984 */ /* 0x000fe80000000800 */
[----:B------:R-:W-:Y:S04]  /*7a1f0*/  LDS R117, [R2+0x81080] ;  /* 0x0810800002757984 */ /* 0x000fe80000000800 */
[----:B------:R-:W1:Y:S01]  /*7a200*/  LDS R119, [R2+0x81880] ;  /* 0x0818800002777984 */ /* 0x000e620000000800 */
[C---:B--2---:R-:W-:Y:S11]  /*7a210*/  HMMA.1688.F32.TF32 R12, R240.reuse, R38, R132 ;  /* 0x00000026f00c723c */ /* 0x044ff60000081084 */
[----:B------:R-:W-:Y:S11]  /*7a220*/  @!UPT UIADD3 URZ, URZ, URZ, URZ ;  /* 0x0000003f3f3ff290 */ /* 0x000ff6000fffe03f */
[----:B------:R-:W-:Y:S02]  /*7a230*/  @!UPT UIADD3 URZ, URZ, URZ, URZ ;  /* 0x0000003f3f3ff290 */ /* 0x000fe4000fffe03f */
[----:B------:R-:W-:Y:S01]  /*7a240*/  IMAD.MOV.U32 R57, RZ, RZ, R12 ;  /* 0x000000ffff397224 */ /* 0x000fe200078e000c */
[----:B------:R-:W-:Y:S01]  /*7a250*/  MOV R53, R14 ;  /* 0x0000000e00357202 */ /* 0x000fe20000000f00 */
[----:B------:R-:W-:Y:S02]  /*7a260*/  IMAD.MOV.U32 R56, RZ, RZ, R13 ;  /* 0x000000ffff387224 */ /* 0x000fe400078e000d */
[----:B------:R-:W-:Y:S02]  /*7a270*/  IMAD.MOV.U32 R52, RZ, RZ, R15 ;  /* 0x000000ffff347224 */ /* 0x000fe400078e000f */
[C---:B---3--:R-:W-:Y:S08]  /*7a280*/  HMMA.1688.F32.TF32 R12, R240.reuse, R42, R136 ;  /* 0x0000002af00c723c */ /* 0x048ff00000081088 */
[C---:B-1----:R-:W-:Y:S11]  /*7a290*/  HMMA.1688.F32.TF32 R16, R240.reuse, R46, R244 ;  /* 0x0000002ef010723c */ /* 0x042ff600000810f4 */
[----:B------:R-:W-:Y:S05]  /*7a2a0*/  @!UPT UIADD3 URZ, URZ, URZ, URZ ;  /* 0x0000003f3f3ff290 */ /* 0x000fea000fffe03f */
[----:B------:R-:W-:Y:S01]  /*7a2b0*/  IMAD.MOV.U32 R65, RZ, RZ, R12 ;  /* 0x000000ffff417224 */ /* 0x000fe200078e000c */
[----:B------:R-:W-:Y:S01]  /*7a2c0*/  MOV R64, R13 ;  /* 0x0000000d00407202 */ /* 0x000fe20000000f00 */
[----:B------:R-:W-:Y:S02]  /*7a2d0*/  IMAD.MOV.U32 R61, RZ, RZ, R14 ;  /* 0x000000ffff3d7224 */ /* 0x000fe400078e000e */
[----:B------:R-:W-:Y:S02]  /*7a2e0*/  IMAD.MOV.U32 R60, RZ, RZ, R15 ;  /* 0x000000ffff3c7224 */ /* 0x000fe400078e000f */
[C---:B------:R-:W-:Y:S01]  /*7a2f0*/  HMMA.1688.F32.TF32 R12, R240.reuse, R50, R236 ;  /* 0x00000032f00c723c */ /* 0x040fe200000810ec */
[----:B------:R-:W-:Y:S04]  /*7a300*/  STL.64 [R1+0x1080], R16 ;  /* 0x0010801001007387 */ /* 0x000fe80000100a00 */
[----:B------:R1:W-:Y:S03]  /*7a310*/  STL.64 [R1+0x1088], R18 ;  /* 0x0010881201007387 */ /* 0x0003e60000100a00 */
[C---:B------:R-:W-:Y:S08]  /*7a320*/  HMMA.1688.F32.TF32 R124, R240.reuse, R54, R232 ;  /* 0x00000036f07c723c */ /* 0x040ff000000810e8 */
[C---:B-1----:R-:W-:Y:S07]  /*7a330*/  HMMA.1688.F32.TF32 R16, R240.reuse, R58, R228 ;  /* 0x0000003af010723c */ /* 0x042fee00000810e4 */
[----:B------:R-:W-:Y:S04]  /*7a340*/  STL.64 [R1+0x1070], R12 ;  /* 0x0010700c01007387 */ /* 0x000fe80000100a00 */
[----:B------:R1:W-:Y:S02]  /*7a350*/  STL.64 [R1+0x1078], R14 ;  /* 0x0010780e01007387 */ /* 0x0003e40000100a00 */
[C---:B-1----:R-:W-:Y:S02]  /*7a360*/  HMMA.1688.F32.TF32 R12, R240.reuse, R62, R224 ;  /* 0x0000003ef00c723c */ /* 0x042fe400000810e0 */
[----:B------:R-:W-:Y:S04]  /*7a370*/  STL.64 [R1+0x1060], R124 ;  /* 0x0010607c01007387 */ /* 0x000fe80000100a00 */
[----:B------:R1:W-:Y:S04]  /*7a380*/  STL.64 [R1+0x1068], R126 ;  /* 0x0010687e01007387 */ /* 0x0003e80000100a00 */
[----:B------:R-:W-:Y:S04]  /*7a390*/  STL.64 [R1+0x1050], R16 ;  /* 0x0010501001007387 */ /* 0x000fe80000100a00 */
[----:B------:R2:W-:Y:S01]  /*7a3a0*/  STL.64 [R1+0x1058], R18 ;  /* 0x0010581201007387 */ /* 0x0005e20000100a00 */
[C---:B-1----:R-:W-:Y:S08]  /*7a3b0*/  HMMA.1688.F32.TF32 R124, R240.reuse, R66, R220 ;  /* 0x00000042f07c723c */ /* 0x042ff000000810dc */
[----:B------:R-:W-:Y:S01]  /*7a3c0*/  STL.64 [R1+0x1040], R12 ;  /* 0x0010400c01007387 */ /* 0x000fe20000100a00 */
[C---:B--2---:R-:W-:Y:S03]  /*7a3d0*/  HMMA.1688.F32.TF32 R16, R240.reuse, R70, R216 ;  /* 0x00000046f010723c */ /* 0x044fe600000810d8 */
[----:B------:R1:W-:Y:S05]  /*7a3e0*/  STL.64 [R1+0x1048], R14 ;  /* 0x0010480e01007387 */ /* 0x0003ea0000100a00 */
[C---:B-1----:R-:W-:Y:S06]  /*7a3f0*/  HMMA.1688.F32.TF32 R12, R240.reuse, R74, R212 ;  /* 0x0000004af00c723c */ /* 0x042fec00000810d4 */
[----:B------:R-:W-:Y:S04]  /*7a400*/  STL.64 [R1+0x1030], R124 ;  /* 0x0010307c01007387 */ /* 0x000fe80000100a00 */
[----:B------:R1:W-:Y:S05]  /*7a410*/  STL.64 [R1+0x1038], R126 ;  /* 0x0010387e01007387 */ /* 0x0003ea0000100a00 */
[----:B------:R-:W-:Y:S04]  /*7a420*/  STL.64 [R1+0x1020], R16 ;  /* 0x0010201001007387 */ /* 0x000fe80000100a00 */
[----:B------:R2:W-:Y:S01]  /*7a430*/  STL.64 [R1+0x1028], R18 ;  /* 0x0010281201007387 */ /* 0x0005e20000100a00 */
[C---:B-1----:R-:W-:Y:S03]  /*7a440*/  HMMA.1688.F32.TF32 R124, R240.reuse, R78, R208 ;  /* 0x0000004ef07c723c */ /* 0x042fe600000810d0 */
[----:B------:R-:W-:Y:S05]  /*7a450*/  STL.64 [R1+0x1010], R12 ;  /* 0x0010100c01007387 */ /* 0x000fea0000100a00 */
[C---:B--2---:R-:W-:Y:S01]  /*7a460*/  HMMA.1688.F32.TF32 R16, R240.reuse, R82, R204 ;  /* 0x00000052f010723c */ /* 0x044fe200000810cc */
[----:B------:R1:W-:Y:S07]  /*7a470*/  STL.64 [R1+0x1018], R14 ;  /* 0x0010180e01007387 */ /* 0x0003ee0000100a00 */
[C---:B-1----:R-:W-:Y:S07]  /*7a480*/  HMMA.1688.F32.TF32 R12, R240.reuse, R86, R200 ;  /* 0x00000056f00c723c */ /* 0x042fee00000810c8 */
[----:B------:R-:W-:Y:S04]  /*7a490*/  STL.64 [R1+0x1000], R124 ;  /* 0x0010007c01007387 */ /* 0x000fe80000100a00 */
[----:B------:R1:W-:Y:S04]  /*7a4a0*/  STL.64 [R1+0x1008], R126 ;  /* 0x0010087e01007387 */ /* 0x0003e80000100a00 */
[----:B------:R-:W-:Y:S04]  /*7a4b0*/  STL.64 [R1+0xff0], R16 ;  /* 0x000ff01001007387 */ /* 0x000fe80000100a00 */
[----:B------:R2:W-:Y:S01]  /*7a4c0*/  STL.64 [R1+0xff8], R18 ;  /* 0x000ff81201007387 */ /* 0x0005e20000100a00 */
[C---:B-1----:R-:W-:Y:S03]  /*7a4d0*/  HMMA.1688.F32.TF32 R124, R240.reuse, R90, R196 ;  /* 0x0000005af07c723c */ /* 0x042fe600000810c4 */
[----:B------:R-:W-:Y:S05]  /*7a4e0*/  STL.64 [R1+0xfe0], R12 ;  /* 0x000fe00c01007387 */ /* 0x000fea0000100a00 */
[C---:B--2---:R-:W-:Y:S01]  /*7a4f0*/  HMMA.1688.F32.TF32 R16, R240.reuse, R94, R192 ;  /* 0x0000005ef010723c */ /* 0x044fe200000810c0 */
[----:B------:R4:W-:Y:S07]  /*7a500*/  STL.64 [R1+0xfe8], R14 ;  /* 0x000fe80e01007387 */ /* 0x0009ee0000100a00 */
[C---:B----4-:R-:W-:Y:S07]  /*7a510*/  HMMA.1688.F32.TF32 R12, R240.reuse, R98, R188 ;  /* 0x00000062f00c723c */ /* 0x050fee00000810bc */
        /* <DEDUP_REMOVED lines=24> */
[----:B--2---:R-:W-:Y:S01]  /*7a6a0*/  HMMA.1688.F32.TF32 R16, R240, R150, R152 ;  /* 0x00000096f010723c */ /* 0x004fe20000081098 */
[----:B------:R1:W-:Y:S07]  /*7a6b0*/  STL.64 [R1+0x688], R14 ;  /* 0x0006880e01007387 */ /* 0x0003ee0000100a00 */
[C---:B-1----:R-:W-:Y:S07]  /*7a6c0*/  HMMA.1688.F32.TF32 R12, R116.reuse, R6, R248 ;  /* 0x00000006740c723c */ /* 0x042fee00000810f8 */
[----:B------:R-:W-:Y:S04]  /*7a6d0*/  STL.64 [R1+0x670], R124 ;  /* 0x0006707c01007387 */ /* 0x000fe80000100a00 */
[----:B------:R-:W-:Y:S04]  /*7a6e0*/  STL.64 [R1+0x678], R126 ;  /* 0x0006787e01007387 */ /* 0x000fe80000100a00 */
[----:B------:R-:W2:Y:S04]  /*7a6f0*/  LDL.LU R160, [R1+0x3e0] ;  /* 0x0003e00001a07983 */ /* 0x000ea80000300800 */
[----:B------:R1:W-:Y:S04]  /*7a700*/  STL.64 [R1+0x660], R16 ;  /* 0x0006601001007387 */ /* 0x0003e80000100a00 */
[----:B------:R3:W-:Y:S04]  /*7a710*/  STL.64 [R1+0x668], R18 ;  /* 0x0006681201007387 */ /* 0x0007e80000100a00 */
[----:B------:R-:W-:Y:S04]  /*7a720*/  LDS R124, [R0+0x81100] ;  /* 0x08110000007c7984 */ /* 0x000fe80000000800 */
[----:B------:R4:W-:Y:S04]  /*7a730*/  STL.64 [R1+0x10e0], R12 ;  /* 0x0010e00c01007387 */ /* 0x0009e80000100a00 */
        /* <DEDUP_REMOVED lines=86> */
[----:B---3--:R-:W2:Y:S04]  /*7aca0*/  LDL.LU R18, [R1+0x5c8] ;  /* 0x0005c80001127983 */ /* 0x008ea80000300800 */
[----:B------:R-:W2:Y:S04]  /*7acb0*/  LDL.LU R19, [R1+0x5cc] ;  /* 0x0005cc0001137983 */ /* 0x000ea80000300800 */
[----:B----4-:R-:W3:Y:S04]  /*7acc0*/  LDL.LU R12, [R1+0x5d0] ;  /* 0x0005d000010c7983 */ /* 0x010ee80000300800 */
[----:B------:R-:W3:Y:S04]  /*7acd0*/  LDL.LU R13, [R1+0x5d4] ;  /* 0x0005d400010d7983 */ /* 0x000ee80000300800 */
[----:B------:R-:W3:Y:S04]  /*7ace0*/  LDL.LU R14, [R1+0x5d8] ;  /* 0x0005d800010e7983 */ /* 0x000ee80000300800 */
[----:B------:R-:W3:Y:S04]  /*7acf0*/  LDL.LU R15, [R1+0x5dc] ;  /* 0x0005dc00010f7983 */ /* 0x000ee80000300800 */
[----:B------:R-:W4:Y:S04]  /*7ad00*/  LDL.LU R236, [R1+0x5b0] ;  /* 0x0005b00001ec7983 */ /* 0x000f280000300800 */
[----:B------:R-:W4:Y:S04]  /*7ad10*/  LDL.LU R237, [R1+0x5b4] ;  /* 0x0005b40001ed7983 */ /* 0x000f280000300800 */
        /* <DEDUP_REMOVED lines=26> */
[----:B------:R-:W-:Y:S04]  /*7aec0*/  LDS R126, [R0+0x81900] ;  /* 0x08190000007e7984 */ /* 0x000fe80000000800 */
[----:B------:R-:W-:Y:S04]  /*7aed0*/  LDS R125, [R2+0x81100] ;  /* 0x08110000027d7984 */ /* 0x000fe80000000800 */
[----:B------:R-:W1:Y:S01]  /*7aee0*/  LDS R127, [R2+0x81900] ;  /* 0x08190000027f7984 */ /* 0x000e620000000800 */
[C---:B---3--:R-:W-:Y:S11]  /*7aef0*/  HMMA.1688.F32.TF32 R12, R116.reuse, R10, R12 ;  /* 0x0000000a740c723c */ /* 0x048ff6000008100c */
[----:B------:R-:W-:Y:S11]  /*7af00*/  @!UPT UIADD3 URZ, URZ, URZ, URZ ;  /* 0x0000003f3f3ff290 */ /* 0x000ff6000fffe03f */
[----:B------:R-:W-:Y:S01]  /*7af10*/  @!UPT UIADD3 URZ, URZ, URZ, URZ ;  /* 0x0000003f3f3ff290 */ /* 0x000fe2000fffe03f */
[----:B------:R-:W-:Y:S04]  /*7af20*/  STL.64 [R1+0x12c0], R12 ;  /* 0x0012c00c01007387 */ /* 0x000fe80000100a00 */
[----:B------:R3:W-:Y:S04]  /*7af30*/  STL.64 [R1+0x12c8], R14 ;  /* 0x0012c80e01007387 */ /* 0x0007e80000100a00 */
[----:B---3--:R-:W2:Y:S04]  /*7af40*/  LDL.LU.64 R14, [R1+0x7cc0] ;  /* 0x007cc000010e7983 */ /* 0x008ea80000300a00 */
[----:B------:R-:W3:Y:S01]  /*7af50*/  LDL.LU.64 R12, [R1+0x7cb8] ;  /* 0x007cb800010c7983 */ /* 0x000ee20000300a00 */
[C---:B--2---:R-:W-:Y:S11]  /*7af60*/  HMMA.1688.F32.TF32 R16, R116.reuse, R14, R16 ;  /* 0x0000000e7410723c */ /* 0x044ff60000081010 */
[----:B------:R-:W-:Y:S11]  /*7af70*/  @!UPT UIADD3 URZ, URZ, URZ, URZ ;  /* 0x0000003f3f3ff290 */ /* 0x000ff6000fffe03f */
[----:B------:R-:W-:Y:S01]  /*7af80*/  @!UPT UIADD3 URZ, URZ, URZ, URZ ;  /* 0x0000003f3f3ff290 */ /* 0x000fe2000fffe03f */
[----:B------:R-:W-:Y:S04]  /*7af90*/  STL.64 [R1+0x12b0], R16 ;  /* 0x0012b01001007387 */ /* 0x000fe80000100a00 */
[----:B------:R2:W-:Y:S04]  /*7afa0*/  STL.64 [R1+0x12b8], R18 ;  /* 0x0012b81201007387 */ /* 0x0005e80000100a00 */
[----:B--2---:R-:W4:Y:S01]  /*7afb0*/  LDL.LU.64 R18, [R1+0x7cb0] ;  /* 0x007cb00001127983 */ /* 0x004f220000300a00 */
[C---:B------:R-:W-:Y:S03]  /*7afc0*/  HMMA.1688.F32.TF32 R156, R116.reuse, R22, R156 ;  /* 0x00000016749c723c */ /* 0x040fe6000008109c */
[----:B------:R-:W2:Y:S05]  /*7afd0*/  LDL.LU.64 R16, [R1+0x7ca8] ;  /* 0x007ca80001107983 */ /* 0x000eaa0000300a00 */
[C---:B------:R-:W-:Y:S08]  /*7afe0*/  HMMA.1688.F32.TF32 R152, R116.reuse, R26, R152 ;  /* 0x0000001a7498723c */ /* 0x040ff00000081098 */
[C---:B------:R-:W-:Y:S08]  /*7aff0*/  HMMA.1688.F32.TF32 R248, R116.reuse, R30, R248 ;  /* 0x0000001e74f8723c */ /* 0x040ff000000810f8 */
[C---:B------:R-:W-:Y:S08]  /*7b000*/  HMMA.1688.F32.TF32 R168, R116.reuse, R42, R168 ;  /* 0x0000002a74a8723c */ /* 0x040ff000000810a8 */
[C---:B------:R-:W-:Y:S08]  /*7b010*/  HMMA.1688.F32.TF32 R136, R116.reuse, R50, R136 ;  /* 0x000000327488723c */ /* 0x040ff00000081088 */
[C---:B----4-:R-:W-:Y:S11]  /*7b020*/  HMMA.1688.F32.TF32 R236, R116.reuse, R18, R236 ;  /* 0x0000001274ec723c */ /* 0x050ff600000810ec */
[----:B------:R-:W-:Y:S11]  /*7b030*/  @!UPT UIADD3 URZ, URZ, URZ, URZ ;  /* 0x0000003f3f3ff290 */ /* 0x000ff6000fffe03f */
[----:B------:R-:W-:Y:S01]  /*7b040*/  @!UPT UIADD3 URZ, URZ, URZ, URZ ;  /* 0x0000003f3f3ff290 */ /* 0x000fe2000fffe03f */
[----:B------:R-:W-:Y:S04]  /*7b050*/  STL.64 [R1+0x12a0], R236 ;  /* 0x0012a0ec01007387 */ /* 0x000fe80000100a00 */
[----:B------:R4:W-:Y:S04]  /*7b060*/  STL.64 [R1+0x12a8], R238 ;  /* 0x0012a8ee01007387 */ /* 0x0009e80000100a00 */
[----:B----4-:R-:W4:Y:S04]  /*7b070*/  LDL.LU.64 R238, [R1+0x7ca0] ;  /* 0x007ca00001ee7983 */ /* 0x010f280000300a00 */
[----:B------:R-:W4:Y:S04]  /*7b080*/  LDL.LU.64 R236, [R1+0x7c98] ;  /* 0x007c980001ec7983 */ /* 0x000f280000300a00 */
[----:B------:R-:W-:Y:S04]  /*7b090*/  STL.64 [R1+0x1290], R156 ;  /* 0x0012909c01007387 */ /* 0x000fe80000100a00 */
[----:B------:R1:W-:Y:S04]  /*7b0a0*/  STL.64 [R1+0x1298], R158 ;  /* 0x0012989e01007387 */ /* 0x0003e80000100a00 */
[----:B-1----:R-:W2:Y:S04]  /*7b0b0*/  LDL.LU.64 R158, [R1+0x7c90] ;  /* 0x007c9000019e7983 */ /* 0x002ea80000300a00 */
[----:B------:R-:W2:Y:S04]  /*7b0c0*/  LDL.LU.64 R156, [R1+0x7c88] ;  /* 0x007c8800019c7983 */ /* 0x000ea80000300a00 */
[----:B------:R-:W-:Y:S04]  /*7b0d0*/  STL.64 [R1+0x1280], R152 ;  /* 0x0012809801007387 */ /* 0x000fe80000100a00 */
[----:B------:R1:W-:Y:S04]  /*7b0e0*/  STL.64 [R1+0x1288], R154 ;  /* 0x0012889a01007387 */ /* 0x0003e80000100a00 */
[----:B-1----:R-:W2:Y:S04]  /*7b0f0*/  LDL.LU.64 R154, [R1+0x7c80] ;  /* 0x007c8000019a7983 */ /* 0x002ea80000300a00 */
[----:B------:R-:W2:Y:S04]  /*7b100*/  LDL.LU.64 R152, [R1+0x7c78] ;  /* 0x007c780001987983 */ /* 0x000ea80000300a00 */
[----:B------:R-:W-:Y:S04]  /*7b110*/  STL.64 [R1+0x1270], R248 ;  /* 0x001270f801007387 */ /* 0x000fe80000100a00 */
[----:B------:R1:W-:Y:S02]  /*7b120*/  STL.64 [R1+0x1278], R250 ;  /* 0x001278fa01007387 */ /* 0x0003e40000100a00 */
[C---:B-1----:R-:W-:Y:S08]  /*7b130*/  HMMA.1688.F32.TF32 R248, R116.reuse, R34, R240 ;  /* 0x0000002274f8723c */ /* 0x042ff000000810f0 */
[C---:B------:R-:W-:Y:S08]  /*7b140*/  HMMA.1688.F32.TF32 R240, R116.reuse, R38, R128 ;  /* 0x0000002674f0723c */ /* 0x040ff00000081080 */
[C---:B------:R-:W-:Y:S07]  /*7b150*/  HMMA.1688.F32.TF32 R128, R116.reuse, R46, R132 ;  /* 0x0000002e7480723c */ /* 0x040fee0000081084 */
[----:B------:R-:W-:Y:S04]  /*7b160*/  STL.64 [R1+0x1260], R248 ;  /* 0x001260f801007387 */ /* 0x000fe80000100a00 */
[----:B------:R-:W-:Y:S01]  /*7b170*/  STL.64 [R1+0x1268], R250 ;  /* 0x001268fa01007387 */ /* 0x000fe20000100a00 */
[C---:B------:R-:W-:Y:S03]  /*7b180*/  HMMA.1688.F32.TF32 R132, R116.reuse, R54, R244 ;  /* 0x000000367484723c */ /* 0x040fe600000810f4 */
[----:B------:R-:W-:Y:S04]  /*7b190*/  STL.64 [R1+0x1250], R240 ;  /* 0x001250f001007387 */ /* 0x000fe80000100a00 */
[----:B------:R-:W-:Y:S04]  /*7b1a0*/  STL.64 [R1+0x1258], R242 ;  /* 0x001258f201007387 */ /* 0x000fe80000100a00 */
[----:B------:R-:W-:Y:S04]  /*7b1b0*/  STL.64 [R1+0x1240], R168 ;  /* 0x001240a801007387 */ /* 0x000fe80000100a00 */
[----:B------:R-:W-:Y:S04]  /*7b1c0*/  STL.64 [R1+0x1248], R170 ;  /* 0x001248aa01007387 */ /* 0x000fe80000100a00 */
        /* <DEDUP_REMOVED lines=9> */
[C---:B---3--:R-:W-:Y:S03]  /*7b260*/  HMMA.1688.F32.TF32 R132, R116.reuse, R66, R224 ;  /* 0x000000427484723c */ /* 0x048fe600000810e0 */
        /* <DEDUP_REMOVED lines=8> */
[C---:B---3--:R-:W-:Y:S01]  /*7b2f0*/  HMMA.1688.F32.TF32 R132, R116.reuse, R78, R212 ;  /* 0x0000004e7484723c */ /* 0x048fe200000810d4 */
        /* <DEDUP_REMOVED lines=37> */
[----:B--2---:R-:W-:Y:S08]  /*7b550*/  HMMA.1688.F32.TF32 R128, R116, R150, R152 ;  /* 0x000000967480723c */ /* 0x004ff00000081098 */
[C---:B------:R-:W-:Y:S01]  /*7b560*/  HMMA.1688.F32.TF32 R116, R124.reuse, R6, R156 ;  /* 0x000000067c74723c */ /* 0x040fe2000008109c */
[----:B------:R1:W-:Y:S04]  /*7b570*/  STL.64 [R1+0x1100], R136 ;  /* 0x0011008801007387 */ /* 0x0003e80000100a00 */
[----:B------:R2:W-:Y:S04]  /*7b580*/  STL.64 [R1+0x1108], R138 ;  /* 0x0011088a01007387 */ /* 0x0005e80000100a00 */
[----:B------:R3:W-:Y:S04]  /*7b590*/  STL.64 [R1+0x10f0], R132 ;  /* 0x0010f08401007387 */ /* 0x0007e80000100a00 */
[----:B------:R1:W-:Y:S04]  /*7b5a0*/  STL.64 [R1+0x10f8], R134 ;  /* 0x0010f88601007387 */ /* 0x0003e80000100a00 */
[----:B------:R-:W4:Y:S04]  /*7b5b0*/  LDL.LU R172, [R1+0x220] ;  /* 0x0002200001ac7983 */ /* 0x000f280000300800 */
[----:B------:R1:W-:Y:S04]  /*7b5c0*/  STL.64 [R1+0x10d0], R128 ;  /* 0x0010d08001007387 */ /* 0x0003e80000100a00 */
[----:B------:R1:W-:Y:S04]  /*7b5d0*/  STL.64 [R1+0x10d8], R130 ;  /* 0x0010d88201007387 */ /* 0x0003e80000100a00 */
[----:B------:R-:W-:Y:S04]  /*7b5e0*/  STL.64 [R1+0x12e0], R116 ;  /* 0x0012e07401007387 */ /* 0x000fe80000100a00 */
[----:B------:R-:W-:Y:S04]  /*7b5f0*/  STL.64 [R1+0x12e8], R118 ;  /* 0x0012e87601007387 */ /* 0x000fe80000100a00 */
        /* <DEDUP_REMOVED lines=11> */
[----:B-1----:R-:W4:Y:S04]  /*7b6b0*/  LDL.LU R136, [R1+0x260] ;  /* 0x0002600001887983 */ /* 0x002f280000300800 */
[----:B------:R-:W4:Y:S04]  /*7b6c0*/  LDL.LU R137, [R1+0x264] ;  /* 0x0002640001897983 */ /* 0x000f280000300800 */
[----:B--2---:R-:W4:Y:S04]  /*7b6d0*/  LDL.LU R138, [R1+0x268] ;  /* 0x00026800018a7983 */ /* 0x004f280000300800 */
[----:B------:R-:W4:Y:S04]  /*7b6e0*/  LDL.LU R139, [R1+0x26c] ;  /* 0x00026c00018b7983 */ /* 0x000f280000300800 */
[----:B---3--:R-:W2:Y:S04]  /*7b6f0*/  LDL.LU R132, [R1+0x270] ;  /* 0x0002700001847983 */ /* 0x008ea80000300800 */
[----:B------:R-:W2:Y:S04]  /*7b700*/  LDL.LU R133, [R1+0x274] ;  /* 0x0002740001857983 */ /* 0x000ea80000300800 */
[----:B------:R-:W2:Y:S04]  /*7b710*/  LDL.LU R134, [R1+0x278] ;  /* 0x0002780001867983 */ /* 0x000ea80000300800 */
[----:B------:R-:W2:Y:S04]  /*7b720*/  LDL.LU R135, [R1+0x27c] ;  /* 0x00027c0001877983 */ /* 0x000ea80000300800 */
[----:B------:R-:W3:Y:S04]  /*7b730*/  LDL.LU R128, [R1+0x290] ;  /* 0x0002900001807983 */ /* 0x000ee80000300800 */
[----:B------:R-:W3:Y:S04]  /*7b740*/  LDL.LU R129, [R1+0x294] ;  /* 0x0002940001817983 */ /* 0x000ee80000300800 */
[----:B------:R-:W3:Y:S04]  /*7b750*/  LDL.LU R130, [R1+0x298] ;  /* 0x0002980001827983 */ /* 0x000ee80000300800 */
[----:B------:R-:W3:Y:S04]  /*7b760*/  LDL.LU R131, [R1+0x29c] ;  /* 0x00029c0001837983 */ /* 0x000ee80000300800 */
        /* <DEDUP_REMOVED lines=19> */
[----:B------:R-:W3:Y:S04]  /*7b8a0*/  LDL.LU R163, [R1+0x2fc] ;  /* 0x0002fc0001a37983 */ /* 0x000ee80000300800 */
        /* <DEDUP_REMOVED lines=64> */
[----:B------:R-:W-:Y:S04]  /*7bcb0*/  LDS R116, [R0+0x81180] ;  /* 0x0811800000747984 */ /* 0x000fe80000000800 */
[----:B------:R-:W-:Y:S04]  /*7bcc0*/  LDS R118, [R0+0x81980] ;  /* 0x0819800000767984 */ /* 0x000fe80000000800 */
[----:B------:R-:W-:Y:S04]  /*7bcd0*/  LDS R117, [R2+0x81180] ;  /* 0x0811800002757984 */ /* 0x000fe80000000800 */
[----:B------:R-:W1:Y:S01]  /*7bce0*/  LDS R119, [R2+0x81980] ;  /* 0x0819800002777984 */ /* 0x000e620000000800 */
[C---:B--2---:R-:W-:Y:S08]  /*7bcf0*/  HMMA.1688.F32.TF32 R164, R124.reuse, R66, R164 ;  /* 0x000000427ca4723c */ /* 0x044ff000000810a4 */
[C---:B---3--:R-:W-:Y:S08]  /*7bd00*/  HMMA.1688.F32.TF32 R160, R124.reuse, R62, R160 ;  /* 0x0000003e7ca0723c */ /* 0x048ff000000810a0 */
[C---:B----4-:R-:W-:Y:S08]  /*7bd10*/  HMMA.1688.F32.TF32 R188, R124.reuse, R54, R188 ;  /* 0x000000367cbc723c */ /* 0x050ff000000810bc */
[C---:B------:R-:W-:Y:S08]  /*7bd20*/  HMMA.1688.F32.TF32 R192, R124.reuse, R50, R192 ;  /* 0x000000327cc0723c */ /* 0x040ff000000810c0 */
[C---:B------:R-:W-:Y:S08]  /*7bd30*/  HMMA.1688.F32.TF32 R196, R124.reuse, R46, R196 ;  /* 0x0000002e7cc4723c */ /* 0x040ff000000810c4 */
[C---:B------:R-:W-:Y:S08]  /*7bd40*/  HMMA.1688.F32.TF32 R204, R124.reuse, R38, R204 ;  /* 0x000000267ccc723c */ /* 0x040ff000000810cc */
[C---:B------:R-:W-:Y:S08]  /*7bd50*/  HMMA.1688.F32.TF32 R208, R124.reuse, R34, R208 ;  /* 0x000000227cd0723c */ /* 0x040ff000000810d0 */
[C---:B------:R-:W-:Y:S08]  /*7bd60*/  HMMA.1688.F32.TF32 R212, R124.reuse, R30, R212 ;  /* 0x0000001e7cd4723c */ /* 0x040ff000000810d4 */
[C---:B------:R-:W-:Y:S08]  /*7bd70*/  HMMA.1688.F32.TF32 R220, R124.reuse, R22, R220 ;  /* 0x000000167cdc723c */ /* 0x040ff000000810dc */
[C---:B------:R-:W-:Y:S08]  /*7bd80*/  HMMA.1688.F32.TF32 R228, R124.reuse, R14, R228 ;  /* 0x0000000e7ce4723c */ /* 0x040ff000000810e4 */
[C---:B------:R-:W-:Y:S08]  /*7bd90*/  HMMA.1688.F32.TF32 R232, R124.reuse, R10, R232 ;  /* 0x0000000a7ce8723c */ /* 0x040ff000000810e8 */
[C---:B------:R-:W-:Y:S11]  /*7bda0*/  HMMA.1688.F32.TF32 R224, R124.reuse, R18, R224 ;  /* 0x000000127ce0723c */ /* 0x040ff600000810e0 */
[----:B------:R-:W-:Y:S04]  /*7bdb0*/  @!UPT UIADD3 URZ, URZ, URZ, URZ ;  /* 0x0000003f3f3ff290 */ /* 0x000fe8000fffe03f */
[----:B------:R-:W-:Y:S01]  /*7bdc0*/  STL.64 [R1+0x14c0], R232 ;  /* 0x0014c0e801007387 */ /* 0x000fe20000100a00 */
[C---:B------:R-:W-:Y:S03]  /*7bdd0*/  HMMA.1688.F32.TF32 R216, R124.reuse, R26, R216 ;  /* 0x0000001a7cd8723c */ /* 0x040fe600000810d8 */
[----:B------:R2:W-:Y:S04]  /*7bde0*/  STL.64 [R1+0x14c8], R234 ;  /* 0x0014c8ea01007387 */ /* 0x0005e80000100a00 */
[----:B--2---:R-:W2:Y:S04]  /*7bdf0*/  LDL.LU.64 R234, [R1+0x7c70] ;  /* 0x007c700001ea7983 */ /* 0x004ea80000300a00 */
[----:B------:R-:W2:Y:S04]  /*7be00*/  LDL.LU.64 R232, [R1+0x7c68] ;  /* 0x007c680001e87983 */ /* 0x000ea80000300a00 */
[----:B------:R-:W-:Y:S04]  /*7be10*/  STL.64 [R1+0x14b0], R228 ;  /* 0x0014b0e401007387 */ /* 0x000fe80000100a00 */
[----:B------:R3:W-:Y:S01]  /*7be20*/  STL.64 [R1+0x14b8], R230 ;  /* 0x0014b8e601007387 */ /* 0x0007e20000100a00 */
[C---:B------:R-:W-:Y:S03]  /*7be30*/  HMMA.1688.F32.TF32 R200, R124.reuse, R42, R200 ;  /* 0x0000002a7cc8723c */ /* 0x040fe600000810c8 */
[----:B---3--:R-:W3:Y:S04]  /*7be40*/  LDL.LU.64 R230, [R1+0x7c60] ;  /* 0x007c600001e67983 */ /* 0x008ee80000300a00 */
[----:B------:R-:W3:Y:S04]  /*7be50*/  LDL.LU.64 R228, [R1+0x7c58] ;  /* 0x007c580001e47983 */ /* 0x000ee80000300a00 */
[----:B------:R-:W-:Y:S04]  /*7be60*/  STL.64 [R1+0x14a0], R224 ;  /* 0x0014a0e001007387 */ /* 0x000fe80000100a00 */
[----:B------:R4:W-:Y:S04]  /*7be70*/  STL.64 [R1+0x14a8], R226 ;  /* 0x0014a8e201007387 */ /* 0x0009e80000100a00 */
[----:B----4-:R-:W4:Y:S04]  /*7be80*/  LDL.LU.64 R226, [R1+0x7c50] ;  /* 0x007c500001e27983 */ /* 0x010f280000300a00 */
[----:B------:R-:W4:Y:S04]  /*7be90*/  LDL.LU.64 R224, [R1+0x7c48] ;  /* 0x007c480001e07983 */ /* 0x000f280000300a00 */
[----:B------:R-:W2:Y:S04]  /*7bea0*/  LDL R81, [R1+0x1b08] ;  /* 0x001b080001517983 */ /* 0x000ea80000100800 */
[----:B------:R-:W-:Y:S04]  /*7beb0*/  STL.64 [R1+0x1490], R220 ;  /* 0x001490dc01007387 */ /* 0x000fe80000100a00 */
[----:B------:R1:W-:Y:S04]  /*7bec0*/  STL.64 [R1+0x1498], R222 ;  /* 0x001498de01007387 */ /* 0x0003e80000100a00 */
[----:B-1----:R-:W2:Y:S04]  /*7bed0*/  LDL.LU.64 R222, [R1+0x7c40] ;  /* 0x007c400001de7983 */ /* 0x002ea80000300a00 */
[----:B------:R-:W2:Y:S04]  /*7bee0*/  LDL.LU.64 R220, [R1+0x7c38] ;  /* 0x007c380001dc7983 */ /* 0x000ea80000300a00 */
[----:B------:R-:W2:Y:S04]  /*7bef0*/  LDL R68, [R1+0x1b0c] ;  /* 0x001b0c0001447983 */ /* 0x000ea80000100800 */
[----:B------:R-:W-:Y:S04]  /*7bf00*/  STL.64 [R1+0x1480], R216 ;  /* 0x001480d801007387 */ /* 0x000fe80000100a00 */
[----:B------:R1:W-:Y:S01]  /*7bf10*/  STL.64 [R1+0x1488], R218 ;  /* 0x001488da01007387 */ /* 0x0003e20000100a00 */
[C---:B------:R-:W-:Y:S03]  /*7bf20*/  HMMA.1688.F32.TF32 R184, R124.reuse, R58, R184 ;  /* 0x0000003a7cb8723c */ /* 0x040fe600000810b8 */
[----:B-1----:R-:W2:Y:S04]  /*7bf30*/  LDL.LU.64 R218, [R1+0x7c30] ;  /* 0x007c300001da7983 */ /* 0x002ea80000300a00 */
[----:B------:R-:W2:Y:S04]  /*7bf40*/  LDL.LU.64 R216, [R1+0x7c28] ;  /* 0x007c280001d87983 */ /* 0x000ea80000300a00 */
        /* <DEDUP_REMOVED lines=35> */
[----:B------:R-:W3:Y:S04]  /*7c180*/  LDL.LU.64 R160, [R1+0x7b98] ;  /* 0x007b980001a07983 */ /* 0x000ee80000300a00 */
[----:B------:R-:W-:Y:S04]  /*7c190*/  STL.64 [R1+0x13e0], R164 ;  /* 0x0013e0a401007387 */ /* 0x000fe80000100a00 */
[----:B------:R1:W-:Y:S04]  /*7c1a0*/  STL.64 [R1+0x13e8], R166 ;  /* 0x0013e8a601007387 */ /* 0x0003e80000100a00 */
[----:B-1----:R-:W4:Y:S01]  /*7c1b0*/  LDL.LU.64 R166, [R1+0x7b90] ;  /* 0x007b900001a67983 */ /* 0x002f220000300a00 */
[C---:B------:R-:W-:Y:S03]  /*7c1c0*/  HMMA.1688.F32.TF32 R156, R124.reuse, R70, R156 ;  /* 0x000000467c9c723c */ /* 0x040fe6000008109c */
[----:B------:R-:W4:Y:S05]  /*7c1d0*/  LDL.LU.64 R164, [R1+0x7b88] ;  /* 0x007b880001a47983 */ /* 0x000f2a0000300a00 */
[C---:B------:R-:W-:Y:S08]  /*7c1e0*/  HMMA.1688.F32.TF32 R152, R124.reuse, R74, R152 ;  /* 0x0000004a7c98723c */ /* 0x040ff00000081098 */
[C---:B------:R-:W-:Y:S07]  /*7c1f0*/  HMMA.1688.F32.TF32 R248, R124.reuse, R78, R248 ;  /* 0x0000004e7cf8723c */ /* 0x040fee00000810f8 */
[----:B------:R-:W-:Y:S04]  /*7c200*/  STL.64 [R1+0x13d0], R156 ;  /* 0x0013d09c01007387 */ /* 0x000fe80000100a00 */
[----:B------:R1:W-:Y:S04]  /*7c210*/  STL.64 [R1+0x13d8], R158 ;  /* 0x0013d89e01007387 */ /* 0x0003e80000100a00 */
[----:B------:R-:W-:Y:S04]  /*7c220*/  STL.64 [R1+0x13c0], R152 ;  /* 0x0013c09801007387 */ /* 0x000fe80000100a00 */
[----:B------:R1:W-:Y:S02]  /*7c230*/  STL.64 [R1+0x13c8], R154 ;  /* 0x0013c89a01007387 */ /* 0x0003e40000100a00 */
[C---:B-1----:R-:W-:Y:S08]  /*7c240*/  HMMA.1688.F32.TF32 R156, R124.reuse, R82, R240 ;  /* 0x000000527c9c723c */ /* 0x042ff000000810f0 */
[C---:B------:R-:W-:Y:S08]  /*7c250*/  HMMA.1688.F32.TF32 R152, R124.reuse, R86, R128 ;  /* 0x000000567c98723c */ /* 0x040ff00000081080 */
[C---:B------:R-:W-:Y:S01]  /*7c260*/  HMMA.1688.F32.TF32 R128, R124.reuse, R90, R168 ;  /* 0x0000005a7c80723c */ /* 0x040fe200000810a8 */
[----:B------:R-:W-:Y:S04]  /*7c270*/  STL.64 [R1+0x13b0], R248 ;  /* 0x0013b0f801007387 */ /* 0x000fe80000100a00 */
[----:B------:R-:W-:Y:S03]  /*7c280*/  STL.64 [R1+0x13b8], R250 ;  /* 0x0013b8fa01007387 */ /* 0x000fe60000100a00 */
[C---:B------:R-:W-:Y:S01]  /*7c290*/  HMMA.1688.F32.TF32 R132, R124.reuse, R94, R132 ;  /* 0x0000005e7c84723c */ /* 0x040fe20000081084 */
[----:B------:R-:W-:Y:S04]  /*7c2a0*/  STL.64 [R1+0x13a0], R156 ;  /* 0x0013a09c01007387 */ /* 0x000fe80000100a00 */
[----:B------:R-:W-:Y:S03]  /*7c2b0*/  STL.64 [R1+0x13a8], R158 ;  /* 0x0013a89e01007387 */ /* 0x000fe60000100a00 */
[C---:B------:R-:W-:Y:S01]  /*7c2c0*/  HMMA.1688.F32.TF32 R136, R124.reuse, R98, R136 ;  /* 0x000000627c88723c */ /* 0x040fe20000081088 */
        /* <DEDUP_REMOVED lines=8> */
[----:B------:R1:W-:Y:S02]  /*7c350*/  STL.64 [R1+0x1368], R138 ;  /* 0x0013688a01007387 */ /* 0x0003e40000100a00 */
[C---:B-1----:R-:W-:Y:S07]  /*7c360*/  HMMA.1688.F32.TF32 R132, R124.reuse, R106, R180 ;  /* 0x0000006a7c84723c */ /* 0x042fee00000810b4 */
[----:B------:R-:W-:Y:S01]  /*7c370*/  STL.64 [R1+0x1350], R128 ;  /* 0x0013508001007387 */ /* 0x000fe20000100a00 */
[C---:B------:R-:W-:Y:S03]  /*7c380*/  HMMA.1688.F32.TF32 R136, R124.reuse, R110, R176 ;  /* 0x0000006e7c88723c */ /* 0x040fe600000810b0 */
[----:B------:R1:W-:Y:S05]  /*7c390*/  STL.64 [R1+0x1358], R130 ;  /* 0x0013588201007387 */ /* 0x0003ea0000100a00 */
[----:B-1----:R-:W-:Y:S07]  /*7c3a0*/  HMMA.1688.F32.TF32 R128, R124, R114, R172 ;  /* 0x000000727c80723c */ /* 0x002fee00000810ac */
[----:B------:R-:W-:Y:S04]  /*7c3b0*/  STL.64 [R1+0x1340], R132 ;  /* 0x0013408401007387 */ /* 0x000fe80000100a00 */
[----:B------:R2:W-:Y:S04]  /*7c3c0*/  STL.64 [R1+0x1348], R134 ;  /* 0x0013488601007387 */ /* 0x0005e80000100a00 */
[----:B------:R-:W-:Y:S04]  /*7c3d0*/  STL.64 [R1+0x1330], R136 ;  /* 0x0013308801007387 */ /* 0x000fe80000100a00 */
[----:B------:R-:W-:Y:S01]  /*7c3e0*/  STL.64 [R1+0x1338], R138 ;  /* 0x0013388a01007387 */ /* 0x000fe20000100a00 */
[----:B--2---:R-:W-:Y:S01]  /*7c3f0*/  MOV R135, R162 ;  /* 0x000000a200877202 */ /* 0x004fe20000000f00 */
[----:B------:R-:W-:-:S02]  /*7c400*/  IMAD.MOV.U32 R168, RZ, RZ, R163 ;  /* 0x000000ffffa87224 */ /* 0x000fc400078e00a3 */
[----:B---3--:R-:W-:Y:S02]  /*7c410*/  IMAD.MOV.U32 R134, RZ, RZ, R160 ;  /* 0x000000ffff867224 */ /* 0x008fe400078e00a0 */
[----:B------:R-:W-:Y:S01]  /*7c420*/  IMAD.MOV.U32 R169, RZ, RZ, R161 ;  /* 0x000000ffffa97224 */ /* 0x000fe200078e00a1 */
[----:B----4-:R-:W-:Y:S02]  /*7c430*/  MOV R132, R166 ;  /* 0x000000a600847202 */ /* 0x010fe40000000f00 */
[----:B------:R-:W2:Y:S01]  /*7c440*/  LDL.LU R166, [R1+0x7b80] ;  /* 0x007b800001a67983 */ /* 0x000ea20000300800 */
[----:B------:R-:W-:-:S03]  /*7c450*/  IMAD.MOV.U32 R133, RZ, RZ, R167 ;  /* 0x000000ffff857224 */ /* 0x000fc600078e00a7 */
[----:B------:R1:W-:Y:S04]  /*7c460*/  STL.64 [R1+0x1320], R128 ;  /* 0x0013208001007387 */ /* 0x0003e80000100a00 */
[----:B------:R3:W-:Y:S04]  /*7c470*/  STL.64 [R1+0x1328], R130 ;  /* 0x0013288201007387 */ /* 0x0007e80000100a00 */
[----:B------:R-:W4:Y:S04]  /*7c480*/  LDL.LU R167, [R1+0x7b7c] ;  /* 0x007b7c0001a77983 */ /* 0x000f280000300800 */
[----:B------:R-:W3:Y:S04]  /*7c490*/  LDL.LU R160, [R1+0x7b78] ;  /* 0x007b780001a07983 */ /* 0x000ee80000300800 */
[----:B------:R-:W4:Y:S04]  /*7c4a0*/  LDL.LU R162, [R1+0x7b74] ;  /* 0x007b740001a27983 */ /* 0x000f280000300800 */
[----:B------:R-:W4:Y:S04]  /*7c4b0*/  LDL.LU R163, [R1+0x7b70] ;  /* 0x007b700001a37983 */ /* 0x000f280000300800 */
[----:B------:R-:W4:Y:S04]  /*7c4c0*/  LDL.LU R161, [R1+0x7b6c] ;  /* 0x007b6c0001a17983 */ /* 0x000f280000300800 */
[----:B------:R-:W4:Y:S04]  /*7c4d0*/  LDL.LU R170, [R1+0x108] ;  /* 0x0001080001aa7983 */ /* 0x000f280000300800 */
[----:B------:R-:W4:Y:S01]  /*7c4e0*/  LDL.LU R171, [R1+0x10c] ;  /* 0x00010c0001ab7983 */ /* 0x000f220000300800 */
[----:B------:R-:W-:Y:S01]  /*7c4f0*/  MOV R251, R164 ;  /* 0x000000a400fb7202 */ /* 0x000fe20000000f00 */
[----:B------:R-:W-:-:S02]  /*7c500*/  IMAD.MOV.U32 R250, RZ, RZ, R165 ;  /* 0x000000fffffa7224 */ /* 0x000fc400078e00a5 */
[----:B--2---:R-:W-:Y:S02]  /*7c510*/  IMAD.MOV.U32 R249, RZ, RZ, R166 ;  /* 0x000000fffff97224 */ /* 0x004fe400078e00a6 */
[----:B---3--:R-:W-:Y:S02]  /*7c520*/  IMAD.MOV.U32 R159, RZ, RZ, R160 ;  /* 0x000000ffff9f7224 */ /* 0x008fe400078e00a0 */
[----:B------:R-:W2:Y:S01]  /*7c530*/  LDL.LU R160, [R1+0x1f0] ;  /* 0x0001f00001a07983 */ /* 0x000ea20000300800 */
[----:B----4-:R-:W-:Y:S02]  /*7c540*/  IMAD.MOV.U32 R157, RZ, RZ, R162 ;  /* 0x000000ffff9d7224 */ /* 0x010fe400078e00a2 */
[----:B------:R-:W-:Y:S01]  /*7c550*/  IMAD.MOV.U32 R156, RZ, RZ, R163 ;  /* 0x000000ffff9c7224 */ /* 0x000fe200078e00a3 */
[----:B------:R-:W-:Y:S02]  /*7c560*/  MOV R158, R161 ;  /* 0x000000a1009e7202 */ /* 0x000fe40000000f00 */
[----:B------:R-:W2:Y:S04]  /*7c570*/  LDL.LU R161, [R1+0x1f4] ;  /* 0x0001f40001a17983 */ /* 0x000ea80000300800 */
[----:B------:R-:W2:Y:S01]  /*7c580*/  LDL.LU R162, [R1+0x1f8] ;  /* 0x0001f80001a27983 */ /* 0x000ea20000300800 */
[----:B------:R-:W-:-:S03]  /*7c590*/  MOV R248, R167 ;  /* 0x000000a700f87202 */ /* 0x000fc60000000f00 */
        /* <DEDUP_REMOVED lines=31> */
[----:B------:R-:W4:Y:S01]  /*7c790*/  LDL.LU R130, [R1+0x128] ;  /* 0x0001280001827983 */ /* 0x000f220000300800 */
[----:B------:R-:W-:-:S03]  /*7c7a0*/  IMAD.MOV.U32 R139, RZ, RZ, R3 ;  /* 0x000000ffff8b7224 */ /* 0x000fc600078e0003 */
[----:B------:R-:W4:Y:S04]  /*7c7b0*/  LDL.LU R131, [R1+0x12c] ;  /* 0x00012c0001837983 */ /* 0x000f280000300800 */
[----:B------:R-:W4:Y:S04]  /*7c7c0*/  LDL.LU R136, [R1+0xe0] ;  /* 0x0000e00001887983 */ /* 0x000f280000300800 */
[----:B------:R-:W4:Y:S04]  /*7c7d0*/  LDL.LU R137, [R1+0xe4] ;  /* 0x0000e40001897983 */ /* 0x000f280000300800 */
[----:B------:R-:W4:Y:S04]  /*7c7e0*/  LDL.LU R138, [R1+0xe8] ;  /* 0x0000e800018a7983 */ /* 0x000f280000300800 */
[----:B------:R-:W4:Y:S01]  /*7c7f0*/  LDL.LU R3, [R1+0x7b68] ;  /* 0x007b680001037983 */ /* 0x000f220000300800 */
[C---:B--2---:R-:W-:Y:S08]  /*7c800*/  HMMA.1688.F32.TF32 R160, R124.reuse, R142, R160 ;  /* 0x0000008e7ca0723c */ /* 0x044ff000000810a0 */
[C---:B---3--:R-:W-:Y:S11]  /*7c810*/  HMMA.1688.F32.TF32 R164, R124.reuse, R122, R164 ;  /* 0x0000007a7ca4723c */ /* 0x048ff600000810a4 */
[----:B------:R-:W-:Y:S11]  /*7c820*/  @!UPT UIADD3 URZ, URZ, URZ, URZ ;  /* 0x0000003f3f3ff290 */ /* 0x000ff6000fffe03f */
[----:B------:R-:W-:Y:S01]  /*7c830*/  @!UPT UIADD3 URZ, URZ, URZ, URZ ;  /* 0x0000003f3f3ff290 */ /* 0x000fe2000fffe03f */
[----:B------:R-:W-:Y:S04]  /*7c840*/  STL.64 [R1+0x1310], R164 ;  /* 0x001310a401007387 */ /* 0x000fe80000100a00 */
[----:B------:R1:W-:Y:S04]  /*7c850*/  STL.64 [R1+0x1318], R166 ;  /* 0x001318a601007387 */ /* 0x0003e80000100a00 */
[----:B-1----:R-:W2:Y:S04]  /*7c860*/  LDL.LU.64 R166, [R1+0x7b60] ;  /* 0x007b600001a67983 */ /* 0x002ea80000300a00 */
[----:B------:R-:W3:Y:S04]  /*7c870*/  LDL.LU.64 R164, [R1+0x7b58] ;  /* 0x007b580001a47983 */ /* 0x000ee80000300a00 */
        /* <DEDUP_REMOVED lines=8> */
[----:B------:R2:W-:Y:S02]  /*7c900*/  STL.64 [R1+0x12f8], R154 ;  /* 0x0012f89a01007387 */ /* 0x0005e40000100a00 */
[----:B--2---:R-:W-:Y:S07]  /*7c910*/  HMMA.1688.F32.TF32 R152, R124, R150, R160 ;  /* 0x000000967c98723c */ /* 0x004fee00000810a0 */
[----:B---3--:R-:W-:-:S02]  /*7c920*/  MOV R124, R165 ;  /* 0x000000a5007c7202 */ /* 0x008fc40000000f00 */
[----:B------:R-:W2:Y:S01]  /*7c930*/  LDL.LU R165, [R1+0x7b40] ;  /* 0x007b400001a57983 */ /* 0x000ea20000300800 */
[----:B------:R-:W-:Y:S02]  /*7c940*/  IMAD.MOV.U32 R125, RZ, RZ, R166 ;  /* 0x000000ffff7d7224 */ /* 0x000fe400078e00a6 */
[----:B------:R-:W-:-:S11]  /*7c950*/  IMAD.MOV.U32 R126, RZ, RZ, R167 ;  /* 0x000000ffff7e7224 */ /* 0x000fd600078e00a7 */
[----:B------:R-:W-:Y:S04]  /*7c960*/  STL.64 [R1+0x12d0], R152 ;  /* 0x0012d09801007387 */ /* 0x000fe80000100a00 */
[----:B------:R2:W-:Y:S04]  /*7c970*/  STL.64 [R1+0x12d8], R154 ;  /* 0x0012d89a01007387 */ /* 0x0005e80000100a00 */
[----:B------:R-:W2:Y:S04]  /*7c980*/  LDL.LU R166, [R1+0x7b3c] ;  /* 0x007b3c0001a67983 */ /* 0x000ea80000300800 */
[----:B------:R-:W2:Y:S01]  /*7c990*/  LDL.LU R167, [R1+0x7b38] ;  /* 0x007b380001a77983 */ /* 0x000ea20000300800 */
[----:B------:R-:W-:-:S03]  /*7c9a0*/  MOV R162, R3 ;  /* 0x0000000300a27202 */ /* 0x000fc60000000f00 */
[----:B------:R-:W3:Y:S04]  /*7c9b0*/  LDL.LU R127, [R1+0x18c] ;  /* 0x00018c00017f7983 */ /* 0x000ee80000300800 */
[----:B------:R-:W4:Y:S04]  /*7c9c0*/  LDL.LU R160, [R1+0x170] ;  /* 0x0001700001a07983 */ /* 0x000f280000300800 */
[----:B------:R-:W4:Y:S04]  /*7c9d0*/  LDL.LU R161, [R1+0x174] ;  /* 0x0001740001a17983 */ /* 0x000f280000300800 */
[----:B------:R-:W3:Y:S04]  /*7c9e0*/  LDL.LU R3, [R1+0x7b34] ;  /* 0x007b340001037983 */ /* 0x000ee80000300800 */
[----:B------:R-:W4:Y:S01]  /*7c9f0*/  LDL.LU R163, [R1+0x17c] ;  /* 0x00017c0001a37983 */ /* 0x000f220000300800 */
[C---:B------:R-:W-:Y:S08]  /*7ca00*/  HMMA.1688.F32.TF32 R180, R116.reuse, R10, R180 ;  /* 0x0000000a74b4723c */ /* 0x040ff000000810b4 */
[C---:B------:R-:W-:Y:S08]  /*7ca10*/  HMMA.1688.F32.TF32 R176, R116.reuse, R14, R176 ;  /* 0x0000000e74b0723c */ /* 0x040ff000000810b0 */
[C---:B------:R-:W-:Y:S08]  /*7ca20*/  HMMA.1688.F32.TF32 R172, R116.reuse, R18, R172 ;  /* 0x0000001274ac723c */ /* 0x040ff000000810ac */
[----:B--2---:R-:W-:Y:S01]  /*7ca30*/  HMMA.1688.F32.TF32 R152, R116, R6, R164 ;  /* 0x000000067498723c */ /* 0x004fe200000810a4 */
[----:B------:R-:W2:Y:S11]  /*7ca40*/  LDL.LU R164, [R1+0x1a0] ;  /* 0x0001a00001a47983 */ /* 0x000eb60000300800 */
[----:B------:R-:W-:Y:S11]  /*7ca50*/  @!UPT UIADD3 URZ, URZ, URZ, URZ ;  /* 0x0000003f3f3ff290 */ /* 0x000ff6000fffe03f */
[----:B------:R-:W-:Y:S04]  /*7ca60*/  STL.64 [R1+0x14e0], R152 ;  /* 0x0014e09801007387 */ /* 0x000fe80000100a00 */
[----:B------:R-:W-:Y:S04]  /*7ca70*/  STL.64 [R1+0x14e8], R154 ;  /* 0x0014e89a01007387 */ /* 0x000fe80000100a00 */
[----:B------:R-:W2:Y:S04]  /*7ca80*/  LDL.LU R165, [R1+0x1a4] ;  /* 0x0001a40001a57983 */ /* 0x000ea80000300800 */
[----:B------:R-:W2:Y:S01]  /*7ca90*/  LDL.LU R166, [R1+0x1a8] ;  /* 0x0001a80001a67983 */ /* 0x000ea20000300800 */
[----:B---3--:R-:W-:-:S03]  /*7caa0*/  IMAD.MOV.U32 R167, RZ, RZ, R3 ;  /* 0x000000ffffa77224 */ /* 0x008fc600078e0003 */
[----:B------:R-:W3:Y:S04]  /*7cab0*/  LDL.LU R3, [R1+0x7b30] ;  /* 0x007b300001037983 */ /* 0x000ee80000300800 */
[----:B------:R-:W-:Y:S04]  /*7cac0*/  STL.64 [R1+0x16c0], R180 ;  /* 0x0016c0b401007387 */ /* 0x000fe80000100a00 */
[----:B------:R1:W-:Y:S01]  /*7cad0*/  STL.64 [R1+0x16c8], R182 ;  /* 0x0016c8b601007387 */ /* 0x0003e20000100a00 */
[C---:B------:R-:W-:Y:S03]  /*7cae0*/  HMMA.1688.F32.TF32 R132, R116.reuse, R58, R132 ;  /* 0x0000003a7484723c */ /* 0x040fe60000081084 */
[----:B------:R-:W-:Y:S04]  /*7caf0*/  LDS R152, [R81+0x81000] ;  /* 0x0810000051987984 */ /* 0x000fe80000000800 */
[----:B------:R-:W-:Y:S04]  /*7cb00*/  LDS R154, [R81+0x81800] ;  /* 0x08180000519a7984 */ /* 0x000fe80000000800 */
[----:B-1----:R-:W3:Y:S04]  /*7cb10*/  LDL.LU.64 R182, [R1+0x7b28] ;  /* 0x007b280001b67983 */ /* 0x002ee80000300a00 */
[----:B------:R-:W3:Y:S04]  /*7cb20*/  LDL.LU.64 R180, [R1+0x7b20] ;  /* 0x007b200001b47983 */ /* 0x000ee80000300a00 */
[----:B------:R-:W-:Y:S04]  /*7cb30*/  STL.64 [R1+0x16b0], R176 ;  /* 0x0016b0b001007387 */ /* 0x000fe80000100a00 */
[----:B------:R1:W-:Y:S04]  /*7cb40*/  STL.64 [R1+0x16b8], R178 ;  /* 0x0016b8b201007387 */ /* 0x0003e80000100a00 */
[----:B------:R-:W-:Y:S04]  /*7cb50*/  LDS R153, [R68+0x81000] ;  /* 0x0810000044997984 */ /* 0x000fe80000000800 */
[----:B------:R-:W2:Y:S04]  /*7cb60*/  LDS R155, [R68+0x81800] ;  /* 0x08180000449b7984 */ /* 0x000ea80000000800 */
[----:B-1----:R-:W3:Y:S04]  /*7cb70*/  LDL.LU.64 R178, [R1+0x7b18] ;  /* 0x007b180001b27983 */ /* 0x002ee80000300a00 */
[----:B------:R-:W3:Y:S04]  /*7cb80*/  LDL.LU.64 R176, [R1+0x7b10] ;  /* 0x007b100001b07983 */ /* 0x000ee80000300a00 */
[----:B------:R-:W-:Y:S04]  /*7cb90*/  STL.64 [R1+0x16a0], R172 ;  /* 0x0016a0ac01007387 */ /* 0x000fe80000100a00 */
[----:B------:R1:W-:Y:S04]  /*7cba0*/  STL.64 [R1+0x16a8], R174 ;  /* 0x0016a8ae01007387 */ /* 0x0003e80000100a00 */
[----:B-1----:R-:W3:Y:S04]  /*7cbb0*/  LDL.LU.64 R174, [R1+0x7b08] ;  /* 0x007b080001ae7983 */ /* 0x002ee80000300a00 */
[----:B------:R-:W3:Y:S01]  /*7cbc0*/  LDL.LU.64 R172, [R1+0x7b00] ;  /* 0x007b000001ac7983 */ /* 0x000ee20000300a00 */
[C---:B--2---:R-:W-:Y:S11]  /*7cbd0*/  HMMA.1688.F32.TF32 R164, R116.reuse, R22, R164 ;  /* 0x0000001674a4723c */ /* 0x044ff600000810a4 */
[----:B------:R-:W-:Y:S11]  /*7cbe0*/  @!UPT UIADD3 URZ, URZ, URZ, URZ ;  /* 0x0000003f3f3ff290 */ /* 0x000ff6000fffe03f */
[----:B------:R-:W-:Y:S01]  /*7cbf0*/  @!UPT UIADD3 URZ, URZ, URZ, URZ ;  /* 0x0000003f3f3ff290 */ /* 0x000fe2000fffe03f */
[----:B------:R-:W-:Y:S04]  /*7cc00*/  STL.64 [R1+0x1690], R164 ;  /* 0x001690a401007387 */ /* 0x000fe80000100a00 */
[----:B------:R1:W-:Y:S02]  /*7cc10*/  STL.64 [R1+0x1698], R166 ;  /* 0x001698a601007387 */ /* 0x0003e40000100a00 */
[C---:B-1----:R-:W-:Y:S02]  /*7cc20*/  HMMA.1688.F32.TF32 R164, R116.reuse, R26, R244 ;  /* 0x0000001a74a4723c */ /* 0x042fe400000810f4 */
[----:B------:R-:W2:Y:S11]  /*7cc30*/  LDL.LU R244, [R1+0x760] ;  /* 0x0007600001f47983 */ /* 0x000eb60000300800 */
[----:B------:R-:W-:Y:S10]  /*7cc40*/  @!UPT UIADD3 URZ, URZ, URZ, URZ ;  /* 0x0000003f3f3ff290 */ /* 0x000ff4000fffe03f */
[----:B------:R-:W-:Y:S04]  /*7cc50*/  STL.64 [R1+0x1680], R164 ;  /* 0x001680a401007387 */ /* 0x000fe80000100a00 */
[----:B------:R1:W-:Y:S04]  /*7cc60*/  STL.64 [R1+0x1688], R166 ;  /* 0x001688a601007387 */ /* 0x0003e80000100a00 */
[----:B------:R-:W2:Y:S04]  /*7cc70*/  LDL.LU R245, [R1+0x764] ;  /* 0x0007640001f57983 */ /* 0x000ea80000300800 */
[----:B------:R-:W2:Y:S04]  /*7cc80*/  LDL.LU R246, [R1+0x768] ;  /* 0x0007680001f67983 */ /* 0x000ea80000300800 */
[----:B------:R-:W2:Y:S01]  /*7cc90*/  LDL.LU R247, [R1+0x76c] ;  /* 0x00076c0001f77983 */ /* 0x000ea20000300800 */
[C---:B-1----:R-:W-:Y:S08]  /*7cca0*/  HMMA.1688.F32.TF32 R164, R116.reuse, R30, R124 ;  /* 0x0000001e74a4723c */ /* 0x042ff0000008107c */
[C---:B----4-:R-:W-:Y:S08]  /*7ccb0*/  HMMA.1688.F32.TF32 R124, R116.reuse, R34, R160 ;  /* 0x00000022747c723c */ /* 0x050ff000000810a0 */
[C---:B------:R-:W-:Y:S07]  /*7ccc0*/  HMMA.1688.F32.TF32 R160, R116.reuse, R38, R156 ;  /* 0x0000002674a0723c */ /* 0x040fee000008109c */
[----:B------:R-:W-:Y:S01]  /*7ccd0*/  STL.64 [R1+0x1670], R164 ;  /* 0x001670a401007387 */ /* 0x000fe20000100a00 */
[C---:B------:R-:W-:Y:S03]  /*7cce0*/  HMMA.1688.F32.TF32 R156, R116.reuse, R42, R248 ;  /* 0x0000002a749c723c */ /* 0x040fe600000810f8 */
[----:B------:R-:W-:Y:S04]  /*7ccf0*/  STL.64 [R1+0x1678], R166 ;  /* 0x001678a601007387 */ /* 0x000fe80000100a00 */
[----:B------:R-:W-:Y:S04]  /*7cd00*/  STL.64 [R1+0x1660], R124 ;  /* 0x0016607c01007387 */ /* 0x000fe80000100a00 */
[----:B------:R1:W-:Y:S02]  /*7cd10*/  STL.64 [R1+0x1668], R126 ;  /* 0x0016687e01007387 */ /* 0x0003e40000100a00 */
[----:B-1----:R-:W-:Y:S02]  /*7cd20*/  HMMA.1688.F32.TF32 R124, R116, R46, R240 ;  /* 0x0000002e747c723c */ /* 0x002fe400000810f0 */
[----:B------:R-:W-:Y:S04]  /*7cd30*/  STL.64 [R1+0x1650], R160 ;  /* 0x001650a001007387 */ /* 0x000fe80000100a00 */
[----:B------:R-:W-:Y:S04]  /*7cd40*/  STL.64 [R1+0x1658], R162 ;  /* 0x001658a201007387 */ /* 0x000fe80000100a00 */
[----:B------:R-:W-:Y:S04]  /*7cd50*/  STL.64 [R1+0x1640], R156 ;  /* 0x0016409c01007387 */ /* 0x000fe80000100a00 */
[----:B------:R-:W-:Y:S09]  /*7cd60*/  STL.64 [R1+0x1648], R158 ;  /* 0x0016489e01007387 */ /* 0x000ff20000100a00 */
[----:B------:R1:W-:Y:S01]  /*7cd70*/  STL.64 [R1+0x1638], R126 ;  /* 0x0016387e01007387 */ /* 0x0003e20000100a00 */
[----:B------:R-:W-:Y:S01]  /*7cd80*/  IMAD.MOV.U32 R148, RZ, RZ, R124 ;  /* 0x000000ffff947224 */ /* 0x000fe200078e007c */
[----:B------:R-:W-:-:S02]  /*7cd90*/  MOV R149, R125 ;  /* 0x0000007d00957202 */ /* 0x000fc40000000f00 */
[C---:B-1----:R-:W-:Y:S03]  /*7cda0*/  HMMA.1688.F32.TF32 R124, R116.reuse, R50, R128 ;  /* 0x00000032747c723c */ /* 0x042fe60000081080 */
[----:B------:R-:W-:Y:S04]  /*7cdb0*/  STL [R1+0x78a8], R149 ;  /* 0x0078a89501007387 */ /* 0x000fe80000100800 */
[----:B------:R-:W-:Y:S01]  /*7cdc0*/  STL [R1+0x78a4], R148 ;  /* 0x0078a49401007387 */ /* 0x000fe20000100800 */
[C---:B------:R-:W-:Y:S11]  /*7cdd0*/  HMMA.1688.F32.TF32 R128, R116.reuse, R54, R168 ;  /* 0x000000367480723c */ /* 0x040ff600000810a8 */
[----:B------:R-:W-:Y:S04]  /*7cde0*/  @!UPT UIADD3 URZ, URZ, URZ, URZ ;  /* 0x0000003f3f3ff290 */ /* 0x000fe8000fffe03f */
[----:B------:R-:W-:Y:S04]  /*7cdf0*/  STL.64 [R1+0x1620], R124 ;  /* 0x0016207c01007387 */ /* 0x000fe80000100a00 */
[----:B------:R1:W-:Y:S02]  /*7ce00*/  STL.64 [R1+0x1628], R126 ;  /* 0x0016287e01007387 */ /* 0x0003e40000100a00 */
[C---:B-1----:R-:W-:Y:S02]  /*7ce10*/  HMMA.1688.F32.TF32 R124, R116.reuse, R62, R136 ;  /* 0x0000003e747c723c */ /* 0x042fe40000081088 */
[----:B------:R-:W-:Y:S04]  /*7ce20*/  STL.64 [R1+0x1610], R128 ;  /* 0x0016108001007387 */ /* 0x000fe80000100a00 */
[----:B------:R3:W-:Y:S04]  /*7ce30*/  STL.64 [R1+0x1618], R130 ;  /* 0x0016188201007387 */ /* 0x0007e80000100a00 */
[----:B------:R-:W-:Y:S04]  /*7ce40*/  STL.64 [R1+0x1600], R132 ;  /* 0x0016008401007387 */ /* 0x000fe80000100a00 */
[----:B------:R1:W-:Y:S01]  /*7ce50*/  STL.64 [R1+0x1608], R134 ;  /* 0x0016088601007387 */ /* 0x0003e20000100a00 */
[C---:B---3--:R-:W-:Y:S08]  /*7ce60*/  HMMA.1688.F32.TF32 R128, R116.reuse, R66, R172 ;  /* 0x000000427480723c */ /* 0x048ff000000810ac */
[----:B------:R-:W-:Y:S01]  /*7ce70*/  STL.64 [R1+0x15f0], R124 ;  /* 0x0015f07c01007387 */ /* 0x000fe20000100a00 */
[C---:B-1----:R-:W-:Y:S03]  /*7ce80*/  HMMA.1688.F32.TF32 R132, R116.reuse, R70, R176 ;  /* 0x000000467484723c */ /* 0x042fe600000810b0 */
        /* <DEDUP_REMOVED lines=41> */
[----:B------:R-:W-:Y:S01]  /*7d120*/  STL.64 [R1+0x1518], R134 ;  /* 0x0015188601007387 */ /* 0x000fe20000100a00 */
[C---:B-1----:R-:W-:Y:S03]  /*7d130*/  HMMA.1688.F32.TF32 R128, R116.reuse, R146, R232 ;  /* 0x000000927480723c */ /* 0x042fe600000810e8 */
[----:B------:R-:W-:Y:S04]  /*7d140*/  LDS R132, [R81+0x81080] ;  /* 0x0810800051847984 */ /* 0x000fe80000000800 */
[----:B------:R-:W-:Y:S01]  /*7d150*/  LDS R134, [R81+0x81880] ;  /* 0x0818800051867984 */ /* 0x000fe20000000800 */
[----:B------:R-:W-:Y:S03]  /*7d160*/  HMMA.1688.F32.TF32 R116, R116, R150, R236 ;  /* 0x000000967474723c */ /* 0x000fe600000810ec */
[----:B------:R-:W-:Y:S04]  /*7d170*/  STL.64 [R1+0x1500], R124 ;  /* 0x0015007c01007387 */ /* 0x000fe80000100a00 */
[----:B------:R2:W-:Y:S04]  /*7d180*/  STL.64 [R1+0x1508], R126 ;  /* 0x0015087e01007387 */ /* 0x0005e80000100a00 */
[----:B------:R-:W-:Y:S04]  /*7d190*/  LDS R133, [R68+0x81080] ;  /* 0x0810800044857984 */ /* 0x000fe80000000800 */
[----:B------:R-:W1:Y:S01]  /*7d1a0*/  LDS R135, [R68+0x81880] ;  /* 0x0818800044877984 */ /* 0x000e620000000800 */
[----:B--2---:R-:W-:Y:S03]  /*7d1b0*/  HMMA.1688.F32.TF32 R124, R152, R6, R244 ;  /* 0x00000006987c723c */ /* 0x004fe600000810f4 */
[----:B------:R-:W-:Y:S04]  /*7d1c0*/  STL.64 [R1+0x14f0], R128 ;  /* 0x0014f08001007387 */ /* 0x000fe80000100a00 */
[----:B------:R-:W-:Y:S04]  /*7d1d0*/  STL.64 [R1+0x14f8], R130 ;  /* 0x0014f88201007387 */ /* 0x000fe80000100a00 */
[----:B------:R-:W-:Y:S04]  /*7d1e0*/  STL.64 [R1+0x14d0], R116 ;  /* 0x0014d07401007387 */ /* 0x000fe80000100a00 */
[----:B------:R-:W-:Y:S08]  /*7d1f0*/  STL.64 [R1+0x14d8], R118 ;  /* 0x0014d87601007387 */ /* 0x000ff00000100a00 */
[----:B------:R2:W-:Y:S04]  /*7d200*/  STL.64 [R1+0x8], R126 ;  /* 0x0000087e01007387 */ /* 0x0005e80000100a00 */
[----:B------:R-:W3:Y:S04]  /*7d210*/  LDL.LU R136, [R1+0x840] ;  /* 0x0008400001887983 */ /* 0x000ee80000300800 */
[----:B------:R-:W3:Y:S04]  /*7d220*/  LDL.LU R137, [R1+0x844] ;  /* 0x0008440001897983 */ /* 0x000ee80000300800 */
[----:B------:R-:W3:Y:S04]  /*7d230*/  LDL.LU R138, [R1+0x848] ;  /* 0x00084800018a7983 */ /* 0x000ee80000300800 */
[----:B------:R-:W3:Y:S01]  /*7d240*/  LDL.LU R139, [R1+0x84c] ;  /* 0x00084c00018b7983 */ /* 0x000ee20000300800 */
[----:B------:R-:W-:-:S03]  /*7d250*/  IMAD.MOV.U32 R144, RZ, RZ, R124 ;  /* 0x000000ffff907224 */ /* 0x000fc600078e007c */
[----:B------:R-:W4:Y:S01]  /*7d260*/  LDL.LU R168, [R1+0x820] ;  /* 0x0008200001a87983 */ /* 0x000f220000300800 */
[----:B------:R-:W-:-:S03]  /*7d270*/  IMAD.MOV.U32 R145, RZ, RZ, R125 ;  /* 0x000000ffff917224 */ /* 0x000fc600078e007d */
[----:B------:R-:W4:Y:S04]  /*7d280*/  LDL.LU R169, [R1+0x824] ;  /* 0x0008240001a97983 */ /* 0x000f280000300800 */
[----:B------:R-:W4:Y:S04]  /*7d290*/  LDL.LU R170, [R1+0x828] ;  /* 0x0008280001aa7983 */ /* 0x000f280000300800 */
[----:B------:R-:W4:Y:S04]  /*7d2a0*/  LDL.LU R171, [R1+0x82c] ;  /* 0x00082c0001ab7983 */ /* 0x000f280000300800 */
[----:B------:R-:W3:Y:S04]  /*7d2b0*/  LDL.LU R124, [R1+0x7a0] ;  /* 0x0007a000017c7983 */ /* 0x000ee80000300800 */
[----:B------:R-:W3:Y:S04]  /*7d2c0*/  LDL.LU R125, [R1+0x7a4] ;  /* 0x0007a400017d7983 */ /* 0x000ee80000300800 */
[----:B--2---:R-:W3:Y:S04]  /*7d2d0*/  LDL.LU R126, [R1+0x7a8] ;  /* 0x0007a800017e7983 */ /* 0x004ee80000300800 */
[----:B------:R-:W3:Y:S04]  /*7d2e0*/  LDL.LU R127, [R1+0x7ac] ;  /* 0x0007ac00017f7983 */ /* 0x000ee80000300800 */
[----:B------:R-:W2:Y:S04]  /*7d2f0*/  LDL.LU R164, [R1+0x780] ;  /* 0x0007800001a47983 */ /* 0x000ea80000300800 */
[----:B------:R-:W2:Y:S04]  /*7d300*/  LDL.LU R165, [R1+0x784] ;  /* 0x0007840001a57983 */ /* 0x000ea80000300800 */
[----:B------:R-:W2:Y:S04]  /*7d310*/  LDL.LU R166, [R1+0x788] ;  /* 0x0007880001a67983 */ /* 0x000ea80000300800 */
[----:B------:R-:W2:Y:S04]  /*7d320*/  LDL.LU R167, [R1+0x78c] ;  /* 0x00078c0001a77983 */ /* 0x000ea80000300800 */
        /* <DEDUP_REMOVED lines=24> */
[----:B------:R-:W-:Y:S04]  /*7d4b0*/  STL [R1+0x798c], R145 ;  /* 0x00798c9101007387 */ /* 0x000fe80000100800 */
[----:B------:R-:W-:Y:S04]  /*7d4c0*/  STL [R1+0x7988], R144 ;  /* 0x0079889001007387 */ /* 0x000fe80000100800 */
[----:B------:R-:W-:Y:S01]  /*7d4d0*/  STL.64 [R1+0x7af8], R14 ;  /* 0x007af80e01007387 */ /* 0x000fe20000100a00 */
[C---:B---3--:R-:W-:Y:S08]  /*7d4e0*/  HMMA.1688.F32.TF32 R116, R152.reuse, R14, R124 ;  /* 0x0000000e9874723c */ /* 0x048ff0000008107c */
[C---:B--2---:R-:W-:Y:S11]  /*7d4f0*/  HMMA.1688.F32.TF32 R164, R152.reuse, R10, R164 ;  /* 0x0000000a98a4723c */ /* 0x044ff600000810a4 */
[----:B------:R-:W-:Y:S11]  /*7d500*/  @!UPT UIADD3 URZ, URZ, URZ, URZ ;  /* 0x0000003f3f3ff290 */ /* 0x000ff6000fffe03f */
[----:B------:R-:W-:Y:S01]  /*7d510*/  @!UPT UIADD3 URZ, URZ, URZ, URZ ;  /* 0x0000003f3f3ff290 */ /* 0x000fe2000fffe03f */
[----:B------:R-:W-:Y:S04]  /*7d520*/  STL.64 [R1+0x70], R164 ;  /* 0x000070a401007387 */ /* 0x000fe80000100a00 */
[----:B------:R-:W-:Y:S04]  /*7d530*/  STL.64 [R1+0x78], R166 ;  /* 0x000078a601007387 */ /* 0x000fe80000100a00 */
[----:B------:R-:W-:Y:S04]  /*7d540*/  STL.64 [R1+0x7af0], R12 ;  /* 0x007af00c01007387 */ /* 0x000fe80000100a00 */
[----:B------:R-:W-:Y:S04]  /*7d550*/  STL.64 [R1+0x60], R116 ;  /* 0x0000607401007387 */ /* 0x000fe80000100a00 */
[----:B------:R4:W-:Y:S02]  /*7d560*/  STL.64 [R1+0x68], R118 ;  /* 0x0000687601007387 */ /* 0x0009e40000100a00 */
[C---:B----4-:R-:W-:Y:S08]  /*7d570*/  HMMA.1688.F32.TF32 R116, R152.reuse, R18, R160 ;  /* 0x000000129874723c */ /* 0x050ff000000810a0 */
[C---:B------:R-:W-:Y:S11]  /*7d580*/  HMMA.1688.F32.TF32 R12, R152.reuse, R22, R156 ;  /* 0x00000016980c723c */ /* 0x040ff6000008109c */
[----:B------:R-:W-:Y:S05]  /*7d590*/  @!UPT UIADD3 URZ, URZ, URZ, URZ ;  /* 0x0000003f3f3ff290 */ /* 0x000fea000fffe03f */
[----:B------:R-:W-:Y:S01]  /*7d5a0*/  MOV R145, R118 ;  /* 0x0000007600917202 */ /* 0x000fe20000000f00 */
[----:B------:R-:W-:Y:S01]  /*7d5b0*/  IMAD.MOV.U32 R144, RZ, RZ, R119 ;  /* 0x000000ffff907224 */ /* 0x000fe200078e0077 */
[----:B------:R-:W-:Y:S04]  /*7d5c0*/  STL.64 [R1+0x50], R116 ;  /* 0x0000507401007387 */ /* 0x000fe80000100a00 */
[----:B------:R-:W-:Y:S04]  /*7d5d0*/  STL.64 [R1+0x7ae8], R18 ;  /* 0x007ae81201007387 */ /* 0x000fe80000100a00 */
[----:B------:R-:W-:Y:S04]  /*7d5e0*/  STL.64 [R1+0x7ae0], R16 ;  /* 0x007ae01001007387 */ /* 0x000fe80000100a00 */
[----:B------:R-:W-:Y:S04]  /*7d5f0*/  STL [R1+0x7994], R145 ;  /* 0x0079949101007387 */ /* 0x000fe80000100800 */
[----:B------:R-:W-:Y:S04]  /*7d600*/  STL [R1+0x7990], R144 ;  /* 0x0079909001007387 */ /* 0x000fe80000100800 */
[----:B------:R-:W-:Y:S04]  /*7d610*/  STL.64 [R1+0x7ad8], R22 ;  /* 0x007ad81601007387 */ /* 0x000fe80000100a00 */
[----:B------:R-:W-:Y:S04]  /*7d620*/  STL.64 [R1+0x7ad0], R20 ;  /* 0x007ad01401007387 */ /* 0x000fe80000100a00 */
[----:B------:R-:W-:Y:S04]  /*7d630*/  STL.64 [R1+0x40], R12 ;  /* 0x0000400c01007387 */ /* 0x000fe80000100a00 */
[----:B------:R2:W-:Y:S02]  /*7d640*/  STL.64 [R1+0x48], R14 ;  /* 0x0000480e01007387 */ /* 0x0005e40000100a00 */
[C---:B--2---:R-:W-:Y:S02]  /*7d650*/  HMMA.1688.F32.TF32 R12, R152.reuse, R26, R248 ;  /* 0x0000001a980c723c */ /* 0x044fe400000810f8 */
[----:B------:R-:W-:Y:S04]  /*7d660*/  STL.64 [R1+0x7ac8], R26 ;  /* 0x007ac81a01007387 */ /* 0x000fe80000100a00 */
[----:B------:R-:W-:Y:S11]  /*7d670*/  STL.64 [R1+0x7ac0], R24 ;  /* 0x007ac01801007387 */ /* 0x000ff60000100a00 */
[----:B------:R-:W-:Y:S06]  /*7d680*/  @!UPT UIADD3 URZ, URZ, URZ, URZ ;  /* 0x0000003f3f3ff290 */ /* 0x000fec000fffe03f */
[----:B------:R-:W-:Y:S04]  /*7d690*/  STL.64 [R1+0x30], R12 ;  /* 0x0000300c01007387 */ /* 0x000fe80000100a00 */
[----:B------:R2:W-:Y:S02]  /*7d6a0*/  STL.64 [R1+0x38], R14 ;  /* 0x0000380e01007387 */ /* 0x0005e40000100a00 */
[C---:B--2---:R-:W-:Y:S08]  /*7d6b0*/  HMMA.1688.F32.TF32 R12, R152.reuse, R30, R240 ;  /* 0x0000001e980c723c */ /* 0x044ff000000810f0 */
[C---:B------:R-:W-:Y:S08]  /*7d6c0*/  HMMA.1688.F32.TF32 R248, R152.reuse, R38, R168 ;  /* 0x0000002698f8723c */ /* 0x040ff000000810a8 */
[----:B------:R-:W-:Y:S07]  /*7d6d0*/  HMMA.1688.F32.TF32 R244, R152, R42, R244 ;  /* 0x0000002a98f4723c */ /* 0x000fee00000810f4 */
[----:B------:R2:W-:Y:S01]  /*7d6e0*/  STL.64 [R1+0x20], R12 ;  /* 0x0000200c01007387 */ /* 0x0005e20000100a00 */
[----:B------:R-:W-:Y:S01]  /*7d6f0*/  IMAD.MOV.U32 R145, RZ, RZ, R14 ;  /* 0x000000ffff917224 */ /* 0x000fe200078e000e */
[----:B------:R-:W-:-:S02]  /*7d700*/  MOV R144, R15 ;  /* 0x0000000f00907202 */ /* 0x000fc40000000f00 */
[C---:B--2---:R-:W-:Y:S04]  /*7d710*/  HMMA.1688.F32.TF32 R12, R152.reuse, R34, R128 ;  /* 0x00000022980c723c */ /* 0x044fe80000081080 */
[----:B------:R-:W-:Y:S11]  /*7d720*/  STL.64 [R1+0x78f0], R250 ;  /* 0x0078f0fa01007387 */ /* 0x000ff60000100a00 */
[----:B------:R-:W-:Y:S08]  /*7d730*/  @!UPT UIADD3 URZ, URZ, URZ, URZ ;  /* 0x0000003f3f3ff290 */ /* 0x000ff0000fffe03f */
[----:B------:R-:W-:Y:S04]  /*7d740*/  STL.64 [R1+0x10], R12 ;  /* 0x0000100c01007387 */ /* 0x000fe80000100a00 */
[----:B------:R-:W-:Y:S04]  /*7d750*/  STL.64 [R1+0x18], R14 ;  /* 0x0000180e01007387 */ /* 0x000fe80000100a00 */
[----:B------:R2:W-:Y:S04]  /*7d760*/  STL.64 [R1+0x78e8], R248 ;  /* 0x0078e8f801007387 */ /* 0x0005e80000100a00 */
[----:B------:R-:W-:Y:S04]  /*7d770*/  STL.64 [R1+0x7900], R246 ;  /* 0x007900f601007387 */ /* 0x000fe80000100a00 */
[----:B------:R-:W-:Y:S04]  /*7d780*/  STL.64 [R1+0x78f8], R244 ;  /* 0x0078f8f401007387 */ /* 0x000fe80000100a00 */
        /* <DEDUP_REMOVED lines=40> */
[C---:B------:R-:W-:Y:S03]  /*7da10*/  HMMA.1688.F32.TF32 R240, R152.reuse, R46, R136 ;  /* 0x0000002e98f0723c */ /* 0x040fe60000081088 */
[----:B------:R-:W2:Y:S04]  /*7da20*/  LDL.LU R136, [R1+0x8e0] ;  /* 0x0008e00001887983 */ /* 0x000ea80000300800 */
[----:B------:R-:W2:Y:S04]  /*7da30*/  LDL.LU R137, [R1+0x8e4] ;  /* 0x0008e40001897983 */ /* 0x000ea80000300800 */
[----:B------:R-:W2:Y:S04]  /*7da40*/  LDL.LU R138, [R1+0x8e8] ;  /* 0x0008e800018a7983 */ /* 0x000ea80000300800 */
[----:B------:R-:W2:Y:S08]  /*7da50*/  LDL.LU R139, [R1+0x8ec] ;  /* 0x0008ec00018b7983 */ /* 0x000eb00000300800 */
[----:B------:R-:W-:Y:S04]  /*7da60*/  STL.64 [R1+0x7910], R242 ;  /* 0x007910f201007387 */ /* 0x000fe80000100a00 */
[----:B------:R1:W-:Y:S01]  /*7da70*/  STL.64 [R1+0x7908], R240 ;  /* 0x007908f001007387 */ /* 0x0003e20000100a00 */
[C---:B---3--:R-:W-:Y:S08]  /*7da80*/  HMMA.1688.F32.TF32 R196, R152.reuse, R86, R168 ;  /* 0x0000005698c4723c */ /* 0x048ff000000810a8 */
[C---:B----4-:R-:W-:Y:S08]  /*7da90*/  HMMA.1688.F32.TF32 R212, R152.reuse, R70, R124 ;  /* 0x0000004698d4723c */ /* 0x050ff0000008107c */
[C---:B--2---:R-:W-:Y:S08]  /*7daa0*/  HMMA.1688.F32.TF32 R232, R152.reuse, R54, R180 ;  /* 0x0000003698e8723c */ /* 0x044ff000000810b4 */
[C---:B------:R-:W-:Y:S08]  /*7dab0*/  HMMA.1688.F32.TF32 R236, R152.reuse, R50, R184 ;  /* 0x0000003298ec723c */ /* 0x040ff000000810b8 */
[C---:B------:R-:W-:Y:S08]  /*7dac0*/  HMMA.1688.F32.TF32 R228, R152.reuse, R58, R176 ;  /* 0x0000003a98e4723c */ /* 0x040ff000000810b0 */
[C---:B------:R-:W-:Y:S07]  /*7dad0*/  HMMA.1688.F32.TF32 R224, R152.reuse, R62, R172 ;  /* 0x0000003e98e0723c */ /* 0x040fee00000810ac */
[----:B------:R-:W-:Y:S01]  /*7dae0*/  STL.64 [R1+0x7920], R238 ;  /* 0x007920ee01007387 */ /* 0x000fe20000100a00 */
[C---:B------:R-:W-:Y:S03]  /*7daf0*/  HMMA.1688.F32.TF32 R220, R152.reuse, R66, R164 ;  /* 0x0000004298dc723c */ /* 0x040fe600000810a4 */
[----:B------:R2:W-:Y:S05]  /*7db00*/  STL.64 [R1+0x7918], R236 ;  /* 0x007918ec01007387 */ /* 0x0005ea0000100a00 */
[C---:B------:R-:W-:Y:S01]  /*7db10*/  HMMA.1688.F32.TF32 R208, R152.reuse, R74, R160 ;  /* 0x0000004a98d0723c */ /* 0x040fe200000810a0 */
[----:B------:R-:W-:Y:S07]  /*7db20*/  STL.64 [R1+0x7930], R234 ;  /* 0x007930ea01007387 */ /* 0x000fee0000100a00 */
[C---:B------:R-:W-:Y:S01]  /*7db30*/  HMMA.1688.F32.TF32 R204, R152.reuse, R78, R156 ;  /* 0x0000004e98cc723c */ /* 0x040fe2000008109c */
[----:B------:R3:W-:Y:S04]  /*7db40*/  STL.64 [R1+0x7928], R232 ;  /* 0x007928e801007387 */ /* 0x0007e80000100a00 */
[----:B------:R-:W-:Y:S03]  /*7db50*/  STL.64 [R1+0x7940], R230 ;  /* 0x007940e601007387 */ /* 0x000fe60000100a00 */
[C---:B------:R-:W-:Y:S01]  /*7db60*/  HMMA.1688.F32.TF32 R200, R152.reuse, R82, R128 ;  /* 0x0000005298c8723c */ /* 0x040fe20000081080 */
[----:B------:R-:W-:Y:S04]  /*7db70*/  STL.64 [R1+0x7938], R228 ;  /* 0x007938e401007387 */ /* 0x000fe80000100a00 */
[----:B------:R-:W-:Y:S04]  /*7db80*/  STL.64 [R1+0x7950], R226 ;  /* 0x007950e201007387 */ /* 0x000fe80000100a00 */
[----:B------:R4:W-:Y:S04]  /*7db90*/  STL.64 [R1+0x7948], R224 ;  /* 0x007948e001007387 */ /* 0x0009e80000100a00 */
[----:B------:R-:W-:Y:S04]  /*7dba0*/  STL.64 [R1+0x7960], R222 ;  /* 0x007960de01007387 */ /* 0x000fe80000100a00 */
[----:B------:R1:W-:Y:S04]  /*7dbb0*/  STL.64 [R1+0x7958], R220 ;  /* 0x007958dc01007387 */ /* 0x0003e80000100a00 */
[----:B------:R-:W-:Y:S04]  /*7dbc0*/  STL.64 [R1+0x7970], R214 ;  /* 0x007970d601007387 */ /* 0x000fe80000100a00 */
[----:B------:R1:W-:Y:S04]  /*7dbd0*/  STL.64 [R1+0x7968], R212 ;  /* 0x007968d401007387 */ /* 0x0003e80000100a00 */
[----:B------:R-:W-:Y:S04]  /*7dbe0*/  STL.64 [R1+0x7980], R210 ;  /* 0x007980d201007387 */ /* 0x000fe80000100a00 */
[----:B------:R-:W-:Y:S04]  /*7dbf0*/  STL.64 [R1+0x7978], R208 ;  /* 0x007978d001007387 */ /* 0x000fe80000100a00 */
[----:B------:R-:W-:Y:S04]  /*7dc00*/  STL.64 [R1+0x79e0], R206 ;  /* 0x0079e0ce01007387 */ /* 0x000fe80000100a00 */
[----:B------:R1:W-:Y:S04]  /*7dc10*/  STL.64 [R1+0x79d8], R204 ;  /* 0x0079d8cc01007387 */ /* 0x0003e80000100a00 */
[----:B------:R-:W-:Y:S04]  /*7dc20*/  STL.64 [R1+0x79f0], R202 ;  /* 0x0079f0ca01007387 */ /* 0x000fe80000100a00 */
[----:B------:R1:W-:Y:S04]  /*7dc30*/  STL.64 [R1+0x79e8], R200 ;  /* 0x0079e8c801007387 */ /* 0x0003e80000100a00 */
[----:B------:R-:W-:Y:S04]  /*7dc40*/  STL.64 [R1+0x7a00], R198 ;  /* 0x007a00c601007387 */ /* 0x000fe80000100a00 */
        /* <DEDUP_REMOVED lines=41> */
[C---:B------:R-:W-:Y:S03]  /*7dee0*/  HMMA.1688.F32.TF32 R192, R152.reuse, R90, R136 ;  /* 0x0000005a98c0723c */ /* 0x040fe60000081088 */
[----:B------:R-:W4:Y:S04]  /*7def0*/  LDL.LU R136, [R1+0x980] ;  /* 0x0009800001887983 */ /* 0x000f280000300800 */
[----:B------:R-:W4:Y:S04]  /*7df00*/  LDL.LU R137, [R1+0x984] ;  /* 0x0009840001897983 */ /* 0x000f280000300800 */
[----:B------:R-:W4:Y:S04]  /*7df10*/  LDL.LU R138, [R1+0x988] ;  /* 0x00098800018a7983 */ /* 0x000f280000300800 */
[----:B------:R-:W4:Y:S08]  /*7df20*/  LDL.LU R139, [R1+0x98c] ;  /* 0x00098c00018b7983 */ /* 0x000f300000300800 */
[----:B------:R-:W-:Y:S04]  /*7df30*/  STL.64 [R1+0x7a10], R194 ;  /* 0x007a10c201007387 */ /* 0x000fe80000100a00 */
[----:B------:R-:W-:Y:S01]  /*7df40*/  STL.64 [R1+0x7a08], R192 ;  /* 0x007a08c001007387 */ /* 0x000fe20000100a00 */
[C---:B--2---:R-:W-:Y:S08]  /*7df50*/  HMMA.1688.F32.TF32 R168, R152.reuse, R114, R168 ;  /* 0x0000007298a8723c */ /* 0x044ff000000810a8 */
[C---:B---3--:R-:W-:Y:S08]  /*7df60*/  HMMA.1688.F32.TF32 R188, R152.reuse, R94, R184 ;  /* 0x0000005e98bc723c */ /* 0x048ff000000810b8 */
[C---:B------:R-:W-:Y:S08]  /*7df70*/  HMMA.1688.F32.TF32 R184, R152.reuse, R98, R180 ;  /* 0x0000006298b8723c */ /* 0x040ff000000810b4 */
[C---:B----4-:R-:W-:Y:S08]  /*7df80*/  HMMA.1688.F32.TF32 R180, R152.reuse, R102, R176 ;  /* 0x0000006698b4723c */ /* 0x050ff000000810b0 */
[C---:B------:R-:W-:Y:S01]  /*7df90*/  HMMA.1688.F32.TF32 R176, R152.reuse, R106, R172 ;  /* 0x0000006a98b0723c */ /* 0x040fe200000810ac */
[----:B------:R-:W-:Y:S07]  /*7dfa0*/  STL.64 [R1+0x7a20], R190 ;  /* 0x007a20be01007387 */ /* 0x000fee0000100a00 */
[C---:B------:R-:W-:Y:S01]  /*7dfb0*/  HMMA.1688.F32.TF32 R172, R152.reuse, R110, R164 ;  /* 0x0000006e98ac723c */ /* 0x040fe200000810a4 */
[----:B------:R2:W-:Y:S07]  /*7dfc0*/  STL.64 [R1+0x7a18], R188 ;  /* 0x007a18bc01007387 */ /* 0x0005ee0000100a00 */
[C---:B------:R-:W-:Y:S01]  /*7dfd0*/  HMMA.1688.F32.TF32 R164, R152.reuse, R122, R124 ;  /* 0x0000007a98a4723c */ /* 0x040fe2000008107c */
[----:B------:R-:W-:Y:S07]  /*7dfe0*/  STL.64 [R1+0x7a30], R186 ;  /* 0x007a30ba01007387 */ /* 0x000fee0000100a00 */
[C---:B------:R-:W-:Y:S01]  /*7dff0*/  HMMA.1688.F32.TF32 R160, R152.reuse, R142, R160 ;  /* 0x0000008e98a0723c */ /* 0x040fe200000810a0 */
[----:B------:R3:W-:Y:S04]  /*7e000*/  STL.64 [R1+0x7a28], R184 ;  /* 0x007a28b801007387 */ /* 0x0007e80000100a00 */
[----:B------:R-:W-:Y:S03]  /*7e010*/  STL.64 [R1+0x7a40], R182 ;  /* 0x007a40b601007387 */ /* 0x000fe60000100a00 */
[C---:B------:R-:W-:Y:S01]  /*7e020*/  HMMA.1688.F32.TF32 R156, R152.reuse, R146, R156 ;  /* 0x00000092989c723c */ /* 0x040fe2000008109c */
[----:B------:R-:W-:Y:S04]  /*7e030*/  LDS R124, [R81+0x81100] ;  /* 0x08110000517c7984 */ /* 0x000fe80000000800 */
[----:B------:R-:W-:Y:S03]  /*7e040*/  LDS R126, [R81+0x81900] ;  /* 0x08190000517e7984 */ /* 0x000fe60000000800 */
[----:B------:R-:W-:Y:S01]  /*7e050*/  HMMA.1688.F32.TF32 R152, R152, R150, R128 ;  /* 0x000000969898723c */ /* 0x000fe20000081080 */
        /* <DEDUP_REMOVED lines=67> */
[----:B--2---:R-:W2:Y:S04]  /*7e490*/  LDL.LU R188, [R1+0xa80] ;  /* 0x000a800001bc7983 */ /* 0x004ea80000300800 */
[----:B------:R-:W2:Y:S04]  /*7e4a0*/  LDL.LU R189, [R1+0xa84] ;  /* 0x000a840001bd7983 */ /* 0x000ea80000300800 */
[----:B------:R-:W2:Y:S04]  /*7e4b0*/  LDL.LU R190, [R1+0xa88] ;  /* 0x000a880001be7983 */ /* 0x000ea80000300800 */
[----:B------:R-:W2:Y:S04]  /*7e4c0*/  LDL.LU R191, [R1+0xa8c] ;  /* 0x000a8c0001bf7983 */ /* 0x000ea80000300800 */
[----:B---3--:R-:W3:Y:S04]  /*7e4d0*/  LDL.LU R184, [R1+0xa70] ;  /* 0x000a700001b87983 */ /* 0x008ee80000300800 */
[----:B------:R-:W3:Y:S04]  /*7e4e0*/  LDL.LU R185, [R1+0xa74] ;  /* 0x000a740001b97983 */ /* 0x000ee80000300800 */
[----:B------:R-:W3:Y:S04]  /*7e4f0*/  LDL.LU R186, [R1+0xa78] ;  /* 0x000a780001ba7983 */ /* 0x000ee80000300800 */
[----:B------:R-:W3:Y:S04]  /*7e500*/  LDL.LU R187, [R1+0xa7c] ;  /* 0x000a7c0001bb7983 */ /* 0x000ee80000300800 */
[----:B----4-:R-:W4:Y:S04]  /*7e510*/  LDL.LU R180, [R1+0xa60] ;  /* 0x000a600001b47983 */ /* 0x010f280000300800 */
        /* <DEDUP_REMOVED lines=63> */
[C---:B------:R-:W-:Y:S03]  /*7e910*/  HMMA.1688.F32.TF32 R136, R132.reuse, R6, R136 ;  /* 0x000000068488723c */ /* 0x040fe60000081088 */
[----:B------:R-:W-:Y:S04]  /*7e920*/  LDS R125, [R68+0x81100] ;  /* 0x08110000447d7984 */ /* 0x000fe80000000800 */
[----:B------:R-:W1:Y:S01]  /*7e930*/  LDS R127, [R68+0x81900] ;  /* 0x08190000447f7984 */ /* 0x000e620000000800 */
[C---:B--2---:R-:W-:Y:S11]  /*7e940*/  HMMA.1688.F32.TF32 R12, R132.reuse, R10, R12 ;  /* 0x0000000a840c723c */ /* 0x044ff6000008100c */
[----:B------:R-:W-:Y:S11]  /*7e950*/  @!UPT UIADD3 URZ, URZ, URZ, URZ ;  /* 0x0000003f3f3ff290 */ /* 0x000ff6000fffe03f */
[----:B------:R-:W-:Y:S01]  /*7e960*/  @!UPT UIADD3 URZ, URZ, URZ, URZ ;  /* 0x0000003f3f3ff290 */ /* 0x000fe2000fffe03f */
[----:B------:R-:W-:Y:S04]  /*7e970*/  STL.64 [R1+0x270], R12 ;  /* 0x0002700c01007387 */ /* 0x000fe80000100a00 */
[----:B------:R2:W-:Y:S04]  /*7e980*/  STL.64 [R1+0x278], R14 ;  /* 0x0002780e01007387 */ /* 0x0005e80000100a00 */
[----:B--2---:R-:W2:Y:S04]  /*7e990*/  LDL.LU.64 R14, [R1+0x7af8] ;  /* 0x007af800010e7983 */ /* 0x004ea80000300a00 */
[----:B------:R-:W3:Y:S01]  /*7e9a0*/  LDL.LU.64 R12, [R1+0x7af0] ;  /* 0x007af000010c7983 */ /* 0x000ee20000300a00 */
[C---:B--2---:R-:W-:Y:S11]  /*7e9b0*/  HMMA.1688.F32.TF32 R16, R132.reuse, R14, R16 ;  /* 0x0000000e8410723c */ /* 0x044ff60000081010 */
[----:B------:R-:W-:Y:S11]  /*7e9c0*/  @!UPT UIADD3 URZ, URZ, URZ, URZ ;  /* 0x0000003f3f3ff290 */ /* 0x000ff6000fffe03f */
[----:B------:R-:W-:Y:S01]  /*7e9d0*/  @!UPT UIADD3 URZ, URZ, URZ, URZ ;  /* 0x0000003f3f3ff290 */ /* 0x000fe2000fffe03f */
[----:B------:R-:W-:Y:S04]  /*7e9e0*/  STL.64 [R1+0x260], R16 ;  /* 0x0002601001007387 */ /* 0x000fe80000100a00 */
[----:B------:R2:W-:Y:S04]  /*7e9f0*/  STL.64 [R1+0x268], R18 ;  /* 0x0002681201007387 */ /* 0x0005e80000100a00 */
[----:B--2---:R-:W3:Y:S04]  /*7ea00*/  LDL.LU.64 R18, [R1+0x7ae8] ;  /* 0x007ae80001127983 */ /* 0x004ee80000300a00 */
[----:B------:R-:W2:Y:S01]  /*7ea10*/  LDL.LU.64 R16, [R1+0x7ae0] ;  /* 0x007ae00001107983 */ /* 0x000ea20000300a00 */
[C---:B---3--:R-:W-:Y:S11]  /*7ea20*/  HMMA.1688.F32.TF32 R20, R132.reuse, R18, R20 ;  /* 0x000000128414723c */ /* 0x048ff60000081014 */
[----:B------:R-:W-:Y:S11]  /*7ea30*/  @!UPT UIADD3 URZ, URZ, URZ, URZ ;  /* 0x0000003f3f3ff290 */ /* 0x000ff6000fffe03f */
[----:B------:R-:W-:Y:S01]  /*7ea40*/  @!UPT UIADD3 URZ, URZ, URZ, URZ ;  /* 0x0000003f3f3ff290 */ /* 0x000fe2000fffe03f */
[----:B------:R-:W-:Y:S04]  /*7ea50*/  STL.64 [R1+0x230], R20 ;  /* 0x0002301401007387 */ /* 0x000fe80000100a00 */
[----:B------:R3:W-:Y:S04]  /*7ea60*/  STL.64 [R1+0x238], R22 ;  /* 0x0002381601007387 */ /* 0x0007e80000100a00 */
[----:B---3--:R-:W3:Y:S04]  /*7ea70*/  LDL.LU.64 R22, [R1+0x7ad8] ;  /* 0x007ad80001167983 */ /* 0x008ee80000300a00 */
        /* <DEDUP_REMOVED lines=12> */
[----:B------:R3:W-:Y:S02]  /*7eb40*/  STL.64 [R1+0x218], R154 ;  /* 0x0002189a01007387 */ /* 0x0007e40000100a00 */
[C---:B---3--:R-:W-:Y:S08]  /*7eb50*/  HMMA.1688.F32.TF32 R152, R132.reuse, R30, R156 ;  /* 0x0000001e8498723c */ /* 0x048ff0000008109c */
[C---:B------:R-:W-:Y:S11]  /*7eb60*/  HMMA.1688.F32.TF32 R156, R132.reuse, R34, R160 ;  /* 0x00000022849c723c */ /* 0x040ff600000810a0 */
[----:B------:R-:W-:Y:S04]  /*7eb70*/  @!UPT UIADD3 URZ, URZ, URZ, URZ ;  /* 0x0000003f3f3ff290 */ /* 0x000fe8000fffe03f */
[----:B------:R-:W-:Y:S04]  /*7eb80*/  STL.64 [R1+0x200], R152 ;  /* 0x0002009801007387 */ /* 0x000fe80000100a00 */
[----:B------:R3:W-:Y:S02]  /*7eb90*/  STL.64 [R1+0x208], R154 ;  /* 0x0002089a01007387 */ /* 0x0007e40000100a00 */
[C---:B---3--:R-:W-:Y:S02]  /*7eba0*/  HMMA.1688.F32.TF32 R152, R132.reuse, R38, R164 ;  /* 0x000000268498723c */ /* 0x048fe400000810a4 */
[----:B------:R-:W-:Y:S04]  /*7ebb0*/  STL.64 [R1+0x1f0], R156 ;  /* 0x0001f09c01007387 */ /* 0x000fe80000100a00 */
[----:B------:R3:W-:Y:S02]  /*7ebc0*/  STL.64 [R1+0x1f8], R158 ;  /* 0x0001f89e01007387 */ /* 0x0007e40000100a00 */
[C---:B------:R-:W-:Y:S08]  /*7ebd0*/  HMMA.1688.F32.TF32 R160, R132.reuse, R42, R168 ;  /* 0x0000002a84a0723c */ /* 0x040ff000000810a8 */
[C---:B---3--:R-:W-:Y:S07]  /*7ebe0*/  HMMA.1688.F32.TF32 R156, R132.reuse, R46, R172 ;  /* 0x0000002e849c723c */ /* 0x048fee00000810ac */
[----:B------:R-:W-:Y:S04]  /*7ebf0*/  STL.64 [R1+0x1e0], R152 ;  /* 0x0001e09801007387 */ /* 0x000fe80000100a00 */
[----:B------:R3:W-:Y:S02]  /*7ec00*/  STL.64 [R1+0x1e8], R154 ;  /* 0x0001e89a01007387 */ /* 0x0007e40000100a00 */
[C---:B---3--:R-:W-:Y:S02]  /*7ec10*/  HMMA.1688.F32.TF32 R152, R132.reuse, R50, R176 ;  /* 0x000000328498723c */ /* 0x048fe400000810b0 */
[----:B------:R-:W-:Y:S04]  /*7ec20*/  STL.64 [R1+0x1d0], R160 ;  /* 0x0001d0a001007387 */ /* 0x000fe80000100a00 */
[----:B------:R4:W-:Y:S04]  /*7ec30*/  STL.64 [R1+0x1d8], R162 ;  /* 0x0001d8a201007387 */ /* 0x0009e80000100a00 */
[----:B------:R-:W-:Y:S04]  /*7ec40*/  STL.64 [R1+0x1c0], R156 ;  /* 0x0001c09c01007387 */ /* 0x000fe80000100a00 */
[----:B------:R3:W-:Y:S01]  /*7ec50*/  STL.64 [R1+0x1c8], R158 ;  /* 0x0001c89e01007387 */ /* 0x0007e20000100a00 */
[C---:B----4-:R-:W-:Y:S08]  /*7ec60*/  HMMA.1688.F32.TF32 R160, R132.reuse, R54, R180 ;  /* 0x0000003684a0723c */ /* 0x050ff000000810b4 */
[----:B------:R-:W-:Y:S01]  /*7ec70*/  STL.64 [R1+0x1b0], R152 ;  /* 0x0001b09801007387 */ /* 0x000fe20000100a00 */
[C---:B---3--:R-:W-:Y:S03]  /*7ec80*/  HMMA.1688.F32.TF32 R156, R132.reuse, R58, R184 ;  /* 0x0000003a849c723c */ /* 0x048fe600000810b8 */
[----:B------:R3:W-:Y:S05]  /*7ec90*/  STL.64 [R1+0x1b8], R154 ;  /* 0x0001b89a01007387 */ /* 0x0007ea0000100a00 */
[C---:B---3--:R-:W-:Y:S06]  /*7eca0*/  HMMA.1688.F32.TF32 R152, R132.reuse, R62, R188 ;  /* 0x0000003e8498723c */ /* 0x048fec00000810bc */
[----:B------:R-:W-:Y:S04]  /*7ecb0*/  STL.64 [R1+0x1a0], R160 ;  /* 0x0001a0a001007387 */ /* 0x000fe80000100a00 */
[----:B------:R3:W-:Y:S05]  /*7ecc0*/  STL.64 [R1+0x1a8], R162 ;  /* 0x0001a8a201007387 */ /* 0x0007ea0000100a00 */
[----:B------:R-:W-:Y:S04]  /*7ecd0*/  STL.64 [R1+0x190], R156 ;  /* 0x0001909c01007387 */ /* 0x000fe80000100a00 */
[----:B------:R4:W-:Y:S01]  /*7ece0*/  STL.64 [R1+0x198], R158 ;  /* 0x0001989e01007387 */ /* 0x0009e20000100a00 */
[C---:B---3--:R-:W-:Y:S03]  /*7ecf0*/  HMMA.1688.F32.TF32 R160, R132.reuse, R66, R192 ;  /* 0x0000004284a0723c */ /* 0x048fe600000810c0 */
[----:B------:R-:W-:Y:S05]  /*7ed00*/  STL.64 [R1+0x180], R152 ;  /* 0x0001809801007387 */ /* 0x000fea0000100a00 */
[C---:B----4-:R-:W-:Y:S01]  /*7ed10*/  HMMA.1688.F32.TF32 R156, R132.reuse, R70, R196 ;  /* 0x00000046849c723c */ /* 0x050fe200000810c4 */
[----:B------:R3:W-:Y:S07]  /*7ed20*/  STL.64 [R1+0x188], R154 ;  /* 0x0001889a01007387 */ /* 0x0007ee0000100a00 */
[C---:B---3--:R-:W-:Y:S07]  /*7ed30*/  HMMA.1688.F32.TF32 R152, R132.reuse, R74, R200 ;  /* 0x0000004a8498723c */ /* 0x048fee00000810c8 */
[----:B------:R-:W-:Y:S04]  /*7ed40*/  STL.64 [R1+0x170], R160 ;  /* 0x000170a001007387 */ /* 0x000fe80000100a00 */
[----:B------:R3:W-:Y:S04]  /*7ed50*/  STL.64 [R1+0x178], R162 ;  /* 0x000178a201007387 */ /* 0x0007e80000100a00 */
        /* <DEDUP_REMOVED lines=33> */
[C---:B---3--:R-:W-:Y:S08]  /*7ef70*/  HMMA.1688.F32.TF32 R152, R132.reuse, R142, R116 ;  /* 0x0000008e8498723c */ /* 0x048ff00000081074 */
[C---:B------:R-:W-:Y:S01]  /*7ef80*/  HMMA.1688.F32.TF32 R116, R132.reuse, R146, R216 ;  /* 0x000000928474723c */ /* 0x040fe200000810d8 */
[----:B------:R3:W-:Y:S04]  /*7ef90*/  STL.64 [R1+0xb0], R160 ;  /* 0x0000b0a001007387 */ /* 0x0007e80000100a00 */
[----:B------:R4:W-:Y:S04]  /*7efa0*/  STL.64 [R1+0xb8], R162 ;  /* 0x0000b8a201007387 */ /* 0x0009e80000100a00 */
[----:B------:R1:W-:Y:S01]  /*7efb0*/  STL.64 [R1+0xa0], R156 ;  /* 0x0000a09c01007387 */ /* 0x0003e20000100a00 */
[----:B------:R-:W-:Y:S03]  /*7efc0*/  HMMA.1688.F32.TF32 R132, R132, R150, R128 ;  /* 0x000000968484723c */ /* 0x000fe60000081080 */
[----:B------:R1:W-:Y:S04]  /*7efd0*/  STL.64 [R1+0xa8], R158 ;  /* 0x0000a89e01007387 */ /* 0x0003e80000100a00 */
[----:B------:R-:W-:Y:S04]  /*7efe0*/  STL.64 [R1+0x90], R152 ;  /* 0x0000909801007387 */ /* 0x000fe80000100a00 */
[----:B------:R-:W-:Y:S04]  /*7eff0*/  STL.64 [R1+0x98], R154 ;  /* 0x0000989a01007387 */ /* 0x000fe80000100a00 */
[----:B------:R-:W2:Y:S04]  /*7f000*/  LDL.LU R128, [R1+0xe30] ;  /* 0x000e300001807983 */ /* 0x000ea80000300800 */
        /* <DEDUP_REMOVED lines=69> */
[----:B---3--:R-:W3:Y:S04]  /*7f460*/  LDL.LU R160, [R1+0xbd0] ;  /* 0x000bd00001a07983 */ /* 0x008ee80000300800 */
[----:B------:R-:W3:Y:S04]  /*7f470*/  LDL.LU R161, [R1+0xbd4] ;  /* 0x000bd40001a17983 */ /* 0x000ee80000300800 */
[----:B----4-:R-:W3:Y:S04]  /*7f480*/  LDL.LU R162, [R1+0xbd8] ;  /* 0x000bd80001a27983 */ /* 0x010ee80000300800 */
[----:B------:R-:W3:Y:S04]  /*7f490*/  LDL.LU R163, [R1+0xbdc] ;  /* 0x000bdc0001a37983 */ /* 0x000ee80000300800 */
[----:B-1----:R-:W4:Y:S04]  /*7f4a0*/  LDL.LU R156, [R1+0xbc0] ;  /* 0x000bc000019c7983 */ /* 0x002f280000300800 */
[----:B------:R-:W4:Y:S04]  /*7f4b0*/  LDL.LU R157, [R1+0xbc4] ;  /* 0x000bc400019d7983 */ /* 0x000f280000300800 */
[----:B------:R-:W4:Y:S04]  /*7f4c0*/  LDL.LU R158, [R1+0xbc8] ;  /* 0x000bc800019e7983 */ /* 0x000f280000300800 */
[----:B------:R-:W4:Y:S04]  /*7f4d0*/  LDL.LU R159, [R1+0xbcc] ;  /* 0x000bcc00019f7983 */ /* 0x000f280000300800 */
        /* <DEDUP_REMOVED lines=32> */
[----:B------:R-:W-:Y:S04]  /*7f6e0*/  STL.64 [R1+0x78c0], R134 ;  /* 0x0078c08601007387 */ /* 0x000fe80000100a00 */
[----:B------:R2:W-:Y:S02]  /*7f6f0*/  STL.64 [R1+0x78b8], R132 ;  /* 0x0078b88401007387 */ /* 0x0005e40000100a00 */
[C---:B--2---:R-:W-:Y:S02]  /*7f700*/  HMMA.1688.F32.TF32 R132, R124.reuse, R6, R116 ;  /* 0x000000067c84723c */ /* 0x044fe40000081074 */
[----:B------:R-:W-:Y:S04]  /*7f710*/  LDS R116, [R81+0x81180] ;  /* 0x0811800051747984 */ /* 0x000fe80000000800 */
[----:B------:R1:W-:Y:S02]  /*7f720*/  LDS R118, [R81+0x81980] ;  /* 0x0819800051767984 */ /* 0x0003e40000000800 */
[C---:B----4-:R-:W-:Y:S02]  /*7f730*/  HMMA.1688.F32.TF32 R156, R124.reuse, R14, R156 ;  /* 0x0000000e7c9c723c */ /* 0x050fe4000008109c */
[----:B------:R-:W-:Y:S04]  /*7f740*/  LDS R117, [R68+0x81180] ;  /* 0x0811800044757984 */ /* 0x000fe80000000800 */
[----:B------:R2:W4:Y:S09]  /*7f750*/  LDS R119, [R68+0x81980] ;  /* 0x0819800044777984 */ /* 0x0005320000000800 */
[----:B------:R-:W-:Y:S04]  /*7f760*/  STL.64 [R1+0x460], R132 ;  /* 0x0004608401007387 */ /* 0x000fe80000100a00 */
[----:B------:R3:W-:Y:S04]  /*7f770*/  STL.64 [R1+0x468], R134 ;  /* 0x0004688601007387 */ /* 0x0007e80000100a00 */
[----:B-1----:R-:W4:Y:S04]  /*7f780*/  LDL.LU R81, [R1+0x7abc] ;  /* 0x007abc0001517983 */ /* 0x002f280000300800 */
[----:B--2---:R-:W2:Y:S01]  /*7f790*/  LDL.LU R68, [R1+0x7ab8] ;  /* 0x007ab80001447983 */ /* 0x004ea20000300800 */
[C---:B---3--:R-:W-:Y:S08]  /*7f7a0*/  HMMA.1688.F32.TF32 R132, R124.reuse, R10, R152 ;  /* 0x0000000a7c84723c */ /* 0x048ff00000081098 */
        /* <DEDUP_REMOVED lines=67> */
[C---:B------:R-:W-:Y:S08]  /*7fbe0*/  HMMA.1688.F32.TF32 R128, R124.reuse, R110, R128 ;  /* 0x0000006e7c80723c */ /* 0x040ff00000081080 */
[C---:B-1----:R-:W-:Y:S01]  /*7fbf0*/  HMMA.1688.F32.TF32 R132, R124.reuse, R106, R216 ;  /* 0x0000006a7c84723c */ /* 0x042fe200000810d8 */
[----:B------:R-:W-:Y:S04]  /*7fc00*/  STL.64 [R1+0x4c0], R156 ;  /* 0x0004c09c01007387 */ /* 0x000fe80000100a00 */
[----:B------:R-:W-:Y:S04]  /*7fc10*/  STL.64 [R1+0x4c8], R158 ;  /* 0x0004c89e01007387 */ /* 0x000fe80000100a00 */
[----:B------:R-:W-:Y:S04]  /*7fc20*/  STL.64 [R1+0x4b0], R152 ;  /* 0x0004b09801007387 */ /* 0x000fe80000100a00 */
[----:B------:R-:W-:Y:S04]  /*7fc30*/  STL.64 [R1+0x4b8], R154 ;  /* 0x0004b89a01007387 */ /* 0x000fe80000100a00 */
[----:B------:R-:W3:Y:S06]  /*7fc40*/  LDL.LU R248, [R1+0x7e0] ;  /* 0x0007e00001f87983 */ /* 0x000eec0000300800 */
[----:B------:R1:W-:Y:S04]  /*7fc50*/  STL.64 [R1+0x4a0], R132 ;  /* 0x0004a08401007387 */ /* 0x0003e80000100a00 */
[----:B------:R1:W-:Y:S04]  /*7fc60*/  STL.64 [R1+0x4a8], R134 ;  /* 0x0004a88601007387 */ /* 0x0003e80000100a00 */
[----:B------:R1:W-:Y:S04]  /*7fc70*/  STL.64 [R1+0x490], R128 ;  /* 0x0004908001007387 */ /* 0x0003e80000100a00 */
[----:B------:R1:W-:Y:S04]  /*7fc80*/  STL.64 [R1+0x498], R130 ;  /* 0x0004988201007387 */ /* 0x0003e80000100a00 */
        /* <DEDUP_REMOVED lines=107> */
[C---:B--2---:R-:W-:Y:S08]  /*80340*/  HMMA.1688.F32.TF32 R164, R124.reuse, R146, R164 ;  /* 0x000000927ca4723c */ /* 0x044ff000000810a4 */
[C---:B---3--:R-:W-:Y:S08]  /*80350*/  HMMA.1688.F32.TF32 R156, R124.reuse, R122, R156 ;  /* 0x0000007a7c9c723c */ /* 0x048ff0000008109c */
[C---:B----4-:R-:W-:Y:S08]  /*80360*/  HMMA.1688.F32.TF32 R152, R124.reuse, R114, R152 ;  /* 0x000000727c98723c */ /* 0x050ff00000081098 */
[C---:B------:R-:W-:Y:S08]  /*80370*/  HMMA.1688.F32.TF32 R160, R124.reuse, R142, R160 ;  /* 0x0000008e7ca0723c */ /* 0x040ff000000810a0 */
[----:B------:R-:W-:Y:S07]  /*80380*/  HMMA.1688.F32.TF32 R124, R124, R150, R168 ;  /* 0x000000967c7c723c */ /* 0x000fee00000810a8 */
[----:B------:R-:W-:Y:S04]  /*80390*/  STL.64 [R1+0x480], R152 ;  /* 0x0004809801007387 */ /* 0x000fe80000100a00 */
[----:B------:R1:W-:Y:S04]  /*803a0*/  STL.64 [R1+0x488], R154 ;  /* 0x0004889a01007387 */ /* 0x0003e80000100a00 */
[----:B-1----:R-:W2:Y:S04]  /*803b0*/  LDL.LU.64 R154, [R1+0x7ab0] ;  /* 0x007ab000019a7983 */ /* 0x002ea80000300a00 */
[----:B------:R-:W2:Y:S04]  /*803c0*/  LDL.LU.64 R152, [R1+0x7aa8] ;  /* 0x007aa80001987983 */ /* 0x000ea80000300a00 */
[----:B------:R-:W-:Y:S04]  /*803d0*/  STL.64 [R1+0x470], R156 ;  /* 0x0004709c01007387 */ /* 0x000fe80000100a00 */
[----:B------:R1:W-:Y:S04]  /*803e0*/  STL.64 [R1+0x478], R158 ;  /* 0x0004789e01007387 */ /* 0x0003e80000100a00 */
[----:B-1----:R-:W3:Y:S04]  /*803f0*/  LDL.LU.64 R158, [R1+0x7aa0] ;  /* 0x007aa000019e7983 */ /* 0x002ee80000300a00 */
[----:B------:R-:W3:Y:S04]  /*80400*/  LDL.LU.64 R156, [R1+0x7a98] ;  /* 0x007a9800019c7983 */ /* 0x000ee80000300a00 */
[----:B------:R-:W-:Y:S04]  /*80410*/  STL.64 [R1+0x630], R160 ;  /* 0x000630a001007387 */ /* 0x000fe80000100a00 */
[----:B------:R1:W-:Y:S01]  /*80420*/  STL.64 [R1+0x638], R162 ;  /* 0x000638a201007387 */ /* 0x0003e20000100a00 */
[----:B------:R-:W-:-:S03]  /*80430*/  IMAD.MOV.U32 R149, RZ, RZ, R126 ;  /* 0x000000ffff957224 */ /* 0x000fc600078e007e */
[----:B-1----:R-:W4:Y:S04]  /*80440*/  LDL.LU.64 R162, [R1+0x7a90] ;  /* 0x007a900001a27983 */ /* 0x002f280000300a00 */
[----:B------:R-:W4:Y:S04]  /*80450*/  LDL.LU.64 R160, [R1+0x7a88] ;  /* 0x007a880001a07983 */ /* 0x000f280000300a00 */
[----:B------:R-:W-:Y:S04]  /*80460*/  STL.64 [R1+0x650], R164 ;  /* 0x000650a401007387 */ /* 0x000fe80000100a00 */
[----:B------:R1:W-:Y:S01]  /*80470*/  STL.64 [R1+0x658], R166 ;  /* 0x000658a601007387 */ /* 0x0003e20000100a00 */
[----:B------:R-:W-:-:S03]  /*80480*/  IMAD.MOV.U32 R148, RZ, RZ, R127 ;  /* 0x000000ffff947224 */ /* 0x000fc600078e007f */
[----:B-1----:R-:W2:Y:S04]  /*80490*/  LDL.LU.64 R166, [R1+0x7a80] ;  /* 0x007a800001a67983 */ /* 0x002ea80000300a00 */
[----:B------:R-:W2:Y:S04]  /*804a0*/  LDL.LU.64 R164, [R1+0x7a78] ;  /* 0x007a780001a47983 */ /* 0x000ea80000300a00 */
[----:B------:R-:W2:Y:S04]  /*804b0*/  LDL.LU.64 R170, [R1+0x7a70] ;  /* 0x007a700001aa7983 */ /* 0x000ea80000300a00 */
[----:B------:R-:W2:Y:S04]  /*804c0*/  LDL.LU.64 R168, [R1+0x7a68] ;  /* 0x007a680001a87983 */ /* 0x000ea80000300a00 */
[----:B------:R1:W-:Y:S04]  /*804d0*/  STL.64 [R1+0x640], R124 ;  /* 0x0006407c01007387 */ /* 0x0003e80000100a00 */
[----:B-1----:R-:W2:Y:S04]  /*804e0*/  LDL.LU R124, [R1+0xe60] ;  /* 0x000e6000017c7983 */ /* 0x002ea80000300800 */
[----:B------:R-:W2:Y:S04]  /*804f0*/  LDL.LU R125, [R1+0xe64] ;  /* 0x000e6400017d7983 */ /* 0x000ea80000300800 */
[----:B------:R-:W2:Y:S04]  /*80500*/  LDL.LU R126, [R1+0xe68] ;  /* 0x000e6800017e7983 */ /* 0x000ea80000300800 */
[----:B------:R-:W2:Y:S01]  /*80510*/  LDL.LU R127, [R1+0xe6c] ;  /* 0x000e6c00017f7983 */ /* 0x000ea20000300800 */
[C---:B------:R-:W-:Y:S08]  /*80520*/  HMMA.1688.F32.TF32 R172, R116.reuse, R6, R172 ;  /* 0x0000000674ac723c */ /* 0x040ff000000810ac */
[C---:B------:R-:W-:Y:S08]  /*80530*/  HMMA.1688.F32.TF32 R176, R116.reuse, R10, R176 ;  /* 0x0000000a74b0723c */ /* 0x040ff000000810b0 */
[C---:B------:R-:W-:Y:S08]  /*80540*/  HMMA.1688.F32.TF32 R180, R116.reuse, R14, R180 ;  /* 0x0000000e74b4723c */ /* 0x040ff000000810b4 */
[C---:B------:R-:W-:Y:S01]  /*80550*/  HMMA.1688.F32.TF32 R184, R116.reuse, R18, R184 ;  /* 0x0000001274b8723c */ /* 0x040fe200000810b8 */
[----:B------:R-:W-:Y:S07]  /*80560*/  STL.64 [R1+0xfd0], R172 ;  /* 0x000fd0ac01007387 */ /* 0x000fee0000100a00 */
[C---:B------:R-:W-:Y:S01]  /*80570*/  HMMA.1688.F32.TF32 R188, R116.reuse, R22, R188 ;  /* 0x0000001674bc723c */ /* 0x040fe200000810bc */
[----:B------:R1:W-:Y:S07]  /*80580*/  STL.64 [R1+0xfd8], R174 ;  /* 0x000fd8ae01007387 */ /* 0x0003ee0000100a00 */
[C---:B------:R-:W-:Y:S01]  /*80590*/  HMMA.1688.F32.TF32 R192, R116.reuse, R26, R192 ;  /* 0x0000001a74c0723c */ /* 0x040fe200000810c0 */
[----:B-1----:R-:W3:Y:S07]  /*805a0*/  LDL.LU.64 R174, [R1+0x7a60] ;  /* 0x007a600001ae7983 */ /* 0x002eee0000300a00 */
[C---:B------:R-:W-:Y:S01]  /*805b0*/  HMMA.1688.F32.TF32 R196, R116.reuse, R30, R196 ;  /* 0x0000001e74c4723c */ /* 0x040fe200000810c4 */
[----:B------:R-:W3:Y:S04]  /*805c0*/  LDL.LU.64 R172, [R1+0x7a58] ;  /* 0x007a580001ac7983 */ /* 0x000ee80000300a00 */
[----:B------:R-:W-:Y:S03]  /*805d0*/  STL.64 [R1+0xfc0], R176 ;  /* 0x000fc0b001007387 */ /* 0x000fe60000100a00 */
[C---:B------:R-:W-:Y:S01]  /*805e0*/  HMMA.1688.F32.TF32 R200, R116.reuse, R34, R200 ;  /* 0x0000002274c8723c */ /* 0x040fe200000810c8 */
[----:B------:R1:W-:Y:S07]  /*805f0*/  STL.64 [R1+0xfc8], R178 ;  /* 0x000fc8b201007387 */ /* 0x0003ee0000100a00 */
[C---:B------:R-:W-:Y:S01]  /*80600*/  HMMA.1688.F32.TF32 R204, R116.reuse, R38, R204 ;  /* 0x0000002674cc723c */ /* 0x040fe200000810cc */
[----:B-1----:R-:W3:Y:S04]  /*80610*/  LDL.LU.64 R178, [R1+0x7a50] ;  /* 0x007a500001b27983 */ /* 0x002ee80000300a00 */
[----:B------:R-:W3:Y:S04]  /*80620*/  LDL.LU.64 R176, [R1+0x7a48] ;  /* 0x007a480001b07983 */ /* 0x000ee80000300a00 */
[----:B------:R-:W-:Y:S04]  /*80630*/  STL.64 [R1+0xfb0], R180 ;  /* 0x000fb0b401007387 */ /* 0x000fe80000100a00 */
[----:B------:R1:W-:Y:S01]  /*80640*/  STL.64 [R1+0xfb8], R182 ;  /* 0x000fb8b601007387 */ /* 0x0003e20000100a00 */
[C---:B------:R-:W-:Y:S03]  /*80650*/  HMMA.1688.F32.TF32 R128, R116.reuse, R42, R128 ;  /* 0x0000002a7480723c */ /* 0x040fe60000081080 */
[----:B-1----:R-:W3:Y:S04]  /*80660*/  LDL.LU.64 R182, [R1+0x7a40] ;  /* 0x007a400001b67983 */ /* 0x002ee80000300a00 */
[----:B------:R-:W3:Y:S04]  /*80670*/  LDL.LU.64 R180, [R1+0x7a38] ;  /* 0x007a380001b47983 */ /* 0x000ee80000300a00 */
[----:B------:R-:W-:Y:S04]  /*80680*/  STL.64 [R1+0xfa0], R184 ;  /* 0x000fa0b801007387 */ /* 0x000fe80000100a00 */
[----:B------:R1:W-:Y:S04]  /*80690*/  STL.64 [R1+0xfa8], R186 ;  /* 0x000fa8ba01007387 */ /* 0x0003e80000100a00 */
        /* <DEDUP_REMOVED lines=14> */
[----:B------:R-:W3:Y:S04]  /*80780*/  LDL R6, [R1+0x434c] ;  /* 0x00434c0001067983 */ /* 0x000ee80000100800 */
[----:B------:R-:W-:Y:S04]  /*80790*/  STL.64 [R1+0xf60], R200 ;  /* 0x000f60c801007387 */ /* 0x000fe80000100a00 */
[----:B------:R1:W-:Y:S04]  /*807a0*/  STL.64 [R1+0xf68], R202 ;  /* 0x000f68ca01007387 */ /* 0x0003e80000100a00 */
[----:B-1----:R-:W4:Y:S04]  /*807b0*/  LDL.LU.64 R202, [R1+0x79f0] ;  /* 0x0079f00001ca7983 */ /* 0x002f280000300a00 */
[----:B------:R-:W4:Y:S04]  /*807c0*/  LDL.LU.64 R200, [R1+0x79e8] ;  /* 0x0079e80001c87983 */ /* 0x000f280000300a00 */
[----:B------:R-:W-:Y:S04]  /*807d0*/  STL.64 [R1+0xf50], R204 ;  /* 0x000f50cc01007387 */ /* 0x000fe80000100a00 */
[----:B------:R1:W-:Y:S04]  /*807e0*/  STL.64 [R1+0xf58], R206 ;  /* 0x000f58ce01007387 */ /* 0x0003e80000100a00 */
[----:B-1----:R-:W4:Y:S04]  /*807f0*/  LDL.LU.64 R206, [R1+0x79e0] ;  /* 0x0079e00001ce7983 */ /* 0x002f280000300a00 */
[----:B------:R-:W4:Y:S04]  /*80800*/  LDL.LU.64 R204, [R1+0x79d8] ;  /* 0x0079d80001cc7983 */ /* 0x000f280000300a00 */
[----:B------:R-:W-:Y:S04]  /*80810*/  STL.64 [R1+0xf40], R128 ;  /* 0x000f408001007387 */ /* 0x000fe80000100a00 */
[----:B------:R1:W-:Y:S04]  /*80820*/  STL.64 [R1+0xf48], R130 ;  /* 0x000f488201007387 */ /* 0x0003e80000100a00 */
[----:B-1----:R-:W4:Y:S04]  /*80830*/  LDL.LU.64 R130, [R1+0x79d0] ;  /* 0x0079d00001827983 */ /* 0x002f280000300a00 */
[----:B------:R-:W4:Y:S01]  /*80840*/  LDL.LU.64 R128, [R1+0x79c8] ;  /* 0x0079c80001807983 */ /* 0x000f220000300a00 */
[C---:B--2---:R-:W-:Y:S11]  /*80850*/  HMMA.1688.F32.TF32 R124, R116.reuse, R46, R124 ;  /* 0x0000002e747c723c */ /* 0x044ff6000008107c */
[----:B------:R-:W-:Y:S11]  /*80860*/  @!UPT UIADD3 URZ, URZ, URZ, URZ ;  /* 0x0000003f3f3ff290 */ /* 0x000ff6000fffe03f */
[----:B------:R-:W-:Y:S01]  /*80870*/  @!UPT UIADD3 URZ, URZ, URZ, URZ ;  /* 0x0000003f3f3ff290 */ /* 0x000fe2000fffe03f */
[----:B------:R-:W-:Y:S04]  /*80880*/  STL.64 [R1+0xf30], R124 ;  /* 0x000f307c01007387 */ /* 0x000fe80000100a00 */
[----:B------:R1:W-:Y:S02]  /*80890*/  STL.64 [R1+0xf38], R126 ;  /* 0x000f387e01007387 */ /* 0x0003e40000100a00 */
[C---:B-1----:R-:W-:Y:S08]  /*808a0*/  HMMA.1688.F32.TF32 R124, R116.reuse, R50, R132 ;  /* 0x00000032747c723c */ /* 0x042ff00000081084 */
[C---:B------:R-:W-:Y:S11]  /*808b0*/  HMMA.1688.F32.TF32 R132, R116.reuse, R54, R208 ;  /* 0x000000367484723c */ /* 0x040ff600000810d0 */
[----:B------:R-:W-:Y:S04]  /*808c0*/  @!UPT UIADD3 URZ, URZ, URZ, URZ ;  /* 0x0000003f3f3ff290 */ /* 0x000fe8000fffe03f */
[----:B------:R-:W-:Y:S04]  /*808d0*/  STL.64 [R1+0xf20], R124 ;  /* 0x000f207c01007387 */ /* 0x000fe80000100a00 */
[----:B------:R1:W-:Y:S02]  /*808e0*/  STL.64 [R1+0xf28], R126 ;  /* 0x000f287e01007387 */ /* 0x0003e40000100a00 */
[C---:B-1----:R-:W-:Y:S02]  /*808f0*/  HMMA.1688.F32.TF32 R124, R116.reuse, R58, R212 ;  /* 0x0000003a747c723c */ /* 0x042fe400000810d4 */
[----:B------:R-:W-:Y:S04]  /*80900*/  STL.64 [R1+0xf10], R132 ;  /* 0x000f108401007387 */ /* 0x000fe80000100a00 */
[----:B------:R1:W-:Y:S02]  /*80910*/  STL.64 [R1+0xf18], R134 ;  /* 0x000f188601007387 */ /* 0x0003e40000100a00 */
        /* <DEDUP_REMOVED lines=22> */
[----:B-1----:R-:W-:Y:S07]  /*80a80*/  HMMA.1688.F32.TF32 R124, R116, R94, R216 ;  /* 0x0000005e747c723c */ /* 0x002fee00000810d8 */
[----:B------:R1:W-:Y:S04]  /*80a90*/  STL.64 [R1+0xe90], R208 ;  /* 0x000e90d001007387 */ /* 0x0003e80000100a00 */
[----:B------:R2:W-:Y:S01]  /*80aa0*/  STL.64 [R1+0xe98], R210 ;  /* 0x000e98d201007387 */ /* 0x0005e20000100a00 */
[----:B------:R-:W-:-:S03]  /*80ab0*/  IMAD.MOV.U32 R248, RZ, RZ, R69 ;  /* 0x000000fffff87224 */ /* 0x000fc600078e0045 */
[----:B------:R-:W-:Y:S01]  /*80ac0*/  STL.64 [R1+0xe80], R132 ;  /* 0x000e808401007387 */ /* 0x000fe20000100a00 */
[----:B------:R-:W-:-:S03]  /*80ad0*/  IMAD.MOV.U32 R249, RZ, RZ, R72 ;  /* 0x000000fffff97224 */ /* 0x000fc600078e0048 */
[----:B------:R-:W-:Y:S01]  /*80ae0*/  STL.64 [R1+0xe88], R134 ;  /* 0x000e888601007387 */ /* 0x000fe20000100a00 */
[----:B------:R-:W-:Y:S01]  /*80af0*/  MOV R250, R73 ;  /* 0x0000004900fa7202 */ /* 0x000fe20000000f00 */
[----:B------:R-:W-:Y:S01]  /*80b00*/  IMAD.MOV.U32 R251, RZ, RZ, R32 ;  /* 0x000000fffffb7224 */ /* 0x000fe200078e0020 */
[----:B------:R-:W-:Y:S01]  /*80b10*/  MOV R245, R29 ;  /* 0x0000001d00f57202 */ /* 0x000fe20000000f00 */
[----:B------:R-:W-:Y:S01]  /*80b20*/  IMAD.MOV.U32 R244, RZ, RZ, R33 ;  /* 0x000000fffff47224 */ /* 0x000fe200078e0021 */
[----:B------:R-:W-:Y:S01]  /*80b30*/  MOV R240, R21 ;  /* 0x0000001500f07202 */ /* 0x000fe20000000f00 */
[----:B------:R-:W-:Y:S01]  /*80b40*/  IMAD.MOV.U32 R246, RZ, RZ, R28 ;  /* 0x000000fffff67224 */ /* 0x000fe200078e001c */
[----:B---3--:R-:W-:Y:S01]  /*80b50*/  LEA R3, R3, R6, 0x12 ;  /* 0x0000000603037211 */ /* 0x008fe200078e90ff */
[----:B------:R-:W-:Y:S01]  /*80b60*/  IMAD.MOV.U32 R247, RZ, RZ, R20 ;  /* 0x000000fffff77224 */ /* 0x000fe200078e0014 */
[----:B------:R-:W-:Y:S01]  /*80b70*/  MOV R228, R9 ;  /* 0x0000000900e47202 */ /* 0x000fe20000000f00 */
[----:B------:R-:W-:Y:S04]  /*80b80*/  STL.64 [R1+0xe70], R124 ;  /* 0x000e707c01007387 */ /* 0x000fe80000100a00 */
[----:B------:R3:W-:Y:S04]  /*80b90*/  STL.64 [R1+0xe78], R126 ;  /* 0x000e787e01007387 */ /* 0x0007e80000100a00 */
[----:B------:R-:W4:Y:S04]  /*80ba0*/  LDL.LU R69, [R1+0x79c0] ;  /* 0x0079c00001457983 */ /* 0x000f280000300800 */
[----:B------:R-:W4:Y:S04]  /*80bb0*/  LDL.LU R72, [R1+0x79bc] ;  /* 0x0079bc0001487983 */ /* 0x000f280000300800 */
[----:B------:R-:W4:Y:S04]  /*80bc0*/  LDL.LU R73, [R1+0x79b8] ;  /* 0x0079b80001497983 */ /* 0x000f280000300800 */
[----:B------:R-:W4:Y:S04]  /*80bd0*/  LDL.LU R32, [R1+0x79b4] ;  /* 0x0079b40001207983 */ /* 0x000f280000300800 */
[----:B------:R-:W4:Y:S01]  /*80be0*/  LDL.LU R33, [R1+0x79b0] ;  /* 0x0079b00001217983 */ /* 0x000f220000300800 */
[----:B------:R-:W-:-:S03]  /*80bf0*/  IMAD.MOV.U32 R241, RZ, RZ, R24 ;  /* 0x000000fffff17224 */ /* 0x000fc600078e0018 */
[----:B------:R-:W4:Y:S01]  /*80c00*/  LDL.LU R29, [R1+0x79ac] ;  /* 0x0079ac00011d7983 */ /* 0x000f220000300800 */
[----:B------:R-:W-:-:S03]  /*80c10*/  IMAD.MOV.U32 R242, RZ, RZ, R25 ;  /* 0x000000fffff27224 */ /* 0x000fc600078e0019 */
[----:B------:R-:W4:Y:S04]  /*80c20*/  LDL.LU R28, [R1+0x79a8] ;  /* 0x0079a800011c7983 */ /* 0x000f280000300800 */
[----:B------:R-:W4:Y:S04]  /*80c30*/  LDL.LU R20, [R1+0x79a4] ;  /* 0x0079a40001147983 */ /* 0x000f280000300800 */
[----:B------:R-:W4:Y:S04]  /*80c40*/  LDL.LU R21, [R1+0x79a0] ;  /* 0x0079a00001157983 */ /* 0x000f280000300800 */
[----:B------:R-:W4:Y:S04]  /*80c50*/  LDL.LU R24, [R1+0x799c] ;  /* 0x00799c0001187983 */ /* 0x000f280000300800 */
[----:B------:R-:W4:Y:S01]  /*80c60*/  LDL.LU R25, [R1+0x7998] ;  /* 0x0079980001197983 */ /* 0x000f220000300800 */
[----:B-1----:R-:W-:Y:S01]  /*80c70*/  IMAD.MOV.U32 R208, RZ, RZ, R17 ;  /* 0x000000ffffd07224 */ /* 0x002fe200078e0011 */
[----:B------:R-:W-:Y:S01]  /*80c80*/  MOV R209, R16 ;  /* 0x0000001000d17202 */ /* 0x000fe20000000f00 */
[----:B--2---:R-:W-:Y:S01]  /*80c90*/  IMAD.MOV.U32 R210, RZ, RZ, R13 ;  /* 0x000000ffffd27224 */ /* 0x004fe200078e000d */
[----:B------:R-:W-:Y:S01]  /*80ca0*/  LDSM.16.M88.4 R16, [R3+0x4000] ;  /* 0x004000000310783b */ /* 0x000fe20000000200 */
[----:B------:R-:W-:-:S02]  /*80cb0*/  IMAD.MOV.U32 R211, RZ, RZ, R12 ;  /* 0x000000ffffd37224 */ /* 0x000fc400078e000c */
[----:B------:R-:W-:Y:S01]  /*80cc0*/  IMAD.MOV.U32 R229, RZ, RZ, R8 ;  /* 0x000000ffffe57224 */ /* 0x000fe200078e0008 */
[----:B------:R-:W-:Y:S01]  /*80cd0*/  LDSM.16.M88.4 R12, [R3+0x6000] ;  /* 0x00600000030c783b */ /* 0x000fe20000000200 */
[----:B------:R-:W-:Y:S01]  /*80ce0*/  IMAD.MOV.U32 R230, RZ, RZ, R5 ;  /* 0x000000ffffe67224 */ /* 0x000fe200078e0005 */
[----:B------:R-:W-:Y:S02]  /*80cf0*/  MOV R231, R4 ;  /* 0x0000000400e77202 */ /* 0x000fe40000000f00 */
[----:B------:R-:W-:Y:S04]  /*80d00*/  LDSM.16.M88.4 R8, [R3+0x8000] ;  /* 0x008000000308783b */ /* 0x000fe80000000200 */
[----:B------:R-:W-:Y:S01]  /*80d10*/  LDSM.16.M88.4 R4, [R3+0xa000] ;  /* 0x00a000000304783b */ /* 0x000fe20000000200 */
[----:B---3--:R-:W-:Y:S01]  /*80d20*/  IMAD.MOV.U32 R127, RZ, RZ, R68 ;  /* 0x000000ffff7f7224 */ /* 0x008fe200078e0044 */
[----:B------:R-:W-:Y:S01]  /*80d30*/  MOV R132, R81 ;  /* 0x0000005100847202 */ /* 0x000fe20000000f00 */
[----:B------:R-:W-:Y:S01]  /*80d40*/  IMAD.MOV.U32 R133, RZ, RZ, R80 ;  /* 0x000000ffff857224 */ /* 0x000fe200078e0050 */
[----:B------:R-:W-:Y:S01]  /*80d50*/  MOV R135, R76 ;  /* 0x0000004c00877202 */ /* 0x000fe20000000f00 */
[----:B------:R-:W-:Y:S01]  /*80d60*/  IMAD.MOV.U32 R134, RZ, RZ, R77 ;  /* 0x000000ffff867224 */ /* 0x000fe200078e004d */
[----:B------:R-:W-:Y:S01]  /*80d70*/  LDS R216, [R0+0x82000] ;  /* 0x0820000000d87984 */ /* 0x000fe20000000800 */
[----:B------:R-:W-:-:S03]  /*80d80*/  IMAD.MOV.U32 R212, RZ, RZ, R89 ;  /* 0x000000ffffd47224 */ /* 0x000fc600078e0059 */
[----:B------:R-:W-:Y:S01]  /*80d90*/  LDS R218, [R0+0x82800] ;  /* 0x0828000000da7984 */ /* 0x000fe20000000800 */
[----:B------:R-:W-:-:S03]  /*80da0*/  MOV R213, R88 ;  /* 0x0000005800d57202 */ /* 0x000fc60000000f00 */
[----:B------:R-:W-:Y:S01]  /*80db0*/  LDS R217, [R2+0x82000] ;  /* 0x0820000002d97984 */ /* 0x000fe20000000800 */
[----:B------:R-:W-:-:S03]  /*80dc0*/  IMAD.MOV.U32 R214, RZ, RZ, R85 ;  /* 0x000000ffffd67224 */ /* 0x000fc600078e0055 */
[----:B------:R-:W-:Y:S01]  /*80dd0*/  LDS R219, [R2+0x82800] ;  /* 0x0828000002db7984 */ /* 0x000fe20000000800 */
[----:B------:R-:W-:Y:S01]  /*80de0*/  IMAD.MOV.U32 R215, RZ, RZ, R84 ;  /* 0x000000ffffd77224 */ /* 0x000fe200078e0054 */
[----:B------:R-:W-:Y:S01]  /*80df0*/  MOV R222, R93 ;  /* 0x0000005d00de7202 */ /* 0x000fe20000000f00 */
[----:B------:R-:W-:Y:S02]  /*80e00*/  IMAD.MOV.U32 R220, RZ, RZ, R97 ;  /* 0x000000ffffdc7224 */ /* 0x000fe400078e0061 */
[----:B------:R-:W-:Y:S02]  /*80e10*/  IMAD.MOV.U32 R221, RZ, RZ, R96 ;  /* 0x000000ffffdd7224 */ /* 0x000fe400078e0060 */
[----:B------:R-:W-:Y:S01]  /*80e20*/  IMAD.MOV.U32 R223, RZ, RZ, R92 ;  /* 0x000000ffffdf7224 */ /* 0x000fe200078e005c */
[----:B------:R-:W-:Y:S01]  /*80e30*/  MOV R224, R105 ;  /* 0x0000006900e07202 */ /* 0x000fe20000000f00 */
[----:B------:R-:W-:Y:S01]  /*80e40*/  IMAD.MOV.U32 R225, RZ, RZ, R104 ;  /* 0x000000ffffe17224 */ /* 0x000fe200078e0068 */
[----:B------:R-:W-:Y:S01]  /*80e50*/  MOV R227, R100 ;  /* 0x0000006400e37202 */ /* 0x000fe20000000f00 */
[----:B------:R-:W-:Y:S01]  /*80e60*/  IMAD.MOV.U32 R226, RZ, RZ, R101 ;  /* 0x000000ffffe27224 */ /* 0x000fe200078e0065 */
[----:B------:R-:W-:Y:S01]  /*80e70*/  MOV R233, R112 ;  /* 0x0000007000e97202 */ /* 0x000fe20000000f00 */
[----:B------:R-:W-:-:S02]  /*80e80*/  IMAD.MOV.U32 R232, RZ, RZ, R113 ;  /* 0x000000ffffe87224 */ /* 0x000fc400078e0071 */
[----:B------:R-:W-:Y:S02]  /*80e90*/  IMAD.MOV.U32 R234, RZ, RZ, R109 ;  /* 0x000000ffffea7224 */ /* 0x000fe400078e006d */
[----:B------:R-:W-:Y:S01]  /*80ea0*/  IMAD.MOV.U32 R235, RZ, RZ, R108 ;  /* 0x000000ffffeb7224 */ /* 0x000fe200078e006c */
[----:B------:R-:W-:Y:S01]  /*80eb0*/  MOV R238, R121 ;  /* 0x0000007900ee7202 */ /* 0x000fe20000000f00 */
[----:B------:R-:W-:Y:S02]  /*80ec0*/  IMAD.MOV.U32 R236, RZ, RZ, R141 ;  /* 0x000000ffffec7224 */ /* 0x000fe400078e008d */
[----:B------:R-:W-:Y:S02]  /*80ed0*/  IMAD.MOV.U32 R237, RZ, RZ, R140 ;  /* 0x000000ffffed7224 */ /* 0x000fe400078e008c */
[----:B------:R-:W-:Y:S01]  /*80ee0*/  IMAD.MOV.U32 R239, RZ, RZ, R120 ;  /* 0x000000ffffef7224 */ /* 0x000fe200078e0078 */
[----:B------:R-:W-:Y:S01]  /*80ef0*/  MOV R243, R252 ;  /* 0x000000fc00f37202 */ /* 0x000fe20000000f00 */
[----:B------:R-:W-:Y:S04]  /*80f00*/  LDSM.16.M88.4 R92, [R3+0x22000] ;  /* 0x02200000035c783b */ /* 0x000fe80000000200 */
[----:B------:R-:W-:Y:S04]  /*80f10*/  LDSM.16.M88.4 R88, [R3+0x24000] ;  /* 0x024000000358783b */ /* 0x000fe80000000200 */
[----:B------:R-:W-:Y:S04]  /*80f20*/  LDSM.16.M88.4 R84, [R3+0x26000] ;  /* 0x026000000354783b */ /* 0x000fe80000000200 */
[----:B------:R-:W-:Y:S04]  /*80f30*/  LDSM.16.M88.4 R80, [R3+0x28000] ;  /* 0x028000000350783b */ /* 0x000fe80000000200 */
[----:B------:R-:W-:Y:S01]  /*80f40*/  LDSM.16.M88.4 R76, [R3+0x2a000] ;  /* 0x02a00000034c783b */ /* 0x000fe20000000200 */
[----:B----4-:R-:W-:Y:S01]  /*80f50*/  MOV R31, R32 ;  /* 0x00000020001f7202 */ /* 0x010fe20000000f00 */
[----:B------:R-:W-:-:S02]  /*80f60*/  IMAD.MOV.U32 R30, RZ, RZ, R33 ;  /* 0x000000ffff1e7224 */ /* 0x000fc400078e0021 */
[----:B------:R-:W-:Y:S01]  /*80f70*/  IMAD.MOV.U32 R35, RZ, RZ, R20 ;  /* 0x000000ffff237224 */ /* 0x000fe200078e0014 */
[----:B------:R-:W-:Y:S02]  /*80f80*/  MOV R34, R21 ;  /* 0x0000001500227202 */ /* 0x000fe40000000f00 */
[----:B------:R-:W-:Y:S01]  /*80f90*/  LDSM.16.M88.4 R20, [R3+0x2000] ;  /* 0x002000000314783b */ /* 0x000fe20000000200 */
[----:B------:R-:W-:Y:S02]  /*80fa0*/  IMAD.MOV.U32 R33, RZ, RZ, R24 ;  /* 0x000000ffff217224 */ /* 0x000fe400078e0018 */
[----:B------:R-:W-:Y:S02]  /*80fb0*/  IMAD.MOV.U32 R32, RZ, RZ, R25 ;  /* 0x000000ffff207224 */ /* 0x000fe400078e0019 */
[----:B------:R-:W1:Y:S01]  /*80fc0*/  LDSM.16.M88.4 R24, [R3] ;  /* 0x000000000318783b */ /* 0x000e620000000200 */
[----:B------:R-:W-:Y:S01]  /*80fd0*/  MOV R126, R69 ;  /* 0x00000045007e7202 */ /* 0x000fe20000000f00 */
[C---:B------:R-:W-:Y:S01]  /*80fe0*/  HMMA.1688.F32.TF32 R28, R116.reuse, R102, R28 ;  /* 0x00000066741c723c */ /* 0x040fe2000008101c */
[----:B------:R-:W-:Y:S01]  /*80ff0*/  IMAD.MOV.U32 R124, RZ, RZ, R73 ;  /* 0x000000ffff7c7224 */ /* 0x000fe200078e0049 */
[----:B------:R-:W-:Y:S06]  /*81000*/  LDSM.16.M88.4 R100, [R3+0x1e000] ;  /* 0x01e000000364783b */ /* 0x000fec0000000200 */
[C---:B------:R-:W-:Y:S01]  /*81010*/  HMMA.1688.F32.TF32 R68, R116.reuse, R98, R32 ;  /* 0x000000627444723c */ /* 0x040fe20000081020 */
[----:B------:R-:W-:Y:S01]  /*81020*/  IMAD.MOV.U32 R125, RZ, RZ, R72 ;  /* 0x000000ffff7d7224 */ /* 0x000fe200078e0048 */
[----:B------:R-:W-:Y:S04]  /*81030*/  LDSM.16.M88.4 R96, [R3+0x20000] ;  /* 0x020000000360783b */ /* 0x000fe80000000200 */
[----:B------:R-:W-:Y:S02]  /*81040*/  LDSM.16.M88.4 R72, [R3+0x2c000] ;  /* 0x02c000000348783b */ /* 0x000fe40000000200 */
[C---:B------:R-:W-:Y:S02]  /*81050*/  HMMA.1688.F32.TF32 R32, R116.reuse, R106, R124 ;  /* 0x0000006a7420723c */ /* 0x040fe4000008107c */
[----:B------:R-:W-:Y:S04]  /*81060*/  LDSM.16.M88.4 R124, [R3+0x12000] ;  /* 0x01200000037c783b */ /* 0x000fe80000000200 */
[----:B------:R-:W-:Y:S04]  /*81070*/  LDSM.16.M88.4 R104, [R3+0x1c000] ;  /* 0x01c000000368783b */ /* 0x000fe80000000200 */
        /* <DEDUP_REMOVED lines=12> */
[----:B------:R-:W-:Y:S04]  /*81140*/  STL.64 [R1+0xe60], R68 ;  /* 0x000e604401007387 */ /* 0x000fe80000100a00 */
[----:B------:R1:W-:Y:S04]  /*81150*/  STL.64 [R1+0xe68], R70 ;  /* 0x000e684601007387 */ /* 0x0003e80000100a00 */
[----:B------:R-:W-:Y:S04]  /*81160*/  STL.64 [R1+0xe50], R28 ;  /* 0x000e501c01007387 */ /* 0x000fe80000100a00 */
[----:B------:R2:W-:Y:S01]  /*81170*/  STL.64 [R1+0xe58], R30 ;  /* 0x000e581e01007387 */ /* 0x0005e20000100a00 */
[C---:B-1----:R-:W-:Y:S08]  /*81180*/  HMMA.1688.F32.TF32 R68, R116.reuse, R110, R132 ;  /* 0x0000006e7444723c */ /* 0x042ff00000081084 */
[C---:B--2---:R-:W-:Y:S01]  /*81190*/  HMMA.1688.F32.TF32 R28, R116.reuse, R114, R208 ;  /* 0x00000072741c723c */ /* 0x044fe200000810d0 */
[----:B------:R-:W-:Y:S04]  /*811a0*/  STL.64 [R1+0xe40], R32 ;  /* 0x000e402001007387 */ /* 0x000fe80000100a00 */
[----:B------:R1:W-:Y:S04]  /*811b0*/  STL.64 [R1+0xe48], R34 ;  /* 0x000e482201007387 */ /* 0x0003e80000100a00 */
[----:B------:R-:W-:Y:S04]  /*811c0*/  LDSM.16.M88.4 R112, [R3+0x18000] ;  /* 0x018000000370783b */ /* 0x000fe80000000200 */
[----:B------:R-:W-:Y:S01]  /*811d0*/  LDSM.16.M88.4 R108, [R3+0x1a000] ;  /* 0x01a00000036c783b */ /* 0x000fe20000000200 */
[C---:B-1----:R-:W-:Y:S03]  /*811e0*/  HMMA.1688.F32.TF32 R32, R116.reuse, R122, R212 ;  /* 0x0000007a7420723c */ /* 0x042fe600000810d4 */
[----:B------:R-:W-:Y:S04]  /*811f0*/  STL.64 [R1+0xe30], R68 ;  /* 0x000e304401007387 */ /* 0x000fe80000100a00 */
[----:B------:R1:W-:Y:S04]  /*81200*/  STL.64 [R1+0xe38], R70 ;  /* 0x000e384601007387 */ /* 0x0003e80000100a00 */
[----:B------:R-:W-:Y:S04]  /*81210*/  STL.64 [R1+0xe20], R28 ;  /* 0x000e201c01007387 */ /* 0x000fe80000100a00 */
[----:B------:R2:W-:Y:S01]  /*81220*/  STL.64 [R1+0xe28], R30 ;  /* 0x000e281e01007387 */ /* 0x0005e20000100a00 */
[C---:B-1----:R-:W-:Y:S03]  /*81230*/  HMMA.1688.F32.TF32 R68, R116.reuse, R142, R220 ;  /* 0x0000008e7444723c */ /* 0x042fe600000810dc */
[----:B------:R-:W-:Y:S05]  /*81240*/  LDSM.16.M88.4 R120, [R3+0x14000] ;  /* 0x014000000378783b */ /* 0x000fea0000000200 */
[C---:B--2---:R-:W-:Y:S01]  /*81250*/  HMMA.1688.F32.TF32 R28, R116.reuse, R146, R224 ;  /* 0x00000092741c723c */ /* 0x044fe200000810e0 */
[----:B------:R-:W-:Y:S04]  /*81260*/  STL.64 [R1+0xe10], R32 ;  /* 0x000e102001007387 */ /* 0x000fe80000100a00 */
[----:B------:R1:W-:Y:S10]  /*81270*/  STL.64 [R1+0xe18], R34 ;  /* 0x000e182201007387 */ /* 0x0003f40000100a00 */
[----:B------:R-:W-:Y:S01]  /*81280*/  STL.64 [R1+0xe00], R68 ;  /* 0x000e004401007387 */ /* 0x000fe20000100a00 */
[----:B-1----:R-:W-:Y:S03]  /*81290*/  HMMA.1688.F32.TF32 R32, R116, R150, R228 ;  /* 0x000000967420723c */ /* 0x002fe600000810e4 */
[----:B------:R-:W-:Y:S04]  /*812a0*/  STL.64 [R1+0xe08], R70 ;  /* 0x000e084601007387 */ /* 0x000fe80000100a00 */
[----:B------:R-:W-:Y:S04]  /*812b0*/  STL.64 [R1+0x78b0], R148 ;  /* 0x0078b09401007387 */ /* 0x000fe80000100a00 */
[----:B------:R-:W-:Y:S04]  /*812c0*/  STL.64 [R1+0xdf0], R28 ;  /* 0x000df01c01007387 */ /* 0x000fe80000100a00 */
[----:B------:R1:W-:Y:S04]  /*812d0*/  STL.64 [R1+0xdf8], R30 ;  /* 0x000df81e01007387 */ /* 0x0003e80000100a00 */
[----:B------:R-:W-:Y:S01]  /*812e0*/  LDSM.16.M88.4 R116, [R3+0x16000] ;  /* 0x016000000374783b */ /* 0x000fe20000000200 */
[C---:B-1----:R-:W-:Y:S03]  /*812f0*/  HMMA.1688.F32.TF32 R28, R216.reuse, R24, R232 ;  /* 0x00000018d81c723c */ /* 0x042fe600000810e8 */
[----:B------:R-:W-:Y:S04]  /*81300*/  STL.64 [R1+0xde0], R32 ;  /* 0x000de02001007387 */ /* 0x000fe80000100a00 */
[----:B------:R-:W-:Y:S01]  /*81310*/  STL.64 [R1+0xde8], R34 ;  /* 0x000de82201007387 */ /* 0x000fe20000100a00 */
[----:B------:R-:W-:Y:S11]  /*81320*/  HMMA.1688.F32.TF32 R68, R216, R16, R240 ;  /* 0x00000010d844723c */ /* 0x000ff600000810f0 */
[----:B------:R-:W-:Y:S04]  /*81330*/  @!UPT UIADD3 URZ, URZ, URZ, URZ ;  /* 0x0000003f3f3ff290 */ /* 0x000fe8000fffe03f */
[----:B------:R-:W-:Y:S01]  /*81340*/  STL.64 [R1+0xdd0], R28 ;  /* 0x000dd01c01007387 */ /* 0x000fe20000100a00 */
[----:B------:R-:W-:-:S03]  /*81350*/  IMAD.MOV.U32 R252, RZ, RZ, R31 ;  /* 0x000000fffffc7224 */ /* 0x000fc600078e001f */
[----:B------:R1:W-:Y:S02]  /*81360*/  STL [R1+0xdd8], R30 ;  /* 0x000dd81e01007387 */ /* 0x0003e40000100800 */
[C---:B-1----:R-:W-:Y:S02]  /*81370*/  HMMA.1688.F32.TF32 R28, R216.reuse, R20, R236 ;  /* 0x00000014d81c723c */ /* 0x042fe400000810ec */
[----:B------:R1:W-:Y:S04]  /*81380*/  STL [R1+0x789c], R252 ;  /* 0x00789cfc01007387 */ /* 0x0003e80000100800 */
[----:B-1----:R-:W2:Y:S02]  /*81390*/  LDL R252, [R1+0x1b0c] ;  /* 0x001b0c0001fc7983 */ /* 0x002ea40000100800 */
[C---:B------:R-:W-:Y:S11]  /*813a0*/  HMMA.1688.F32.TF32 R32, R216.reuse, R12, R244 ;  /* 0x0000000cd820723c */ /* 0x040ff600000810f4 */
[----:B------:R-:W-:Y:S04]  /*813b0*/  @!UPT UIADD3 URZ, URZ, URZ, URZ ;  /* 0x0000003f3f3ff290 */ /* 0x000fe8000fffe03f */
[----:B------:R-:W-:Y:S01]  /*813c0*/  STL [R1+0xdc0], R28 ;  /* 0x000dc01c01007387 */ /* 0x000fe20000100800 */
[----:B------:R-:W-:Y:S01]  /*813d0*/  IMAD.MOV.U32 R26, RZ, RZ, R29 ;  /* 0x000000ffff1a7224 */ /* 0x000fe200078e001d */
[----:B------:R-:W-:Y:S02]  /*813e0*/  MOV R27, R30 ;  /* 0x0000001e001b7202 */ /* 0x000fe40000000f00 */
[----:B------:R1:W-:Y:S04]  /*813f0*/  STL [R1+0xdcc], R31 ;  /* 0x000dcc1f01007387 */ /* 0x0003e80000100800 */
[----:B------:R3:W-:Y:S01]  /*81400*/  STL [R1+0x78a0], R26 ;  /* 0x0078a01a01007387 */ /* 0x0007e20000100800 */
[C---:B-1----:R-:W-:Y:S03]  /*81410*/  HMMA.1688.F32.TF32 R28, R216.reuse, R8, R128 ;  /* 0x00000008d81c723c */ /* 0x042fe60000081080 */
[----:B------:R-:W1:Y:S04]  /*81420*/  LDSM.16.M88.4 R128, [R3+0x10000] ;  /* 0x010000000380783b */ /* 0x000e680000000200 */
[----:B---3--:R-:W3:Y:S04]  /*81430*/  LDL R26, [R1+0x1b08] ;  /* 0x001b0800011a7983 */ /* 0x008ee80000100800 */
[----:B------:R-:W-:Y:S04]  /*81440*/  STL.64 [R1+0xdb0], R68 ;  /* 0x000db04401007387 */ /* 0x000fe80000100a00 */
[----:B------:R4:W-:Y:S02]  /*81450*/  STL.64 [R1+0xdb8], R70 ;  /* 0x000db84601007387 */ /* 0x0009e40000100a00 */
[----:B----4-:R-:W-:Y:S02]  /*81460*/  HMMA.1688.F32.TF32 R68, R216, R4, R248 ;  /* 0x00000004d844723c */ /* 0x010fe400000810f8 */
[----:B------:R-:W-:Y:S04]  /*81470*/  STL.64 [R1+0xda0], R32 ;  /* 0x000da02001007387 */ /* 0x000fe80000100a00 */
[----:B------:R-:W-:Y:S04]  /*81480*/  STL.64 [R1+0xda8], R34 ;  /* 0x000da82201007387 */ /* 0x000fe80000100a00 */
[----:B------:R-:W-:Y:S01]  /*81490*/  STL.64 [R1+0xbb0], R28 ;  /* 0x000bb01c01007387 */ /* 0x000fe20000100a00 */
[----:B------:R-:W-:-:S03]  /*814a0*/  MOV R244, R65 ;  /* 0x0000004100f47202 */ /* 0x000fc60000000f00 */
[----:B------:R-:W-:Y:S01]  /*814b0*/  STL.64 [R1+0xbb8], R30 ;  /* 0x000bb81e01007387 */ /* 0x000fe20000100a00 */
[----:B------:R-:W-:Y:S01]  /*814c0*/  IMAD.MOV.U32 R245, RZ, RZ, R64 ;  /* 0x000000fffff57224 */ /* 0x000fe200078e0040 */
[----:B------:R-:W-:Y:S01]  /*814d0*/  MOV R247, R60 ;  /* 0x0000003c00f77202 */ /* 0x000fe20000000f00 */
[----:B------:R-:W-:Y:S01]  /*814e0*/  IMAD.MOV.U32 R246, RZ, RZ, R61 ;  /* 0x000000fffff67224 */ /* 0x000fe200078e003d */
[----:B------:R-:W-:Y:S01]  /*814f0*/  LDSM.16.M88.4 R64, [R3+0x30000] ;  /* 0x030000000340783b */ /* 0x000fe20000000200 */
[----:B------:R-:W-:Y:S02]  /*81500*/  IMAD.MOV.U32 R240, RZ, RZ, R57 ;  /* 0x000000fffff07224 */ /* 0x000fe400078e0039 */
[----:B------:R-:W-:Y:S01]  /*81510*/  IMAD.MOV.U32 R241, RZ, RZ, R56 ;  /* 0x000000fffff17224 */ /* 0x000fe200078e0038 */
[----:B------:R-:W-:Y:S02]  /*81520*/  LDSM.16.M88.4 R60, [R3+0x32000] ;  /* 0x03200000033c783b */ /* 0x000fe40000000200 */
[----:B------:R-:W-:-:S02]  /*81530*/  IMAD.MOV.U32 R6, RZ, RZ, R70 ;  /* 0x000000ffff067224 */ /* 0x000fc400078e0046 */
[----:B------:R-:W-:Y:S01]  /*81540*/  STL.64 [R1+0x9c0], R68 ;  /* 0x0009c04401007387 */ /* 0x000fe20000100a00 */
[----:B------:R-:W-:-:S03]  /*81550*/  IMAD.MOV.U32 R7, RZ, RZ, R71 ;  /* 0x000000ffff077224 */ /* 0x000fc600078e0047 */
[----:B------:R-:W4:Y:S01]  /*81560*/  LDSM.16.M88.4 R68, [R3+0x2e000] ;  /* 0x02e000000344783b */ /* 0x000f220000000200 */
[----:B------:R-:W-:Y:S01]  /*81570*/  MOV R242, R53 ;  /* 0x0000003500f27202 */ /* 0x000fe20000000f00 */
[----:B------:R-:W-:Y:S02]  /*81580*/  IMAD.MOV.U32 R243, RZ, RZ, R52 ;  /* 0x000000fffff37224 */ /* 0x000fe400078e0034 */
[----:B------:R-:W4:Y:S01]  /*81590*/  LDSM.16.M88.4 R56, [R3+0x34000] ;  /* 0x034000000338783b */ /* 0x000f220000000200 */
[----:B------:R-:W-:Y:S01]  /*815a0*/  IMAD.MOV.U32 R236, RZ, RZ, R49 ;  /* 0x000000ffffec7224 */ /* 0x000fe200078e0031 */
[----:B------:R-:W-:Y:S02]  /*815b0*/  MOV R237, R48 ;  /* 0x0000003000ed7202 */ /* 0x000fe40000000f00 */
[----:B------:R-:W4:Y:S01]  /*815c0*/  LDSM.16.M88.4 R52, [R3+0x36000] ;  /* 0x036000000334783b */ /* 0x000f220000000200 */
[----:B------:R-:W-:Y:S02]  /*815d0*/  IMAD.MOV.U32 R238, RZ, RZ, R45 ;  /* 0x000000ffffee7224 */ /* 0x000fe400078e002d */
[----:B------:R-:W-:Y:S01]  /*815e0*/  IMAD.MOV.U32 R239, RZ, RZ, R44 ;  /* 0x000000ffffef7224 */ /* 0x000fe200078e002c */
[----:B-1----:R-:W-:Y:S01]  /*815f0*/  STL [R1+0x7734], R130 ;  /* 0x0077348201007387 */ /* 0x002fe20000100800 */
[----:B------:R-:W-:-:S03]  /*81600*/  MOV R248, R41 ;  /* 0x0000002900f87202 */ /* 0x000fc60000000f00 */
[----:B------:R-:W1:Y:S01]  /*81610*/  LDSM.16.M88.4 R48, [R3+0x38000] ;  /* 0x038000000330783b */ /* 0x000e620000000200 */
[----:B------:R-:W-:-:S03]  /*81620*/  IMAD.MOV.U32 R249, RZ, RZ, R40 ;  /* 0x000000fffff97224 */ /* 0x000fc600078e0028 */
[----:B------:R-:W-:Y:S01]  /*81630*/  STL [R1+0x7730], R131 ;  /* 0x0077308301007387 */ /* 0x000fe20000100800 */
[----:B------:R-:W-:-:S03]  /*81640*/  IMAD.MOV.U32 R250, RZ, RZ, R37 ;  /* 0x000000fffffa7224 */ /* 0x000fc600078e0025 */
[----:B------:R-:W-:Y:S01]  /*81650*/  STL [R1+0x772c], R126 ;  /* 0x00772c7e01007387 */ /* 0x000fe20000100800 */
[----:B------:R-:W-:-:S03]  /*81660*/  MOV R251, R36 ;  /* 0x0000002400fb7202 */ /* 0x000fc60000000f00 */
[----:B------:R-:W1:Y:S04]  /*81670*/  LDSM.16.M88.4 R44, [R3+0x3a000] ;  /* 0x03a00000032c783b */ /* 0x000e680000000200 */
[----:B------:R-:W-:Y:S04]  /*81680*/  STL [R1+0x7728], R127 ;  /* 0x0077287f01007387 */ /* 0x000fe80000100800 */
[----:B------:R-:W-:Y:S04]  /*81690*/  STL [R1+0x7720], R122 ;  /* 0x0077207a01007387 */ /* 0x000fe80000100800 */
[----:B------:R-:W1:Y:S04]  /*816a0*/  LDSM.16.M88.4 R40, [R3+0x3c000] ;  /* 0x03c000000328783b */ /* 0x000e680000000200 */
[----:B------:R-:W-:Y:S04]  /*816b0*/  STL [R1+0x771c], R123 ;  /* 0x00771c7b01007387 */ /* 0x000fe80000100800 */
[----:B------:R-:W-:Y:S04]  /*816c0*/  STL [R1+0x7738], R118 ;  /* 0x0077387601007387 */ /* 0x000fe80000100800 */
[----:B------:R-:W-:Y:S04]  /*816d0*/  LDSM.16.M88.4 R36, [R3+0x3e000] ;  /* 0x03e000000324783b */ /* 0x000fe80000000200 */
[----:B------:R-:W-:Y:S04]  /*816e0*/  STL [R1+0x7724], R119 ;  /* 0x0077247701007387 */ /* 0x000fe80000100800 */
[----:B------:R-:W1:Y:S04]  /*816f0*/  LDSM.16.M88.4 R28, [R3+0xc000] ;  /* 0x00c00000031c783b */ /* 0x000e680000000200 */
        /* <DEDUP_REMOVED lines=22> */
[----:B----4-:R-:W-:Y:S04]  /*81860*/  STL [R1+0x7798], R70 ;  /* 0x0077984601007387 */ /* 0x010fe80000100800 */
        /* <DEDUP_REMOVED lines=9> */
[----:B-1----:R-:W-:Y:S04]  /*81900*/  STL [R1+0x77c0], R50 ;  /* 0x0077c03201007387 */ /* 0x002fe80000100800 */
[----:B------:R-:W-:Y:S04]  /*81910*/  STL [R1+0x77bc], R51 ;  /* 0x0077bc3301007387 */ /* 0x000fe80000100800 */
[----:B------:R-:W-:Y:S04]  /*81920*/  STL [R1+0x770c], R46 ;  /* 0x00770c2e01007387 */ /* 0x000fe80000100800 */
[----:B------:R-:W-:Y:S04]  /*81930*/  STL [R1+0x7708], R47 ;  /* 0x0077082f01007387 */ /* 0x000fe80000100800 */
[----:B------:R-:W-:Y:S01]  /*81940*/  STL [R1+0x7704], R42 ;  /* 0x0077042a01007387 */ /* 0x000fe20000100800 */
[----:B------:R-:W-:Y:S03]  /*81950*/  HMMA.1688.F32.TF32 R132, R216, R28, R248 ;  /* 0x0000001cd884723c */ /* 0x000fe600000810f8 */
[----:B------:R-:W-:Y:S04]  /*81960*/  STL [R1+0x7700], R43 ;  /* 0x0077002b01007387 */ /* 0x000fe80000100800 */
[----:B------:R-:W-:Y:S04]  /*81970*/  STL [R1+0x76fc], R38 ;  /* 0x0076fc2601007387 */ /* 0x000fe80000100800 */
[----:B------:R-:W-:Y:S04]  /*81980*/  STL [R1+0x76f8], R39 ;  /* 0x0076f82701007387 */ /* 0x000fe80000100800 */
[----:B------:R-:W-:Y:S04]  /*81990*/  STL [R1+0x6e00], R3 ;  /* 0x006e000301007387 */ /* 0x000fe80000100800 */
[----:B------:R-:W4:Y:S04]  /*819a0*/  LDL.LU R248, [R1+0x1080] ;  /* 0x0010800001f87983 */ /* 0x000f280000300800 */
[----:B------:R-:W4:Y:S04]  /*819b0*/  LDL.LU R249, [R1+0x1084] ;  /* 0x0010840001f97983 */ /* 0x000f280000300800 */
[----:B------:R-:W4:Y:S04]  /*819c0*/  LDL.LU R250, [R1+0x1088] ;  /* 0x0010880001fa7983 */ /* 0x000f280000300800 */
[----:B------:R-:W4:Y:S04]  /*819d0*/  LDL.LU R251, [R1+0x108c] ;  /* 0x00108c0001fb7983 */ /* 0x000f280000300800 */
[----:B------:R-:W1:Y:S01]  /*819e0*/  LDSM.16.M88.4 R32, [R3+0xe000] ;  /* 0x00e000000320783b */ /* 0x000e620000000200 */
[----:B------:R-:W-:Y:S01]  /*819f0*/  IMAD.MOV.U32 R10, RZ, RZ, R132 ;  /* 0x000000ffff0a7224 */ /* 0x000fe200078e0084 */
[----:B------:R-:W-:Y:S01]  /*81a00*/  MOV R14, R134 ;  /* 0x00000086000e7202 */ /* 0x000fe20000000f00 */
[----:B------:R-:W-:Y:S01]  /*81a10*/  IMAD.MOV.U32 R11, RZ, RZ, R133 ;  /* 0x000000ffff0b7224 */ /* 0x000fe200078e0085 */
[----:B------:R-:W-:Y:S01]  /*81a20*/  MOV R151, R144 ;  /* 0x0000009000977202 */ /* 0x000fe20000000f00 */
[----:B------:R-:W-:Y:S01]  /*81a30*/  IMAD.MOV.U32 R22, RZ, RZ, R135 ;  /* 0x000000ffff167224 */ /* 0x000fe200078e0087 */
[----:B--2---:R-:W-:Y:S01]  /*81a40*/  LDS R141, [R252+0x82000] ;  /* 0x08200000fc8d7984 */ /* 0x004fe20000000800 */
[----:B------:R-:W-:-:S03]  /*81a50*/  IMAD.MOV.U32 R150, RZ, RZ, R145 ;  /* 0x000000ffff967224 */ /* 0x000fc600078e0091 */
[----:B---3--:R-:W-:Y:S04]  /*81a60*/  LDS R140, [R26+0x82000] ;  /* 0x082000001a8c7984 */ /* 0x008fe80000000800 */
[----:B------:R-:W-:Y:S04]  /*81a70*/  LDS R142, [R26+0x82800] ;  /* 0x082800001a8e7984 */ /* 0x000fe80000000800 */
[----:B------:R-:W2:Y:S01]  /*81a80*/  LDS R143, [R252+0x82800] ;  /* 0x08280000fc8f7984 */ /* 0x000ea20000000800 */
[C---:B-1----:R-:W-:Y:S11]  /*81a90*/  HMMA.1688.F32.TF32 R132, R216.reuse, R32, R236 ;  /* 0x00000020d884723c */ /* 0x042ff600000810ec */
[----:B------:R-:W-:Y:S11]  /*81aa0*/  @!UPT UIADD3 URZ, URZ, URZ, URZ ;  /* 0x0000003f3f3ff290 */ /* 0x000ff6000fffe03f */
[----:B------:R-:W-:Y:S02]  /*81ab0*/  @!UPT UIADD3 URZ, URZ, URZ, URZ ;  /* 0x0000003f3f3ff290 */ /* 0x000fe4000fffe03f */
[----:B------:R-:W-:Y:S01]  /*81ac0*/  IMAD.MOV.U32 R23, RZ, RZ, R132 ;  /* 0x000000ffff177224 */ /* 0x000fe200078e0084 */
[----:B------:R-:W-:Y:S01]  /*81ad0*/  MOV R18, R133 ;  /* 0x0000008500127202 */ /* 0x000fe20000000f00 */
[----:B------:R-:W-:Y:S02]  /*81ae0*/  IMAD.MOV.U32 R19, RZ, RZ, R134 ;  /* 0x000000ffff137224 */ /* 0x000fe400078e0086 */
[----:B------:R-:W-:Y:S02]  /*81af0*/  IMAD.MOV.U32 R15, RZ, RZ, R135 ;  /* 0x000000ffff0f7224 */ /* 0x000fe400078e0087 */
[----:B------:R-:W-:Y:S01]  /*81b00*/  HMMA.1688.F32.TF32 R132, R216, R128, R240 ;  /* 0x00000080d884723c */ /* 0x000fe200000810f0 */
[----:B------:R-:W3:Y:S04]  /*81b10*/  LDL.LU R240, [R1+0x1070] ;  /* 0x0010700001f07983 */ /* 0x000ee80000300800 */
[----:B------:R-:W3:Y:S04]  /*81b20*/  LDL.LU R241, [R1+0x1074] ;  /* 0x0010740001f17983 */ /* 0x000ee80000300800 */
[----:B------:R-:W3:Y:S04]  /*81b30*/  LDL.LU R242, [R1+0x1078] ;  /* 0x0010780001f27983 */ /* 0x000ee80000300800 */
[----:B------:R-:W3:Y:S11]  /*81b40*/  LDL.LU R243, [R1+0x107c] ;  /* 0x00107c0001f37983 */ /* 0x000ef60000300800 */
[----:B------:R-:W-:Y:S01]  /*81b50*/  MOV R67, R135 ;  /* 0x0000008700437202 */ /* 0x000fe20000000f00 */
[----:B------:R-:W-:Y:S01]  /*81b60*/  IMAD.MOV.U32 R66, RZ, RZ, R134 ;  /* 0x000000ffff427224 */ /* 0x000fe200078e0086 */
[----:B------:R-:W-:Y:S01]  /*81b70*/  MOV R62, R132 ;  /* 0x00000084003e7202 */ /* 0x000fe20000000f00 */
[----:B------:R-:W-:-:S02]  /*81b80*/  IMAD.MOV.U32 R63, RZ, RZ, R133 ;  /* 0x000000ffff3f7224 */ /* 0x000fc400078e0085 */
[----:B------:R-:W-:Y:S01]  /*81b90*/  STL [R1+0x77d0], R67 ;  /* 0x0077d04301007387 */ /* 0x000fe20000100800 */
[----:B------:R-:W-:Y:S03]  /*81ba0*/  HMMA.1688.F32.TF32 R132, R216, R124, R244 ;  /* 0x0000007cd884723c */ /* 0x000fe600000810f4 */
[----:B------:R-:W-:Y:S04]  /*81bb0*/  STL [R1+0x77cc], R66 ;  /* 0x0077cc4201007387 */ /* 0x000fe80000100800 */
[----:B------:R1:W-:Y:S04]  /*81bc0*/  STL [R1+0x77c8], R63 ;  /* 0x0077c83f01007387 */ /* 0x0003e80000100800 */
[----:B------:R1:W-:Y:S04]  /*81bd0*/  STL [R1+0x77c4], R62 ;  /* 0x0077c43e01007387 */ /* 0x0003e80000100800 */
[----:B------:R-:W2:Y:S04]  /*81be0*/  LDL.LU R244, [R1+0x1060] ;  /* 0x0010600001f47983 */ /* 0x000ea80000300800 */
[----:B------:R-:W2:Y:S04]  /*81bf0*/  LDL.LU R245, [R1+0x1064] ;  /* 0x0010640001f57983 */ /* 0x000ea80000300800 */
[----:B------:R-:W2:Y:S04]  /*81c00*/  LDL.LU R246, [R1+0x1068] ;  /* 0x0010680001f67983 */ /* 0x000ea80000300800 */
[----:B------:R-:W2:Y:S01]  /*81c10*/  LDL.LU R247, [R1+0x106c] ;  /* 0x00106c0001f77983 */ /* 0x000ea20000300800 */
[----:B------:R-:W-:Y:S01]  /*81c20*/  IMAD.MOV.U32 R75, RZ, RZ, R135 ;  /* 0x000000ffff4b7224 */ /* 0x000fe200078e0087 */
[----:B------:R-:W-:Y:S01]  /*81c30*/  MOV R74, R134 ;  /* 0x00000086004a7202 */ /* 0x000fe20000000f00 */
[----:B------:R-:W-:-:S02]  /*81c40*/  IMAD.MOV.U32 R71, RZ, RZ, R133 ;  /* 0x000000ffff477224 */ /* 0x000fc400078e0085 */
[----:B------:R-:W-:Y:S01]  /*81c50*/  IMAD.MOV.U32 R70, RZ, RZ, R132 ;  /* 0x000000ffff467224 */ /* 0x000fe200078e0084 */
[----:B------:R-:W-:Y:S04]  /*81c60*/  STL [R1+0x77e0], R75 ;  /* 0x0077e04b01007387 */ /* 0x000fe80000100800 */
[----:B------:R-:W-:Y:S04]  /*81c70*/  STL [R1+0x77dc], R74 ;  /* 0x0077dc4a01007387 */ /* 0x000fe80000100800 */
[----:B------:R-:W-:Y:S04]  /*81c80*/  STL [R1+0x77d8], R71 ;  /* 0x0077d84701007387 */ /* 0x000fe80000100800 */
[----:B------:R1:W-:Y:S01]  /*81c90*/  STL [R1+0x77d4], R70 ;  /* 0x0077d44601007387 */ /* 0x0003e20000100800 */
[----:B----4-:R-:W-:Y:S03]  /*81ca0*/  HMMA.1688.F32.TF32 R132, R216, R120, R248 ;  /* 0x00000078d884723c */ /* 0x010fe600000810f8 */
[----:B------:R-:W4:Y:S04]  /*81cb0*/  LDL.LU R248, [R1+0x1050] ;  /* 0x0010500001f87983 */ /* 0x000f280000300800 */
[----:B------:R-:W4:Y:S04]  /*81cc0*/  LDL.LU R249, [R1+0x1054] ;  /* 0x0010540001f97983 */ /* 0x000f280000300800 */
[----:B------:R-:W4:Y:S04]  /*81cd0*/  LDL.LU R250, [R1+0x1058] ;  /* 0x0010580001fa7983 */ /* 0x000f280000300800 */
[----:B------:R-:W4:Y:S09]  /*81ce0*/  LDL.LU R251, [R1+0x105c] ;  /* 0x00105c0001fb7983 */ /* 0x000f320000300800 */
[----:B------:R-:W-:Y:S01]  /*81cf0*/  IMAD.MOV.U32 R91, RZ, RZ, R135 ;  /* 0x000000ffff5b7224 */ /* 0x000fe200078e0087 */
[----:B------:R-:W-:Y:S01]  /*81d00*/  MOV R87, R133 ;  /* 0x0000008500577202 */ /* 0x000fe20000000f00 */
[----:B------:R-:W-:-:S02]  /*81d10*/  IMAD.MOV.U32 R90, RZ, RZ, R134 ;  /* 0x000000ffff5a7224 */ /* 0x000fc400078e0086 */
[----:B------:R-:W-:Y:S01]  /*81d20*/  IMAD.MOV.U32 R86, RZ, RZ, R132 ;  /* 0x000000ffff567224 */ /* 0x000fe200078e0084 */
[----:B------:R-:W-:Y:S04]  /*81d30*/  STL [R1+0x77f0], R91 ;  /* 0x0077f05b01007387 */ /* 0x000fe80000100800 */
[----:B------:R-:W-:Y:S04]  /*81d40*/  STL [R1+0x77ec], R90 ;  /* 0x0077ec5a01007387 */ /* 0x000fe80000100800 */
[----:B------:R1:W-:Y:S04]  /*81d50*/  STL [R1+0x77e8], R87 ;  /* 0x0077e85701007387 */ /* 0x0003e80000100800 */
[----:B------:R1:W-:Y:S04]  /*81d60*/  STL [R1+0x77e4], R86 ;  /* 0x0077e45601007387 */ /* 0x0003e80000100800 */
[----:B------:R-:W4:Y:S04]  /*81d70*/  LDL.LU R236, [R1+0x1040] ;  /* 0x0010400001ec7983 */ /* 0x000f280000300800 */
[----:B------:R-:W4:Y:S04]  /*81d80*/  LDL.LU R237, [R1+0x1044] ;  /* 0x0010440001ed7983 */ /* 0x000f280000300800 */
[----:B------:R-:W4:Y:S04]  /*81d90*/  LDL.LU R238, [R1+0x1048] ;  /* 0x0010480001ee7983 */ /* 0x000f280000300800 */
[----:B------:R-:W4:Y:S01]  /*81da0*/  LDL.LU R239, [R1+0x104c] ;  /* 0x00104c0001ef7983 */ /* 0x000f220000300800 */
[C---:B---3--:R-:W-:Y:S11]  /*81db0*/  HMMA.1688.F32.TF32 R132, R216.reuse, R116, R240 ;  /* 0x00000074d884723c */ /* 0x048ff600000810f0 */
[----:B------:R-:W-:Y:S11]  /*81dc0*/  @!UPT UIADD3 URZ, URZ, URZ, URZ ;  /* 0x0000003f3f3ff290 */ /* 0x000ff6000fffe03f */
[----:B------:R-:W-:Y:S02]  /*81dd0*/  @!UPT UIADD3 URZ, URZ, URZ, URZ ;  /* 0x0000003f3f3ff290 */ /* 0x000fe4000fffe03f */
[----:B------:R-:W-:Y:S01]  /*81de0*/  MOV R99, R135 ;  /* 0x0000008700637202 */ /* 0x000fe20000000f00 */
[----:B------:R-:W-:Y:S01]  /*81df0*/  IMAD.MOV.U32 R98, RZ, RZ, R134 ;  /* 0x000000ffff627224 */ /* 0x000fe200078e0086 */
[----:B------:R-:W-:Y:S01]  /*81e00*/  MOV R94, R132 ;  /* 0x00000084005e7202 */ /* 0x000fe20000000f00 */
[----:B------:R-:W-:Y:S02]  /*81e10*/  IMAD.MOV.U32 R95, RZ, RZ, R133 ;  /* 0x000000ffff5f7224 */ /* 0x000fe400078e0085 */
[----:B------:R-:W-:Y:S04]  /*81e20*/  STL [R1+0x7800], R99 ;  /* 0x0078006301007387 */ /* 0x000fe80000100800 */
[----:B------:R-:W-:Y:S04]  /*81e30*/  STL [R1+0x77fc], R98 ;  /* 0x0077fc6201007387 */ /* 0x000fe80000100800 */
[----:B------:R3:W-:Y:S04]  /*81e40*/  STL [R1+0x77f8], R95 ;  /* 0x0077f85f01007387 */ /* 0x0007e80000100800 */
[----:B------:R1:W-:Y:S01]  /*81e50*/  STL [R1+0x77f4], R94 ;  /* 0x0077f45e01007387 */ /* 0x0003e20000100800 */
[----:B--2---:R-:W-:Y:S03]  /*81e60*/  HMMA.1688.F32.TF32 R132, R216, R112, R244 ;  /* 0x00000070d884723c */ /* 0x004fe600000810f4 */
[----:B------:R-:W2:Y:S04]  /*81e70*/  LDL.LU R244, [R1+0x1030] ;  /* 0x0010300001f47983 */ /* 0x000ea80000300800 */
[----:B------:R-:W2:Y:S04]  /*81e80*/  LDL.LU R245, [R1+0x1034] ;  /* 0x0010340001f57983 */ /* 0x000ea80000300800 */
[----:B------:R-:W2:Y:S04]  /*81e90*/  LDL.LU R246, [R1+0x1038] ;  /* 0x0010380001f67983 */ /* 0x000ea80000300800 */
[----:B------:R-:W2:Y:S09]  /*81ea0*/  LDL.LU R247, [R1+0x103c] ;  /* 0x00103c0001f77983 */ /* 0x000eb20000300800 */
        /* <DEDUP_REMOVED lines=8> */
[----:B------:R-:W3:Y:S04]  /*81f30*/  LDL.LU R240, [R1+0x1020] ;  /* 0x0010200001f07983 */ /* 0x000ee80000300800 */
[----:B------:R-:W3:Y:S04]  /*81f40*/  LDL.LU R241, [R1+0x1024] ;  /* 0x0010240001f17983 */ /* 0x000ee80000300800 */
[----:B------:R-:W3:Y:S04]  /*81f50*/  LDL.LU R242, [R1+0x1028] ;  /* 0x0010280001f27983 */ /* 0x000ee80000300800 */
[----:B------:R-:W3:Y:S01]  /*81f60*/  LDL.LU R243, [R1+0x102c] ;  /* 0x00102c0001f37983 */ /* 0x000ee20000300800 */
        /* <DEDUP_REMOVED lines=8> */
[----:B------:R-:W-:Y:S02]  /*81ff0*/  IMAD.MOV.U32 R59, RZ, RZ, R135 ;  /* 0x000000ffff3b7224 */ /* 0x000fe400078e0087 */
[----:B------:R-:W-:Y:S03]  /*82000*/  HMMA.1688.F32.TF32 R132, R216, R104, R236 ;  /* 0x00000068d884723c */ /* 0x000fe600000810ec */
[----:B------:R-:W-:Y:S04]  /*82010*/  STL [R1+0x7820], R59 ;  /* 0x0078203b01007387 */ /* 0x000fe80000100800 */
[----:B------:R-:W-:Y:S04]  /*82020*/  STL [R1+0x781c], R58 ;  /* 0x00781c3a01007387 */ /* 0x000fe80000100800 */
[----:B------:R1:W-:Y:S04]  /*82030*/  STL [R1+0x7818], R55 ;  /* 0x0078183701007387 */ /* 0x0003e80000100800 */
[----:B------:R1:W-:Y:S09]  /*82040*/  STL [R1+0x7814], R54 ;  /* 0x0078143601007387 */ /* 0x0003f20000100800 */
[----:B------:R-:W-:Y:S01]  /*82050*/  MOV R107, R135 ;  /* 0x00000087006b7202 */ /* 0x000fe20000000f00 */
[----:B------:R-:W-:Y:S01]  /*82060*/  IMAD.MOV.U32 R106, RZ, RZ, R134 ;  /* 0x000000ffff6a7224 */ /* 0x000fe200078e0086 */
[----:B------:R-:W-:Y:S01]  /*82070*/  MOV R102, R132 ;  /* 0x0000008400667202 */ /* 0x000fe20000000f00 */
[----:B------:R-:W-:-:S02]  /*82080*/  IMAD.MOV.U32 R103, RZ, RZ, R133 ;  /* 0x000000ffff677224 */ /* 0x000fc400078e0085 */
        /* <DEDUP_REMOVED lines=9> */
[----:B-1----:R-:W-:Y:S01]  /*82120*/  IMAD.MOV.U32 R63, RZ, RZ, R132 ;  /* 0x000000ffff3f7224 */ /* 0x002fe200078e0084 */
[----:B------:R-:W-:Y:S01]  /*82130*/  MOV R50, R134 ;  /* 0x0000008600327202 */ /* 0x000fe20000000f00 */
[----:B------:R-:W-:-:S02]  /*82140*/  IMAD.MOV.U32 R62, RZ, RZ, R133 ;  /* 0x000000ffff3e7224 */ /* 0x000fc400078e0085 */
[----:B------:R-:W-:Y:S02]  /*82150*/  IMAD.MOV.U32 R51, RZ, RZ, R135 ;  /* 0x000000ffff337224 */ /* 0x000fe400078e0087 */
[----:B---3--:R-:W-:Y:S03]  /*82160*/  HMMA.1688.F32.TF32 R132, R216, R96, R240 ;  /* 0x00000060d884723c */ /* 0x008fe600000810f0 */
[----:B------:R-:W-:Y:S04]  /*82170*/  STL [R1+0x7840], R51 ;  /* 0x0078403301007387 */ /* 0x000fe80000100800 */
[----:B------:R-:W-:Y:S04]  /*82180*/  STL [R1+0x783c], R50 ;  /* 0x00783c3201007387 */ /* 0x000fe80000100800 */
[----:B------:R1:W-:Y:S04]  /*82190*/  STL [R1+0x7838], R62 ;  /* 0x0078383e01007387 */ /* 0x0003e80000100800 */
[----:B------:R3:W-:Y:S09]  /*821a0*/  STL [R1+0x7834], R63 ;  /* 0x0078343f01007387 */ /* 0x0007f20000100800 */
[----:B------:R-:W-:Y:S01]  /*821b0*/  IMAD.MOV.U32 R66, RZ, RZ, R135 ;  /* 0x000000ffff427224 */ /* 0x000fe200078e0087 */
[----:B------:R-:W-:Y:S01]  /*821c0*/  MOV R70, R133 ;  /* 0x0000008500467202 */ /* 0x000fe20000000f00 */
[----:B------:R-:W-:-:S02]  /*821d0*/  IMAD.MOV.U32 R67, RZ, RZ, R134 ;  /* 0x000000ffff437224 */ /* 0x000fc400078e0086 */
[----:B------:R-:W-:Y:S01]  /*821e0*/  IMAD.MOV.U32 R71, RZ, RZ, R132 ;  /* 0x000000ffff477224 */ /* 0x000fe200078e0084 */
[----:B------:R-:W-:Y:S04]  /*821f0*/  STL [R1+0x7850], R66 ;  /* 0x0078504201007387 */ /* 0x000fe80000100800 */
[----:B------:R-:W-:Y:S04]  /*82200*/  STL [R1+0x784c], R67 ;  /* 0x00784c4301007387 */ /* 0x000fe80000100800 */
[----:B------:R1:W-:Y:S04]  /*82210*/  STL [R1+0x7848], R70 ;  /* 0x0078484601007387 */ /* 0x0003e80000100800 */
[----:B------:R1:W-:Y:S01]  /*82220*/  STL [R1+0x7844], R71 ;  /* 0x0078444701007387 */ /* 0x0003e20000100800 */
[----:B----4-:R-:W-:Y:S03]  /*82230*/  HMMA.1688.F32.TF32 R132, R216, R92, R248 ;  /* 0x0000005cd884723c */ /* 0x010fe600000810f8 */
[----:B------:R-:W4:Y:S04]  /*82240*/  LDL.LU R248, [R1+0xff0] ;  /* 0x000ff00001f87983 */ /* 0x000f280000300800 */
[----:B------:R-:W4:Y:S04]  /*82250*/  LDL.LU R249, [R1+0xff4] ;  /* 0x000ff40001f97983 */ /* 0x000f280000300800 */
[----:B------:R-:W4:Y:S04]  /*82260*/  LDL.LU R250, [R1+0xff8] ;  /* 0x000ff80001fa7983 */ /* 0x000f280000300800 */
[----:B------:R-:W4:Y:S04]  /*82270*/  LDL.LU R251, [R1+0xffc] ;  /* 0x000ffc0001fb7983 */ /* 0x000f280000300800 */
        /* <DEDUP_REMOVED lines=12> */
[----:B------:R-:W-:Y:S01]  /*82340*/  MOV R74, R135 ;  /* 0x00000087004a7202 */ /* 0x000fe20000000f00 */
[----:B------:R-:W-:Y:S01]  /*82350*/  IMAD.MOV.U32 R75, RZ, RZ, R134 ;  /* 0x000000ffff4b7224 */ /* 0x000fe200078e0086 */
[----:B------:R-:W-:Y:S01]  /*82360*/  MOV R87, R132 ;  /* 0x0000008400577202 */ /* 0x000fe20000000f00 */
[----:B------:R-:W-:-:S02]  /*82370*/  IMAD.MOV.U32 R86, RZ, RZ, R133 ;  /* 0x000000ffff567224 */ /* 0x000fc400078e0085 */
[----:B------:R-:W-:Y:S04]  /*82380*/  STL [R1+0x7860], R74 ;  /* 0x0078604a01007387 */ /* 0x000fe80000100800 */
[----:B------:R-:W-:Y:S04]  /*82390*/  STL [R1+0x785c], R75 ;  /* 0x00785c4b01007387 */ /* 0x000fe80000100800 */
[----:B------:R-:W-:Y:S04]  /*823a0*/  STL [R1+0x7858], R86 ;  /* 0x0078585601007387 */ /* 0x000fe80000100800 */
[----:B------:R1:W-:Y:S04]  /*823b0*/  STL [R1+0x7854], R87 ;  /* 0x0078545701007387 */ /* 0x0003e80000100800 */
[----:B------:R-:W3:Y:S04]  /*823c0*/  LDL.LU R240, [R1+0x6e0] ;  /* 0x0006e00001f07983 */ /* 0x000ee80000300800 */
[----:B------:R-:W3:Y:S04]  /*823d0*/  LDL.LU R241, [R1+0x6e4] ;  /* 0x0006e40001f17983 */ /* 0x000ee80000300800 */
[----:B------:R-:W3:Y:S04]  /*823e0*/  LDL.LU R242, [R1+0x6e8] ;  /* 0x0006e80001f27983 */ /* 0x000ee80000300800 */
[----:B------:R-:W3:Y:S01]  /*823f0*/  LDL.LU R243, [R1+0x6ec] ;  /* 0x0006ec0001f37983 */ /* 0x000ee20000300800 */
        /* <DEDUP_REMOVED lines=8> */
[----:B------:R-:W-:-:S03]  /*82480*/  IMAD.MOV.U32 R115, RZ, RZ, R135 ;  /* 0x000000ffff737224 */ /* 0x000fc600078e0087 */
[----:B------:R1:W-:Y:S04]  /*82490*/  STL [R1+0x7868], R111 ;  /* 0x0078686f01007387 */ /* 0x0003e80000100800 */
        /* <DEDUP_REMOVED lines=10> */
[C---:B---3--:R-:W-:Y:S11]  /*82540*/  HMMA.1688.F32.TF32 R132, R216.reuse, R80, R228 ;  /* 0x00000050d884723c */ /* 0x048ff600000810e4 */
[----:B------:R-:W-:Y:S11]  /*82550*/  @!UPT UIADD3 URZ, URZ, URZ, URZ ;  /* 0x0000003f3f3ff290 */ /* 0x000ff6000fffe03f */
[----:B------:R-:W-:Y:S02]  /*82560*/  @!UPT UIADD3 URZ, URZ, URZ, URZ ;  /* 0x0000003f3f3ff290 */ /* 0x000fe4000fffe03f */
[----:B------:R-:W-:Y:S01]  /*82570*/  MOV R79, R132 ;  /* 0x00000084004f7202 */ /* 0x000fe20000000f00 */
[----:B------:R-:W-:Y:S01]  /*82580*/  IMAD.MOV.U32 R78, RZ, RZ, R133 ;  /* 0x000000ffff4e7224 */ /* 0x000fe200078e0085 */
[----:B------:R-:W-:Y:S01]  /*82590*/  MOV R98, R135 ;  /* 0x0000008700627202 */ /* 0x000fe20000000f00 */
[----:B------:R-:W-:Y:S02]  /*825a0*/  IMAD.MOV.U32 R99, RZ, RZ, R134 ;  /* 0x000000ffff637224 */ /* 0x000fe400078e0086 */
[C---:B------:R-:W-:Y:S11]  /*825b0*/  HMMA.1688.F32.TF32 R132, R216.reuse, R76, R232 ;  /* 0x0000004cd884723c */ /* 0x040ff600000810e8 */
[----:B------:R-:W-:Y:S11]  /*825c0*/  @!UPT UIADD3 URZ, URZ, URZ, URZ ;  /* 0x0000003f3f3ff290 */ /* 0x000ff6000fffe03f */
[----:B------:R-:W-:Y:S02]  /*825d0*/  @!UPT UIADD3 URZ, URZ, URZ, URZ ;  /* 0x0000003f3f3ff290 */ /* 0x000fe4000fffe03f */
[----:B------:R-:W-:Y:S01]  /*825e0*/  IMAD.MOV.U32 R55, RZ, RZ, R132 ;  /* 0x000000ffff377224 */ /* 0x000fe200078e0084 */
[----:B------:R-:W-:Y:S01]  /*825f0*/  MOV R83, R134 ;  /* 0x0000008600537202 */ /* 0x000fe20000000f00 */
[----:B------:R-:W-:Y:S02]  /*82600*/  IMAD.MOV.U32 R54, RZ, RZ, R133 ;  /* 0x000000ffff367224 */ /* 0x000fe400078e0085 */
        /* <DEDUP_REMOVED lines=11> */
[----:B------:R-:W-:Y:S01]  /*826c0*/  MOV R103, R132 ;  /* 0x0000008400677202 */ /* 0x000fe20000000f00 */
[----:B------:R-:W-:Y:S01]  /*826d0*/  IMAD.MOV.U32 R102, RZ, RZ, R133 ;  /* 0x000000ffff667224 */ /* 0x000fe200078e0085 */
[----:B------:R-:W-:Y:S01]  /*826e0*/  MOV R58, R135 ;  /* 0x00000087003a7202 */ /* 0x000fe20000000f00 */
[----:B------:R-:W-:Y:S02]  /*826f0*/  IMAD.MOV.U32 R59, RZ, RZ, R134 ;  /* 0x000000ffff3b7224 */ /* 0x000fe400078e0086 */
[----:B--2---:R-:W-:Y:S11]  /*82700*/  HMMA.1688.F32.TF32 R132, R216, R64, R244 ;  /* 0x00000040d884723c */ /* 0x004ff600000810f4 */
[----:B------:R-:W-:Y:S11]  /*82710*/  @!UPT UIADD3 URZ, URZ, URZ, URZ ;  /* 0x0000003f3f3ff290 */ /* 0x000ff6000fffe03f */
[----:B------:R-:W-:Y:S02]  /*82720*/  @!UPT UIADD3 URZ, URZ, URZ, URZ ;  /* 0x0000003f3f3ff290 */ /* 0x000fe4000fffe03f */
[----:B-1----:R-:W-:Y:S01]  /*82730*/  IMAD.MOV.U32 R62, RZ, RZ, R132 ;  /* 0x000000ffff3e7224 */ /* 0x002fe200078e0084 */
[----:B------:R-:W-:Y:S01]  /*82740*/  MOV R107, R134 ;  /* 0x00000086006b7202 */ /* 0x000fe20000000f00 */
[----:B------:R-:W-:Y:S01]  /*82750*/  IMAD.MOV.U32 R63, RZ, RZ, R133 ;  /* 0x000000ffff3f7224 */ /* 0x000fe200078e0085 */
[----:B------:R-:W2:Y:S01]  /*82760*/  LDL.LU R132, [R1+0x10] ;  /* 0x0000100001847983 */ /* 0x000ea20000300800 */
[----:B------:R-:W-:-:S03]  /*82770*/  IMAD.MOV.U32 R106, RZ, RZ, R135 ;  /* 0x000000ffff6a7224 */ /* 0x000fc600078e0087 */
[----:B------:R-:W2:Y:S04]  /*82780*/  LDL.LU R133, [R1+0x14] ;  /* 0x0000140001857983 */ /* 0x000ea80000300800 */
[----:B------:R-:W2:Y:S04]  /*82790*/  LDL.LU R134, [R1+0x18] ;  /* 0x0000180001867983 */ /* 0x000ea80000300800 */
[----:B------:R-:W2:Y:S04]  /*827a0*/  LDL.LU R135, [R1+0x1c] ;  /* 0x00001c0001877983 */ /* 0x000ea80000300800 */
[----:B------:R-:W3:Y:S04]  /*827b0*/  LDL.LU R148, [R1+0x20] ;  /* 0x0000200001947983 */ /* 0x000ee80000300800 */
[----:B------:R-:W3:Y:S04]  /*827c0*/  LDL.LU R149, [R1+0x24] ;  /* 0x0000240001957983 */ /* 0x000ee80000300800 */
[----:B------:R-:W2:Y:S04]  /*827d0*/  LDL.LU R145, [R1+0x7994] ;  /* 0x0079940001917983 */ /* 0x000ea80000300800 */
[----:B------:R-:W3:Y:S04]  /*827e0*/  LDL.LU R144, [R1+0x7990] ;  /* 0x0079900001907983 */ /* 0x000ee80000300800 */
[----:B------:R-:W3:Y:S04]  /*827f0*/  LDL.LU R244, [R1+0x50] ;  /* 0x0000500001f47983 */ /* 0x000ee80000300800 */
[----:B------:R-:W3:Y:S01]  /*82800*/  LDL.LU R245, [R1+0x54] ;  /* 0x0000540001f57983 */ /* 0x000ee20000300800 */
[----:B----4-:R-:W-:Y:S11]  /*82810*/  HMMA.1688.F32.TF32 R208, R216, R60, R248 ;  /* 0x0000003cd8d0723c */ /* 0x010ff600000810f8 */
[----:B------:R-:W-:Y:S11]  /*82820*/  @!UPT UIADD3 URZ, URZ, URZ, URZ ;  /* 0x0000003f3f3ff290 */ /* 0x000ff6000fffe03f */
[----:B------:R-:W-:Y:S02]  /*82830*/  @!UPT UIADD3 URZ, URZ, URZ, URZ ;  /* 0x0000003f3f3ff290 */ /* 0x000fe4000fffe03f */
[----:B------:R-:W-:Y:S01]  /*82840*/  IMAD.MOV.U32 R70, RZ, RZ, R208 ;  /* 0x000000ffff467224 */ /* 0x000fe200078e00d0 */
[----:B------:R-:W-:Y:S01]  /*82850*/  MOV R51, R210 ;  /* 0x000000d200337202 */ /* 0x000fe20000000f00 */
[----:B------:R-:W-:Y:S02]  /*82860*/  IMAD.MOV.U32 R71, RZ, RZ, R209 ;  /* 0x000000ffff477224 */ /* 0x000fe400078e00d1 */
[----:B------:R-:W-:Y:S02]  /*82870*/  IMAD.MOV.U32 R50, RZ, RZ, R211 ;  /* 0x000000ffff327224 */ /* 0x000fe400078e00d3 */
[----:B--2---:R-:W-:Y:S02]  /*82880*/  IMAD.MOV.U32 R246, RZ, RZ, R145 ;  /* 0x000000fffff67224 */ /* 0x004fe400078e0091 */
[----:B------:R-:W2:Y:S01]  /*82890*/  LDL.LU R145, [R1+0x798c] ;  /* 0x00798c0001917983 */ /* 0x000ea20000300800 */
[----:B---3--:R-:W-:-:S03]  /*828a0*/  MOV R247, R144 ;  /* 0x0000009000f77202 */ /* 0x008fc60000000f00 */
        /* <DEDUP_REMOVED lines=39> */
[----:B------:R-:W-:Y:S08]  /*82b20*/  HMMA.1688.F32.TF32 R244, R140, R12, R244 ;  /* 0x0000000c8cf4723c */ /* 0x000ff000000810f4 */
[C---:B----4-:R-:W-:Y:S08]  /*82b30*/  HMMA.1688.F32.TF32 R208, R216.reuse, R56, R208 ;  /* 0x00000038d8d0723c */ /* 0x050ff000000810d0 */
[C---:B--2---:R-:W-:Y:S08]  /*82b40*/  HMMA.1688.F32.TF32 R212, R216.reuse, R52, R212 ;  /* 0x00000034d8d4723c */ /* 0x044ff000000810d4 */
[C---:B---3--:R-:W-:Y:S08]  /*82b50*/  HMMA.1688.F32.TF32 R228, R216.reuse, R40, R228 ;  /* 0x00000028d8e4723c */ /* 0x048ff000000810e4 */
[C---:B------:R-:W-:Y:S08]  /*82b60*/  HMMA.1688.F32.TF32 R220, R216.reuse, R48, R220 ;  /* 0x00000030d8dc723c */ /* 0x040ff000000810dc */
[----:B------:R-:W-:Y:S01]  /*82b70*/  HMMA.1688.F32.TF32 R224, R216, R44, R224 ;  /* 0x0000002cd8e0723c */ /* 0x000fe200000810e0 */
[----:B------:R-:W-:Y:S01]  /*82b80*/  MOV R122, R210 ;  /* 0x000000d2007a7202 */ /* 0x000fe20000000f00 */
[----:B------:R-:W-:-:S02]  /*82b90*/  IMAD.MOV.U32 R123, RZ, RZ, R211 ;  /* 0x000000ffff7b7224 */ /* 0x000fc400078e00d3 */
[----:B------:R-:W-:Y:S01]  /*82ba0*/  IMAD.MOV.U32 R127, RZ, RZ, R208 ;  /* 0x000000ffff7f7224 */ /* 0x000fe200078e00d0 */
[----:B------:R-:W2:Y:S03]  /*82bb0*/  LDL.LU.64 R210, [R1+0x7980] ;  /* 0x0079800001d27983 */ /* 0x000ea60000300a00 */
[----:B------:R-:W-:Y:S01]  /*82bc0*/  HMMA.1688.F32.TF32 R216, R216, R36, R232 ;  /* 0x00000024d8d8723c */ /* 0x000fe200000810e8 */
[----:B------:R-:W-:Y:S01]  /*82bd0*/  IMAD.MOV.U32 R119, RZ, RZ, R209 ;  /* 0x000000ffff777224 */ /* 0x000fe200078e00d1 */
[----:B------:R-:W-:Y:S01]  /*82be0*/  MOV R87, R213 ;  /* 0x000000d500577202 */ /* 0x000fe20000000f00 */
[----:B------:R-:W2:Y:S01]  /*82bf0*/  LDL.LU.64 R208, [R1+0x7978] ;  /* 0x0079780001d07983 */ /* 0x000ea20000300a00 */
[----:B------:R-:W-:Y:S02]  /*82c00*/  IMAD.MOV.U32 R66, RZ, RZ, R214 ;  /* 0x000000ffff427224 */ /* 0x000fe400078e00d6 */
[----:B------:R-:W-:-:S02]  /*82c10*/  IMAD.MOV.U32 R67, RZ, RZ, R215 ;  /* 0x000000ffff437224 */ /* 0x000fc400078e00d7 */
[----:B------:R-:W-:Y:S01]  /*82c20*/  MOV R75, R223 ;  /* 0x000000df004b7202 */ /* 0x000fe20000000f00 */
[----:B------:R-:W-:Y:S01]  /*82c30*/  IMAD.MOV.U32 R86, RZ, RZ, R212 ;  /* 0x000000ffff567224 */ /* 0x000fe200078e00d4 */
[----:B------:R-:W3:Y:S01]  /*82c40*/  LDL.LU.64 R214, [R1+0x7970] ;  /* 0x0079700001d67983 */ /* 0x000ee20000300a00 */
[----:B------:R-:W-:Y:S01]  /*82c50*/  IMAD.MOV.U32 R74, RZ, RZ, R222 ;  /* 0x000000ffff4a7224 */ /* 0x000fe200078e00de */
[----:B------:R-:W-:Y:S01]  /*82c60*/  MOV R111, R220 ;  /* 0x000000dc006f7202 */ /* 0x000fe20000000f00 */
[----:B------:R-:W-:Y:S01]  /*82c70*/  IMAD.MOV.U32 R110, RZ, RZ, R221 ;  /* 0x000000ffff6e7224 */ /* 0x000fe200078e00dd */
[----:B------:R-:W3:Y:S04]  /*82c80*/  LDL.LU.64 R212, [R1+0x7968] ;  /* 0x0079680001d47983 */ /* 0x000ee80000300a00 */
[----:B------:R-:W4:Y:S04]  /*82c90*/  LDL.LU.64 R222, [R1+0x7960] ;  /* 0x0079600001de7983 */ /* 0x000f280000300a00 */
        /* <DEDUP_REMOVED lines=9> */
[----:B------:R-:W2:Y:S04]  /*82d30*/  LDL.LU.64 R234, [R1+0x7930] ;  /* 0x0079300001ea7983 */ /* 0x000ea80000300a00 */
[----:B------:R-:W2:Y:S04]  /*82d40*/  LDL.LU.64 R232, [R1+0x7928] ;  /* 0x0079280001e87983 */ /* 0x000ea80000300a00 */
[----:B------:R1:W-:Y:S04]  /*82d50*/  STL.64 [R1+0x800], R216 ;  /* 0x000800d801007387 */ /* 0x0003e80000100a00 */
        /* <DEDUP_REMOVED lines=9> */
[----:B------:R-:W-:Y:S04]  /*82df0*/  STL.64 [R1+0xba0], R144 ;  /* 0x000ba09001007387 */ /* 0x000fe80000100a00 */
[----:B------:R-:W-:Y:S04]  /*82e00*/  STL.64 [R1+0xba8], R146 ;  /* 0x000ba89201007387 */ /* 0x000fe80000100a00 */
        /* <DEDUP_REMOVED lines=30> */
[----:B------:R4:W-:Y:S04]  /*82ff0*/  STL.64 [R1+0xd48], R218 ;  /* 0x000d48da01007387 */ /* 0x0009e80000100a00 */
[----:B------:R-:W-:Y:S04]  /*83000*/  STL.64 [R1+0xd30], R148 ;  /* 0x000d309401007387 */ /* 0x000fe80000100a00 */
[----:B------:R1:W-:Y:S01]  /*83010*/  STL.64 [R1+0xd38], R150 ;  /* 0x000d389601007387 */ /* 0x0003e20000100a00 */
[C---:B---3--:R-:W-:Y:S08]  /*83020*/  HMMA.1688.F32.TF32 R132, R140.reuse, R124, R244 ;  /* 0x0000007c8c84723c */ /* 0x048ff000000810f4 */
[C---:B----4-:R-:W-:Y:S08]  /*83030*/  HMMA.1688.F32.TF32 R216, R140.reuse, R128, R248 ;  /* 0x000000808cd8723c */ /* 0x050ff000000810f8 */
[C---:B-1----:R-:W-:Y:S11]  /*83040*/  HMMA.1688.F32.TF32 R148, R140.reuse, R120, R240 ;  /* 0x000000788c94723c */ /* 0x042ff600000810f0 */
[----:B------:R-:W-:Y:S04]  /*83050*/  @!UPT UIADD3 URZ, URZ, URZ, URZ ;  /* 0x0000003f3f3ff290 */ /* 0x000fe8000fffe03f */
[----:B------:R-:W-:Y:S04]  /*83060*/  STL.64 [R1+0xd20], R216 ;  /* 0x000d20d801007387 */ /* 0x000fe80000100a00 */
[----:B------:R1:W-:Y:S04]  /*83070*/  STL.64 [R1+0xd28], R218 ;  /* 0x000d28da01007387 */ /* 0x0003e80000100a00 */
[----:B------:R-:W-:Y:S04]  /*83080*/  STL.64 [R1+0xd10], R132 ;  /* 0x000d108401007387 */ /* 0x000fe80000100a00 */
[----:B------:R2:W-:Y:S01]  /*83090*/  STL.64 [R1+0xd18], R134 ;  /* 0x000d188601007387 */ /* 0x0005e20000100a00 */
[C---:B-1----:R-:W-:Y:S08]  /*830a0*/  HMMA.1688.F32.TF32 R216, R140.reuse, R116, R236 ;  /* 0x000000748cd8723c */ /* 0x042ff000000810ec */
[C---:B--2---:R-:W-:Y:S01]  /*830b0*/  HMMA.1688.F32.TF32 R132, R140.reuse, R112, R232 ;  /* 0x000000708c84723c */ /* 0x044fe200000810e8 */
[----:B------:R-:W-:Y:S04]  /*830c0*/  STL.64 [R1+0xd00], R148 ;  /* 0x000d009401007387 */ /* 0x000fe80000100a00 */
[----:B------:R1:W-:Y:S10]  /*830d0*/  STL.64 [R1+0xd08], R150 ;  /* 0x000d089601007387 */ /* 0x0003f40000100a00 */
[----:B------:R-:W-:Y:S01]  /*830e0*/  STL.64 [R1+0xcf0], R216 ;  /* 0x000cf0d801007387 */ /* 0x000fe20000100a00 */
[C---:B-1----:R-:W-:Y:S03]  /*830f0*/  HMMA.1688.F32.TF32 R148, R140.reuse, R108, R228 ;  /* 0x0000006c8c94723c */ /* 0x042fe600000810e4 */
[----:B------:R1:W-:Y:S04]  /*83100*/  STL.64 [R1+0xcf8], R218 ;  /* 0x000cf8da01007387 */ /* 0x0003e80000100a00 */
[----:B------:R-:W-:Y:S04]  /*83110*/  STL.64 [R1+0xce0], R132 ;  /* 0x000ce08401007387 */ /* 0x000fe80000100a00 */
[----:B------:R2:W-:Y:S01]  /*83120*/  STL.64 [R1+0xce8], R134 ;  /* 0x000ce88601007387 */ /* 0x0005e20000100a00 */
[C---:B-1----:R-:W-:Y:S08]  /*83130*/  HMMA.1688.F32.TF32 R216, R140.reuse, R104, R224 ;  /* 0x000000688cd8723c */ /* 0x042ff000000810e0 */
[C---:B--2---:R-:W-:Y:S03]  /*83140*/  HMMA.1688.F32.TF32 R132, R140.reuse, R100, R220 ;  /* 0x000000648c84723c */ /* 0x044fe600000810dc */
[----:B------:R-:W-:Y:S04]  /*83150*/  STL.64 [R1+0xcd0], R148 ;  /* 0x000cd09401007387 */ /* 0x000fe80000100a00 */
[----:B------:R1:W-:Y:S01]  /*83160*/  STL.64 [R1+0xcd8], R150 ;  /* 0x000cd89601007387 */ /* 0x0003e20000100a00 */
[C---:B------:R-:W-:Y:S07]  /*83170*/  HMMA.1688.F32.TF32 R208, R140.reuse, R92, R208 ;  /* 0x0000005c8cd0723c */ /* 0x040fee00000810d0 */
[----:B------:R-:W-:Y:S01]  /*83180*/  STL.64 [R1+0xcc0], R216 ;  /* 0x000cc0d801007387 */ /* 0x000fe20000100a00 */
[C---:B-1----:R-:W-:Y:S03]  /*83190*/  HMMA.1688.F32.TF32 R148, R140.reuse, R96, R212 ;  /* 0x000000608c94723c */ /* 0x042fe600000810d4 */
[----:B------:R-:W-:Y:S04]  /*831a0*/  STL.64 [R1+0xcc8], R218 ;  /* 0x000cc8da01007387 */ /* 0x000fe80000100a00 */
[----:B------:R-:W-:Y:S04]  /*831b0*/  STL.64 [R1+0xcb0], R132 ;  /* 0x000cb08401007387 */ /* 0x000fe80000100a00 */
[----:B------:R1:W-:Y:S02]  /*831c0*/  STL.64 [R1+0xcb8], R134 ;  /* 0x000cb88601007387 */ /* 0x0003e40000100a00 */
[C---:B-1----:R-:W-:Y:S10]  /*831d0*/  HMMA.1688.F32.TF32 R132, R140.reuse, R88, R204 ;  /* 0x000000588c84723c */ /* 0x042ff400000810cc */
[----:B------:R-:W-:Y:S04]  /*831e0*/  STL.64 [R1+0xca0], R148 ;  /* 0x000ca09401007387 */ /* 0x000fe80000100a00 */
[----:B------:R1:W-:Y:S04]  /*831f0*/  STL.64 [R1+0xca8], R150 ;  /* 0x000ca89601007387 */ /* 0x0003e80000100a00 */
[----:B------:R-:W-:Y:S04]  /*83200*/  STL.64 [R1+0xc90], R208 ;  /* 0x000c90d001007387 */ /* 0x000fe80000100a00 */
[----:B------:R-:W-:Y:S01]  /*83210*/  STL.64 [R1+0xc98], R210 ;  /* 0x000c98d201007387 */ /* 0x000fe20000100a00 */
[C---:B-1----:R-:W-:Y:S03]  /*83220*/  HMMA.1688.F32.TF32 R148, R140.reuse, R84, R200 ;  /* 0x000000548c94723c */ /* 0x042fe600000810c8 */
[----:B------:R-:W-:Y:S04]  /*83230*/  STL.64 [R1+0xc80], R132 ;  /* 0x000c808401007387 */ /* 0x000fe80000100a00 */
[----:B------:R1:W-:Y:S02]  /*83240*/  STL.64 [R1+0xc88], R134 ;  /* 0x000c888601007387 */ /* 0x0003e40000100a00 */
[C---:B-1----:R-:W-:Y:S11]  /*83250*/  HMMA.1688.F32.TF32 R132, R140.reuse, R76, R192 ;  /* 0x0000004c8c84723c */ /* 0x042ff600000810c0 */
[----:B------:R-:W-:Y:S03]  /*83260*/  @!UPT UIADD3 URZ, URZ, URZ, URZ ;  /* 0x0000003f3f3ff290 */ /* 0x000fe6000fffe03f */
[----:B------:R1:W-:Y:S04]  /*83270*/  STL.64 [R1+0xc70], R148 ;  /* 0x000c709401007387 */ /* 0x0003e80000100a00 */
[----:B------:R2:W-:Y:S04]  /*83280*/  STL.64 [R1+0xc78], R150 ;  /* 0x000c789601007387 */ /* 0x0005e80000100a00 */
[----:B-1----:R-:W3:Y:S04]  /*83290*/  LDL.LU R148, [R1+0x1220] ;  /* 0x0012200001947983 */ /* 0x002ee80000300800 */
[----:B------:R-:W-:Y:S04]  /*832a0*/  STL.64 [R1+0xc60], R196 ;  /* 0x000c60c401007387 */ /* 0x000fe80000100a00 */
[----:B------:R-:W-:Y:S04]  /*832b0*/  STL.64 [R1+0xc68], R198 ;  /* 0x000c68c601007387 */ /* 0x000fe80000100a00 */
[----:B------:R1:W-:Y:S04]  /*832c0*/  STL.64 [R1+0xc50], R132 ;  /* 0x000c508401007387 */ /* 0x0003e80000100a00 */
[----:B------:R4:W-:Y:S04]  /*832d0*/  STL.64 [R1+0xc58], R134 ;  /* 0x000c588601007387 */ /* 0x0009e80000100a00 */
[----:B------:R-:W3:Y:S04]  /*832e0*/  LDL.LU R149, [R1+0x1224] ;  /* 0x0012240001957983 */ /* 0x000ee80000300800 */
[----:B--2---:R-:W3:Y:S04]  /*832f0*/  LDL.LU R150, [R1+0x1228] ;  /* 0x0012280001967983 */ /* 0x004ee80000300800 */
        /* <DEDUP_REMOVED lines=46> */
[----:B------:R-:W3:Y:S04]  /*835e0*/  LDL.LU R133, [R1+0x1214] ;  /* 0x0012140001857983 */ /* 0x000ee80000300800 */
[----:B----4-:R-:W4:Y:S04]  /*835f0*/  LDL.LU R134, [R1+0x1218] ;  /* 0x0012180001867983 */ /* 0x010f280000300800 */
[----:B------:R-:W4:Y:S01]  /*83600*/  LDL.LU R135, [R1+0x121c] ;  /* 0x00121c0001877983 */ /* 0x000f220000300800 */
        /* <DEDUP_REMOVED lines=11> */
[----:B------:R-:W-:Y:S01]  /*836c0*/  HMMA.1688.F32.TF32 R156, R140, R36, R152 ;  /* 0x000000248c9c723c */ /* 0x000fe20000081098 */
        /* <DEDUP_REMOVED lines=18> */
[----:B------:R-:W-:Y:S04]  /*837f0*/  LDS R140, [R26+0x82080] ;  /* 0x082080001a8c7984 */ /* 0x000fe80000000800 */
[----:B------:R-:W-:Y:S04]  /*83800*/  LDS R142, [R26+0x82880] ;  /* 0x082880001a8e7984 */ /* 0x000fe80000000800 */
[----:B------:R-:W-:Y:S04]  /*83810*/  LDS R141, [R252+0x82080] ;  /* 0x08208000fc8d7984 */ /* 0x000fe80000000800 */
[----:B------:R-:W1:Y:S01]  /*83820*/  LDS R143, [R252+0x82880] ;  /* 0x08288000fc8f7984 */ /* 0x000e620000000800 */
[C---:B--2---:R-:W-:Y:S08]  /*83830*/  HMMA.1688.F32.TF32 R152, R144.reuse, R24, R208 ;  /* 0x000000189098723c */ /* 0x044ff000000810d0 */
[C---:B---3--:R-:W-:Y:S11]  /*83840*/  HMMA.1688.F32.TF32 R156, R144.reuse, R20, R212 ;  /* 0x00000014909c723c */ /* 0x048ff600000810d4 */
[----:B------:R-:W-:Y:S04]  /*83850*/  @!UPT UIADD3 URZ, URZ, URZ, URZ ;  /* 0x0000003f3f3ff290 */ /* 0x000fe8000fffe03f */
[----:B------:R-:W-:Y:S04]  /*83860*/  STL.64 [R1+0x250], R152 ;  /* 0x0002509801007387 */ /* 0x000fe80000100a00 */
[----:B------:R2:W-:Y:S04]  /*83870*/  STL.64 [R1+0x258], R154 ;  /* 0x0002589a01007387 */ /* 0x0005e80000100a00 */
[----:B------:R-:W-:Y:S01]  /*83880*/  STL.64 [R1+0x78e0], R18 ;  /* 0x0078e01201007387 */ /* 0x000fe20000100a00 */
[C---:B--2---:R-:W-:Y:S03]  /*83890*/  HMMA.1688.F32.TF32 R152, R144.reuse, R16, R220 ;  /* 0x000000109098723c */ /* 0x044fe600000810dc */
[----:B------:R-:W-:Y:S04]  /*838a0*/  STL.64 [R1+0x450], R156 ;  /* 0x0004509c01007387 */ /* 0x000fe80000100a00 */
[----:B------:R-:W-:Y:S04]  /*838b0*/  STL.64 [R1+0x458], R158 ;  /* 0x0004589e01007387 */ /* 0x000fe80000100a00 */
[----:B------:R2:W-:Y:S02]  /*838c0*/  STL.64 [R1+0x78d8], R16 ;  /* 0x0078d81001007387 */ /* 0x0005e40000100a00 */
[C---:B--2---:R-:W-:Y:S10]  /*838d0*/  HMMA.1688.F32.TF32 R16, R144.reuse, R12, R224 ;  /* 0x0000000c9010723c */ /* 0x044ff400000810e0 */
[----:B------:R-:W-:Y:S04]  /*838e0*/  STL.64 [R1+0x440], R152 ;  /* 0x0004409801007387 */ /* 0x000fe80000100a00 */
[----:B------:R2:W-:Y:S04]  /*838f0*/  STL.64 [R1+0x448], R154 ;  /* 0x0004489a01007387 */ /* 0x0005e80000100a00 */
[----:B------:R-:W-:Y:S04]  /*83900*/  STL.64 [R1+0x78d0], R14 ;  /* 0x0078d00e01007387 */ /* 0x000fe80000100a00 */
[----:B------:R3:W-:Y:S01]  /*83910*/  STL.64 [R1+0x78c8], R12 ;  /* 0x0078c80c01007387 */ /* 0x0007e20000100a00 */
[C---:B--2---:R-:W-:Y:S03]  /*83920*/  HMMA.1688.F32.TF32 R152, R144.reuse, R8, R228 ;  /* 0x000000089098723c */ /* 0x044fe600000810e4 */
[----:B------:R-:W-:Y:S04]  /*83930*/  STL.64 [R1+0x430], R16 ;  /* 0x0004301001007387 */ /* 0x000fe80000100a00 */
[----:B------:R2:W-:Y:S01]  /*83940*/  STL.64 [R1+0x438], R18 ;  /* 0x0004381201007387 */ /* 0x0005e20000100a00 */
[C---:B---3--:R-:W-:Y:S08]  /*83950*/  HMMA.1688.F32.TF32 R12, R144.reuse, R28, R236 ;  /* 0x0000001c900c723c */ /* 0x048ff000000810ec */
[C---:B--2---:R-:W-:Y:S07]  /*83960*/  HMMA.1688.F32.TF32 R16, R144.reuse, R4, R232 ;  /* 0x000000049010723c */ /* 0x044fee00000810e8 */
[----:B------:R-:W-:Y:S04]  /*83970*/  STL.64 [R1+0x420], R152 ;  /* 0x0004209801007387 */ /* 0x000fe80000100a00 */
[----:B------:R2:W-:Y:S02]  /*83980*/  STL.64 [R1+0x428], R154 ;  /* 0x0004289a01007387 */ /* 0x0005e40000100a00 */
[C---:B--2---:R-:W-:Y:S10]  /*83990*/  HMMA.1688.F32.TF32 R152, R144.reuse, R32, R240 ;  /* 0x000000209098723c */ /* 0x044ff400000810f0 */
[----:B------:R-:W-:Y:S04]  /*839a0*/  STL.64 [R1+0x410], R16 ;  /* 0x0004101001007387 */ /* 0x000fe80000100a00 */
[----:B------:R2:W-:Y:S04]  /*839b0*/  STL.64 [R1+0x418], R18 ;  /* 0x0004181201007387 */ /* 0x0005e80000100a00 */
[----:B------:R-:W-:Y:S04]  /*839c0*/  STL.64 [R1+0x400], R12 ;  /* 0x0004000c01007387 */ /* 0x000fe80000100a00 */
[----:B------:R3:W-:Y:S01]  /*839d0*/  STL.64 [R1+0x408], R14 ;  /* 0x0004080e01007387 */ /* 0x0007e20000100a00 */
[C---:B--2---:R-:W-:Y:S08]  /*839e0*/  HMMA.1688.F32.TF32 R16, R144.reuse, R128, R244 ;  /* 0x000000809010723c */ /* 0x044ff000000810f4 */
[C---:B---3--:R-:W-:Y:S01]  /*839f0*/  HMMA.1688.F32.TF32 R12, R144.reuse, R124, R248 ;  /* 0x0000007c900c723c */ /* 0x048fe200000810f8 */
[----:B------:R-:W-:Y:S04]  /*83a00*/  STL.64 [R1+0x3f0], R152 ;  /* 0x0003f09801007387 */ /* 0x000fe80000100a00 */
[----:B------:R2:W-:Y:S10]  /*83a10*/  STL.64 [R1+0x3f8], R154 ;  /* 0x0003f89a01007387 */ /* 0x0005f40000100a00 */
[----:B------:R-:W-:Y:S01]  /*83a20*/  STL.64 [R1+0x3e0], R16 ;  /* 0x0003e01001007387 */ /* 0x000fe20000100a00 */
[C---:B--2---:R-:W-:Y:S03]  /*83a30*/  HMMA.1688.F32.TF32 R152, R144.reuse, R120, R216 ;  /* 0x000000789098723c */ /* 0x044fe600000810d8 */
[----:B------:R2:W-:Y:S04]  /*83a40*/  STL.64 [R1+0x3e8], R18 ;  /* 0x0003e81201007387 */ /* 0x0005e80000100a00 */
[----:B------:R-:W-:Y:S04]  /*83a50*/  STL.64 [R1+0x3d0], R12 ;  /* 0x0003d00c01007387 */ /* 0x000fe80000100a00 */
[----:B------:R4:W-:Y:S01]  /*83a60*/  STL.64 [R1+0x3d8], R14 ;  /* 0x0003d80e01007387 */ /* 0x0009e20000100a00 */
[C---:B--2---:R-:W-:Y:S08]  /*83a70*/  HMMA.1688.F32.TF32 R16, R144.reuse, R116, R148 ;  /* 0x000000749010723c */ /* 0x044ff00000081094 */
[C---:B----4-:R-:W-:Y:S03]  /*83a80*/  HMMA.1688.F32.TF32 R12, R144.reuse, R112, R132 ;  /* 0x00000070900c723c */ /* 0x050fe60000081084 */
[----:B------:R-:W-:Y:S04]  /*83a90*/  STL.64 [R1+0x3c0], R152 ;  /* 0x0003c09801007387 */ /* 0x000fe80000100a00 */
[----:B------:R-:W-:Y:S04]  /*83aa0*/  STL.64 [R1+0x3c8], R154 ;  /* 0x0003c89a01007387 */ /* 0x000fe80000100a00 */
[----:B------:R-:W2:Y:S04]  /*83ab0*/  LDL.LU R148, [R1+0x10f0] ;  /* 0x0010f00001947983 */ /* 0x000ea80000300800 */
[----:B------:R-:W-:Y:S04]  /*83ac0*/  STL.64 [R1+0x3b0], R16 ;  /* 0x0003b01001007387 */ /* 0x000fe80000100a00 */
[----:B------:R-:W-:Y:S04]  /*83ad0*/  STL.64 [R1+0x3b8], R18 ;  /* 0x0003b81201007387 */ /* 0x000fe80000100a00 */
[----:B------:R-:W-:Y:S04]  /*83ae0*/  STL.64 [R1+0x3a0], R12 ;  /* 0x0003a00c01007387 */ /* 0x000fe80000100a00 */
[----:B------:R3:W-:Y:S04]  /*83af0*/  STL.64 [R1+0x3a8], R14 ;  /* 0x0003a80e01007387 */ /* 0x0007e80000100a00 */
[----:B------:R-:W2:Y:S04]  /*83b00*/  LDL.LU R149, [R1+0x10f4] ;  /* 0x0010f40001957983 */ /* 0x000ea80000300800 */
[----:B------:R-:W2:Y:S04]  /*83b10*/  LDL.LU R150, [R1+0x10f8] ;  /* 0x0010f80001967983 */ /* 0x000ea80000300800 */
[----:B------:R-:W2:Y:S04]  /*83b20*/  LDL.LU R151, [R1+0x10fc] ;  /* 0x0010fc0001977983 */ /* 0x000ea80000300800 */
        /* <DEDUP_REMOVED lines=72> */
[C---:B---3--:R-:W-:Y:S08]  /*83fb0*/  HMMA.1688.F32.TF32 R12, R144.reuse, R108, R184 ;  /* 0x0000006c900c723c */ /* 0x048ff000000810b8 */
[C---:B--2---:R-:W-:Y:S08]  /*83fc0*/  HMMA.1688.F32.TF32 R152, R144.reuse, R104, R188 ;  /* 0x000000689098723c */ /* 0x044ff000000810bc */
[C---:B----4-:R-:W-:Y:S07]  /*83fd0*/  HMMA.1688.F32.TF32 R16, R144.reuse, R100, R192 ;  /* 0x000000649010723c */ /* 0x050fee00000810c0 */
[----:B------:R-:W-:Y:S04]  /*83fe0*/  STL.64 [R1+0x390], R12 ;  /* 0x0003900c01007387 */ /* 0x000fe80000100a00 */
[----:B------:R2:W-:Y:S02]  /*83ff0*/  STL.64 [R1+0x398], R14 ;  /* 0x0003980e01007387 */ /* 0x0005e40000100a00 */
[C---:B--2---:R-:W-:Y:S02]  /*84000*/  HMMA.1688.F32.TF32 R12, R144.reuse, R96, R196 ;  /* 0x00000060900c723c */ /* 0x044fe400000810c4 */
[----:B------:R-:W-:Y:S04]  /*84010*/  STL.64 [R1+0x380], R152 ;  /* 0x0003809801007387 */ /* 0x000fe80000100a00 */
[----:B------:R2:W-:Y:S04]  /*84020*/  STL.64 [R1+0x388], R154 ;  /* 0x0003889a01007387 */ /* 0x0005e80000100a00 */
[----:B------:R-:W-:Y:S04]  /*84030*/  STL.64 [R1+0x370], R16 ;  /* 0x0003701001007387 */ /* 0x000fe80000100a00 */
[----:B------:R3:W-:Y:S01]  /*84040*/  STL.64 [R1+0x378], R18 ;  /* 0x0003781201007387 */ /* 0x0007e20000100a00 */
[C---:B--2---:R-:W-:Y:S08]  /*84050*/  HMMA.1688.F32.TF32 R152, R144.reuse, R92, R200 ;  /* 0x0000005c9098723c */ /* 0x044ff000000810c8 */
[----:B------:R-:W-:Y:S01]  /*84060*/  STL.64 [R1+0x360], R12 ;  /* 0x0003600c01007387 */ /* 0x000fe20000100a00 */
[C---:B---3--:R-:W-:Y:S03]  /*84070*/  HMMA.1688.F32.TF32 R16, R144.reuse, R88, R204 ;  /* 0x000000589010723c */ /* 0x048fe600000810cc */
[----:B------:R2:W-:Y:S05]  /*84080*/  STL.64 [R1+0x368], R14 ;  /* 0x0003680e01007387 */ /* 0x0005ea0000100a00 */
[C---:B--2---:R-:W-:Y:S06]  /*84090*/  HMMA.1688.F32.TF32 R12, R144.reuse, R84, R208 ;  /* 0x00000054900c723c */ /* 0x044fec00000810d0 */
[----:B------:R-:W-:Y:S04]  /*840a0*/  STL.64 [R1+0x350], R152 ;  /* 0x0003509801007387 */ /* 0x000fe80000100a00 */
[----:B------:R-:W-:Y:S05]  /*840b0*/  STL.64 [R1+0x358], R154 ;  /* 0x0003589a01007387 */ /* 0x000fea0000100a00 */
[----:B------:R-:W-:Y:S04]  /*840c0*/  STL.64 [R1+0x340], R16 ;  /* 0x0003401001007387 */ /* 0x000fe80000100a00 */
[----:B------:R2:W-:Y:S04]  /*840d0*/  STL.64 [R1+0x348], R18 ;  /* 0x0003481201007387 */ /* 0x0005e80000100a00 */
[----:B------:R3:W-:Y:S01]  /*840e0*/  STL [R1+0x330], R12 ;  /* 0x0003300c01007387 */ /* 0x0007e20000100800 */
[----:B------:R-:W-:Y:S01]  /*840f0*/  IMAD.MOV.U32 R46, RZ, RZ, R13 ;  /* 0x000000ffff2e7224 */ /* 0x000fe200078e000d */
[----:B--2---:R-:W-:Y:S01]  /*84100*/  HMMA.1688.F32.TF32 R16, R144, R80, R212 ;  /* 0x000000509010723c */ /* 0x004fe200000810d4 */
[----:B------:R-:W-:Y:S01]  /*84110*/  IMAD.MOV.U32 R47, RZ, RZ, R14 ;  /* 0x000000ffff2f7224 */ /* 0x000fe200078e000e */
[----:B------:R-:W-:-:S06]  /*84120*/  MOV R42, R15 ;  /* 0x0000000f002a7202 */ /* 0x000fcc0000000f00 */
[C---:B---3--:R-:W-:Y:S01]  /*84130*/  HMMA.1688.F32.TF32 R12, R144.reuse, R76, R220 ;  /* 0x0000004c900c723c */ /* 0x048fe200000810dc */
[----:B------:R2:W-:Y:S04]  /*84140*/  STL [R1+0x7718], R42 ;  /* 0x0077182a01007387 */ /* 0x0005e80000100800 */
[----:B------:R-:W-:Y:S04]  /*84150*/  STL [R1+0x7714], R47 ;  /* 0x0077142f01007387 */ /* 0x000fe80000100800 */
[----:B------:R3:W-:Y:S06]  /*84160*/  STL [R1+0x7710], R46 ;  /* 0x0077102e01007387 */ /* 0x0007ec0000100800 */
[----:B------:R-:W-:Y:S04]  /*84170*/  STL.64 [R1+0x320], R16 ;  /* 0x0003201001007387 */ /* 0x000fe80000100a00 */
[----:B------:R4:W-:Y:S04]  /*84180*/  STL.64 [R1+0x328], R18 ;  /* 0x0003281201007387 */ /* 0x0009e80000100a00 */
[----:B------:R1:W-:Y:S01]  /*84190*/  STL [R1+0x310], R12 ;  /* 0x0003100c01007387 */ /* 0x0003e20000100800 */
[----:B--2---:R-:W-:Y:S01]  /*841a0*/  IMAD.MOV.U32 R42, RZ, RZ, R13 ;  /* 0x000000ffff2a7224 */ /* 0x004fe200078e000d */
[----:B---3--:R-:W-:Y:S01]  /*841b0*/  MOV R46, R15 ;  /* 0x0000000f002e7202 */ /* 0x008fe20000000f00 */
[----:B------:R-:W-:Y:S01]  /*841c0*/  IMAD.MOV.U32 R47, RZ, RZ, R14 ;  /* 0x000000ffff2f7224 */ /* 0x000fe200078e000e */
[C---:B----4-:R-:W-:Y:S08]  /*841d0*/  HMMA.1688.F32.TF32 R16, R144.reuse, R72, R224 ;  /* 0x000000489010723c */ /* 0x050ff000000810e0 */
[C---:B-1----:R-:W-:Y:S08]  /*841e0*/  HMMA.1688.F32.TF32 R12, R144.reuse, R68, R228 ;  /* 0x00000044900c723c */ /* 0x042ff000000810e4 */
[C---:B------:R-:W-:Y:S07]  /*841f0*/  HMMA.1688.F32.TF32 R152, R144.reuse, R64, R232 ;  /* 0x000000409098723c */ /* 0x040fee00000810e8 */
[----:B------:R-:W-:Y:S04]  /*84200*/  STL.64 [R1+0x300], R16 ;  /* 0x0003001001007387 */ /* 0x000fe80000100a00 */
[----:B------:R1:W-:Y:S04]  /*84210*/  STL.64 [R1+0x308], R18 ;  /* 0x0003081201007387 */ /* 0x0003e80000100a00 */
[----:B------:R2:W-:Y:S01]  /*84220*/  STL [R1+0x2f4], R13 ;  /* 0x0002f40d01007387 */ /* 0x0005e20000100800 */
[----:B------:R-:W-:Y:S01]  /*84230*/  IMAD.MOV.U32 R43, RZ, RZ, R12 ;  /* 0x000000ffff2b7224 */ /* 0x000fe200078e000c */
[----:B------:R-:W-:Y:S01]  /*84240*/  MOV R39, R15 ;  /* 0x0000000f00277202 */ /* 0x000fe20000000f00 */
[----:B------:R-:W-:Y:S01]  /*84250*/  IMAD.MOV.U32 R38, RZ, RZ, R14 ;  /* 0x000000ffff267224 */ /* 0x000fe200078e000e */
        /* <DEDUP_REMOVED lines=12> */
[----:B------:R-:W-:Y:S01]  /*84320*/  STL.64 [R1+0x2b8], R154 ;  /* 0x0002b89a01007387 */ /* 0x000fe20000100a00 */
[C---:B------:R-:W-:Y:S07]  /*84330*/  HMMA.1688.F32.TF32 R148, R144.reuse, R40, R148 ;  /* 0x000000289094723c */ /* 0x040fee0000081094 */
[----:B------:R-:W-:Y:S04]  /*84340*/  STL.64 [R1+0x2a0], R16 ;  /* 0x0002a01001007387 */ /* 0x000fe80000100a00 */
[----:B------:R1:W-:Y:S04]  /*84350*/  STL.64 [R1+0x2a8], R18 ;  /* 0x0002a81201007387 */ /* 0x0003e80000100a00 */
[----:B------:R-:W-:Y:S04]  /*84360*/  STL.64 [R1+0x290], R12 ;  /* 0x0002900c01007387 */ /* 0x000fe80000100a00 */
[----:B------:R2:W-:Y:S01]  /*84370*/  STL.64 [R1+0x298], R14 ;  /* 0x0002980e01007387 */ /* 0x0005e20000100a00 */
[----:B-1----:R-:W-:Y:S08]  /*84380*/  HMMA.1688.F32.TF32 R16, R144, R36, R132 ;  /* 0x000000249010723c */ /* 0x002ff00000081084 */
[C---:B--2---:R-:W-:Y:S01]  /*84390*/  HMMA.1688.F32.TF32 R12, R140.reuse, R24, R136 ;  /* 0x000000188c0c723c */ /* 0x044fe20000081088 */
[----:B------:R1:W-:Y:S04]  /*843a0*/  STL.64 [R1+0x280], R148 ;  /* 0x0002809401007387 */ /* 0x0003e80000100a00 */
[----:B------:R2:W-:Y:S04]  /*843b0*/  STL.64 [R1+0x288], R150 ;  /* 0x0002889601007387 */ /* 0x0005e80000100a00 */
[----:B------:R-:W-:Y:S04]  /*843c0*/  LDS R136, [R0+0x82100] ;  /* 0x0821000000887984 */ /* 0x000fe80000000800 */
        /* <DEDUP_REMOVED lines=90> */
[----:B----4-:R-:W2:Y:S04]  /*84970*/  LDL.LU R14, [R1+0x268] ;  /* 0x00026800010e7983 */ /* 0x010ea80000300800 */
        /* <DEDUP_REMOVED lines=36> */
[C---:B----4-:R-:W-:Y:S11]  /*84bc0*/  HMMA.1688.F32.TF32 R16, R140.reuse, R20, R16 ;  /* 0x000000148c10723c */ /* 0x050ff60000081010 */
[----:B------:R-:W-:Y:S11]  /*84bd0*/  @!UPT UIADD3 URZ, URZ, URZ, URZ ;  /* 0x0000003f3f3ff290 */ /* 0x000ff6000fffe03f */
[----:B------:R-:W-:Y:S01]  /*84be0*/  @!UPT UIADD3 URZ, URZ, URZ, URZ ;  /* 0x0000003f3f3ff290 */ /* 0x000fe2000fffe03f */
[----:B------:R-:W-:Y:S04]  /*84bf0*/  STL.64 [R1+0xb80], R16 ;  /* 0x000b801001007387 */ /* 0x000fe80000100a00 */
[----:B------:R4:W-:Y:S04]  /*84c00*/  STL.64 [R1+0xb88], R18 ;  /* 0x000b881201007387 */ /* 0x0009e80000100a00 */
[----:B----4-:R-:W4:Y:S04]  /*84c10*/  LDL.LU.64 R18, [R1+0x78e0] ;  /* 0x0078e00001127983 */ /* 0x010f280000300a00 */
[----:B------:R-:W2:Y:S02]  /*84c20*/  LDL.LU.64 R16, [R1+0x78d8] ;  /* 0x0078d80001107983 */ /* 0x000ea40000300a00 */
[C---:B--2---:R-:W-:Y:S11]  /*84c30*/  HMMA.1688.F32.TF32 R12, R140.reuse, R16, R12 ;  /* 0x000000108c0c723c */ /* 0x044ff6000008100c */
[----:B------:R-:W-:Y:S11]  /*84c40*/  @!UPT UIADD3 URZ, URZ, URZ, URZ ;  /* 0x0000003f3f3ff290 */ /* 0x000ff6000fffe03f */
[----:B------:R-:W-:Y:S01]  /*84c50*/  @!UPT UIADD3 URZ, URZ, URZ, URZ ;  /* 0x0000003f3f3ff290 */ /* 0x000fe2000fffe03f */
[----:B------:R-:W-:Y:S04]  /*84c60*/  STL.64 [R1+0xb70], R12 ;  /* 0x000b700c01007387 */ /* 0x000fe80000100a00 */
[----:B------:R2:W-:Y:S04]  /*84c70*/  STL.64 [R1+0xb78], R14 ;  /* 0x000b780e01007387 */ /* 0x0005e80000100a00 */
[----:B--2---:R-:W2:Y:S04]  /*84c80*/  LDL.LU.64 R14, [R1+0x78d0] ;  /* 0x0078d000010e7983 */ /* 0x004ea80000300a00 */
[----:B------:R-:W2:Y:S01]  /*84c90*/  LDL.LU.64 R12, [R1+0x78c8] ;  /* 0x0078c800010c7983 */ /* 0x000ea20000300a00 */
[C---:B------:R-:W-:Y:S08]  /*84ca0*/  HMMA.1688.F32.TF32 R144, R140.reuse, R8, R144 ;  /* 0x000000088c90723c */ /* 0x040ff00000081090 */
[C---:B------:R-:W-:Y:S08]  /*84cb0*/  HMMA.1688.F32.TF32 R152, R140.reuse, R4, R152 ;  /* 0x000000048c98723c */ /* 0x040ff00000081098 */
[C---:B--2---:R-:W-:Y:S11]  /*84cc0*/  HMMA.1688.F32.TF32 R132, R140.reuse, R12, R132 ;  /* 0x0000000c8c84723c */ /* 0x044ff60000081084 */
[----:B------:R-:W-:Y:S11]  /*84cd0*/  @!UPT UIADD3 URZ, URZ, URZ, URZ ;  /* 0x0000003f3f3ff290 */ /* 0x000ff6000fffe03f */
[----:B------:R-:W-:Y:S01]  /*84ce0*/  @!UPT UIADD3 URZ, URZ, URZ, URZ ;  /* 0x0000003f3f3ff290 */ /* 0x000fe2000fffe03f */
[----:B------:R-:W-:Y:S04]  /*84cf0*/  STL.64 [R1+0xb60], R132 ;  /* 0x000b608401007387 */ /* 0x000fe80000100a00 */
[----:B------:R2:W-:Y:S04]  /*84d00*/  STL.64 [R1+0xb68], R134 ;  /* 0x000b688601007387 */ /* 0x0005e80000100a00 */
[----:B--2---:R-:W2:Y:S04]  /*84d10*/  LDL.LU.64 R134, [R1+0x78c0] ;  /* 0x0078c00001867983 */ /* 0x004ea80000300a00 */
[----:B------:R-:W2:Y:S04]  /*84d20*/  LDL.LU.64 R132, [R1+0x78b8] ;  /* 0x0078b80001847983 */ /* 0x000ea80000300a00 */
        /* <DEDUP_REMOVED lines=74> */
[----:B------:R-:W-:Y:S04]  /*851d0*/  STL.64 [R1+0x9f8], R158 ;  /* 0x0009f89e01007387 */ /* 0x000fe80000100a00 */
[----:B------:R-:W3:Y:S04]  /*851e0*/  LDL.LU R244, [R1+0x12e0] ;  /* 0x0012e00001f47983 */ /* 0x000ee80000300800 */
[----:B------:R-:W-:Y:S04]  /*851f0*/  STL.64 [R1+0x9e0], R152 ;  /* 0x0009e09801007387 */ /* 0x000fe80000100a00 */
[----:B------:R-:W-:Y:S04]  /*85200*/  STL.64 [R1+0x9e8], R154 ;  /* 0x0009e89a01007387 */ /* 0x000fe80000100a00 */
[----:B------:R-:W-:Y:S04]  /*85210*/  STL.64 [R1+0x9d0], R144 ;  /* 0x0009d09001007387 */ /* 0x000fe80000100a00 */
[----:B------:R1:W-:Y:S04]  /*85220*/  STL.64 [R1+0x9d8], R146 ;  /* 0x0009d89201007387 */ /* 0x0003e80000100a00 */
[----:B------:R-:W3:Y:S04]  /*85230*/  LDL.LU R245, [R1+0x12e4] ;  /* 0x0012e40001f57983 */ /* 0x000ee80000300800 */
[----:B------:R-:W3:Y:S04]  /*85240*/  LDL.LU R246, [R1+0x12e8] ;  /* 0x0012e80001f67983 */ /* 0x000ee80000300800 */
[----:B------:R-:W3:Y:S01]  /*85250*/  LDL.LU R247, [R1+0x12ec] ;  /* 0x0012ec0001f77983 */ /* 0x000ee20000300800 */
[----:B--2---:R-:W-:Y:S03]  /*85260*/  HMMA.1688.F32.TF32 R132, R140, R36, R132 ;  /* 0x000000248c84723c */ /* 0x004fe60000081084 */
[----:B------:R-:W1:Y:S04]  /*85270*/  LDL.LU R228, [R1+0x14b0] ;  /* 0x0014b00001e47983 */ /* 0x000e680000300800 */
[----:B------:R-:W1:Y:S04]  /*85280*/  LDL.LU R229, [R1+0x14b4] ;  /* 0x0014b40001e57983 */ /* 0x000e680000300800 */
[----:B------:R-:W1:Y:S04]  /*85290*/  LDL.LU R230, [R1+0x14b8] ;  /* 0x0014b80001e67983 */ /* 0x000e680000300800 */
[----:B------:R-:W1:Y:S04]  /*852a0*/  LDL.LU R231, [R1+0x14bc] ;  /* 0x0014bc0001e77983 */ /* 0x000e680000300800 */
        /* <DEDUP_REMOVED lines=34> */
[C---:B---3--:R-:W-:Y:S08]  /*854d0*/  HMMA.1688.F32.TF32 R244, R136.reuse, R24, R244 ;  /* 0x0000001888f4723c */ /* 0x048ff000000810f4 */
[C---:B-1----:R-:W-:Y:S08]  /*854e0*/  HMMA.1688.F32.TF32 R144, R136.reuse, R16, R228 ;  /* 0x000000108890723c */ /* 0x042ff000000810e4 */
[C---:B--2---:R-:W-:Y:S08]  /*854f0*/  HMMA.1688.F32.TF32 R152, R136.reuse, R20, R224 ;  /* 0x000000148898723c */ /* 0x044ff000000810e0 */
[----:B----4-:R-:W-:Y:S01]  /*85500*/  HMMA.1688.F32.TF32 R140, R136, R12, R232 ;  /* 0x0000000c888c723c */ /* 0x010fe200000810e8 */
[----:B------:R1:W-:Y:S04]  /*85510*/  STL.64 [R1+0x7648], R246 ;  /* 0x007648f601007387 */ /* 0x0003e80000100a00 */
[----:B------:R2:W-:Y:S10]  /*85520*/  STL.64 [R1+0x7640], R244 ;  /* 0x007640f401007387 */ /* 0x0005f40000100a00 */
[----:B------:R-:W-:Y:S04]  /*85530*/  STL.64 [R1+0x230], R152 ;  /* 0x0002309801007387 */ /* 0x000fe80000100a00 */
[----:B------:R-:W-:Y:S04]  /*85540*/  STL.64 [R1+0x238], R154 ;  /* 0x0002389a01007387 */ /* 0x000fe80000100a00 */
[----:B------:R-:W-:Y:S04]  /*85550*/  STL.64 [R1+0x220], R144 ;  /* 0x0002209001007387 */ /* 0x000fe80000100a00 */
[----:B------:R3:W-:Y:S01]  /*85560*/  STL.64 [R1+0x228], R146 ;  /* 0x0002289201007387 */ /* 0x0007e20000100a00 */
[----:B-1----:R-:W-:Y:S01]  /*85570*/  IMAD.MOV.U32 R247, RZ, RZ, R140 ;  /* 0x000000fffff77224 */ /* 0x002fe200078e008c */
[----:B--2---:R-:W-:Y:S01]  /*85580*/  MOV R245, R142 ;  /* 0x0000008e00f57202 */ /* 0x004fe20000000f00 */
[----:B------:R-:W-:-:S02]  /*85590*/  IMAD.MOV.U32 R246, RZ, RZ, R141 ;  /* 0x000000fffff67224 */ /* 0x000fc400078e008d */
[----:B------:R-:W-:Y:S02]  /*855a0*/  IMAD.MOV.U32 R244, RZ, RZ, R143 ;  /* 0x000000fffff47224 */ /* 0x000fe400078e008f */
[C---:B------:R-:W-:Y:S08]  /*855b0*/  HMMA.1688.F32.TF32 R140, R136.reuse, R4, R240 ;  /* 0x00000004888c723c */ /* 0x040ff000000810f0 */
[----:B---3--:R-:W-:Y:S01]  /*855c0*/  HMMA.1688.F32.TF32 R144, R136, R8, R236 ;  /* 0x000000088890723c */ /* 0x008fe200000810ec */
[----:B------:R1:W-:Y:S04]  /*855d0*/  STL [R1+0x766c], R244 ;  /* 0x00766cf401007387 */ /* 0x0003e80000100800 */
[----:B------:R2:W-:Y:S04]  /*855e0*/  STL [R1+0x7668], R246 ;  /* 0x007668f601007387 */ /* 0x0005e80000100800 */
[----:B------:R3:W-:Y:S04]  /*855f0*/  STL [R1+0x7664], R247 ;  /* 0x007664f701007387 */ /* 0x0007e80000100800 */
[----:B------:R4:W-:Y:S03]  /*85600*/  STL [R1+0x7660], R245 ;  /* 0x007660f501007387 */ /* 0x0009e60000100800 */
[----:B-1----:R-:W-:Y:S01]  /*85610*/  IMAD.MOV.U32 R244, RZ, RZ, R140 ;  /* 0x000000fffff47224 */ /* 0x002fe200078e008c */
[----:B--2---:R-:W-:Y:S01]  /*85620*/  MOV R246, R141 ;  /* 0x0000008d00f67202 */ /* 0x004fe20000000f00 */
[----:B---3--:R-:W-:-:S05]  /*85630*/  IMAD.MOV.U32 R247, RZ, RZ, R142 ;  /* 0x000000fffff77224 */ /* 0x008fca00078e008e */
[----:B------:R-:W-:Y:S01]  /*85640*/  STL.64 [R1+0x200], R144 ;  /* 0x0002009001007387 */ /* 0x000fe20000100a00 */
[----:B----4-:R-:W-:-:S03]  /*85650*/  IMAD.MOV.U32 R245, RZ, RZ, R143 ;  /* 0x000000fffff57224 */ /* 0x010fc600078e008f */
[----:B------:R1:W-:Y:S01]  /*85660*/  STL.64 [R1+0x208], R146 ;  /* 0x0002089201007387 */ /* 0x0003e20000100a00 */
[C---:B------:R-:W-:Y:S08]  /*85670*/  HMMA.1688.F32.TF32 R152, R136.reuse, R28, R248 ;  /* 0x0000001c8898723c */ /* 0x040ff000000810f8 */
[C---:B-1----:R-:W-:Y:S08]  /*85680*/  HMMA.1688.F32.TF32 R144, R136.reuse, R32, R216 ;  /* 0x000000208890723c */ /* 0x042ff000000810d8 */
[----:B------:R-:W-:Y:S01]  /*85690*/  HMMA.1688.F32.TF32 R140, R136, R128, R148 ;  /* 0x00000080888c723c */ /* 0x000fe20000081094 */
[----:B------:R-:W-:Y:S04]  /*856a0*/  STL [R1+0x767c], R244 ;  /* 0x00767cf401007387 */ /* 0x000fe80000100800 */
[----:B------:R-:W-:Y:S04]  /*856b0*/  STL [R1+0x7678], R246 ;  /* 0x007678f601007387 */ /* 0x000fe80000100800 */
[----:B------:R1:W-:Y:S04]  /*856c0*/  STL [R1+0x7674], R247 ;  /* 0x007674f701007387 */ /* 0x0003e80000100800 */
[----:B------:R2:W-:Y:S04]  /*856d0*/  STL [R1+0x7670], R245 ;  /* 0x007670f501007387 */ /* 0x0005e80000100800 */
[----:B------:R-:W-:Y:S04]  /*856e0*/  STL.64 [R1+0x1e0], R152 ;  /* 0x0001e09801007387 */ /* 0x000fe80000100a00 */
[----:B------:R-:W-:Y:S04]  /*856f0*/  STL.64 [R1+0x1e8], R154 ;  /* 0x0001e89a01007387 */ /* 0x000fe80000100a00 */
[----:B------:R-:W-:Y:S04]  /*85700*/  STL.64 [R1+0x180], R144 ;  /* 0x0001809001007387 */ /* 0x000fe80000100a00 */
[----:B------:R-:W-:Y:S04]  /*85710*/  STL.64 [R1+0x188], R146 ;  /* 0x0001889201007387 */ /* 0x000fe80000100a00 */
[----:B------:R3:W-:Y:S04]  /*85720*/  STL.64 [R1+0x178], R142 ;  /* 0x0001788e01007387 */ /* 0x0007e80000100a00 */
        /* <DEDUP_REMOVED lines=96> */
[----:B-1----:R-:W-:Y:S01]  /*85d30*/  MOV R247, R140 ;  /* 0x0000008c00f77202 */ /* 0x002fe20000000f00 */
[----:B--2---:R-:W-:-:S04]  /*85d40*/  IMAD.MOV.U32 R245, RZ, RZ, R141 ;  /* 0x000000fffff57224 */ /* 0x004fc800078e008d */
[----:B------:R-:W-:Y:S04]  /*85d50*/  STL [R1+0x7684], R247 ;  /* 0x007684f701007387 */ /* 0x000fe80000100800 */
[----:B------:R-:W-:Y:S01]  /*85d60*/  STL [R1+0x7680], R245 ;  /* 0x007680f501007387 */ /* 0x000fe20000100800 */
[C---:B---3--:R-:W-:Y:S08]  /*85d70*/  HMMA.1688.F32.TF32 R140, R136.reuse, R120, R160 ;  /* 0x00000078888c723c */ /* 0x048ff000000810a0 */
[----:B----4-:R-:W-:Y:S11]  /*85d80*/  HMMA.1688.F32.TF32 R144, R136, R124, R156 ;  /* 0x0000007c8890723c */ /* 0x010ff6000008109c */
[----:B------:R-:W-:Y:S05]  /*85d90*/  @!UPT UIADD3 URZ, URZ, URZ, URZ ;  /* 0x0000003f3f3ff290 */ /* 0x000fea000fffe03f */
[----:B------:R-:W-:Y:S01]  /*85da0*/  IMAD.MOV.U32 R244, RZ, RZ, R142 ;  /* 0x000000fffff47224 */ /* 0x000fe200078e008e */
[----:B------:R-:W-:-:S06]  /*85db0*/  MOV R246, R143 ;  /* 0x0000008f00f67202 */ /* 0x000fcc0000000f00 */
[----:B------:R-:W-:Y:S04]  /*85dc0*/  STL.64 [R1+0x160], R144 ;  /* 0x0001609001007387 */ /* 0x000fe80000100a00 */
[----:B------:R-:W-:Y:S04]  /*85dd0*/  STL.64 [R1+0x168], R146 ;  /* 0x0001689201007387 */ /* 0x000fe80000100a00 */
[----:B------:R1:W-:Y:S02]  /*85de0*/  STL.64 [R1+0x150], R140 ;  /* 0x0001508c01007387 */ /* 0x0003e40000100a00 */
[C---:B-1----:R-:W-:Y:S08]  /*85df0*/  HMMA.1688.F32.TF32 R140, R136.reuse, R116, R164 ;  /* 0x00000074888c723c */ /* 0x042ff000000810a4 */
[C---:B------:R-:W-:Y:S11]  /*85e00*/  HMMA.1688.F32.TF32 R144, R136.reuse, R112, R168 ;  /* 0x000000708890723c */ /* 0x040ff600000810a8 */
[----:B------:R-:W-:Y:S04]  /*85e10*/  @!UPT UIADD3 URZ, URZ, URZ, URZ ;  /* 0x0000003f3f3ff290 */ /* 0x000fe8000fffe03f */
[----:B------:R1:W-:Y:S01]  /*85e20*/  STL.64 [R1+0x140], R140 ;  /* 0x0001408c01007387 */ /* 0x0003e20000100a00 */
[----:B------:R-:W-:Y:S02]  /*85e30*/  IMAD.MOV.U32 R247, RZ, RZ, R142 ;  /* 0x000000fffff77224 */ /* 0x000fe400078e008e */
[----:B------:R-:W-:Y:S02]  /*85e40*/  IMAD.MOV.U32 R245, RZ, RZ, R143 ;  /* 0x000000fffff57224 */ /* 0x000fe400078e008f */
[C---:B-1----:R-:W-:Y:S01]  /*85e50*/  HMMA.1688.F32.TF32 R140, R136.reuse, R108, R172 ;  /* 0x0000006c888c723c */ /* 0x042fe200000810ac */
[----:B------:R-:W-:Y:S04]  /*85e60*/  STL.64 [R1+0x7690], R246 ;  /* 0x007690f601007387 */ /* 0x000fe80000100a00 */
[----:B------:R-:W-:Y:S03]  /*85e70*/  STL.64 [R1+0x7688], R244 ;  /* 0x007688f401007387 */ /* 0x000fe60000100a00 */
[C---:B------:R-:W-:Y:S01]  /*85e80*/  HMMA.1688.F32.TF32 R152, R136.reuse, R104, R176 ;  /* 0x000000688898723c */ /* 0x040fe200000810b0 */
[----:B------:R-:W-:Y:S04]  /*85e90*/  STL.64 [R1+0x130], R144 ;  /* 0x0001309001007387 */ /* 0x000fe80000100a00 */
[----:B------:R1:W-:Y:S10]  /*85ea0*/  STL.64 [R1+0x138], R146 ;  /* 0x0001389201007387 */ /* 0x0003f40000100a00 */
[----:B------:R-:W-:Y:S01]  /*85eb0*/  STL.64 [R1+0x120], R140 ;  /* 0x0001208c01007387 */ /* 0x000fe20000100a00 */
[C---:B-1----:R-:W-:Y:S03]  /*85ec0*/  HMMA.1688.F32.TF32 R144, R136.reuse, R100, R180 ;  /* 0x000000648890723c */ /* 0x042fe600000810b4 */
[----:B------:R1:W-:Y:S05]  /*85ed0*/  STL.64 [R1+0x128], R142 ;  /* 0x0001288e01007387 */ /* 0x0003ea0000100a00 */
[C---:B-1----:R-:W-:Y:S01]  /*85ee0*/  HMMA.1688.F32.TF32 R140, R136.reuse, R96, R184 ;  /* 0x00000060888c723c */ /* 0x042fe200000810b8 */
[----:B------:R-:W-:Y:S04]  /*85ef0*/  STL.64 [R1+0x110], R152 ;  /* 0x0001109801007387 */ /* 0x000fe80000100a00 */
[----:B------:R1:W-:Y:S10]  /*85f00*/  STL.64 [R1+0x118], R154 ;  /* 0x0001189a01007387 */ /* 0x0003f40000100a00 */
        /* <DEDUP_REMOVED lines=32> */
[----:B------:R1:W-:Y:S04]  /*86110*/  STL.64 [R1+0x68], R142 ;  /* 0x0000688e01007387 */ /* 0x0003e80000100a00 */
[----:B------:R-:W-:Y:S04]  /*86120*/  LDS R232, [R0+0x82180] ;  /* 0x0821800000e87984 */ /* 0x000fe80000000800 */
[----:B------:R-:W-:Y:S01]  /*86130*/  LDS R234, [R0+0x82980] ;  /* 0x0829800000ea7984 */ /* 0x000fe20000000800 */
[C---:B-1----:R-:W-:Y:S05]  /*86140*/  HMMA.1688.F32.TF32 R140, R136.reuse, R48, R236 ;  /* 0x00000030888c723c */ /* 0x042fea00000810ec */
[----:B------:R-:W-:Y:S04]  /*86150*/  STL.64 [R1+0x50], R152 ;  /* 0x0000509801007387 */ /* 0x000fe80000100a00 */
[----:B------:R1:W-:Y:S04]  /*86160*/  STL.64 [R1+0x58], R154 ;  /* 0x0000589a01007387 */ /* 0x0003e80000100a00 */
[----:B------:R-:W-:Y:S04]  /*86170*/  STL.64 [R1+0x40], R144 ;  /* 0x0000409001007387 */ /* 0x000fe80000100a00 */
[----:B------:R2:W-:Y:S01]  /*86180*/  STL.64 [R1+0x48], R146 ;  /* 0x0000489201007387 */ /* 0x0005e20000100a00 */
[C---:B-1----:R-:W-:Y:S03]  /*86190*/  HMMA.1688.F32.TF32 R152, R136.reuse, R44, R240 ;  /* 0x0000002c8898723c */ /* 0x042fe600000810f0 */
[----:B------:R-:W-:Y:S04]  /*861a0*/  LDS R233, [R2+0x82180] ;  /* 0x0821800002e97984 */ /* 0x000fe80000000800 */
[----:B------:R-:W1:Y:S01]  /*861b0*/  LDS R235, [R2+0x82980] ;  /* 0x0829800002eb7984 */ /* 0x000e620000000800 */
[C---:B--2---:R-:W-:Y:S03]  /*861c0*/  HMMA.1688.F32.TF32 R144, R136.reuse, R40, R248 ;  /* 0x000000288890723c */ /* 0x044fe600000810f8 */
[----:B------:R-:W-:Y:S04]  /*861d0*/  STL.64 [R1+0x30], R140 ;  /* 0x0000308c01007387 */ /* 0x000fe80000100a00 */
[----:B------:R2:W-:Y:S02]  /*861e0*/  STL.64 [R1+0x38], R142 ;  /* 0x0000388e01007387 */ /* 0x0005e40000100a00 */
[----:B--2---:R-:W-:Y:S08]  /*861f0*/  HMMA.1688.F32.TF32 R140, R136, R36, R216 ;  /* 0x00000024888c723c */ /* 0x004ff000000810d8 */
[C---:B------:R-:W-:Y:S01]  /*86200*/  HMMA.1688.F32.TF32 R136, R132.reuse, R24, R148 ;  /* 0x000000188488723c */ /* 0x040fe20000081094 */
[----:B------:R2:W-:Y:S04]  /*86210*/  STL.64 [R1+0x20], R152 ;  /* 0x0000209801007387 */ /* 0x0005e80000100a00 */
[----:B------:R3:W-:Y:S04]  /*86220*/  STL.64 [R1+0x28], R154 ;  /* 0x0000289a01007387 */ /* 0x0007e80000100a00 */
[----:B------:R4:W-:Y:S04]  /*86230*/  STL.64 [R1+0x10], R144 ;  /* 0x0000109001007387 */ /* 0x0009e80000100a00 */
[----:B------:R1:W-:Y:S04]  /*86240*/  STL.64 [R1+0x18], R146 ;  /* 0x0000189201007387 */ /* 0x0003e80000100a00 */
[----:B------:R-:W4:Y:S04]  /*86250*/  LDL.LU R216, [R1+0x470] ;  /* 0x0004700001d87983 */ /* 0x000f280000300800 */
[----:B------:R1:W-:Y:S04]  /*86260*/  STL.64 [R1], R140 ;  /* 0x0000008c01007387 */ /* 0x0003e80000100a00 */
[----:B------:R1:W-:Y:S04]  /*86270*/  STL.64 [R1+0x8], R142 ;  /* 0x0000088e01007387 */ /* 0x0003e80000100a00 */
[----:B------:R1:W-:Y:S04]  /*86280*/  STL.64 [R1+0x7f0], R136 ;  /* 0x0007f08801007387 */ /* 0x0003e80000100a00 */
        /* <DEDUP_REMOVED lines=66> */
[----:B---3--:R-:W2:Y:S04]  /*866b0*/  LDL.LU R154, [R1+0x5d8] ;  /* 0x0005d800019a7983 */ /* 0x008ea80000300800 */
[----:B------:R-:W2:Y:S04]  /*866c0*/  LDL.LU R155, [R1+0x5dc] ;  /* 0x0005dc00019b7983 */ /* 0x000ea80000300800 */
[----:B----4-:R-:W3:Y:S04]  /*866d0*/  LDL.LU R144, [R1+0x5e0] ;  /* 0x0005e00001907983 */ /* 0x010ee80000300800 */
[----:B------:R-:W3:Y:S04]  /*866e0*/  LDL.LU R145, [R1+0x5e4] ;  /* 0x0005e40001917983 */ /* 0x000ee80000300800 */
[----:B-1----:R-:W3:Y:S04]  /*866f0*/  LDL.LU R146, [R1+0x5e8] ;  /* 0x0005e80001927983 */ /* 0x002ee80000300800 */
        /* <DEDUP_REMOVED lines=42> */
[C---:B------:R-:W-:Y:S11]  /*869a0*/  HMMA.1688.F32.TF32 R136, R132.reuse, R16, R136 ;  /* 0x000000108488723c */ /* 0x040ff60000081088 */
[----:B------:R-:W-:Y:S04]  /*869b0*/  @!UPT UIADD3 URZ, URZ, URZ, URZ ;  /* 0x0000003f3f3ff290 */ /* 0x000fe8000fffe03f */
[----:B------:R1:W-:Y:S04]  /*869c0*/  STL.64 [R1+0x7e0], R148 ;  /* 0x0007e09401007387 */ /* 0x0003e80000100a00 */
[----:B------:R-:W-:Y:S04]  /*869d0*/  STL.64 [R1+0x7e8], R150 ;  /* 0x0007e89601007387 */ /* 0x000fe80000100a00 */
[----:B-1----:R-:W2:Y:S01]  /*869e0*/  LDL.LU.64 R148, [R1+0x78b0] ;  /* 0x0078b00001947983 */ /* 0x002ea20000300a00 */
[C---:B---3--:R-:W-:Y:S03]  /*869f0*/  HMMA.1688.F32.TF32 R244, R132.reuse, R12, R244 ;  /* 0x0000000c84f4723c */ /* 0x048fe600000810f4 */
[----:B------:R-:W-:Y:S04]  /*86a00*/  STL.64 [R1+0x7d0], R136 ;  /* 0x0007d08801007387 */ /* 0x000fe80000100a00 */
[----:B------:R4:W-:Y:S02]  /*86a10*/  STL.64 [R1+0x7d8], R138 ;  /* 0x0007d88a01007387 */ /* 0x0009e40000100a00 */
[C---:B----4-:R-:W-:Y:S11]  /*86a20*/  HMMA.1688.F32.TF32 R136, R132.reuse, R8, R140 ;  /* 0x000000088488723c */ /* 0x050ff6000008108c */
[----:B------:R-:W-:Y:S03]  /*86a30*/  @!UPT UIADD3 URZ, URZ, URZ, URZ ;  /* 0x0000003f3f3ff290 */ /* 0x000fe6000fffe03f */
[----:B------:R-:W-:Y:S01]  /*86a40*/  STL.64 [R1+0x7c0], R244 ;  /* 0x0007c0f401007387 */ /* 0x000fe20000100a00 */
[C---:B------:R-:W-:Y:S03]  /*86a50*/  HMMA.1688.F32.TF32 R144, R132.reuse, R4, R144 ;  /* 0x000000048490723c */ /* 0x040fe60000081090 */
[----:B------:R-:W-:Y:S05]  /*86a60*/  STL.64 [R1+0x7c8], R246 ;  /* 0x0007c8f601007387 */ /* 0x000fea0000100a00 */
[C---:B------:R-:W-:Y:S01]  /*86a70*/  HMMA.1688.F32.TF32 R140, R132.reuse, R28, R152 ;  /* 0x0000001c848c723c */ /* 0x040fe20000081098 */
[----:B------:R-:W-:Y:S04]  /*86a80*/  STL.64 [R1+0x7b0], R136 ;  /* 0x0007b08801007387 */ /* 0x000fe80000100a00 */
[----:B------:R1:W-:Y:S03]  /*86a90*/  STL.64 [R1+0x7b8], R138 ;  /* 0x0007b88a01007387 */ /* 0x0003e60000100a00 */
        /* <DEDUP_REMOVED lines=63> */
[----:B-1----:R-:W-:Y:S07]  /*86e90*/  HMMA.1688.F32.TF32 R136, R132, R48, R216 ;  /* 0x000000308488723c */ /* 0x002fee00000810d8 */
        /* <DEDUP_REMOVED lines=9> */
[----:B------:R-:W3:Y:S04]  /*86f30*/  LDL.LU R231, [R1+0x165c] ;  /* 0x00165c0001e77983 */ /* 0x000ee80000300800 */
        /* <DEDUP_REMOVED lines=16> */
[----:B------:R-:W1:Y:S04]  /*87040*/  LDL.LU R192, [R1+0x650] ;  /* 0x0006500001c07983 */ /* 0x000e680000300800 */
[----:B------:R-:W1:Y:S04]  /*87050*/  LDL.LU R193, [R1+0x654] ;  /* 0x0006540001c17983 */ /* 0x000e680000300800 */
[----:B------:R-:W1:Y:S04]  /*87060*/  LDL.LU R194, [R1+0x658] ;  /* 0x0006580001c27983 */ /* 0x000e680000300800 */
[----:B------:R-:W1:Y:S04]  /*87070*/  LDL.LU R195, [R1+0x65c] ;  /* 0x00065c0001c37983 */ /* 0x000e680000300800 */
[----:B------:R-:W4:Y:S04]  /*87080*/  LDL.LU R188, [R1+0x630] ;  /* 0x0006300001bc7983 */ /* 0x000f280000300800 */
[----:B------:R-:W4:Y:S04]  /*87090*/  LDL.LU R189, [R1+0x634] ;  /* 0x0006340001bd7983 */ /* 0x000f280000300800 */
[----:B------:R-:W4:Y:S04]  /*870a0*/  LDL.LU R190, [R1+0x638] ;  /* 0x0006380001be7983 */ /* 0x000f280000300800 */
[----:B------:R-:W4:Y:S04]  /*870b0*/  LDL.LU R191, [R1+0x63c] ;  /* 0x00063c0001bf7983 */ /* 0x000f280000300800 */
[----:B------:R-:W4:Y:S04]  /*870c0*/  LDL.LU R240, [R1+0x640] ;  /* 0x0006400001f07983 */ /* 0x000f280000300800 */
[----:B------:R-:W4:Y:S01]  /*870d0*/  LDL.LU R241, [R1+0x644] ;  /* 0x0006440001f17983 */ /* 0x000f220000300800 */
[----:B--2---:R-:W-:Y:S01]  /*870e0*/  MOV R242, R149 ;  /* 0x0000009500f27202 */ /* 0x004fe20000000f00 */
[----:B------:R-:W-:-:S02]  /*870f0*/  IMAD.MOV.U32 R243, RZ, RZ, R148 ;  /* 0x000000fffff37224 */ /* 0x000fc400078e0094 */
        /* <DEDUP_REMOVED lines=28> */
[----:B---3--:R-:W-:Y:S08]  /*872c0*/  HMMA.1688.F32.TF32 R248, R232, R24, R248 ;  /* 0x00000018e8f8723c */ /* 0x008ff000000810f8 */
[C---:B-1----:R-:W-:Y:S08]  /*872d0*/  HMMA.1688.F32.TF32 R136, R132.reuse, R40, R192 ;  /* 0x000000288488723c */ /* 0x042ff000000810c0 */
[C---:B----4-:R-:W-:Y:S08]  /*872e0*/  HMMA.1688.F32.TF32 R140, R132.reuse, R44, R188 ;  /* 0x0000002c848c723c */ /* 0x050ff000000810bc */
[----:B------:R-:W-:Y:S01]  /*872f0*/  HMMA.1688.F32.TF32 R132, R132, R36, R240 ;  /* 0x000000248484723c */ /* 0x000fe200000810f0 */
[----:B------:R-:W-:Y:S04]  /*87300*/  LDS R240, [R26+0x82180] ;  /* 0x082180001af07984 */ /* 0x000fe80000000800 */
[----:B------:R-:W-:Y:S04]  /*87310*/  LDS R242, [R26+0x82980] ;  /* 0x082980001af27984 */ /* 0x000fe80000000800 */
[----:B------:R-:W-:Y:S04]  /*87320*/  LDS R241, [R252+0x82180] ;  /* 0x08218000fcf17984 */ /* 0x000fe80000000800 */
[----:B------:R-:W1:Y:S04]  /*87330*/  LDS R243, [R252+0x82980] ;  /* 0x08298000fcf37984 */ /* 0x000e680000000800 */
[----:B------:R-:W-:Y:S04]  /*87340*/  STL.64 [R1+0x5f0], R140 ;  /* 0x0005f08c01007387 */ /* 0x000fe80000100a00 */
[----:B------:R2:W-:Y:S04]  /*87350*/  STL.64 [R1+0x5f8], R142 ;  /* 0x0005f88e01007387 */ /* 0x0005e80000100a00 */
[----:B------:R-:W-:Y:S04]  /*87360*/  STL.64 [R1+0x5e0], R136 ;  /* 0x0005e08801007387 */ /* 0x000fe80000100a00 */
[----:B------:R3:W-:Y:S04]  /*87370*/  STL.64 [R1+0x5e8], R138 ;  /* 0x0005e88a01007387 */ /* 0x0007e80000100a00 */
[----:B------:R-:W-:Y:S04]  /*87380*/  STL.64 [R1+0x7548], R250 ;  /* 0x007548fa01007387 */ /* 0x000fe80000100a00 */
[----:B------:R-:W-:Y:S01]  /*87390*/  STL.64 [R1+0x5d0], R132 ;  /* 0x0005d08401007387 */ /* 0x000fe20000100a00 */
[C---:B--2---:R-:W-:Y:S03]  /*873a0*/  HMMA.1688.F32.TF32 R140, R232.reuse, R20, R196 ;  /* 0x00000014e88c723c */ /* 0x044fe600000810c4 */
[----:B------:R2:W-:Y:S05]  /*873b0*/  STL.64 [R1+0x5d8], R134 ;  /* 0x0005d88601007387 */ /* 0x0005ea0000100a00 */
[C---:B---3--:R-:W-:Y:S08]  /*873c0*/  HMMA.1688.F32.TF32 R136, R232.reuse, R16, R200 ;  /* 0x00000010e888723c */ /* 0x048ff000000810c8 */
[C---:B--2---:R-:W-:Y:S01]  /*873d0*/  HMMA.1688.F32.TF32 R132, R232.reuse, R12, R204 ;  /* 0x0000000ce884723c */ /* 0x044fe200000810cc */
[----:B------:R-:W-:Y:S04]  /*873e0*/  STL.64 [R1+0x7540], R248 ;  /* 0x007540f801007387 */ /* 0x000fe80000100a00 */
[----:B------:R-:W2:Y:S04]  /*873f0*/  LDL.LU R26, [R1+0x78a0] ;  /* 0x0078a000011a7983 */ /* 0x000ea80000300800 */
[----:B------:R-:W3:Y:S04]  /*87400*/  LDL.LU R252, [R1+0x789c] ;  /* 0x00789c0001fc7983 */ /* 0x000ee80000300800 */
[----:B------:R-:W-:Y:S04]  /*87410*/  STL.64 [R1+0x1d0], R140 ;  /* 0x0001d08c01007387 */ /* 0x000fe80000100a00 */
[----:B------:R4:W-:Y:S04]  /*87420*/  STL.64 [R1+0x1d8], R142 ;  /* 0x0001d88e01007387 */ /* 0x0009e80000100a00 */
[----:B------:R-:W-:Y:S04]  /*87430*/  STL.64 [R1+0x1c0], R136 ;  /* 0x0001c08801007387 */ /* 0x000fe80000100a00 */
[----:B------:R1:W-:Y:S01]  /*87440*/  STL.64 [R1+0x1c8], R138 ;  /* 0x0001c88a01007387 */ /* 0x0003e20000100a00 */
[C---:B----4-:R-:W-:Y:S03]  /*87450*/  HMMA.1688.F32.TF32 R140, R232.reuse, R8, R208 ;  /* 0x00000008e88c723c */ /* 0x050fe600000810d0 */
[----:B------:R-:W-:Y:S04]  /*87460*/  STL.64 [R1+0x1b0], R132 ;  /* 0x0001b08401007387 */ /* 0x000fe80000100a00 */
[----:B------:R4:W-:Y:S01]  /*87470*/  STL.64 [R1+0x1b8], R134 ;  /* 0x0001b88601007387 */ /* 0x0009e20000100a00 */
[C---:B-1----:R-:W-:Y:S08]  /*87480*/  HMMA.1688.F32.TF32 R136, R232.reuse, R4, R212 ;  /* 0x00000004e888723c */ /* 0x042ff000000810d4 */
[C---:B----4-:R-:W-:Y:S07]  /*87490*/  HMMA.1688.F32.TF32 R132, R232.reuse, R28, R220 ;  /* 0x0000001ce884723c */ /* 0x050fee00000810dc */
[----:B------:R-:W-:Y:S04]  /*874a0*/  STL.64 [R1+0x1a0], R140 ;  /* 0x0001a08c01007387 */ /* 0x000fe80000100a00 */
[----:B------:R1:W-:Y:S01]  /*874b0*/  STL.64 [R1+0x1a8], R142 ;  /* 0x0001a88e01007387 */ /* 0x0003e20000100a00 */
[C---:B------:R-:W-:Y:S11]  /*874c0*/  HMMA.1688.F32.TF32 R144, R232.reuse, R124, R236 ;  /* 0x0000007ce890723c */ /* 0x040ff600000810ec */
[----:B------:R-:W-:Y:S04]  /*874d0*/  STL.64 [R1+0x7528], R134 ;  /* 0x0075288601007387 */ /* 0x000fe80000100a00 */
[----:B------:R-:W-:Y:S01]  /*874e0*/  STL.64 [R1+0x190], R136 ;  /* 0x0001908801007387 */ /* 0x000fe20000100a00 */
[C---:B-1----:R-:W-:Y:S03]  /*874f0*/  HMMA.1688.F32.TF32 R140, R232.reuse, R128, R228 ;  /* 0x00000080e88c723c */ /* 0x042fe600000810e4 */
[----:B------:R1:W-:Y:S05]  /*87500*/  STL.64 [R1+0x198], R138 ;  /* 0x0001988a01007387 */ /* 0x0003ea0000100a00 */
[C---:B------:R-:W-:Y:S08]  /*87510*/  HMMA.1688.F32.TF32 R148, R232.reuse, R120, R148 ;  /* 0x00000078e894723c */ /* 0x040ff00000081094 */
[C---:B-1----:R-:W-:Y:S01]  /*87520*/  HMMA.1688.F32.TF32 R136, R232.reuse, R32, R224 ;  /* 0x00000020e888723c */ /* 0x042fe200000810e0 */
[----:B------:R1:W-:Y:S11]  /*87530*/  STL.64 [R1+0x7520], R132 ;  /* 0x0075208401007387 */ /* 0x0003f60000100a00 */
[----:B------:R-:W-:Y:S11]  /*87540*/  @!UPT UIADD3 URZ, URZ, URZ, URZ ;  /* 0x0000003f3f3ff290 */ /* 0x000ff6000fffe03f */
[----:B------:R-:W-:Y:S04]  /*87550*/  STL.64 [R1+0x7538], R138 ;  /* 0x0075388a01007387 */ /* 0x000fe80000100a00 */
[----:B------:R-:W-:Y:S04]  /*87560*/  STL.64 [R1+0x7530], R136 ;  /* 0x0075308801007387 */ /* 0x000fe80000100a00 */
[----:B------:R-:W-:Y:S04]  /*87570*/  STL.64 [R1+0x7558], R142 ;  /* 0x0075588e01007387 */ /* 0x000fe80000100a00 */
[----:B------:R4:W-:Y:S04]  /*87580*/  STL.64 [R1+0x7550], R140 ;  /* 0x0075508c01007387 */ /* 0x0009e80000100a00 */
[----:B------:R-:W-:Y:S04]  /*87590*/  STL.64 [R1+0x7568], R146 ;  /* 0x0075689201007387 */ /* 0x000fe80000100a00 */
[----:B------:R1:W-:Y:S04]  /*875a0*/  STL.64 [R1+0x7560], R144 ;  /* 0x0075609001007387 */ /* 0x0003e80000100a00 */
[----:B------:R-:W-:Y:S04]  /*875b0*/  STL.64 [R1+0x7578], R150 ;  /* 0x0075789601007387 */ /* 0x000fe80000100a00 */
[----:B------:R-:W-:Y:S04]  /*875c0*/  STL.64 [R1+0x7570], R148 ;  /* 0x0075709401007387 */ /* 0x000fe80000100a00 */
        /* <DEDUP_REMOVED lines=49> */
[C---:B----4-:R-:W-:Y:S08]  /*878e0*/  HMMA.1688.F32.TF32 R156, R232.reuse, R112, R192 ;  /* 0x00000070e89c723c */ /* 0x050ff000000810c0 */
[C---:B------:R-:W-:Y:S08]  /*878f0*/  HMMA.1688.F32.TF32 R164, R232.reuse, R104, R200 ;  /* 0x00000068e8a4723c */ /* 0x040ff000000810c8 */
[C---:B------:R-:W-:Y:S07]  /*87900*/  HMMA.1688.F32.TF32 R168, R232.reuse, R100, R204 ;  /* 0x00000064e8a8723c */ /* 0x040fee00000810cc */
[----:B------:R-:W-:Y:S01]  /*87910*/  STL.64 [R1+0x7598], R158 ;  /* 0x0075989e01007387 */ /* 0x000fe20000100a00 */
[C---:B------:R-:W-:Y:S03]  /*87920*/  HMMA.1688.F32.TF32 R172, R232.reuse, R96, R208 ;  /* 0x00000060e8ac723c */ /* 0x040fe600000810d0 */
[----:B------:R-:W-:Y:S05]  /*87930*/  STL.64 [R1+0x7590], R156 ;  /* 0x0075909c01007387 */ /* 0x000fea0000100a00 */
[C---:B------:R-:W-:Y:S08]  /*87940*/  HMMA.1688.F32.TF32 R192, R232.reuse, R76, R236 ;  /* 0x0000004ce8c0723c */ /* 0x040ff000000810ec */
        /* <DEDUP_REMOVED lines=57> */
[----:B------:R-:W-:Y:S03]  /*87ce0*/  HMMA.1688.F32.TF32 R196, R232, R72, R216 ;  /* 0x00000048e8c4723c */ /* 0x000fe600000810d8 */
        /* <DEDUP_REMOVED lines=25> */
[----:B------:R-:W-:Y:S01]  /*87e80*/  STL.64 [R1+0x7630], R196 ;  /* 0x007630c401007387 */ /* 0x000fe20000100a00 */
[C---:B----4-:R-:W-:Y:S08]  /*87e90*/  HMMA.1688.F32.TF32 R132, R240.reuse, R16, R132 ;  /* 0x00000010f084723c */ /* 0x050ff00000081084 */
[----:B--2---:R-:W-:Y:S08]  /*87ea0*/  HMMA.1688.F32.TF32 R140, R240, R24, R140 ;  /* 0x00000018f08c723c */ /* 0x004ff0000008108c */
[C---:B---3--:R-:W-:Y:S08]  /*87eb0*/  HMMA.1688.F32.TF32 R220, R232.reuse, R48, R220 ;  /* 0x00000030e8dc723c */ /* 0x048ff000000810dc */
[C---:B------:R-:W-:Y:S08]  /*87ec0*/  HMMA.1688.F32.TF32 R204, R232.reuse, R64, R204 ;  /* 0x00000040e8cc723c */ /* 0x040ff000000810cc */
[C---:B------:R-:W-:Y:S08]  /*87ed0*/  HMMA.1688.F32.TF32 R200, R232.reuse, R68, R200 ;  /* 0x00000044e8c8723c */ /* 0x040ff000000810c8 */
[C---:B------:R-:W-:Y:S08]  /*87ee0*/  HMMA.1688.F32.TF32 R208, R232.reuse, R60, R208 ;  /* 0x0000003ce8d0723c */ /* 0x040ff000000810d0 */
[C---:B------:R-:W-:Y:S07]  /*87ef0*/  HMMA.1688.F32.TF32 R212, R232.reuse, R56, R212 ;  /* 0x00000038e8d4723c */ /* 0x040fee00000810d4 */
[----:B------:R-:W-:Y:S01]  /*87f00*/  STL.64 [R1+0x7658], R202 ;  /* 0x007658ca01007387 */ /* 0x000fe20000100a00 */
[C---:B------:R-:W-:Y:S03]  /*87f10*/  HMMA.1688.F32.TF32 R216, R232.reuse, R52, R216 ;  /* 0x00000034e8d8723c */ /* 0x040fe600000810d8 */
[----:B------:R-:W-:Y:S05]  /*87f20*/  STL.64 [R1+0x7650], R200 ;  /* 0x007650c801007387 */ /* 0x000fea0000100a00 */
[----:B------:R-:W-:Y:S01]  /*87f30*/  HMMA.1688.F32.TF32 R224, R232, R44, R224 ;  /* 0x0000002ce8e0723c */ /* 0x000fe200000810e0 */
[----:B------:R-:W-:Y:S04]  /*87f40*/  STL.64 [R1+0x76a0], R206 ;  /* 0x0076a0ce01007387 */ /* 0x000fe80000100a00 */
[----:B------:R-:W-:Y:S04]  /*87f50*/  STL.64 [R1+0x7698], R204 ;  /* 0x007698cc01007387 */ /* 0x000fe80000100a00 */
[----:B------:R-:W-:Y:S04]  /*87f60*/  STL.64 [R1+0x76b0], R210 ;  /* 0x0076b0d201007387 */ /* 0x000fe80000100a00 */
        /* <DEDUP_REMOVED lines=13> */
[----:B------:R2:W-:Y:S01]  /*88040*/  STL.64 [R1+0x5b8], R138 ;  /* 0x0005b88a01007387 */ /* 0x0005e20000100a00 */
[C---:B-1----:R-:W-:Y:S03]  /*88050*/  HMMA.1688.F32.TF32 R140, R240.reuse, R12, R248 ;  /* 0x0000000cf08c723c */ /* 0x042fe600000810f8 */
[----:B------:R-:W-:Y:S04]  /*88060*/  STL.64 [R1+0x5a0], R132 ;  /* 0x0005a08401007387 */ /* 0x000fe80000100a00 */
[----:B------:R1:W-:Y:S01]  /*88070*/  STL.64 [R1+0x5a8], R134 ;  /* 0x0005a88601007387 */ /* 0x0003e20000100a00 */
[C---:B--2---:R-:W-:Y:S08]  /*88080*/  HMMA.1688.F32.TF32 R136, R240.reuse, R8, R244 ;  /* 0x00000008f088723c */ /* 0x044ff000000810f4 */
[----:B-1----:R-:W-:Y:S01]  /*88090*/  HMMA.1688.F32.TF32 R132, R240, R4, R236 ;  /* 0x00000004f084723c */ /* 0x002fe200000810ec */
[----:B------:R-:W-:Y:S04]  /*880a0*/  LDS R236, [R0+0x83000] ;  /* 0x0830000000ec7984 */ /* 0x000fe80000000800 */
[----:B------:R-:W-:Y:S04]  /*880b0*/  LDS R238, [R0+0x83800] ;  /* 0x0838000000ee7984 */ /* 0x000fe80000000800 */
[----:B------:R1:W-:Y:S04]  /*880c0*/  STL.64 [R1+0x590], R140 ;  /* 0x0005908c01007387 */ /* 0x0003e80000100a00 */
[----:B------:R2:W-:Y:S04]  /*880d0*/  STL.64 [R1+0x598], R142 ;  /* 0x0005988e01007387 */ /* 0x0005e80000100a00 */
[----:B------:R-:W3:Y:S04]  /*880e0*/  LDL.LU R244, [R1+0xe80] ;  /* 0x000e800001f47983 */ /* 0x000ee80000300800 */
[----:B------:R4:W-:Y:S04]  /*880f0*/  STL.64 [R1+0x580], R136 ;  /* 0x0005808801007387 */ /* 0x0009e80000100a00 */
[----:B------:R1:W-:Y:S01]  /*88100*/  STL.64 [R1+0x588], R138 ;  /* 0x0005888a01007387 */ /* 0x0003e20000100a00 */
[C---:B------:R-:W-:Y:S03]  /*88110*/  HMMA.1688.F32.TF32 R228, R232.reuse, R40, R228 ;  /* 0x00000028e8e4723c */ /* 0x040fe600000810e4 */
[----:B------:R1:W-:Y:S04]  /*88120*/  STL.64 [R1+0x570], R132 ;  /* 0x0005708401007387 */ /* 0x0003e80000100a00 */
[----:B------:R1:W-:Y:S01]  /*88130*/  STL.64 [R1+0x578], R134 ;  /* 0x0005788601007387 */ /* 0x0003e20000100a00 */
        /* <DEDUP_REMOVED lines=62> */
[----:B--2---:R-:W2:Y:S04]  /*88520*/  LDL.LU R142, [R1+0xe98] ;  /* 0x000e9800018e7983 */ /* 0x004ea80000300800 */
[----:B------:R-:W2:Y:S04]  /*88530*/  LDL.LU R143, [R1+0xe9c] ;  /* 0x000e9c00018f7983 */ /* 0x000ea80000300800 */
        /* <DEDUP_REMOVED lines=8> */
[----:B------:R-:W-:Y:S04]  /*885c0*/  LDS R237, [R2+0x83000] ;  /* 0x0830000002ed7984 */ /* 0x000fe80000000800 */
[----:B------:R-:W1:Y:S01]  /*885d0*/  LDS R239, [R2+0x83800] ;  /* 0x0838000002ef7984 */ /* 0x000e620000000800 */
[C---:B---3--:R-:W-:Y:S08]  /*885e0*/  HMMA.1688.F32.TF32 R196, R240.reuse, R28, R192 ;  /* 0x0000001cf0c4723c */ /* 0x048ff000000810c0 */
        /* <DEDUP_REMOVED lines=25> */
[----:B------:R-:W3:Y:S01]  /*88780*/  LDL.LU R250, [R1+0xe58] ;  /* 0x000e580001fa7983 */ /* 0x000ee20000300800 */
[C---:B-1----:R-:W-:Y:S03]  /*88790*/  HMMA.1688.F32.TF32 R168, R240.reuse, R104, R164 ;  /* 0x00000068f0a8723c */ /* 0x042fe600000810a4 */
[----:B------:R-:W3:Y:S05]  /*887a0*/  LDL.LU R251, [R1+0xe5c] ;  /* 0x000e5c0001fb7983 */ /* 0x000eea0000300800 */
[C---:B------:R-:W-:Y:S08]  /*887b0*/  HMMA.1688.F32.TF32 R164, R240.reuse, R100, R160 ;  /* 0x00000064f0a4723c */ /* 0x040ff000000810a0 */
[C---:B------:R-:W-:Y:S08]  /*887c0*/  HMMA.1688.F32.TF32 R160, R240.reuse, R96, R156 ;  /* 0x00000060f0a0723c */ /* 0x040ff0000008109c */
[C---:B------:R-:W-:Y:S08]  /*887d0*/  HMMA.1688.F32.TF32 R156, R240.reuse, R92, R152 ;  /* 0x0000005cf09c723c */ /* 0x040ff00000081098 */
[C---:B------:R-:W-:Y:S08]  /*887e0*/  HMMA.1688.F32.TF32 R152, R240.reuse, R88, R148 ;  /* 0x00000058f098723c */ /* 0x040ff00000081094 */
[C---:B------:R-:W-:Y:S08]  /*887f0*/  HMMA.1688.F32.TF32 R148, R240.reuse, R84, R144 ;  /* 0x00000054f094723c */ /* 0x040ff00000081090 */
[C---:B--2---:R-:W-:Y:S08]  /*88800*/  HMMA.1688.F32.TF32 R144, R240.reuse, R80, R140 ;  /* 0x00000050f090723c */ /* 0x044ff0000008108c */
        /* <DEDUP_REMOVED lines=12> */
[----:B------:R2:W-:Y:S04]  /*888d0*/  STL.64 [R1+0x498], R150 ;  /* 0x0004989601007387 */ /* 0x0005e80000100a00 */
[----:B------:R-:W2:Y:S04]  /*888e0*/  LDL.LU R244, [R1+0xe40] ;  /* 0x000e400001f47983 */ /* 0x000ea80000300800 */
[----:B------:R-:W-:Y:S04]  /*888f0*/  STL.64 [R1+0x480], R144 ;  /* 0x0004809001007387 */ /* 0x000fe80000100a00 */
[----:B------:R-:W-:Y:S04]  /*88900*/  STL.64 [R1+0x488], R146 ;  /* 0x0004889201007387 */ /* 0x000fe80000100a00 */
[----:B------:R-:W-:Y:S04]  /*88910*/  STL.64 [R1+0x470], R140 ;  /* 0x0004708c01007387 */ /* 0x000fe80000100a00 */
[----:B------:R1:W-:Y:S04]  /*88920*/  STL.64 [R1+0x478], R142 ;  /* 0x0004788e01007387 */ /* 0x0003e80000100a00 */
[----:B------:R-:W2:Y:S04]  /*88930*/  LDL.LU R245, [R1+0xe44] ;  /* 0x000e440001f57983 */ /* 0x000ea80000300800 */
[----:B------:R-:W2:Y:S04]  /*88940*/  LDL.LU R246, [R1+0xe48] ;  /* 0x000e480001f67983 */ /* 0x000ea80000300800 */
[----:B------:R-:W2:Y:S01]  /*88950*/  LDL.LU R247, [R1+0xe4c] ;  /* 0x000e4c0001f77983 */ /* 0x000ea20000300800 */
[C---:B------:R-:W-:Y:S08]  /*88960*/  HMMA.1688.F32.TF32 R132, R240.reuse, R68, R132 ;  /* 0x00000044f084723c */ /* 0x040ff00000081084 */
[----:B----4-:R-:W-:Y:S11]  /*88970*/  HMMA.1688.F32.TF32 R136, R240, R72, R136 ;  /* 0x00000048f088723c */ /* 0x010ff60000081088 */
[----:B------:R-:W-:Y:S05]  /*88980*/  @!UPT UIADD3 URZ, URZ, URZ, URZ ;  /* 0x0000003f3f3ff290 */ /* 0x000fea000fffe03f */
[----:B------:R-:W-:Y:S01]  /*88990*/  MOV R24, R132 ;  /* 0x0000008400187202 */ /* 0x000fe20000000f00 */
[----:B------:R-:W-:Y:S01]  /*889a0*/  IMAD.MOV.U32 R21, RZ, RZ, R133 ;  /* 0x000000ffff157224 */ /* 0x000fe200078e0085 */
[----:B------:R-:W4:Y:S01]  /*889b0*/  LDL.LU R132, [R1+0xe30] ;  /* 0x000e300001847983 */ /* 0x000f220000300800 */
[----:B------:R-:W-:Y:S01]  /*889c0*/  IMAD.MOV.U32 R20, RZ, RZ, R134 ;  /* 0x000000ffff147224 */ /* 0x000fe200078e0086 */
[----:B------:R-:W-:Y:S02]  /*889d0*/  MOV R17, R135 ;  /* 0x0000008700117202 */ /* 0x000fe40000000f00 */
[----:B------:R-:W4:Y:S04]  /*889e0*/  LDL.LU R133, [R1+0xe34] ;  /* 0x000e340001857983 */ /* 0x000f280000300800 */
[----:B------:R-:W4:Y:S04]  /*889f0*/  LDL.LU R134, [R1+0xe38] ;  /* 0x000e380001867983 */ /* 0x000f280000300800 */
[----:B------:R-:W4:Y:S01]  /*88a00*/  LDL.LU R135, [R1+0xe3c] ;  /* 0x000e3c0001877983 */ /* 0x000f220000300800 */
[----:B------:R-:W-:Y:S01]  /*88a10*/  IMAD.MOV.U32 R97, RZ, RZ, R136 ;  /* 0x000000ffff617224 */ /* 0x000fe200078e0088 */
[----:B------:R-:W-:Y:S01]  /*88a20*/  MOV R96, R137 ;  /* 0x0000008900607202 */ /* 0x000fe20000000f00 */
[----:B------:R-:W-:-:S02]  /*88a30*/  IMAD.MOV.U32 R93, RZ, RZ, R138 ;  /* 0x000000ffff5d7224 */ /* 0x000fc400078e008a */
[----:B------:R-:W-:Y:S01]  /*88a40*/  IMAD.MOV.U32 R92, RZ, RZ, R139 ;  /* 0x000000ffff5c7224 */ /* 0x000fe200078e008b */
[----:B------:R1:W-:Y:S04]  /*88a50*/  STL [R1+0x7488], R17 ;  /* 0x0074881101007387 */ /* 0x0003e80000100800 */
[----:B------:R1:W-:Y:S04]  /*88a60*/  STL [R1+0x7484], R20 ;  /* 0x0074841401007387 */ /* 0x0003e80000100800 */
[----:B------:R-:W-:Y:S04]  /*88a70*/  STL [R1+0x7480], R21 ;  /* 0x0074801501007387 */ /* 0x000fe80000100800 */
[----:B------:R1:W-:Y:S01]  /*88a80*/  STL [R1+0x747c], R24 ;  /* 0x00747c1801007387 */ /* 0x0003e20000100800 */
[----:B---3--:R-:W-:Y:S03]  /*88a90*/  HMMA.1688.F32.TF32 R136, R240, R64, R248 ;  /* 0x00000040f088723c */ /* 0x008fe600000810f8 */
[----:B------:R-:W3:Y:S04]  /*88aa0*/  LDL.LU R248, [R1+0xe20] ;  /* 0x000e200001f87983 */ /* 0x000ee80000300800 */
[----:B------:R-:W3:Y:S04]  /*88ab0*/  LDL.LU R249, [R1+0xe24] ;  /* 0x000e240001f97983 */ /* 0x000ee80000300800 */
[----:B------:R-:W3:Y:S04]  /*88ac0*/  LDL.LU R250, [R1+0xe28] ;  /* 0x000e280001fa7983 */ /* 0x000ee80000300800 */
[----:B------:R-:W3:Y:S09]  /*88ad0*/  LDL.LU R251, [R1+0xe2c] ;  /* 0x000e2c0001fb7983 */ /* 0x000ef20000300800 */
[----:B------:R-:W-:Y:S01]  /*88ae0*/  IMAD.MOV.U32 R72, RZ, RZ, R136 ;  /* 0x000000ffff487224 */ /* 0x000fe200078e0088 */
[----:B------:R-:W-:Y:S01]  /*88af0*/  MOV R64, R138 ;  /* 0x0000008a00407202 */ /* 0x000fe20000000f00 */
[----:B------:R-:W-:-:S02]  /*88b00*/  IMAD.MOV.U32 R65, RZ, RZ, R137 ;  /* 0x000000ffff417224 */ /* 0x000fc400078e0089 */
[----:B------:R-:W-:-:S05]  /*88b10*/  IMAD.MOV.U32 R25, RZ, RZ, R139 ;  /* 0x000000ffff197224 */ /* 0x000fca00078e008b */
[----:B------:R1:W-:Y:S04]  /*88b20*/  STL [R1+0x7498], R25 ;  /* 0x0074981901007387 */ /* 0x0003e80000100800 */
[----:B------:R1:W-:Y:S04]  /*88b30*/  STL [R1+0x7494], R64 ;  /* 0x0074944001007387 */ /* 0x0003e80000100800 */
        /* <DEDUP_REMOVED lines=13> */
[----:B------:R-:W-:Y:S04]  /*88c10*/  STL [R1+0x74a0], R13 ;  /* 0x0074a00d01007387 */ /* 0x000fe80000100800 */
[----:B------:R-:W-:Y:S04]  /*88c20*/  STL [R1+0x749c], R16 ;  /* 0x00749c1001007387 */ /* 0x000fe80000100800 */
[----:B------:R-:W2:Y:S04]  /*88c30*/  LDL.LU R136, [R1+0xe00] ;  /* 0x000e000001887983 */ /* 0x000ea80000300800 */
[----:B------:R-:W2:Y:S04]  /*88c40*/  LDL.LU R137, [R1+0xe04] ;  /* 0x000e040001897983 */ /* 0x000ea80000300800 */
[----:B------:R-:W2:Y:S04]  /*88c50*/  LDL.LU R138, [R1+0xe08] ;  /* 0x000e0800018a7983 */ /* 0x000ea80000300800 */
[----:B------:R-:W2:Y:S01]  /*88c60*/  LDL.LU R139, [R1+0xe0c] ;  /* 0x000e0c00018b7983 */ /* 0x000ea20000300800 */
[----:B----4-:R-:W-:Y:S11]  /*88c70*/  HMMA.1688.F32.TF32 R132, R240, R56, R132 ;  /* 0x00000038f084723c */ /* 0x010ff60000081084 */
[----:B------:R-:W-:Y:S11]  /*88c80*/  @!UPT UIADD3 URZ, URZ, URZ, URZ ;  /* 0x0000003f3f3ff290 */ /* 0x000ff6000fffe03f */
[----:B------:R-:W-:Y:S02]  /*88c90*/  @!UPT UIADD3 URZ, URZ, URZ, URZ ;  /* 0x0000003f3f3ff290 */ /* 0x000fe4000fffe03f */
[----:B------:R-:W-:Y:S01]  /*88ca0*/  MOV R108, R132 ;  /* 0x00000084006c7202 */ /* 0x000fe20000000f00 */
[----:B------:R-:W-:Y:S01]  /*88cb0*/  IMAD.MOV.U32 R105, RZ, RZ, R133 ;  /* 0x000000ffff697224 */ /* 0x000fe200078e0085 */
[----:B------:R-:W-:Y:S01]  /*88cc0*/  MOV R73, R135 ;  /* 0x0000008700497202 */ /* 0x000fe20000000f00 */
[----:B------:R-:W-:-:S04]  /*88cd0*/  IMAD.MOV.U32 R104, RZ, RZ, R134 ;  /* 0x000000ffff687224 */ /* 0x000fc800078e0086 */
[----:B------:R-:W-:Y:S04]  /*88ce0*/  STL [R1+0x74b8], R73 ;  /* 0x0074b84901007387 */ /* 0x000fe80000100800 */
[----:B------:R-:W-:Y:S04]  /*88cf0*/  STL [R1+0x74b4], R104 ;  /* 0x0074b46801007387 */ /* 0x000fe80000100800 */
[----:B------:R-:W-:Y:S04]  /*88d00*/  STL [R1+0x74b0], R105 ;  /* 0x0074b06901007387 */ /* 0x000fe80000100800 */
[----:B------:R-:W-:Y:S01]  /*88d10*/  STL [R1+0x74ac], R108 ;  /* 0x0074ac6c01007387 */ /* 0x000fe20000100800 */
[----:B-1----:R-:W-:-:S02]  /*88d20*/  IMAD.MOV.U32 R149, RZ, RZ, R26 ;  /* 0x000000ffff957224 */ /* 0x002fc400078e001a */
[----:B------:R-:W-:Y:S01]  /*88d30*/  IMAD.MOV.U32 R150, RZ, RZ, R27 ;  /* 0x000000ffff967224 */ /* 0x000fe200078e001b */
[----:B---3--:R-:W-:Y:S11]  /*88d40*/  HMMA.1688.F32.TF32 R132, R240, R52, R248 ;  /* 0x00000034f084723c */ /* 0x008ff600000810f8 */
[----:B------:R-:W-:Y:S11]  /*88d50*/  @!UPT UIADD3 URZ, URZ, URZ, URZ ;  /* 0x0000003f3f3ff290 */ /* 0x000ff6000fffe03f */
[----:B------:R-:W-:Y:S02]  /*88d60*/  @!UPT UIADD3 URZ, URZ, URZ, URZ ;  /* 0x0000003f3f3ff290 */ /* 0x000fe4000fffe03f */
[----:B------:R-:W-:Y:S01]  /*88d70*/  IMAD.MOV.U32 R116, RZ, RZ, R132 ;  /* 0x000000ffff747224 */ /* 0x000fe200078e0084 */
[----:B------:R-:W-:Y:S01]  /*88d80*/  MOV R112, R134 ;  /* 0x0000008600707202 */ /* 0x000fe20000000f00 */
[----:B------:R-:W-:Y:S01]  /*88d90*/  IMAD.MOV.U32 R113, RZ, RZ, R133 ;  /* 0x000000ffff717224 */ /* 0x000fe200078e0085 */
[----:B------:R-:W3:Y:S01]  /*88da0*/  LDL.LU R132, [R1+0xdf0] ;  /* 0x000df00001847983 */ /* 0x000ee20000300800 */
[----:B------:R-:W-:-:S03]  /*88db0*/  IMAD.MOV.U32 R109, RZ, RZ, R135 ;  /* 0x000000ffff6d7224 */ /* 0x000fc600078e0087 */
[----:B------:R-:W3:Y:S04]  /*88dc0*/  LDL.LU R133, [R1+0xdf4] ;  /* 0x000df40001857983 */ /* 0x000ee80000300800 */
[----:B------:R-:W3:Y:S04]  /*88dd0*/  LDL.LU R134, [R1+0xdf8] ;  /* 0x000df80001867983 */ /* 0x000ee80000300800 */
[----:B------:R-:W3:Y:S04]  /*88de0*/  LDL.LU R135, [R1+0xdfc] ;  /* 0x000dfc0001877983 */ /* 0x000ee80000300800 */
[----:B------:R-:W4:Y:S04]  /*88df0*/  LDL.LU R248, [R1+0xde0] ;  /* 0x000de00001f87983 */ /* 0x000f280000300800 */
[----:B------:R-:W4:Y:S04]  /*88e00*/  LDL.LU R249, [R1+0xde4] ;  /* 0x000de40001f97983 */ /* 0x000f280000300800 */
[----:B------:R-:W4:Y:S04]  /*88e10*/  LDL.LU R250, [R1+0xde8] ;  /* 0x000de80001fa7983 */ /* 0x000f280000300800 */
[----:B------:R-:W4:Y:S04]  /*88e20*/  LDL.LU R251, [R1+0xdec] ;  /* 0x000dec0001fb7983 */ /* 0x000f280000300800 */
[----:B------:R-:W-:Y:S04]  /*88e30*/  STL [R1+0x74c8], R109 ;  /* 0x0074c86d01007387 */ /* 0x000fe80000100800 */
[----:B------:R-:W-:Y:S04]  /*88e40*/  STL [R1+0x74c4], R112 ;  /* 0x0074c47001007387 */ /* 0x000fe80000100800 */
[----:B------:R-:W-:Y:S04]  /*88e50*/  STL [R1+0x74c0], R113 ;  /* 0x0074c07101007387 */ /* 0x000fe80000100800 */
[----:B------:R-:W-:Y:S01]  /*88e60*/  STL [R1+0x74bc], R116 ;  /* 0x0074bc7401007387 */ /* 0x000fe20000100800 */
[C---:B--2---:R-:W-:Y:S03]  /*88e70*/  HMMA.1688.F32.TF32 R140, R240.reuse, R48, R244 ;  /* 0x00000030f08c723c */ /* 0x044fe600000810f4 */
[----:B------:R-:W2:Y:S04]  /*88e80*/  LDL.LU R244, [R1+0xdd0] ;  /* 0x000dd00001f47983 */ /* 0x000ea80000300800 */
[----:B------:R-:W2:Y:S04]  /*88e90*/  LDL.LU R245, [R1+0xdd4] ;  /* 0x000dd40001f57983 */ /* 0x000ea80000300800 */
[----:B------:R-:W2:Y:S11]  /*88ea0*/  LDL.LU R246, [R1+0xdd8] ;  /* 0x000dd80001f67983 */ /* 0x000eb60000300800 */
[----:B------:R-:W-:Y:S02]  /*88eb0*/  @!UPT UIADD3 URZ, URZ, URZ, URZ ;  /* 0x0000003f3f3ff290 */ /* 0x000fe4000fffe03f */
[----:B------:R-:W-:Y:S01]  /*88ec0*/  IMAD.MOV.U32 R117, RZ, RZ, R143 ;  /* 0x000000ffff757224 */ /* 0x000fe200078e008f */
[----:B------:R-:W-:Y:S01]  /*88ed0*/  HMMA.1688.F32.TF32 R136, R240, R44, R136 ;  /* 0x0000002cf088723c */ /* 0x000fe20000081088 */
[----:B------:R-:W-:Y:S01]  /*88ee0*/  IMAD.MOV.U32 R120, RZ, RZ, R142 ;  /* 0x000000ffff787224 */ /* 0x000fe200078e008e */
[----:B------:R-:W-:Y:S01]  /*88ef0*/  MOV R121, R141 ;  /* 0x0000008d00797202 */ /* 0x000fe20000000f00 */
[----:B------:R-:W-:Y:S01]  /*88f00*/  IMAD.MOV.U32 R124, RZ, RZ, R140 ;  /* 0x000000ffff7c7224 */ /* 0x000fe200078e008c */
[----:B------:R-:W-:Y:S04]  /*88f10*/  STL [R1+0x74d8], R117 ;  /* 0x0074d87501007387 */ /* 0x000fe80000100800 */
[----:B------:R-:W-:Y:S04]  /*88f20*/  STL [R1+0x74d4], R120 ;  /* 0x0074d47801007387 */ /* 0x000fe80000100800 */
[----:B------:R-:W-:Y:S04]  /*88f30*/  STL [R1+0x74d0], R121 ;  /* 0x0074d07901007387 */ /* 0x000fe80000100800 */
[----:B------:R-:W-:Y:S08]  /*88f40*/  STL [R1+0x74cc], R124 ;  /* 0x0074cc7c01007387 */ /* 0x000ff00000100800 */
[----:B------:R-:W-:Y:S01]  /*88f50*/  IMAD.MOV.U32 R3, RZ, RZ, R139 ;  /* 0x000000ffff037224 */ /* 0x000fe200078e008b */
[----:B------:R-:W-:Y:S01]  /*88f60*/  MOV R4, R138 ;  /* 0x0000008a00047202 */ /* 0x000fe20000000f00 */
[----:B------:R-:W-:-:S02]  /*88f70*/  IMAD.MOV.U32 R5, RZ, RZ, R137 ;  /* 0x000000ffff057224 */ /* 0x000fc400078e0089 */
[----:B------:R-:W-:Y:S01]  /*88f80*/  IMAD.MOV.U32 R8, RZ, RZ, R136 ;  /* 0x000000ffff087224 */ /* 0x000fe200078e0088 */
[----:B------:R1:W-:Y:S04]  /*88f90*/  STL [R1+0x74e8], R3 ;  /* 0x0074e80301007387 */ /* 0x0003e80000100800 */
[----:B------:R1:W-:Y:S04]  /*88fa0*/  STL [R1+0x74e4], R4 ;  /* 0x0074e40401007387 */ /* 0x0003e80000100800 */
[----:B------:R-:W-:Y:S04]  /*88fb0*/  STL [R1+0x74e0], R5 ;  /* 0x0074e00501007387 */ /* 0x000fe80000100800 */
[----:B------:R1:W-:Y:S04]  /*88fc0*/  STL [R1+0x74dc], R8 ;  /* 0x0074dc0801007387 */ /* 0x0003e80000100800 */
[----:B------:R-:W2:Y:S04]  /*88fd0*/  LDL.LU R148, [R1+0xdc0] ;  /* 0x000dc00001947983 */ /* 0x000ea80000300800 */
[----:B------:R-:W2:Y:S04]  /*88fe0*/  LDL.LU R26, [R1+0x7898] ;  /* 0x00789800011a7983 */ /* 0x000ea80000300800 */
[----:B------:R-:W2:Y:S01]  /*88ff0*/  LDL.LU R27, [R1+0x7894] ;  /* 0x00789400011b7983 */ /* 0x000ea20000300800 */
[----:B------:R-:W-:-:S03]  /*89000*/  MOV R247, R252 ;  /* 0x000000fc00f77202 */ /* 0x000fc60000000f00 */
        /* <DEDUP_REMOVED lines=13> */
[C---:B---3--:R-:W-:Y:S11]  /*890e0*/  HMMA.1688.F32.TF32 R132, R240.reuse, R40, R132 ;  /* 0x00000028f084723c */ /* 0x048ff60000081084 */
[----:B------:R-:W-:Y:S11]  /*890f0*/  @!UPT UIADD3 URZ, URZ, URZ, URZ ;  /* 0x0000003f3f3ff290 */ /* 0x000ff6000fffe03f */
[----:B------:R-:W-:Y:S02]  /*89100*/  @!UPT UIADD3 URZ, URZ, URZ, URZ ;  /* 0x0000003f3f3ff290 */ /* 0x000fe4000fffe03f */
[----:B------:R-:W-:Y:S01]  /*89110*/  IMAD.MOV.U32 R252, RZ, RZ, R132 ;  /* 0x000000fffffc7224 */ /* 0x000fe200078e0084 */
[----:B------:R-:W-:Y:S01]  /*89120*/  MOV R129, R133 ;  /* 0x0000008500817202 */ /* 0x000fe20000000f00 */
[----:B------:R-:W-:Y:S02]  /*89130*/  IMAD.MOV.U32 R128, RZ, RZ, R134 ;  /* 0x000000ffff807224 */ /* 0x000fe400078e0086 */
[----:B------:R-:W-:Y:S02]  /*89140*/  IMAD.MOV.U32 R125, RZ, RZ, R135 ;  /* 0x000000ffff7d7224 */ /* 0x000fe400078e0087 */
[----:B----4-:R-:W-:Y:S01]  /*89150*/  HMMA.1688.F32.TF32 R132, R240, R36, R248 ;  /* 0x00000024f084723c */ /* 0x010fe200000810f8 */
        /* <DEDUP_REMOVED lines=10> */
[----:B------:R-:W-:Y:S01]  /*89200*/  IMAD.MOV.U32 R161, RZ, RZ, R94 ;  /* 0x000000ffffa17224 */ /* 0x000fe200078e005e */
[----:B------:R-:W-:Y:S01]  /*89210*/  MOV R167, R115 ;  /* 0x0000007300a77202 */ /* 0x000fe20000000f00 */
[----:B------:R-:W-:Y:S01]  /*89220*/  IMAD.MOV.U32 R163, RZ, RZ, R90 ;  /* 0x000000ffffa37224 */ /* 0x000fe200078e005a */
[----:B------:R-:W-:Y:S01]  /*89230*/  LDS R240, [R0+0x83080] ;  /* 0x0830800000f07984 */ /* 0x000fe20000000800 */
[----:B------:R-:W-:-:S03]  /*89240*/  IMAD.MOV.U32 R166, RZ, RZ, R114 ;  /* 0x000000ffffa67224 */ /* 0x000fc600078e0072 */
[----:B------:R-:W-:Y:S04]  /*89250*/  LDS R242, [R0+0x83880] ;  /* 0x0838800000f27984 */ /* 0x000fe80000000800 */
        /* <DEDUP_REMOVED lines=9> */
[----:B------:R-:W3:Y:S01]  /*892f0*/  LDS R243, [R2+0x83880] ;  /* 0x0838800002f37984 */ /* 0x000ee20000000800 */
[----:B--2---:R-:W-:Y:S11]  /*89300*/  HMMA.1688.F32.TF32 R132, R236, R26, R244 ;  /* 0x0000001aec84723c */ /* 0x004ff600000810f4 */
[----:B------:R-:W-:Y:S11]  /*89310*/  @!UPT UIADD3 URZ, URZ, URZ, URZ ;  /* 0x0000003f3f3ff290 */ /* 0x000ff6000fffe03f */
[----:B------:R-:W-:Y:S02]  /*89320*/  @!UPT UIADD3 URZ, URZ, URZ, URZ ;  /* 0x0000003f3f3ff290 */ /* 0x000fe4000fffe03f */
[----:B------:R-:W-:Y:S01]  /*89330*/  MOV R25, R132 ;  /* 0x0000008400197202 */ /* 0x000fe20000000f00 */
[----:B------:R-:W-:Y:S01]  /*89340*/  IMAD.MOV.U32 R64, RZ, RZ, R133 ;  /* 0x000000ffff407224 */ /* 0x000fe200078e0085 */
[----:B------:R-:W2:Y:S01]  /*89350*/  LDL.LU R132, [R1+0x9c0] ;  /* 0x0009c00001847983 */ /* 0x000ea20000300800 */
[----:B------:R-:W-:Y:S01]  /*89360*/  IMAD.MOV.U32 R65, RZ, RZ, R134 ;  /* 0x000000ffff417224 */ /* 0x000fe200078e0086 */
[----:B------:R-:W-:Y:S01]  /*89370*/  MOV R72, R135 ;  /* 0x0000008700487202 */ /* 0x000fe20000000f00 */
[----:B------:R-:W-:Y:S01]  /*89380*/  IMAD.MOV.U32 R134, RZ, RZ, R6 ;  /* 0x000000ffff867224 */ /* 0x000fe200078e0006 */
[----:B------:R-:W2:Y:S01]  /*89390*/  LDL.LU R133, [R1+0x9c4] ;  /* 0x0009c40001857983 */ /* 0x000ea20000300800 */
[----:B------:R-:W-:-:S03]  /*893a0*/  IMAD.MOV.U32 R135, RZ, RZ, R7 ;  /* 0x000000ffff877224 */ /* 0x000fc600078e0007 */
[----:B------:R-:W2:Y:S04]  /*893b0*/  LDL.LU R6, [R1+0x7890] ;  /* 0x0078900001067983 */ /* 0x000ea80000300800 */
[----:B------:R-:W2:Y:S01]  /*893c0*/  LDL.LU R7, [R1+0x788c] ;  /* 0x00788c0001077983 */ /* 0x000ea20000300800 */
[----:B------:R-:W-:-:S03]  /*893d0*/  IMAD.MOV.U32 R244, RZ, RZ, R23 ;  /* 0x000000fffff47224 */ /* 0x000fc600078e0017 */
[----:B------:R-:W4:Y:S01]  /*893e0*/  LDL.LU R10, [R1+0x7888] ;  /* 0x00788800010a7983 */ /* 0x000f220000300800 */
[----:B------:R-:W-:-:S03]  /*893f0*/  IMAD.MOV.U32 R245, RZ, RZ, R18 ;  /* 0x000000fffff57224 */ /* 0x000fc600078e0012 */
[----:B------:R-:W4:Y:S01]  /*89400*/  LDL.LU R11, [R1+0x7884] ;  /* 0x00788400010b7983 */ /* 0x000f220000300800 */
[----:B------:R-:W-:-:S03]  /*89410*/  MOV R246, R19 ;  /* 0x0000001300f67202 */ /* 0x000fc60000000f00 */
[----:B------:R-:W3:Y:S01]  /*89420*/  LDL.LU R14, [R1+0x7880] ;  /* 0x00788000010e7983 */ /* 0x000ee20000300800 */
[----:B------:R-:W-:-:S03]  /*89430*/  IMAD.MOV.U32 R247, RZ, RZ, R15 ;  /* 0x000000fffff77224 */ /* 0x000fc600078e000f */
[----:B------:R-:W3:Y:S04]  /*89440*/  LDL.LU R22, [R1+0x787c] ;  /* 0x00787c0001167983 */ /* 0x000ee80000300800 */
[----:B------:R-:W3:Y:S04]  /*89450*/  LDL.LU R23, [R1+0x7878] ;  /* 0x0078780001177983 */ /* 0x000ee80000300800 */
[----:B------:R-:W3:Y:S04]  /*89460*/  LDL.LU R18, [R1+0x7874] ;  /* 0x0078740001127983 */ /* 0x000ee80000300800 */
[----:B------:R-:W3:Y:S04]  /*89470*/  LDL.LU R19, [R1+0x7870] ;  /* 0x0078700001137983 */ /* 0x000ee80000300800 */
[----:B------:R-:W3:Y:S01]  /*89480*/  LDL.LU R15, [R1+0x786c] ;  /* 0x00786c00010f7983 */ /* 0x000ee20000300800 */
[C---:B--2---:R-:W-:Y:S08]  /*89490*/  HMMA.1688.F32.TF32 R132, R236.reuse, R6, R132 ;  /* 0x00000006ec84723c */ /* 0x044ff00000081084 */
[C---:B----4-:R-:W-:Y:S11]  /*894a0*/  HMMA.1688.F32.TF32 R136, R236.reuse, R10, R136 ;  /* 0x0000000aec88723c */ /* 0x050ff60000081088 */
[----:B------:R-:W-:Y:S05]  /*894b0*/  @!UPT UIADD3 URZ, URZ, URZ, URZ ;  /* 0x0000003f3f3ff290 */ /* 0x000fea000fffe03f */
[----:B-1----:R-:W-:Y:S01]  /*894c0*/  MOV R3, R132 ;  /* 0x0000008400037202 */ /* 0x002fe20000000f00 */
[----:B------:R-:W-:Y:S01]  /*894d0*/  IMAD.MOV.U32 R4, RZ, RZ, R133 ;  /* 0x000000ffff047224 */ /* 0x000fe200078e0085 */
[----:B------:R-:W-:Y:S01]  /*894e0*/  MOV R8, R135 ;  /* 0x0000008700087202 */ /* 0x000fe20000000f00 */
[----:B------:R-:W-:Y:S02]  /*894f0*/  IMAD.MOV.U32 R5, RZ, RZ, R134 ;  /* 0x000000ffff057224 */ /* 0x000fe400078e0086 */
[C---:B------:R-:W-:Y:S08]  /*89500*/  HMMA.1688.F32.TF32 R132, R236.reuse, R30, R248 ;  /* 0x0000001eec84723c */ /* 0x040ff000000810f8 */
[----:B---3--:R-:W-:Y:S01]  /*89510*/  HMMA.1688.F32.TF32 R140, R236, R14, R140 ;  /* 0x0000000eec8c723c */ /* 0x008fe2000008108c */
[----:B------:R-:W-:Y:S01]  /*89520*/  IMAD.MOV.U32 R248, RZ, RZ, R86 ;  /* 0x000000fffff87224 */ /* 0x000fe200078e0056 */
[----:B------:R-:W-:Y:S01]  /*89530*/  MOV R250, R66 ;  /* 0x0000004200fa7202 */ /* 0x000fe20000000f00 */
[----:B------:R-:W-:Y:S01]  /*89540*/  IMAD.MOV.U32 R249, RZ, RZ, R87 ;  /* 0x000000fffff97224 */ /* 0x000fe200078e0057 */
[----:B------:R-:W-:Y:S01]  /*89550*/  MOV R120, R137 ;  /* 0x0000008900787202 */ /* 0x000fe20000000f00 */
[----:B------:R-:W-:-:S02]  /*89560*/  IMAD.MOV.U32 R117, RZ, RZ, R136 ;  /* 0x000000ffff757224 */ /* 0x000fc400078e0088 */
[----:B------:R-:W-:-:S09]  /*89570*/  IMAD.MOV.U32 R251, RZ, RZ, R67 ;  /* 0x000000fffffb7224 */ /* 0x000fd200078e0043 */
[----:B------:R-:W-:Y:S01]  /*89580*/  IMAD.MOV.U32 R33, RZ, RZ, R132 ;  /* 0x000000ffff217224 */ /* 0x000fe200078e0084 */
[----:B------:R-:W-:Y:S01]  /*89590*/  MOV R29, R134 ;  /* 0x00000086001d7202 */ /* 0x000fe20000000f00 */
[----:B------:R-:W-:Y:S02]  /*895a0*/  IMAD.MOV.U32 R32, RZ, RZ, R133 ;  /* 0x000000ffff207224 */ /* 0x000fe400078e0085 */
[----:B------:R-:W-:Y:S02]  /*895b0*/  IMAD.MOV.U32 R28, RZ, RZ, R135 ;  /* 0x000000ffff1c7224 */ /* 0x000fe400078e0087 */
[----:B------:R-:W-:Y:S07]  /*895c0*/  HMMA.1688.F32.TF32 R132, R236, R34, R244 ;  /* 0x00000022ec84723c */ /* 0x000fee00000810f4 */
[----:B------:R-:W-:Y:S01]  /*895d0*/  MOV R244, R111 ;  /* 0x0000006f00f47202 */ /* 0x000fe20000000f00 */
[----:B------:R-:W-:Y:S01]  /*895e0*/  IMAD.MOV.U32 R245, RZ, RZ, R110 ;  /* 0x000000fffff57224 */ /* 0x000fe200078e006e */
[----:B------:R-:W2:Y:S01]  /*895f0*/  LDL.LU R111, [R1+0x7868] ;  /* 0x00786800016f7983 */ /* 0x000ea20000300800 */
[----:B------:R-:W-:Y:S01]  /*89600*/  IMAD.MOV.U32 R246, RZ, RZ, R74 ;  /* 0x000000fffff67224 */ /* 0x000fe200078e004a */
[----:B------:R-:W-:-:S02]  /*89610*/  MOV R247, R75 ;  /* 0x0000004b00f77202 */ /* 0x000fc40000000f00 */
[----:B------:R-:W3:Y:S04]  /*89620*/  LDL.LU R110, [R1+0x7864] ;  /* 0x00786400016e7983 */ /* 0x000ee80000300800 */
[----:B------:R-:W4:Y:S04]  /*89630*/  LDL.LU R74, [R1+0x7860] ;  /* 0x00786000014a7983 */ /* 0x000f280000300800 */
[----:B------:R-:W2:Y:S01]  /*89640*/  LDL.LU R75, [R1+0x785c] ;  /* 0x00785c00014b7983 */ /* 0x000ea20000300800 */
[----:B------:R-:W-:-:S03]  /*89650*/  IMAD.MOV.U32 R136, RZ, RZ, R70 ;  /* 0x000000ffff887224 */ /* 0x000fc600078e0046 */
[----:B------:R-:W3:Y:S01]  /*89660*/  LDL.LU R86, [R1+0x7858] ;  /* 0x0078580001567983 */ /* 0x000ee20000300800 */
[----:B------:R-:W-:-:S03]  /*89670*/  IMAD.MOV.U32 R121, RZ, RZ, R138 ;  /* 0x000000ffff797224 */ /* 0x000fc600078e008a */
[----:B------:R-:W3:Y:S01]  /*89680*/  LDL.LU R87, [R1+0x7854] ;  /* 0x0078540001577983 */ /* 0x000ee20000300800 */
[----:B------:R-:W-:-:S03]  /*89690*/  MOV R137, R71 ;  /* 0x0000004700897202 */ /* 0x000fc60000000f00 */
[----:B------:R-:W3:Y:S01]  /*896a0*/  LDL.LU R66, [R1+0x7850] ;  /* 0x0078500001427983 */ /* 0x000ee20000300800 */
[----:B------:R-:W-:-:S03]  /*896b0*/  IMAD.MOV.U32 R124, RZ, RZ, R139 ;  /* 0x000000ffff7c7224 */ /* 0x000fc600078e008b */
[----:B------:R-:W3:Y:S01]  /*896c0*/  LDL.LU R67, [R1+0x784c] ;  /* 0x00784c0001437983 */ /* 0x000ee20000300800 */
[----:B------:R-:W-:-:S03]  /*896d0*/  IMAD.MOV.U32 R138, RZ, RZ, R51 ;  /* 0x000000ffff8a7224 */ /* 0x000fc600078e0033 */
[----:B------:R-:W3:Y:S01]  /*896e0*/  LDL.LU R70, [R1+0x7848] ;  /* 0x0078480001467983 */ /* 0x000ee20000300800 */
[----:B------:R-:W-:Y:S01]  /*896f0*/  IMAD.MOV.U32 R109, RZ, RZ, R140 ;  /* 0x000000ffff6d7224 */ /* 0x000fe200078e008c */
[----:B------:R-:W-:Y:S01]  /*89700*/  MOV R140, R62 ;  /* 0x0000003e008c7202 */ /* 0x000fe20000000f00 */
[----:B------:R-:W-:Y:S01]  /*89710*/  IMAD.MOV.U32 R139, RZ, RZ, R50 ;  /* 0x000000ffff8b7224 */ /* 0x000fe200078e0032 */
[----:B------:R-:W3:Y:S01]  /*89720*/  LDL.LU R71, [R1+0x7844] ;  /* 0x0078440001477983 */ /* 0x000ee20000300800 */
[----:B------:R-:W-:-:S03]  /*89730*/  IMAD.MOV.U32 R112, RZ, RZ, R141 ;  /* 0x000000ffff707224 */ /* 0x000fc600078e008d */
[----:B------:R-:W3:Y:S01]  /*89740*/  LDL.LU R51, [R1+0x7840] ;  /* 0x0078400001337983 */ /* 0x000ee20000300800 */
[----:B------:R-:W-:-:S03]  /*89750*/  IMAD.MOV.U32 R141, RZ, RZ, R63 ;  /* 0x000000ffff8d7224 */ /* 0x000fc600078e003f */
[----:B------:R-:W3:Y:S04]  /*89760*/  LDL.LU R50, [R1+0x783c] ;  /* 0x00783c0001327983 */ /* 0x000ee80000300800 */
[----:B------:R-:W3:Y:S04]  /*89770*/  LDL.LU R62, [R1+0x7838] ;  /* 0x00783800013e7983 */ /* 0x000ee80000300800 */
[----:B------:R-:W3:Y:S01]  /*89780*/  LDL.LU R63, [R1+0x7834] ;  /* 0x00783400013f7983 */ /* 0x000ee20000300800 */
[----:B------:R-:W-:Y:S01]  /*89790*/  HMMA.1688.F32.TF32 R144, R236, R18, R144 ;  /* 0x00000012ec90723c */ /* 0x000fe20000081090 */
[----:B------:R-:W-:Y:S01]  /*897a0*/  MOV R113, R142 ;  /* 0x0000008e00717202 */ /* 0x000fe20000000f00 */
[----:B------:R-:W-:Y:S01]  /*897b0*/  IMAD.MOV.U32 R116, RZ, RZ, R143 ;  /* 0x000000ffff747224 */ /* 0x000fe200078e008f */
[----:B------:R-:W-:Y:S01]  /*897c0*/  MOV R143, R106 ;  /* 0x0000006a008f7202 */ /* 0x000fe20000000f00 */
[----:B------:R-:W-:-:S02]  /*897d0*/  IMAD.MOV.U32 R142, RZ, RZ, R107 ;  /* 0x000000ffff8e7224 */ /* 0x000fc400078e006b */
[----:B------:R-:W3:Y:S04]  /*897e0*/  LDL.LU R107, [R1+0x7830] ;  /* 0x00783000016b7983 */ /* 0x000ee80000300800 */
[----:B------:R-:W3:Y:S11]  /*897f0*/  LDL.LU R106, [R1+0x782c] ;  /* 0x00782c00016a7983 */ /* 0x000ef60000300800 */
[----:B------:R-:W-:Y:S03]  /*89800*/  @!UPT UIADD3 URZ, URZ, URZ, URZ ;  /* 0x0000003f3f3ff290 */ /* 0x000fe6000fffe03f */
[----:B------:R-:W-:Y:S01]  /*89810*/  MOV R73, R144 ;  /* 0x0000009000497202 */ /* 0x000fe20000000f00 */
[----:B------:R-:W-:Y:S02]  /*89820*/  IMAD.MOV.U32 R104, RZ, RZ, R145 ;  /* 0x000000ffff687224 */ /* 0x000fe400078e0091 */
[----:B------:R-:W-:Y:S01]  /*89830*/  IMAD.MOV.U32 R144, RZ, RZ, R103 ;  /* 0x000000ffff907224 */ /* 0x000fe200078e0067 */
[----:B------:R-:W-:Y:S01]  /*89840*/  MOV R108, R147 ;  /* 0x00000093006c7202 */ /* 0x000fe20000000f00 */
[----:B------:R-:W-:Y:S01]  /*89850*/  IMAD.MOV.U32 R105, RZ, RZ, R146 ;  /* 0x000000ffff697224 */ /* 0x000fe200078e0092 */
[----:B------:R-:W3:Y:S01]  /*89860*/  LDL.LU R103, [R1+0x7828] ;  /* 0x0078280001677983 */ /* 0x000ee20000300800 */
[----:B------:R-:W-:Y:S01]  /*89870*/  IMAD.MOV.U32 R145, RZ, RZ, R102 ;  /* 0x000000ffff917224 */ /* 0x000fe200078e0066 */
[----:B------:R-:W-:Y:S01]  /*89880*/  MOV R146, R59 ;  /* 0x0000003b00927202 */ /* 0x000fe20000000f00 */
[----:B------:R-:W-:Y:S01]  /*89890*/  IMAD.MOV.U32 R147, RZ, RZ, R58 ;  /* 0x000000ffff937224 */ /* 0x000fe200078e003a */
        /* <DEDUP_REMOVED lines=15> */
[----:B----4-:R-:W-:-:S02]  /*89990*/  IMAD.MOV.U32 R171, RZ, RZ, R74 ;  /* 0x000000ffffab7224 */ /* 0x010fc400078e004a */
[----:B--2---:R-:W-:Y:S01]  /*899a0*/  IMAD.MOV.U32 R170, RZ, RZ, R75 ;  /* 0x000000ffffaa7224 */ /* 0x004fe200078e004b */
[----:B---3--:R-:W-:Y:S01]  /*899b0*/  MOV R169, R86 ;  /* 0x0000005600a97202 */ /* 0x008fe20000000f00 */
[----:B------:R-:W-:Y:S02]  /*899c0*/  IMAD.MOV.U32 R168, RZ, RZ, R87 ;  /* 0x000000ffffa87224 */ /* 0x000fe400078e0057 */
[----:B------:R-:W2:Y:S04]  /*899d0*/  LDL.LU R87, [R1+0x77e8] ;  /* 0x0077e80001577983 */ /* 0x000ea80000300800 */
[----:B------:R-:W3:Y:S04]  /*899e0*/  LDL.LU R86, [R1+0x77e4] ;  /* 0x0077e40001567983 */ /* 0x000ee80000300800 */
[----:B------:R-:W4:Y:S01]  /*899f0*/  LDL.LU R75, [R1+0x77e0] ;  /* 0x0077e000014b7983 */ /* 0x000f220000300800 */
[----:B------:R-:W-:-:S02]  /*89a00*/  IMAD.MOV.U32 R174, RZ, RZ, R67 ;  /* 0x000000ffffae7224 */ /* 0x000fc400078e0043 */
[----:B------:R-:W-:Y:S01]  /*89a10*/  IMAD.MOV.U32 R173, RZ, RZ, R70 ;  /* 0x000000ffffad7224 */ /* 0x000fe200078e0046 */
[----:B------:R-:W3:Y:S01]  /*89a20*/  LDL.LU R74, [R1+0x77dc] ;  /* 0x0077dc00014a7983 */ /* 0x000ee20000300800 */
[----:B------:R-:W-:-:S03]  /*89a30*/  MOV R172, R71 ;  /* 0x0000004700ac7202 */ /* 0x000fc60000000f00 */
[----:B------:R-:W3:Y:S01]  /*89a40*/  LDL.LU R71, [R1+0x77d8] ;  /* 0x0077d80001477983 */ /* 0x000ee20000300800 */
[----:B------:R-:W-:-:S03]  /*89a50*/  MOV R175, R66 ;  /* 0x0000004200af7202 */ /* 0x000fc60000000f00 */
[----:B------:R-:W3:Y:S04]  /*89a60*/  LDL.LU R70, [R1+0x77d4] ;  /* 0x0077d40001467983 */ /* 0x000ee80000300800 */
[----:B------:R-:W3:Y:S01]  /*89a70*/  LDL.LU R67, [R1+0x77d0] ;  /* 0x0077d00001437983 */ /* 0x000ee20000300800 */
[----:B------:R-:W-:-:S03]  /*89a80*/  IMAD.MOV.U32 R177, RZ, RZ, R62 ;  /* 0x000000ffffb17224 */ /* 0x000fc600078e003e */
[----:B------:R-:W3:Y:S01]  /*89a90*/  LDL.LU R66, [R1+0x77cc] ;  /* 0x0077cc0001427983 */ /* 0x000ee20000300800 */
[----:B------:R-:W-:-:S03]  /*89aa0*/  IMAD.MOV.U32 R176, RZ, RZ, R63 ;  /* 0x000000ffffb07224 */ /* 0x000fc600078e003f */
[----:B------:R-:W3:Y:S04]  /*89ab0*/  LDL.LU R63, [R1+0x77c8] ;  /* 0x0077c800013f7983 */ /* 0x000ee80000300800 */
[----:B------:R-:W3:Y:S01]  /*89ac0*/  LDL.LU R62, [R1+0x77c4] ;  /* 0x0077c400013e7983 */ /* 0x000ee20000300800 */
[----:B------:R-:W-:Y:S01]  /*89ad0*/  MOV R178, R50 ;  /* 0x0000003200b27202 */ /* 0x000fe20000000f00 */
[----:B------:R-:W-:Y:S02]  /*89ae0*/  IMAD.MOV.U32 R179, RZ, RZ, R51 ;  /* 0x000000ffffb37224 */ /* 0x000fe400078e0033 */
[----:B------:R-:W3:Y:S04]  /*89af0*/  LDL.LU R50, [R1+0x77c0] ;  /* 0x0077c00001327983 */ /* 0x000ee80000300800 */
[----:B------:R-:W3:Y:S01]  /*89b00*/  LDL.LU R51, [R1+0x77bc] ;  /* 0x0077bc0001337983 */ /* 0x000ee20000300800 */
[----:B------:R-:W-:Y:S01]  /*89b10*/  HMMA.1688.F32.TF32 R148, R236, R22, R148 ;  /* 0x00000016ec94723c */ /* 0x000fe20000081094 */
[----:B------:R-:W-:-:S02]  /*89b20*/  IMAD.MOV.U32 R182, RZ, RZ, R106 ;  /* 0x000000ffffb67224 */ /* 0x000fc400078e006a */
[----:B------:R-:W-:Y:S02]  /*89b30*/  IMAD.MOV.U32 R187, RZ, RZ, R59 ;  /* 0x000000ffffbb7224 */ /* 0x000fe400078e003b */
[----:B------:R-:W-:Y:S01]  /*89b40*/  IMAD.MOV.U32 R186, RZ, RZ, R58 ;  /* 0x000000ffffba7224 */ /* 0x000fe200078e003a */
[----:B------:R-:W-:Y:S01]  /*89b50*/  MOV R185, R55 ;  /* 0x0000003700b97202 */ /* 0x000fe20000000f00 */
[----:B------:R-:W-:Y:S02]  /*89b60*/  IMAD.MOV.U32 R184, RZ, RZ, R54 ;  /* 0x000000ffffb87224 */ /* 0x000fe400078e0036 */
[----:B------:R-:W3:Y:S04]  /*89b70*/  LDL.LU R54, [R1+0x77b8] ;  /* 0x0077b80001367983 */ /* 0x000ee80000300800 */
[----:B------:R-:W3:Y:S04]  /*89b80*/  LDL.LU R55, [R1+0x77b4] ;  /* 0x0077b40001377983 */ /* 0x000ee80000300800 */
[----:B------:R-:W3:Y:S04]  /*89b90*/  LDL.LU R58, [R1+0x77b0] ;  /* 0x0077b000013a7983 */ /* 0x000ee80000300800 */
[----:B------:R-:W3:Y:S01]  /*89ba0*/  LDL.LU R59, [R1+0x77ac] ;  /* 0x0077ac00013b7983 */ /* 0x000ee20000300800 */
[----:B------:R-:W-:Y:S01]  /*89bb0*/  MOV R189, R79 ;  /* 0x0000004f00bd7202 */ /* 0x000fe20000000f00 */
[----:B------:R-:W-:-:S02]  /*89bc0*/  IMAD.MOV.U32 R188, RZ, RZ, R78 ;  /* 0x000000ffffbc7224 */ /* 0x000fc400078e004e */
[----:B------:R-:W-:Y:S02]  /*89bd0*/  IMAD.MOV.U32 R190, RZ, RZ, R82 ;  /* 0x000000ffffbe7224 */ /* 0x000fe400078e0052 */
[----:B------:R-:W-:Y:S02]  /*89be0*/  IMAD.MOV.U32 R191, RZ, RZ, R83 ;  /* 0x000000ffffbf7224 */ /* 0x000fe400078e0053 */
        /* <DEDUP_REMOVED lines=23> */
[----:B--2---:R-:W-:Y:S02]  /*89d60*/  IMAD.MOV.U32 R197, RZ, RZ, R87 ;  /* 0x000000ffffc57224 */ /* 0x004fe400078e0057 */
[----:B----4-:R-:W-:Y:S01]  /*89d70*/  IMAD.MOV.U32 R203, RZ, RZ, R75 ;  /* 0x000000ffffcb7224 */ /* 0x010fe200078e004b */
[----:B---3--:R-:W-:Y:S01]  /*89d80*/  MOV R202, R74 ;  /* 0x0000004a00ca7202 */ /* 0x008fe20000000f00 */
[----:B------:R-:W-:Y:S02]  /*89d90*/  IMAD.MOV.U32 R201, RZ, RZ, R71 ;  /* 0x000000ffffc97224 */ /* 0x000fe400078e0047 */
[----:B------:R-:W-:Y:S01]  /*89da0*/  IMAD.MOV.U32 R200, RZ, RZ, R70 ;  /* 0x000000ffffc87224 */ /* 0x000fe200078e0046 */
[----:B------:R-:W-:Y:S01]  /*89db0*/  MOV R207, R67 ;  /* 0x0000004300cf7202 */ /* 0x000fe20000000f00 */
[----:B------:R-:W-:Y:S02]  /*89dc0*/  IMAD.MOV.U32 R206, RZ, RZ, R66 ;  /* 0x000000ffffce7224 */ /* 0x000fe400078e0042 */
[----:B------:R-:W-:Y:S01]  /*89dd0*/  IMAD.MOV.U32 R205, RZ, RZ, R63 ;  /* 0x000000ffffcd7224 */ /* 0x000fe200078e003f */
[----:B------:R-:W-:-:S02]  /*89de0*/  MOV R204, R62 ;  /* 0x0000003e00cc7202 */ /* 0x000fc40000000f00 */
[----:B------:R-:W2:Y:S04]  /*89df0*/  LDL.LU R62, [R1+0x77a8] ;  /* 0x0077a800013e7983 */ /* 0x000ea80000300800 */
[----:B------:R-:W2:Y:S04]  /*89e00*/  LDL.LU R63, [R1+0x77a4] ;  /* 0x0077a400013f7983 */ /* 0x000ea80000300800 */
[----:B------:R-:W3:Y:S04]  /*89e10*/  LDL.LU R66, [R1+0x77a0] ;  /* 0x0077a00001427983 */ /* 0x000ee80000300800 */
[----:B------:R-:W3:Y:S04]  /*89e20*/  LDL.LU R67, [R1+0x779c] ;  /* 0x00779c0001437983 */ /* 0x000ee80000300800 */
[----:B------:R-:W4:Y:S04]  /*89e30*/  LDL.LU R70, [R1+0x7798] ;  /* 0x0077980001467983 */ /* 0x000f280000300800 */
[----:B------:R-:W4:Y:S04]  /*89e40*/  LDL.LU R71, [R1+0x7794] ;  /* 0x0077940001477983 */ /* 0x000f280000300800 */
[----:B------:R-:W4:Y:S04]  /*89e50*/  LDL.LU R74, [R1+0x7790] ;  /* 0x00779000014a7983 */ /* 0x000f280000300800 */
[----:B------:R-:W4:Y:S01]  /*89e60*/  LDL.LU R75, [R1+0x778c] ;  /* 0x00778c00014b7983 */ /* 0x000f220000300800 */
[----:B------:R-:W-:-:S03]  /*89e70*/  MOV R196, R86 ;  /* 0x0000005600c47202 */ /* 0x000fc60000000f00 */
        /* <DEDUP_REMOVED lines=26> */
[----:B------:R-:W-:-:S02]  /*8a020*/  IMAD.MOV.U32 R37, RZ, RZ, R134 ;  /* 0x000000ffff257224 */ /* 0x000fc400078e0086 */
[----:B------:R-:W-:Y:S02]  /*8a030*/  IMAD.MOV.U32 R36, RZ, RZ, R135 ;  /* 0x000000ffff247224 */ /* 0x000fe400078e0087 */
[----:B------:R-:W-:Y:S02]  /*8a040*/  IMAD.MOV.U32 R134, RZ, RZ, R122 ;  /* 0x000000ffff867224 */ /* 0x000fe400078e007a */
[----:B------:R-:W4:Y:S01]  /*8a050*/  LDL.LU R122, [R1+0x7720] ;  /* 0x00772000017a7983 */ /* 0x000f220000300800 */
[----:B------:R-:W-:-:S03]  /*8a060*/  IMAD.MOV.U32 R135, RZ, RZ, R123 ;  /* 0x000000ffff877224 */ /* 0x000fc600078e007b */
[----:B------:R-:W4:Y:S04]  /*8a070*/  LDL.LU R123, [R1+0x771c] ;  /* 0x00771c00017b7983 */ /* 0x000f280000300800 */
[C---:B------:R-:W-:Y:S08]  /*8a080*/  HMMA.1688.F32.TF32 R132, R236.reuse, R58, R132 ;  /* 0x0000003aec84723c */ /* 0x040ff00000081084 */
        /* <DEDUP_REMOVED lines=15> */
[----:B------:R-:W-:Y:S11]  /*8a180*/  @!UPT UIADD3 URZ, URZ, URZ, URZ ;  /* 0x0000003f3f3ff290 */ /* 0x000ff6000fffe03f */
[----:B------:R-:W-:Y:S01]  /*8a190*/  @!UPT UIADD3 URZ, URZ, URZ, URZ ;  /* 0x0000003f3f3ff290 */ /* 0x000fe2000fffe03f */
        /* <DEDUP_REMOVED lines=30> */
[C---:B-1----:R-:W-:Y:S08]  /*8a380*/  HMMA.1688.F32.TF32 R140, R236.reuse, R54, R248 ;  /* 0x00000036ec8c723c */ /* 0x042ff000000810f8 */
[----:B--2---:R-:W-:Y:S01]  /*8a390*/  HMMA.1688.F32.TF32 R136, R236, R50, R244 ;  /* 0x00000032ec88723c */ /* 0x004fe200000810f4 */
[----:B------:R1:W-:Y:S04]  /*8a3a0*/  STL.64 [R1+0x870], R132 ;  /* 0x0008708401007387 */ /* 0x0003e80000100a00 */
[----:B------:R2:W-:Y:S04]  /*8a3b0*/  STL.64 [R1+0x878], R134 ;  /* 0x0008788601007387 */ /* 0x0005e80000100a00 */
[----:B-1----:R-:W3:Y:S06]  /*8a3c0*/  LDL.LU R132, [R1+0x300] ;  /* 0x0003000001847983 */ /* 0x002eec0000300800 */
[----:B------:R-:W-:Y:S04]  /*8a3d0*/  STL.64 [R1+0x860], R140 ;  /* 0x0008608c01007387 */ /* 0x000fe80000100a00 */
[----:B------:R-:W-:Y:S04]  /*8a3e0*/  STL.64 [R1+0x868], R142 ;  /* 0x0008688e01007387 */ /* 0x000fe80000100a00 */
[----:B------:R1:W-:Y:S04]  /*8a3f0*/  STL.64 [R1+0x850], R136 ;  /* 0x0008508801007387 */ /* 0x0003e80000100a00 */
[----:B------:R4:W-:Y:S04]  /*8a400*/  STL.64 [R1+0x858], R138 ;  /* 0x0008588a01007387 */ /* 0x0009e80000100a00 */
[----:B------:R-:W3:Y:S04]  /*8a410*/  LDL.LU R133, [R1+0x304] ;  /* 0x0003040001857983 */ /* 0x000ee80000300800 */
[----:B--2---:R-:W3:Y:S01]  /*8a420*/  LDL.LU R134, [R1+0x308] ;  /* 0x0003080001867983 */ /* 0x004ee20000300800 */
[----:B-1----:R-:W-:-:S03]  /*8a430*/  MOV R137, R42 ;  /* 0x0000002a00897202 */ /* 0x002fc60000000f00 */
[----:B------:R-:W3:Y:S01]  /*8a440*/  LDL.LU R135, [R1+0x30c] ;  /* 0x00030c0001877983 */ /* 0x000ee20000300800 */
[----:B----4-:R-:W-:-:S03]  /*8a450*/  IMAD.MOV.U32 R138, RZ, RZ, R47 ;  /* 0x000000ffff8a7224 */ /* 0x010fc600078e002f */
[----:B------:R-:W2:Y:S01]  /*8a460*/  LDL.LU R136, [R1+0x310] ;  /* 0x0003100001887983 */ /* 0x000ea20000300800 */
[----:B------:R-:W-:-:S03]  /*8a470*/  IMAD.MOV.U32 R139, RZ, RZ, R46 ;  /* 0x000000ffff8b7224 */ /* 0x000fc600078e002e */
        /* <DEDUP_REMOVED lines=14> */
[----:B------:R-:W3:Y:S01]  /*8a560*/  LDL.LU R155, [R1+0x35c] ;  /* 0x00035c00019b7983 */ /* 0x000ee20000300800 */
[C---:B------:R-:W-:Y:S03]  /*8a570*/  HMMA.1688.F32.TF32 R196, R236.reuse, R122, R196 ;  /* 0x0000007aecc4723c */ /* 0x040fe600000810c4 */
        /* <DEDUP_REMOVED lines=66> */
[----:B------:R-:W-:-:S03]  /*8a9a0*/  MOV R49, R204 ;  /* 0x000000cc00317202 */ /* 0x000fc60000000f00 */
[----:B------:R-:W3:Y:S01]  /*8a9b0*/  LDL.LU R212, [R1+0x450] ;  /* 0x0004500001d47983 */ /* 0x000ee20000300800 */
[----:B------:R-:W-:-:S03]  /*8a9c0*/  IMAD.MOV.U32 R48, RZ, RZ, R205 ;  /* 0x000000ffff307224 */ /* 0x000fc600078e00cd */
[----:B------:R-:W3:Y:S01]  /*8a9d0*/  LDL.LU R213, [R1+0x454] ;  /* 0x0004540001d57983 */ /* 0x000ee20000300800 */
[----:B------:R-:W-:-:S03]  /*8a9e0*/  IMAD.MOV.U32 R45, RZ, RZ, R206 ;  /* 0x000000ffff2d7224 */ /* 0x000fc600078e00ce */
[----:B------:R-:W3:Y:S01]  /*8a9f0*/  LDL.LU R214, [R1+0x458] ;  /* 0x0004580001d67983 */ /* 0x000ee20000300800 */
[----:B------:R-:W-:-:S03]  /*8aa00*/  MOV R44, R207 ;  /* 0x000000cf002c7202 */ /* 0x000fc60000000f00 */
        /* <DEDUP_REMOVED lines=14> */
[----:B--2---:R-:W-:-:S03]  /*8aaf0*/  MOV R145, R46 ;  /* 0x0000002e00917202 */ /* 0x004fc60000000f00 */
[----:B------:R-:W2:Y:S01]  /*8ab00*/  LDL.LU R161, [R1+0x374] ;  /* 0x0003740001a17983 */ /* 0x000ea20000300800 */
[----:B------:R-:W-:-:S03]  /*8ab10*/  IMAD.MOV.U32 R146, RZ, RZ, R47 ;  /* 0x000000ffff927224 */ /* 0x000fc600078e002f */
[----:B------:R-:W2:Y:S04]  /*8ab20*/  LDL.LU R162, [R1+0x378] ;  /* 0x0003780001a27983 */ /* 0x000ea80000300800 */
[----:B------:R-:W2:Y:S04]  /*8ab30*/  LDL.LU R163, [R1+0x37c] ;  /* 0x00037c0001a37983 */ /* 0x000ea80000300800 */
[----:B------:R-:W2:Y:S01]  /*8ab40*/  LDL.LU R144, [R1+0x330] ;  /* 0x0003300001907983 */ /* 0x000ea20000300800 */
[----:B----4-:R-:W-:-:S03]  /*8ab50*/  IMAD.MOV.U32 R147, RZ, RZ, R42 ;  /* 0x000000ffff937224 */ /* 0x010fc600078e002a */
[----:B------:R-:W3:Y:S01]  /*8ab60*/  LDL.LU R46, [R1+0x770c] ;  /* 0x00770c00012e7983 */ /* 0x000ee20000300800 */
[----:B------:R-:W-:-:S03]  /*8ab70*/  MOV R248, R43 ;  /* 0x0000002b00f87202 */ /* 0x000fc60000000f00 */
[----:B------:R-:W3:Y:S04]  /*8ab80*/  LDL.LU R47, [R1+0x7708] ;  /* 0x00770800012f7983 */ /* 0x000ee80000300800 */
[----:B------:R-:W4:Y:S04]  /*8ab90*/  LDL.LU R42, [R1+0x7704] ;  /* 0x00770400012a7983 */ /* 0x000f280000300800 */
[----:B------:R-:W4:Y:S01]  /*8aba0*/  LDL.LU R43, [R1+0x7700] ;  /* 0x00770000012b7983 */ /* 0x000f220000300800 */
[----:B------:R-:W-:Y:S02]  /*8abb0*/  IMAD.MOV.U32 R250, RZ, RZ, R38 ;  /* 0x000000fffffa7224 */ /* 0x000fe400078e0026 */
[----:B------:R-:W-:Y:S01]  /*8abc0*/  IMAD.MOV.U32 R251, RZ, RZ, R39 ;  /* 0x000000fffffb7224 */ /* 0x000fe200078e0027 */
[----:B------:R-:W2:Y:S04]  /*8abd0*/  LDL.LU R249, [R1+0x2f4] ;  /* 0x0002f40001f97983 */ /* 0x000ea80000300800 */
[----:B------:R-:W2:Y:S04]  /*8abe0*/  LDL.LU R38, [R1+0x76fc] ;  /* 0x0076fc0001267983 */ /* 0x000ea80000300800 */
[----:B------:R-:W2:Y:S01]  /*8abf0*/  LDL.LU R39, [R1+0x76f8] ;  /* 0x0076f80001277983 */ /* 0x000ea20000300800 */
[C---:B---3--:R-:W-:Y:S08]  /*8ac00*/  HMMA.1688.F32.TF32 R224, R236.reuse, R46, R224 ;  /* 0x0000002eece0723c */ /* 0x048ff000000810e0 */
[C---:B----4-:R-:W-:Y:S08]  /*8ac10*/  HMMA.1688.F32.TF32 R220, R236.reuse, R42, R220 ;  /* 0x0000002aecdc723c */ /* 0x050ff000000810dc */
[----:B--2---:R-:W-:Y:S07]  /*8ac20*/  HMMA.1688.F32.TF32 R236, R236, R38, R216 ;  /* 0x00000026ecec723c */ /* 0x004fee00000810d8 */
        /* <DEDUP_REMOVED lines=8> */
[----:B------:R-:W4:Y:S04]  /*8acb0*/  LDL.LU.64 R218, [R1+0x76d0] ;  /* 0x0076d00001da7983 */ /* 0x000f280000300a00 */
[----:B------:R-:W4:Y:S04]  /*8acc0*/  LDL.LU.64 R216, [R1+0x76c8] ;  /* 0x0076c80001d87983 */ /* 0x000f280000300a00 */
        /* <DEDUP_REMOVED lines=9> */
[C---:B------:R-:W-:Y:S08]  /*8ad60*/  HMMA.1688.F32.TF32 R244, R240.reuse, R10, R244 ;  /* 0x0000000af0f4723c */ /* 0x040ff000000810f4 */
[C---:B------:R-:W-:Y:S08]  /*8ad70*/  HMMA.1688.F32.TF32 R200, R240.reuse, R6, R200 ;  /* 0x00000006f0c8723c */ /* 0x040ff000000810c8 */
[C---:B------:R-:W-:Y:S08]  /*8ad80*/  HMMA.1688.F32.TF32 R196, R240.reuse, R30, R196 ;  /* 0x0000001ef0c4723c */ /* 0x040ff000000810c4 */
[C---:B--2---:R-:W-:Y:S11]  /*8ad90*/  HMMA.1688.F32.TF32 R236, R240.reuse, R26, R236 ;  /* 0x0000001af0ec723c */ /* 0x044ff600000810ec */
[----:B------:R-:W-:Y:S11]  /*8ada0*/  @!UPT UIADD3 URZ, URZ, URZ, URZ ;  /* 0x0000003f3f3ff290 */ /* 0x000ff6000fffe03f */
[----:B------:R-:W-:Y:S01]  /*8adb0*/  @!UPT UIADD3 URZ, URZ, URZ, URZ ;  /* 0x0000003f3f3ff290 */ /* 0x000fe2000fffe03f */
[----:B------:R-:W-:Y:S04]  /*8adc0*/  STL.64 [R1+0x1080], R236 ;  /* 0x001080ec01007387 */ /* 0x000fe80000100a00 */
[----:B------:R-:W-:Y:S04]  /*8add0*/  STL.64 [R1+0x1088], R238 ;  /* 0x001088ee01007387 */ /* 0x000fe80000100a00 */
[----:B------:R-:W-:Y:S04]  /*8ade0*/  STL.64 [R1+0x11f0], R212 ;  /* 0x0011f0d401007387 */ /* 0x000fe80000100a00 */
[----:B------:R1:W-:Y:S04]  /*8adf0*/  STL.64 [R1+0x11f8], R214 ;  /* 0x0011f8d601007387 */ /* 0x0003e80000100a00 */
[----:B------:R-:W-:Y:S04]  /*8ae00*/  LDS R236, [R0+0x83100] ;  /* 0x0831000000ec7984 */ /* 0x000fe80000000800 */
[----:B------:R-:W-:Y:S04]  /*8ae10*/  LDS R238, [R0+0x83900] ;  /* 0x0839000000ee7984 */ /* 0x000fe80000000800 */
[----:B-1----:R-:W2:Y:S04]  /*8ae20*/  LDL.LU.64 R214, [R1+0x76c0] ;  /* 0x0076c00001d67983 */ /* 0x002ea80000300a00 */
[----:B------:R-:W2:Y:S04]  /*8ae30*/  LDL.LU.64 R212, [R1+0x76b8] ;  /* 0x0076b80001d47983 */ /* 0x000ea80000300a00 */
[----:B------:R-:W-:Y:S04]  /*8ae40*/  STL.64 [R1+0x11e0], R208 ;  /* 0x0011e0d001007387 */ /* 0x000fe80000100a00 */
[----:B------:R1:W-:Y:S04]  /*8ae50*/  STL.64 [R1+0x11e8], R210 ;  /* 0x0011e8d201007387 */ /* 0x0003e80000100a00 */
[----:B------:R-:W-:Y:S04]  /*8ae60*/  LDS R237, [R2+0x83100] ;  /* 0x0831000002ed7984 */ /* 0x000fe80000000800 */
[----:B------:R-:W2:Y:S04]  /*8ae70*/  LDS R239, [R2+0x83900] ;  /* 0x0839000002ef7984 */ /* 0x000ea80000000800 */
        /* <DEDUP_REMOVED lines=12> */
[----:B------:R-:W-:Y:S04]  /*8af40*/  STL.64 [R1+0x11a0], R196 ;  /* 0x0011a0c401007387 */ /* 0x000fe80000100a00 */
[----:B------:R4:W-:Y:S01]  /*8af50*/  STL.64 [R1+0x11a8], R198 ;  /* 0x0011a8c601007387 */ /* 0x0009e20000100a00 */
[C---:B-1----:R-:W-:Y:S08]  /*8af60*/  HMMA.1688.F32.TF32 R200, R240.reuse, R34, R192 ;  /* 0x00000022f0c8723c */ /* 0x042ff000000810c0 */
        /* <DEDUP_REMOVED lines=46> */
[----:B------:R-:W4:Y:S04]  /*8b250*/  LDL.LU R132, [R1+0x140] ;  /* 0x0001400001847983 */ /* 0x000f280000300800 */
[----:B------:R-:W-:Y:S04]  /*8b260*/  STL.64 [R1+0x10a0], R140 ;  /* 0x0010a08c01007387 */ /* 0x000fe80000100a00 */
[----:B------:R-:W-:Y:S04]  /*8b270*/  STL.64 [R1+0x10a8], R142 ;  /* 0x0010a88e01007387 */ /* 0x000fe80000100a00 */
[----:B------:R-:W-:Y:S04]  /*8b280*/  STL.64 [R1+0x1090], R136 ;  /* 0x0010908801007387 */ /* 0x000fe80000100a00 */
[----:B------:R1:W-:Y:S04]  /*8b290*/  STL.64 [R1+0x1098], R138 ;  /* 0x0010988a01007387 */ /* 0x0003e80000100a00 */
[----:B------:R-:W4:Y:S01]  /*8b2a0*/  LDL.LU R133, [R1+0x144] ;  /* 0x0001440001857983 */ /* 0x000f220000300800 */
[----:B--2---:R-:W-:-:S03]  /*8b2b0*/  MOV R134, R247 ;  /* 0x000000f700867202 */ /* 0x004fc60000000f00 */
[----:B------:R-:W2:Y:S01]  /*8b2c0*/  LDL.LU R247, [R1+0x7684] ;  /* 0x0076840001f77983 */ /* 0x000ea20000300800 */
[----:B---3--:R-:W-:-:S03]  /*8b2d0*/  IMAD.MOV.U32 R135, RZ, RZ, R245 ;  /* 0x000000ffff877224 */ /* 0x008fc600078e00f5 */
[----:B------:R-:W3:Y:S01]  /*8b2e0*/  LDL.LU R245, [R1+0x7680] ;  /* 0x0076800001f57983 */ /* 0x000ee20000300800 */
[----:B-1----:R-:W-:Y:S01]  /*8b2f0*/  IMAD.MOV.U32 R138, RZ, RZ, R244 ;  /* 0x000000ffff8a7224 */ /* 0x002fe200078e00f4 */
[----:B------:R-:W-:Y:S02]  /*8b300*/  MOV R139, R246 ;  /* 0x000000f6008b7202 */ /* 0x000fe40000000f00 */
[----:B------:R-:W4:Y:S04]  /*8b310*/  LDL.LU R136, [R1+0x150] ;  /* 0x0001500001887983 */ /* 0x000f280000300800 */
[----:B------:R-:W4:Y:S04]  /*8b320*/  LDL.LU R137, [R1+0x154] ;  /* 0x0001540001897983 */ /* 0x000f280000300800 */
[----:B------:R-:W4:Y:S04]  /*8b330*/  LDL.LU R244, [R1+0x767c] ;  /* 0x00767c0001f47983 */ /* 0x000f280000300800 */
[----:B------:R-:W4:Y:S01]  /*8b340*/  LDL.LU R246, [R1+0x7678] ;  /* 0x0076780001f67983 */ /* 0x000f220000300800 */
[----:B--2---:R-:W-:-:S03]  /*8b350*/  IMAD.MOV.U32 R144, RZ, RZ, R247 ;  /* 0x000000ffff907224 */ /* 0x004fc600078e00f7 */
[----:B------:R-:W2:Y:S01]  /*8b360*/  LDL.LU R247, [R1+0x7674] ;  /* 0x0076740001f77983 */ /* 0x000ea20000300800 */
[----:B---3--:R-:W-:-:S03]  /*8b370*/  IMAD.MOV.U32 R145, RZ, RZ, R245 ;  /* 0x000000ffff917224 */ /* 0x008fc600078e00f5 */
[----:B------:R-:W3:Y:S04]  /*8b380*/  LDL.LU R245, [R1+0x7670] ;  /* 0x0076700001f57983 */ /* 0x000ee80000300800 */
[----:B------:R-:W3:Y:S04]  /*8b390*/  LDL.LU R146, [R1+0x178] ;  /* 0x0001780001927983 */ /* 0x000ee80000300800 */
[----:B------:R-:W3:Y:S01]  /*8b3a0*/  LDL.LU R147, [R1+0x17c] ;  /* 0x00017c0001937983 */ /* 0x000ee20000300800 */
[----:B----4-:R-:W-:-:S03]  /*8b3b0*/  MOV R156, R244 ;  /* 0x000000f4009c7202 */ /* 0x010fc60000000f00 */
[----:B------:R-:W4:Y:S01]  /*8b3c0*/  LDL.LU R244, [R1+0x766c] ;  /* 0x00766c0001f47983 */ /* 0x000f220000300800 */
[----:B------:R-:W-:-:S03]  /*8b3d0*/  IMAD.MOV.U32 R157, RZ, RZ, R246 ;  /* 0x000000ffff9d7224 */ /* 0x000fc600078e00f6 */
[----:B------:R-:W4:Y:S01]  /*8b3e0*/  LDL.LU R246, [R1+0x7668] ;  /* 0x0076680001f67983 */ /* 0x000f220000300800 */
[----:B--2---:R-:W-:-:S03]  /*8b3f0*/  IMAD.MOV.U32 R158, RZ, RZ, R247 ;  /* 0x000000ffff9e7224 */ /* 0x004fc600078e00f7 */
[----:B------:R-:W2:Y:S01]  /*8b400*/  LDL.LU R247, [R1+0x7664] ;  /* 0x0076640001f77983 */ /* 0x000ea20000300800 */
[----:B---3--:R-:W-:-:S03]  /*8b410*/  MOV R159, R245 ;  /* 0x000000f5009f7202 */ /* 0x008fc60000000f00 */
        /* <DEDUP_REMOVED lines=17> */
[----:B----4-:R-:W-:-:S03]  /*8b530*/  IMAD.MOV.U32 R167, RZ, RZ, R244 ;  /* 0x000000ffffa77224 */ /* 0x010fc600078e00f4 */
[----:B------:R-:W4:Y:S04]  /*8b540*/  LDL.LU R192, [R1+0x2b0] ;  /* 0x0002b00001c07983 */ /* 0x000f280000300800 */
[----:B------:R-:W4:Y:S01]  /*8b550*/  LDL.LU R193, [R1+0x2b4] ;  /* 0x0002b40001c17983 */ /* 0x000f220000300800 */
[----:B------:R-:W-:-:S03]  /*8b560*/  IMAD.MOV.U32 R165, RZ, RZ, R246 ;  /* 0x000000ffffa57224 */ /* 0x000fc600078e00f6 */
[----:B------:R-:W4:Y:S04]  /*8b570*/  LDL.LU R194, [R1+0x2b8] ;  /* 0x0002b80001c27983 */ /* 0x000f280000300800 */
[----:B------:R-:W4:Y:S04]  /*8b580*/  LDL.LU R195, [R1+0x2bc] ;  /* 0x0002bc0001c37983 */ /* 0x000f280000300800 */
[----:B------:R-:W4:Y:S01]  /*8b590*/  LDL.LU R244, [R1+0x2d0] ;  /* 0x0002d00001f47983 */ /* 0x000f220000300800 */
[----:B--2---:R-:W-:Y:S01]  /*8b5a0*/  IMAD.MOV.U32 R164, RZ, RZ, R247 ;  /* 0x000000ffffa47224 */ /* 0x004fe200078e00f7 */
[----:B---3--:R-:W-:-:S02]  /*8b5b0*/  MOV R166, R245 ;  /* 0x000000f500a67202 */ /* 0x008fc40000000f00 */
        /* <DEDUP_REMOVED lines=39> */
[C---:B----4-:R-:W-:Y:S08]  /*8b830*/  HMMA.1688.F32.TF32 R244, R240.reuse, R62, R244 ;  /* 0x0000003ef0f4723c */ /* 0x050ff000000810f4 */
[C---:B--2---:R-:W-:Y:S11]  /*8b840*/  HMMA.1688.F32.TF32 R200, R240.reuse, R66, R200 ;  /* 0x00000042f0c8723c */ /* 0x044ff600000810c8 */
[----:B------:R-:W-:Y:S11]  /*8b850*/  @!UPT UIADD3 URZ, URZ, URZ, URZ ;  /* 0x0000003f3f3ff290 */ /* 0x000ff6000fffe03f */
[----:B------:R-:W-:Y:S01]  /*8b860*/  @!UPT UIADD3 URZ, URZ, URZ, URZ ;  /* 0x0000003f3f3ff290 */ /* 0x000fe2000fffe03f */
[----:B------:R-:W-:Y:S04]  /*8b870*/  STL.64 [R1+0x450], R200 ;  /* 0x000450c801007387 */ /* 0x000fe80000100a00 */
[----:B------:R1:W-:Y:S04]  /*8b880*/  STL.64 [R1+0x458], R202 ;  /* 0x000458ca01007387 */ /* 0x0003e80000100a00 */
[----:B-1----:R-:W2:Y:S04]  /*8b890*/  LDL.LU.64 R202, [R1+0x7658] ;  /* 0x0076580001ca7983 */ /* 0x002ea80000300a00 */
[----:B------:R-:W2:Y:S04]  /*8b8a0*/  LDL.LU.64 R200, [R1+0x7650] ;  /* 0x0076500001c87983 */ /* 0x000ea80000300a00 */
[----:B------:R-:W-:Y:S04]  /*8b8b0*/  STL.64 [R1+0x440], R244 ;  /* 0x000440f401007387 */ /* 0x000fe80000100a00 */
[----:B------:R1:W-:Y:S04]  /*8b8c0*/  STL.64 [R1+0x448], R246 ;  /* 0x000448f601007387 */ /* 0x0003e80000100a00 */
[----:B-1----:R-:W4:Y:S04]  /*8b8d0*/  LDL.LU.64 R246, [R1+0x7648] ;  /* 0x0076480001f67983 */ /* 0x002f280000300a00 */
[----:B------:R-:W4:Y:S01]  /*8b8e0*/  LDL.LU.64 R244, [R1+0x7640] ;  /* 0x0076400001f47983 */ /* 0x000f220000300a00 */
[----:B---3--:R-:W-:Y:S08]  /*8b8f0*/  HMMA.1688.F32.TF32 R196, R240, R58, R196 ;  /* 0x0000003af0c4723c */ /* 0x008ff000000810c4 */
[----:B------:R-:W-:Y:S11]  /*8b900*/  HMMA.1688.F32.TF32 R172, R236, R22, R172 ;  /* 0x00000016ecac723c */ /* 0x000ff600000810ac */
[----:B------:R-:W-:Y:S04]  /*8b910*/  @!UPT UIADD3 URZ, URZ, URZ, URZ ;  /* 0x0000003f3f3ff290 */ /* 0x000fe8000fffe03f */
[----:B------:R-:W-:Y:S04]  /*8b920*/  STL.64 [R1+0x430], R196 ;  /* 0x000430c401007387 */ /* 0x000fe80000100a00 */
[----:B------:R1:W-:Y:S02]  /*8b930*/  STL.64 [R1+0x438], R198 ;  /* 0x000438c601007387 */ /* 0x0003e40000100a00 */
[C---:B-1----:R-:W-:Y:S08]  /*8b940*/  HMMA.1688.F32.TF32 R196, R240.reuse, R54, R192 ;  /* 0x00000036f0c4723c */ /* 0x042ff000000810c0 */
[C---:B------:R-:W-:Y:S08]  /*8b950*/  HMMA.1688.F32.TF32 R192, R240.reuse, R50, R188 ;  /* 0x00000032f0c0723c */ /* 0x040ff000000810bc */
[C---:B------:R-:W-:Y:S08]  /*8b960*/  HMMA.1688.F32.TF32 R188, R240.reuse, R46, R184 ;  /* 0x0000002ef0bc723c */ /* 0x040ff000000810b8 */
[C---:B------:R-:W-:Y:S08]  /*8b970*/  HMMA.1688.F32.TF32 R184, R240.reuse, R42, R180 ;  /* 0x0000002af0b8723c */ /* 0x040ff000000810b4 */
[----:B------:R-:W-:Y:S08]  /*8b980*/  HMMA.1688.F32.TF32 R180, R240, R38, R176 ;  /* 0x00000026f0b4723c */ /* 0x000ff000000810b0 */
        /* <DEDUP_REMOVED lines=14> */
[----:B------:R-:W-:Y:S03]  /*8ba70*/  STL.64 [R1+0x3e8], R182 ;  /* 0x0003e8b601007387 */ /* 0x000fe60000100a00 */
[----:B------:R-:W-:Y:S01]  /*8ba80*/  IMAD.MOV.U32 R81, RZ, RZ, R154 ;  /* 0x000000ffff517224 */ /* 0x000fe200078e009a */
[----:B------:R-:W-:Y:S01]  /*8ba90*/  MOV R80, R155 ;  /* 0x0000009b00507202 */ /* 0x000fe20000000f00 */
[----:B------:R-:W-:Y:S04]  /*8baa0*/  LDS R240, [R0+0x83180] ;  /* 0x0831800000f07984 */ /* 0x000fe80000000800 */
[----:B------:R-:W-:Y:S04]  /*8bab0*/  LDS R242, [R0+0x83980] ;  /* 0x0839800000f27984 */ /* 0x000fe80000000800 */
[----:B------:R-:W-:Y:S04]  /*8bac0*/  LDS R241, [R2+0x83180] ;  /* 0x0831800002f17984 */ /* 0x000fe80000000800 */
[----:B------:R-:W1:Y:S01]  /*8bad0*/  LDS R243, [R2+0x83980] ;  /* 0x0839800002f37984 */ /* 0x000e620000000800 */
[C---:B----4-:R-:W-:Y:S11]  /*8bae0*/  HMMA.1688.F32.TF32 R176, R236.reuse, R26, R244 ;  /* 0x0000001aecb0723c */ /* 0x050ff600000810f4 */
        /* <DEDUP_REMOVED lines=15> */
[C---:B---3--:R-:W-:Y:S08]  /*8bbe0*/  HMMA.1688.F32.TF32 R152, R236.reuse, R34, R148 ;  /* 0x00000022ec98723c */ /* 0x048ff00000081094 */
[C---:B------:R-:W-:Y:S08]  /*8bbf0*/  HMMA.1688.F32.TF32 R148, R236.reuse, R130, R144 ;  /* 0x00000082ec94723c */ /* 0x040ff00000081090 */
[C---:B------:R-:W-:Y:S08]  /*8bc00*/  HMMA.1688.F32.TF32 R144, R236.reuse, R126, R140 ;  /* 0x0000007eec90723c */ /* 0x040ff0000008108c */
[C---:B------:R-:W-:Y:S08]  /*8bc10*/  HMMA.1688.F32.TF32 R140, R236.reuse, R122, R136 ;  /* 0x0000007aec8c723c */ /* 0x040ff00000081088 */
[C---:B------:R-:W-:Y:S08]  /*8bc20*/  HMMA.1688.F32.TF32 R136, R236.reuse, R118, R132 ;  /* 0x00000076ec88723c */ /* 0x040ff00000081084 */
[C---:B------:R-:W-:Y:S01]  /*8bc30*/  HMMA.1688.F32.TF32 R132, R236.reuse, R114, R248 ;  /* 0x00000072ec84723c */ /* 0x040fe200000810f8 */
[----:B------:R-:W-:Y:S04]  /*8bc40*/  STL [R1+0x7384], R80 ;  /* 0x0073845001007387 */ /* 0x000fe80000100800 */
[----:B------:R-:W-:Y:S04]  /*8bc50*/  STL [R1+0x7380], R81 ;  /* 0x0073805101007387 */ /* 0x000fe80000100800 */
[----:B------:R-:W3:Y:S04]  /*8bc60*/  LDL R76, [R1+0x1b08] ;  /* 0x001b0800014c7983 */ /* 0x000ee80000100800 */
[----:B------:R-:W-:Y:S04]  /*8bc70*/  STL.64 [R1+0x1390], R152 ;  /* 0x0013909801007387 */ /* 0x000fe80000100a00 */
[----:B------:R-:W-:Y:S04]  /*8bc80*/  STL.64 [R1+0x1398], R154 ;  /* 0x0013989a01007387 */ /* 0x000fe80000100a00 */
[----:B------:R-:W4:Y:S04]  /*8bc90*/  LDL R77, [R1+0x1b0c] ;  /* 0x001b0c00014d7983 */ /* 0x000f280000100800 */
[----:B------:R-:W-:Y:S04]  /*8bca0*/  STL.64 [R1+0x1380], R148 ;  /* 0x0013809401007387 */ /* 0x000fe80000100a00 */
[----:B------:R-:W-:Y:S04]  /*8bcb0*/  STL.64 [R1+0x1388], R150 ;  /* 0x0013889601007387 */ /* 0x000fe80000100a00 */
[----:B------:R-:W-:Y:S04]  /*8bcc0*/  STL.64 [R1+0x1370], R144 ;  /* 0x0013709001007387 */ /* 0x000fe80000100a00 */
[----:B------:R-:W-:Y:S04]  /*8bcd0*/  STL.64 [R1+0x1378], R146 ;  /* 0x0013789201007387 */ /* 0x000fe80000100a00 */
[----:B------:R1:W-:Y:S04]  /*8bce0*/  STL.64 [R1+0x1360], R140 ;  /* 0x0013608c01007387 */ /* 0x0003e80000100a00 */
[----:B------:R2:W-:Y:S04]  /*8bcf0*/  STL.64 [R1+0x1368], R142 ;  /* 0x0013688e01007387 */ /* 0x0005e80000100a00 */
[----:B-1----:R-:W3:Y:S04]  /*8bd00*/  LDL.LU R140, [R1+0x10] ;  /* 0x00001000018c7983 */ /* 0x002ee80000300800 */
[----:B------:R1:W-:Y:S04]  /*8bd10*/  STL.64 [R1+0x1350], R136 ;  /* 0x0013508801007387 */ /* 0x0003e80000100a00 */
[----:B------:R1:W-:Y:S04]  /*8bd20*/  STL.64 [R1+0x1358], R138 ;  /* 0x0013588a01007387 */ /* 0x0003e80000100a00 */
        /* <DEDUP_REMOVED lines=73> */
[----:B------:R-:W4:Y:S04]  /*8c1c0*/  LDL.LU R248, [R1] ;  /* 0x0000000001f87983 */ /* 0x000f280000300800 */
[----:B------:R-:W4:Y:S04]  /*8c1d0*/  LDL.LU R249, [R1+0x4] ;  /* 0x0000040001f97983 */ /* 0x000f280000300800 */
[----:B------:R-:W4:Y:S04]  /*8c1e0*/  LDL.LU R250, [R1+0x8] ;  /* 0x0000080001fa7983 */ /* 0x000f280000300800 */
[----:B------:R-:W4:Y:S01]  /*8c1f0*/  LDL.LU R251, [R1+0xc] ;  /* 0x00000c0001fb7983 */ /* 0x000f220000300800 */
[C---:B---3--:R-:W-:Y:S08]  /*8c200*/  HMMA.1688.F32.TF32 R140, R236.reuse, R42, R140 ;  /* 0x0000002aec8c723c */ /* 0x048ff0000008108c */
[C---:B--2---:R-:W-:Y:S08]  /*8c210*/  HMMA.1688.F32.TF32 R144, R236.reuse, R46, R144 ;  /* 0x0000002eec90723c */ /* 0x044ff00000081090 */
[C---:B----4-:R-:W-:Y:S08]  /*8c220*/  HMMA.1688.F32.TF32 R148, R236.reuse, R50, R148 ;  /* 0x00000032ec94723c */ /* 0x050ff00000081094 */
        /* <DEDUP_REMOVED lines=8> */
[----:B------:R-:W-:Y:S04]  /*8c2b0*/  STL.64 [R1+0x1330], R196 ;  /* 0x001330c401007387 */ /* 0x000fe80000100a00 */
[----:B------:R1:W-:Y:S01]  /*8c2c0*/  STL.64 [R1+0x1338], R198 ;  /* 0x001338c601007387 */ /* 0x0003e20000100a00 */
[C---:B------:R-:W-:Y:S03]  /*8c2d0*/  HMMA.1688.F32.TF32 R132, R236.reuse, R86, R132 ;  /* 0x00000056ec84723c */ /* 0x040fe60000081084 */
[----:B-1----:R-:W2:Y:S04]  /*8c2e0*/  LDL.LU.64 R198, [R1+0x7638] ;  /* 0x0076380001c67983 */ /* 0x002ea80000300a00 */
[----:B------:R-:W2:Y:S04]  /*8c2f0*/  LDL.LU.64 R196, [R1+0x7630] ;  /* 0x0076300001c47983 */ /* 0x000ea80000300a00 */
[----:B------:R-:W-:Y:S04]  /*8c300*/  STL.64 [R1+0x1320], R192 ;  /* 0x001320c001007387 */ /* 0x000fe80000100a00 */
[----:B------:R1:W-:Y:S04]  /*8c310*/  STL.64 [R1+0x1328], R194 ;  /* 0x001328c201007387 */ /* 0x0003e80000100a00 */
[----:B-1----:R-:W3:Y:S01]  /*8c320*/  LDL.LU.64 R194, [R1+0x7628] ;  /* 0x0076280001c27983 */ /* 0x002ee20000300a00 */
[C---:B------:R-:W-:Y:S03]  /*8c330*/  HMMA.1688.F32.TF32 R244, R236.reuse, R82, R244 ;  /* 0x00000052ecf4723c */ /* 0x040fe600000810f4 */
[----:B------:R-:W3:Y:S04]  /*8c340*/  LDL.LU.64 R192, [R1+0x7620] ;  /* 0x0076200001c07983 */ /* 0x000ee80000300a00 */
[----:B------:R-:W-:Y:S04]  /*8c350*/  STL.64 [R1+0x1310], R188 ;  /* 0x001310bc01007387 */ /* 0x000fe80000100a00 */
[----:B------:R1:W-:Y:S01]  /*8c360*/  STL.64 [R1+0x1318], R190 ;  /* 0x001318be01007387 */ /* 0x0003e20000100a00 */
[C---:B------:R-:W-:Y:S03]  /*8c370*/  HMMA.1688.F32.TF32 R172, R236.reuse, R74, R172 ;  /* 0x0000004aecac723c */ /* 0x040fe600000810ac */
[----:B-1----:R-:W4:Y:S04]  /*8c380*/  LDL.LU.64 R190, [R1+0x7618] ;  /* 0x0076180001be7983 */ /* 0x002f280000300a00 */
[----:B------:R-:W4:Y:S01]  /*8c390*/  LDL.LU.64 R188, [R1+0x7610] ;  /* 0x0076100001bc7983 */ /* 0x000f220000300a00 */
[C---:B------:R-:W-:Y:S03]  /*8c3a0*/  HMMA.1688.F32.TF32 R176, R236.reuse, R78, R176 ;  /* 0x0000004eecb0723c */ /* 0x040fe600000810b0 */
[----:B------:R-:W-:Y:S04]  /*8c3b0*/  STL.64 [R1+0x1300], R184 ;  /* 0x001300b801007387 */ /* 0x000fe80000100a00 */
[----:B------:R1:W-:Y:S01]  /*8c3c0*/  STL.64 [R1+0x1308], R186 ;  /* 0x001308ba01007387 */ /* 0x0003e20000100a00 */
[C---:B------:R-:W-:Y:S03]  /*8c3d0*/  HMMA.1688.F32.TF32 R168, R236.reuse, R70, R168 ;  /* 0x00000046eca8723c */ /* 0x040fe600000810a8 */
[----:B-1----:R-:W2:Y:S04]  /*8c3e0*/  LDL.LU.64 R186, [R1+0x7608] ;  /* 0x0076080001ba7983 */ /* 0x002ea80000300a00 */
[----:B------:R-:W2:Y:S04]  /*8c3f0*/  LDL.LU.64 R184, [R1+0x7600] ;  /* 0x0076000001b87983 */ /* 0x000ea80000300a00 */
[----:B------:R-:W-:Y:S04]  /*8c400*/  STL.64 [R1+0x12f0], R180 ;  /* 0x0012f0b401007387 */ /* 0x000fe80000100a00 */
[----:B------:R1:W-:Y:S01]  /*8c410*/  STL.64 [R1+0x12f8], R182 ;  /* 0x0012f8b601007387 */ /* 0x0003e20000100a00 */
[C---:B------:R-:W-:Y:S03]  /*8c420*/  HMMA.1688.F32.TF32 R164, R236.reuse, R66, R164 ;  /* 0x00000042eca4723c */ /* 0x040fe600000810a4 */
[----:B-1----:R-:W2:Y:S04]  /*8c430*/  LDL.LU.64 R182, [R1+0x75f8] ;  /* 0x0075f80001b67983 */ /* 0x002ea80000300a00 */
[----:B------:R-:W2:Y:S04]  /*8c440*/  LDL.LU.64 R180, [R1+0x75f0] ;  /* 0x0075f00001b47983 */ /* 0x000ea80000300a00 */
[----:B------:R1:W-:Y:S04]  /*8c450*/  STL.64 [R1+0x12e0], R136 ;  /* 0x0012e08801007387 */ /* 0x0003e80000100a00 */
[----:B------:R1:W-:Y:S04]  /*8c460*/  STL.64 [R1+0x12e8], R138 ;  /* 0x0012e88a01007387 */ /* 0x0003e80000100a00 */
[----:B-1----:R-:W2:Y:S04]  /*8c470*/  LDL.LU R136, [R1+0x1d0] ;  /* 0x0001d00001887983 */ /* 0x002ea80000300800 */
[----:B------:R1:W-:Y:S04]  /*8c480*/  STL.64 [R1+0x12d0], R132 ;  /* 0x0012d08401007387 */ /* 0x0003e80000100a00 */
[----:B------:R1:W-:Y:S04]  /*8c490*/  STL.64 [R1+0x12d8], R134 ;  /* 0x0012d88601007387 */ /* 0x0003e80000100a00 */
[----:B------:R-:W2:Y:S04]  /*8c4a0*/  LDL.LU R137, [R1+0x1d4] ;  /* 0x0001d40001897983 */ /* 0x000ea80000300800 */
[----:B------:R-:W2:Y:S04]  /*8c4b0*/  LDL.LU R138, [R1+0x1d8] ;  /* 0x0001d800018a7983 */ /* 0x000ea80000300800 */
[----:B------:R-:W2:Y:S01]  /*8c4c0*/  LDL.LU R139, [R1+0x1dc] ;  /* 0x0001dc00018b7983 */ /* 0x000ea20000300800 */
[C---:B------:R-:W-:Y:S03]  /*8c4d0*/  HMMA.1688.F32.TF32 R160, R236.reuse, R62, R160 ;  /* 0x0000003eeca0723c */ /* 0x040fe600000810a0 */
[----:B-1----:R-:W3:Y:S04]  /*8c4e0*/  LDL.LU R132, [R1+0x1c0] ;  /* 0x0001c00001847983 */ /* 0x002ee80000300800 */
[----:B------:R-:W3:Y:S04]  /*8c4f0*/  LDL.LU R133, [R1+0x1c4] ;  /* 0x0001c40001857983 */ /* 0x000ee80000300800 */
[----:B------:R-:W3:Y:S04]  /*8c500*/  LDL.LU R134, [R1+0x1c8] ;  /* 0x0001c80001867983 */ /* 0x000ee80000300800 */
[----:B------:R-:W3:Y:S04]  /*8c510*/  LDL.LU R135, [R1+0x1cc] ;  /* 0x0001cc0001877983 */ /* 0x000ee80000300800 */
[----:B------:R1:W-:Y:S04]  /*8c520*/  STL.64 [R1+0x12c0], R244 ;  /* 0x0012c0f401007387 */ /* 0x0003e80000100a00 */
[----:B------:R1:W-:Y:S01]  /*8c530*/  STL.64 [R1+0x12c8], R246 ;  /* 0x0012c8f601007387 */ /* 0x0003e20000100a00 */
[C---:B------:R-:W-:Y:S03]  /*8c540*/  HMMA.1688.F32.TF32 R152, R236.reuse, R54, R152 ;  /* 0x00000036ec98723c */ /* 0x040fe60000081098 */
[----:B-1----:R-:W4:Y:S04]  /*8c550*/  LDL.LU R244, [R1+0x190] ;  /* 0x0001900001f47983 */ /* 0x002f280000300800 */
[----:B------:R-:W4:Y:S04]  /*8c560*/  LDL.LU R245, [R1+0x194] ;  /* 0x0001940001f57983 */ /* 0x000f280000300800 */
[----:B------:R-:W4:Y:S04]  /*8c570*/  LDL.LU R246, [R1+0x198] ;  /* 0x0001980001f67983 */ /* 0x000f280000300800 */
[----:B------:R-:W4:Y:S04]  /*8c580*/  LDL.LU R247, [R1+0x19c] ;  /* 0x00019c0001f77983 */ /* 0x000f280000300800 */
        /* <DEDUP_REMOVED lines=29> */
[----:B------:R1:W-:Y:S01]  /*8c760*/  STL.64 [R1+0x1248], R150 ;  /* 0x0012489601007387 */ /* 0x0003e20000100a00 */
[----:B------:R-:W-:Y:S03]  /*8c770*/  HMMA.1688.F32.TF32 R236, R236, R38, R248 ;  /* 0x00000026ecec723c */ /* 0x000fe600000810f8 */
        /* <DEDUP_REMOVED lines=10> */
[----:B------:R-:W4:Y:S04]  /*8c820*/  LDL.LU.64 R250, [R1+0x7548] ;  /* 0x0075480001fa7983 */ /* 0x000f280000300a00 */
[----:B------:R-:W4:Y:S01]  /*8c830*/  LDL.LU.64 R248, [R1+0x7540] ;  /* 0x0075400001f87983 */ /* 0x000f220000300a00 */
[C---:B--2---:R-:W-:Y:S03]  /*8c840*/  HMMA.1688.F32.TF32 R136, R240.reuse, R22, R136 ;  /* 0x00000016f088723c */ /* 0x044fe60000081088 */
[----:B------:R-:W-:Y:S04]  /*8c850*/  STL.64 [R1+0x1200], R236 ;  /* 0x001200ec01007387 */ /* 0x000fe80000100a00 */
[----:B------:R-:W-:Y:S04]  /*8c860*/  STL.64 [R1+0x1208], R238 ;  /* 0x001208ee01007387 */ /* 0x000fe80000100a00 */
[----:B------:R-:W-:Y:S04]  /*8c870*/  LDS R236, [R76+0x83000] ;  /* 0x083000004cec7984 */ /* 0x000fe80000000800 */
[----:B------:R-:W-:Y:S01]  /*8c880*/  LDS R238, [R76+0x83800] ;  /* 0x083800004cee7984 */ /* 0x000fe20000000800 */
[C---:B---3--:R-:W-:Y:S03]  /*8c890*/  HMMA.1688.F32.TF32 R132, R240.reuse, R18, R132 ;  /* 0x00000012f084723c */ /* 0x048fe60000081084 */
[----:B------:R-:W-:Y:S04]  /*8c8a0*/  LDS R237, [R77+0x83000] ;  /* 0x083000004ded7984 */ /* 0x000fe80000000800 */
[----:B------:R-:W1:Y:S01]  /*8c8b0*/  LDS R239, [R77+0x83800] ;  /* 0x083800004def7984 */ /* 0x000e620000000800 */
[C---:B----4-:R-:W-:Y:S11]  /*8c8c0*/  HMMA.1688.F32.TF32 R248, R240.reuse, R26, R248 ;  /* 0x0000001af0f8723c */ /* 0x050ff600000810f8 */
[----:B------:R-:W-:Y:S11]  /*8c8d0*/  @!UPT UIADD3 URZ, URZ, URZ, URZ ;  /* 0x0000003f3f3ff290 */ /* 0x000ff6000fffe03f */
[----:B------:R-:W-:Y:S01]  /*8c8e0*/  @!UPT UIADD3 URZ, URZ, URZ, URZ ;  /* 0x0000003f3f3ff290 */ /* 0x000fe2000fffe03f */
[----:B------:R2:W-:Y:S01]  /*8c8f0*/  STL.64 [R1+0x1418], R250 ;  /* 0x001418fa01007387 */ /* 0x0005e20000100a00 */
[----:B------:R-:W-:Y:S02]  /*8c900*/  IMAD.MOV.U32 R84, RZ, RZ, R248 ;  /* 0x000000ffff547224 */ /* 0x000fe400078e00f8 */
[----:B------:R-:W-:Y:S01]  /*8c910*/  IMAD.MOV.U32 R85, RZ, RZ, R249 ;  /* 0x000000ffff557224 */ /* 0x000fe200078e00f9 */
[----:B------:R-:W3:Y:S04]  /*8c920*/  LDL.LU R248, [R1+0x1a0] ;  /* 0x0001a00001f87983 */ /* 0x000ee80000300800 */
[----:B------:R-:W3:Y:S04]  /*8c930*/  LDL.LU R249, [R1+0x1a4] ;  /* 0x0001a40001f97983 */ /* 0x000ee80000300800 */
[----:B--2---:R-:W3:Y:S04]  /*8c940*/  LDL.LU R250, [R1+0x1a8] ;  /* 0x0001a80001fa7983 */ /* 0x004ee80000300800 */
[----:B------:R-:W3:Y:S04]  /*8c950*/  LDL.LU R251, [R1+0x1ac] ;  /* 0x0001ac0001fb7983 */ /* 0x000ee80000300800 */
[----:B------:R-:W-:Y:S04]  /*8c960*/  STL [R1+0x72d4], R85 ;  /* 0x0072d45501007387 */ /* 0x000fe80000100800 */
[----:B------:R-:W-:Y:S04]  /*8c970*/  STL [R1+0x72d0], R84 ;  /* 0x0072d05401007387 */ /* 0x000fe80000100800 */
[----:B------:R-:W-:Y:S04]  /*8c980*/  STL.64 [R1+0x15f0], R136 ;  /* 0x0015f08801007387 */ /* 0x000fe80000100a00 */
[----:B------:R2:W-:Y:S04]  /*8c990*/  STL.64 [R1+0x15f8], R138 ;  /* 0x0015f88a01007387 */ /* 0x0005e80000100a00 */
[----:B--2---:R-:W2:Y:S04]  /*8c9a0*/  LDL.LU.64 R138, [R1+0x7538] ;  /* 0x00753800018a7983 */ /* 0x004ea80000300a00 */
[----:B------:R-:W2:Y:S04]  /*8c9b0*/  LDL.LU.64 R136, [R1+0x7530] ;  /* 0x0075300001887983 */ /* 0x000ea80000300a00 */
[----:B------:R-:W-:Y:S04]  /*8c9c0*/  STL.64 [R1+0x15e0], R132 ;  /* 0x0015e08401007387 */ /* 0x000fe80000100a00 */
[----:B------:R4:W-:Y:S04]  /*8c9d0*/  STL.64 [R1+0x15e8], R134 ;  /* 0x0015e88601007387 */ /* 0x0009e80000100a00 */
[----:B----4-:R-:W4:Y:S04]  /*8c9e0*/  LDL.LU.64 R134, [R1+0x7528] ;  /* 0x0075280001867983 */ /* 0x010f280000300a00 */
[----:B------:R-:W4:Y:S04]  /*8c9f0*/  LDL.LU.64 R132, [R1+0x7520] ;  /* 0x0075200001847983 */ /* 0x000f280000300a00 */
[----:B------:R-:W-:Y:S04]  /*8ca00*/  STL.64 [R1+0x7518], R18 ;  /* 0x0075181201007387 */ /* 0x000fe80000100a00 */
[----:B------:R1:W-:Y:S04]  /*8ca10*/  STL.64 [R1+0x7510], R16 ;  /* 0x0075101001007387 */ /* 0x0003e80000100a00 */
[----:B-1----:R-:W2:Y:S04]  /*8ca20*/  LDL.LU R16, [R1+0x1b0] ;  /* 0x0001b00001107983 */ /* 0x002ea80000300800 */
[----:B------:R-:W2:Y:S04]  /*8ca30*/  LDL.LU R17, [R1+0x1b4] ;  /* 0x0001b40001117983 */ /* 0x000ea80000300800 */
[----:B------:R-:W2:Y:S04]  /*8ca40*/  LDL.LU R18, [R1+0x1b8] ;  /* 0x0001b80001127983 */ /* 0x000ea80000300800 */
[----:B------:R-:W2:Y:S04]  /*8ca50*/  LDL.LU R19, [R1+0x1bc] ;  /* 0x0001bc0001137983 */ /* 0x000ea80000300800 */
[----:B------:R-:W-:Y:S04]  /*8ca60*/  STL.64 [R1+0x7508], R14 ;  /* 0x0075080e01007387 */ /* 0x000fe80000100a00 */
[----:B------:R3:W-:Y:S01]  /*8ca70*/  STL.64 [R1+0x7500], R12 ;  /* 0x0075000c01007387 */ /* 0x0007e20000100a00 */
[C---:B--2---:R-:W-:Y:S08]  /*8ca80*/  HMMA.1688.F32.TF32 R16, R240.reuse, R14, R16 ;  /* 0x0000000ef010723c */ /* 0x044ff00000081010 */
[C---:B---3--:R-:W-:Y:S11]  /*8ca90*/  HMMA.1688.F32.TF32 R12, R240.reuse, R10, R248 ;  /* 0x0000000af00c723c */ /* 0x048ff600000810f8 */
[----:B------:R-:W-:Y:S04]  /*8caa0*/  @!UPT UIADD3 URZ, URZ, URZ, URZ ;  /* 0x0000003f3f3ff290 */ /* 0x000fe8000fffe03f */
        /* <DEDUP_REMOVED lines=8> */
[C---:B----4-:R-:W-:Y:S07]  /*8cb30*/  HMMA.1688.F32.TF32 R12, R240.reuse, R30, R132 ;  /* 0x0000001ef00c723c */ /* 0x050fee0000081084 */
[----:B------:R-:W-:Y:S04]  /*8cb40*/  STL.64 [R1+0x15b0], R16 ;  /* 0x0015b01001007387 */ /* 0x000fe80000100a00 */
[----:B------:R-:W-:Y:S04]  /*8cb50*/  STL.64 [R1+0x15b8], R18 ;  /* 0x0015b81201007387 */ /* 0x000fe80000100a00 */
[----:B------:R-:W2:Y:S08]  /*8cb60*/  LDL.LU R244, [R1+0xba0] ;  /* 0x000ba00001f47983 */ /* 0x000eb00000300800 */
[----:B------:R-:W-:Y:S04]  /*8cb70*/  STL.64 [R1+0x15a0], R12 ;  /* 0x0015a00c01007387 */ /* 0x000fe80000100a00 */
[----:B------:R-:W-:Y:S04]  /*8cb80*/  STL.64 [R1+0x15a8], R14 ;  /* 0x0015a80e01007387 */ /* 0x000fe80000100a00 */
[----:B------:R-:W-:Y:S04]  /*8cb90*/  STL.64 [R1+0x1590], R8 ;  /* 0x0015900801007387 */ /* 0x000fe80000100a00 */
[----:B------:R1:W-:Y:S04]  /*8cba0*/  STL.64 [R1+0x1598], R10 ;  /* 0x0015980a01007387 */ /* 0x0003e80000100a00 */
[----:B------:R-:W2:Y:S04]  /*8cbb0*/  LDL.LU R245, [R1+0xba4] ;  /* 0x000ba40001f57983 */ /* 0x000ea80000300800 */
[----:B------:R-:W2:Y:S04]  /*8cbc0*/  LDL.LU R246, [R1+0xba8] ;  /* 0x000ba80001f67983 */ /* 0x000ea80000300800 */
[----:B------:R-:W2:Y:S01]  /*8cbd0*/  LDL.LU R247, [R1+0xbac] ;  /* 0x000bac0001f77983 */ /* 0x000ea20000300800 */
[C---:B-1----:R-:W-:Y:S08]  /*8cbe0*/  HMMA.1688.F32.TF32 R8, R240.reuse, R130, R140 ;  /* 0x00000082f008723c */ /* 0x042ff0000008108c */
[C---:B------:R-:W-:Y:S11]  /*8cbf0*/  HMMA.1688.F32.TF32 R12, R240.reuse, R126, R144 ;  /* 0x0000007ef00c723c */ /* 0x040ff60000081090 */
[----:B------:R-:W-:Y:S04]  /*8cc00*/  @!UPT UIADD3 URZ, URZ, URZ, URZ ;  /* 0x0000003f3f3ff290 */ /* 0x000fe8000fffe03f */
[----:B------:R-:W-:Y:S01]  /*8cc10*/  STL [R1+0x1580], R8 ;  /* 0x0015800801007387 */ /* 0x000fe20000100800 */
[----:B------:R-:W-:Y:S01]  /*8cc20*/  MOV R85, R9 ;  /* 0x0000000900557202 */ /* 0x000fe20000000f00 */
[----:B------:R-:W-:Y:S02]  /*8cc30*/  IMAD.MOV.U32 R84, RZ, RZ, R10 ;  /* 0x000000ffff547224 */ /* 0x000fe400078e000a */
[----:B------:R1:W-:Y:S02]  /*8cc40*/  STL [R1+0x158c], R11 ;  /* 0x00158c0b01007387 */ /* 0x0003e40000100800 */
[----:B-1----:R-:W-:Y:S02]  /*8cc50*/  HMMA.1688.F32.TF32 R8, R240, R122, R148 ;  /* 0x0000007af008723c */ /* 0x002fe40000081094 */
[----:B------:R-:W-:Y:S04]  /*8cc60*/  STL [R1+0x72dc], R85 ;  /* 0x0072dc5501007387 */ /* 0x000fe80000100800 */
[----:B------:R1:W-:Y:S11]  /*8cc70*/  STL [R1+0x72d8], R84 ;  /* 0x0072d85401007387 */ /* 0x0003f60000100800 */
[----:B------:R-:W-:Y:S06]  /*8cc80*/  @!UPT UIADD3 URZ, URZ, URZ, URZ ;  /* 0x0000003f3f3ff290 */ /* 0x000fec000fffe03f */
[----:B------:R-:W-:Y:S01]  /*8cc90*/  STL [R1+0x1564], R9 ;  /* 0x0015640901007387 */ /* 0x000fe20000100800 */
[----:B-1----:R-:W-:-:S03]  /*8cca0*/  IMAD.MOV.U32 R84, RZ, RZ, R8 ;  /* 0x000000ffff547224 */ /* 0x002fc600078e0008 */
[----:B------:R-:W-:Y:S04]  /*8ccb0*/  STL.64 [R1+0x1570], R12 ;  /* 0x0015700c01007387 */ /* 0x000fe80000100a00 */
[----:B------:R-:W-:Y:S04]  /*8ccc0*/  STL.64 [R1+0x1578], R14 ;  /* 0x0015780e01007387 */ /* 0x000fe80000100a00 */
[----:B------:R1:W-:Y:S02]  /*8ccd0*/  STL.64 [R1+0x1568], R10 ;  /* 0x0015680a01007387 */ /* 0x0003e40000100a00 */
[C---:B-1----:R-:W-:Y:S02]  /*8cce0*/  HMMA.1688.F32.TF32 R8, R240.reuse, R118, R152 ;  /* 0x00000076f008723c */ /* 0x042fe40000081098 */
[----:B------:R-:W-:Y:S06]  /*8ccf0*/  STL [R1+0x72e0], R84 ;  /* 0x0072e05401007387 */ /* 0x000fec0000100800 */
[C---:B------:R-:W-:Y:S08]  /*8cd00*/  HMMA.1688.F32.TF32 R16, R240.reuse, R114, R156 ;  /* 0x00000072f010723c */ /* 0x040ff0000008109c */
[C---:B------:R-:W-:Y:S07]  /*8cd10*/  HMMA.1688.F32.TF32 R12, R240.reuse, R110, R160 ;  /* 0x0000006ef00c723c */ /* 0x040fee00000810a0 */
[----:B------:R-:W-:Y:S04]  /*8cd20*/  STL.64 [R1+0x1550], R8 ;  /* 0x0015500801007387 */ /* 0x000fe80000100a00 */
[----:B------:R1:W-:Y:S02]  /*8cd30*/  STL.64 [R1+0x1558], R10 ;  /* 0x0015580a01007387 */ /* 0x0003e40000100a00 */
[C---:B-1----:R-:W-:Y:S02]  /*8cd40*/  HMMA.1688.F32.TF32 R8, R240.reuse, R106, R164 ;  /* 0x0000006af008723c */ /* 0x042fe400000810a4 */
[----:B------:R-:W-:Y:S04]  /*8cd50*/  STL.64 [R1+0x1540], R16 ;  /* 0x0015401001007387 */ /* 0x000fe80000100a00 */
[----:B------:R1:W-:Y:S04]  /*8cd60*/  STL.64 [R1+0x1548], R18 ;  /* 0x0015481201007387 */ /* 0x0003e80000100a00 */
[----:B------:R-:W-:Y:S04]  /*8cd70*/  STL.64 [R1+0x1530], R12 ;  /* 0x0015300c01007387 */ /* 0x000fe80000100a00 */
[----:B------:R3:W-:Y:S01]  /*8cd80*/  STL.64 [R1+0x1538], R14 ;  /* 0x0015380e01007387 */ /* 0x0007e20000100a00 */
[C---:B-1----:R-:W-:Y:S03]  /*8cd90*/  HMMA.1688.F32.TF32 R16, R240.reuse, R102, R168 ;  /* 0x00000066f010723c */ /* 0x042fe600000810a8 */
[----:B------:R-:W-:Y:S04]  /*8cda0*/  LDS R168, [R76+0x83080] ;  /* 0x083080004ca87984 */ /* 0x000fe80000000800 */
[----:B------:R-:W-:Y:S01]  /*8cdb0*/  LDS R170, [R76+0x83880] ;  /* 0x083880004caa7984 */ /* 0x000fe20000000800 */
[C---:B---3--:R-:W-:Y:S03]  /*8cdc0*/  HMMA.1688.F32.TF32 R12, R240.reuse, R98, R172 ;  /* 0x00000062f00c723c */ /* 0x048fe600000810ac */
[----:B------:R-:W-:Y:S04]  /*8cdd0*/  STL.64 [R1+0x1520], R8 ;  /* 0x0015200801007387 */ /* 0x000fe80000100a00 */
[----:B------:R1:W-:Y:S04]  /*8cde0*/  STL.64 [R1+0x1528], R10 ;  /* 0x0015280a01007387 */ /* 0x0003e80000100a00 */
[----:B------:R-:W-:Y:S04]  /*8cdf0*/  LDS R169, [R77+0x83080] ;  /* 0x083080004da97984 */ /* 0x000fe80000000800 */
[----:B------:R-:W3:Y:S01]  /*8ce00*/  LDS R171, [R77+0x83880] ;  /* 0x083880004dab7984 */ /* 0x000ee20000000800 */
[C---:B-1----:R-:W-:Y:S03]  /*8ce10*/  HMMA.1688.F32.TF32 R8, R240.reuse, R94, R176 ;  /* 0x0000005ef008723c */ /* 0x042fe600000810b0 */
[----:B------:R-:W-:Y:S04]  /*8ce20*/  STL.64 [R1+0x1510], R16 ;  /* 0x0015101001007387 */ /* 0x000fe80000100a00 */
[----:B------:R1:W-:Y:S04]  /*8ce30*/  STL.64 [R1+0x1518], R18 ;  /* 0x0015181201007387 */ /* 0x0003e80000100a00 */
[----:B------:R-:W-:Y:S04]  /*8ce40*/  STL.64 [R1+0x1500], R12 ;  /* 0x0015000c01007387 */ /* 0x000fe80000100a00 */
[----:B------:R4:W-:Y:S01]  /*8ce50*/  STL.64 [R1+0x1508], R14 ;  /* 0x0015080e01007387 */ /* 0x0009e20000100a00 */
[C---:B-1----:R-:W-:Y:S07]  /*8ce60*/  HMMA.1688.F32.TF32 R16, R240.reuse, R90, R180 ;  /* 0x0000005af010723c */ /* 0x042fee00000810b4 */
[----:B------:R-:W-:Y:S01]  /*8ce70*/  STL.64 [R1+0x14f0], R8 ;  /* 0x0014f00801007387 */ /* 0x000fe20000100a00 */
[C---:B----4-:R-:W-:Y:S03]  /*8ce80*/  HMMA.1688.F32.TF32 R12, R240.reuse, R86, R184 ;  /* 0x00000056f00c723c */ /* 0x050fe600000810b8 */
[----:B------:R1:W-:Y:S05]  /*8ce90*/  STL.64 [R1+0x14f8], R10 ;  /* 0x0014f80a01007387 */ /* 0x0003ea0000100a00 */
[C---:B-1----:R-:W-:Y:S07]  /*8cea0*/  HMMA.1688.F32.TF32 R8, R240.reuse, R82, R188 ;  /* 0x00000052f008723c */ /* 0x042fee00000810bc */
[----:B------:R-:W-:Y:S04]  /*8ceb0*/  STL.64 [R1+0x14e0], R16 ;  /* 0x0014e01001007387 */ /* 0x000fe80000100a00 */
[----:B------:R1:W-:Y:S04]  /*8cec0*/  STL.64 [R1+0x14e8], R18 ;  /* 0x0014e81201007387 */ /* 0x0003e80000100a00 */
[----:B------:R-:W-:Y:S04]  /*8ced0*/  STL.64 [R1+0x14d0], R12 ;  /* 0x0014d00c01007387 */ /* 0x000fe80000100a00 */
[----:B------:R4:W-:Y:S01]  /*8cee0*/  STL.64 [R1+0x14d8], R14 ;  /* 0x0014d80e01007387 */ /* 0x0009e20000100a00 */
[C---:B-1----:R-:W-:Y:S03]  /*8cef0*/  HMMA.1688.F32.TF32 R16, R240.reuse, R78, R192 ;  /* 0x0000004ef010723c */ /* 0x042fe600000810c0 */
[----:B------:R-:W-:Y:S05]  /*8cf00*/  STL.64 [R1+0x14c0], R8 ;  /* 0x0014c00801007387 */ /* 0x000fea0000100a00 */
[C---:B----4-:R-:W-:Y:S01]  /*8cf10*/  HMMA.1688.F32.TF32 R12, R240.reuse, R74, R196 ;  /* 0x0000004af00c723c */ /* 0x050fe200000810c4 */
        /* <DEDUP_REMOVED lines=26> */
[----:B----4-:R-:W-:Y:S01]  /*8d0c0*/  HMMA.1688.F32.TF32 R12, R240, R38, R232 ;  /* 0x00000026f00c723c */ /* 0x010fe200000810e8 */
[----:B------:R2:W-:Y:S07]  /*8d0d0*/  STL.64 [R1+0x1438], R10 ;  /* 0x0014380a01007387 */ /* 0x0005ee0000100a00 */
[C---:B--2---:R-:W-:Y:S07]  /*8d0e0*/  HMMA.1688.F32.TF32 R8, R236.reuse, R26, R244 ;  /* 0x0000001aec08723c */ /* 0x044fee00000810f4 */
[----:B------:R-:W-:Y:S04]  /*8d0f0*/  STL.64 [R1+0x1420], R16 ;  /* 0x0014201001007387 */ /* 0x000fe80000100a00 */
[----:B------:R-:W-:Y:S04]  /*8d100*/  STL.64 [R1+0x1428], R18 ;  /* 0x0014281201007387 */ /* 0x000fe80000100a00 */
[----:B------:R-:W2:Y:S04]  /*8d110*/  LDL.LU R244, [R1+0xb90] ;  /* 0x000b900001f47983 */ /* 0x000ea80000300800 */
[----:B------:R-:W-:Y:S04]  /*8d120*/  STL.64 [R1+0x1400], R12 ;  /* 0x0014000c01007387 */ /* 0x000fe80000100a00 */
[----:B------:R-:W-:Y:S04]  /*8d130*/  STL.64 [R1+0x1408], R14 ;  /* 0x0014080e01007387 */ /* 0x000fe80000100a00 */
        /* <DEDUP_REMOVED lines=125> */
[C---:B----4-:R-:W-:Y:S11]  /*8d910*/  HMMA.1688.F32.TF32 R16, R236.reuse, R22, R16 ;  /* 0x00000016ec10723c */ /* 0x050ff60000081010 */
[----:B------:R-:W-:Y:S11]  /*8d920*/  @!UPT UIADD3 URZ, URZ, URZ, URZ ;  /* 0x0000003f3f3ff290 */ /* 0x000ff6000fffe03f */
[----:B------:R-:W-:Y:S01]  /*8d930*/  @!UPT UIADD3 URZ, URZ, URZ, URZ ;  /* 0x0000003f3f3ff290 */ /* 0x000fe2000fffe03f */
[----:B------:R1:W-:Y:S01]  /*8d940*/  STL.64 [R1+0x230], R16 ;  /* 0x0002301001007387 */ /* 0x0003e20000100a00 */
[----:B------:R-:W-:Y:S01]  /*8d950*/  MOV R69, R18 ;  /* 0x0000001200457202 */ /* 0x000fe20000000f00 */
[----:B------:R-:W-:Y:S02]  /*8d960*/  IMAD.MOV.U32 R68, RZ, RZ, R19 ;  /* 0x000000ffff447224 */ /* 0x000fe400078e0013 */
[----:B------:R-:W2:Y:S04]  /*8d970*/  LDL.LU.64 R18, [R1+0x7518] ;  /* 0x0075180001127983 */ /* 0x000ea80000300a00 */
[----:B-1----:R-:W4:Y:S01]  /*8d980*/  LDL.LU.64 R16, [R1+0x7510] ;  /* 0x0075100001107983 */ /* 0x002f220000300a00 */
[C---:B--2---:R-:W-:Y:S11]  /*8d990*/  HMMA.1688.F32.TF32 R12, R236.reuse, R18, R12 ;  /* 0x00000012ec0c723c */ /* 0x044ff6000008100c */
[----:B------:R-:W-:Y:S11]  /*8d9a0*/  @!UPT UIADD3 URZ, URZ, URZ, URZ ;  /* 0x0000003f3f3ff290 */ /* 0x000ff6000fffe03f */
[----:B------:R-:W-:Y:S01]  /*8d9b0*/  @!UPT UIADD3 URZ, URZ, URZ, URZ ;  /* 0x0000003f3f3ff290 */ /* 0x000fe2000fffe03f */
[----:B------:R-:W-:Y:S04]  /*8d9c0*/  STL.64 [R1+0x220], R12 ;  /* 0x0002200c01007387 */ /* 0x000fe80000100a00 */
[----:B------:R1:W-:Y:S04]  /*8d9d0*/  STL.64 [R1+0x228], R14 ;  /* 0x0002280e01007387 */ /* 0x0003e80000100a00 */
[----:B-1----:R-:W2:Y:S04]  /*8d9e0*/  LDL.LU.64 R14, [R1+0x7508] ;  /* 0x00750800010e7983 */ /* 0x002ea80000300a00 */
[----:B------:R-:W3:Y:S01]  /*8d9f0*/  LDL.LU.64 R12, [R1+0x7500] ;  /* 0x00750000010c7983 */ /* 0x000ee20000300a00 */
[C---:B--2---:R-:W-:Y:S11]  /*8da00*/  HMMA.1688.F32.TF32 R8, R236.reuse, R14, R8 ;  /* 0x0000000eec08723c */ /* 0x044ff60000081008 */
[----:B------:R-:W-:Y:S11]  /*8da10*/  @!UPT UIADD3 URZ, URZ, URZ, URZ ;  /* 0x0000003f3f3ff290 */ /* 0x000ff6000fffe03f */
[----:B------:R-:W-:Y:S01]  /*8da20*/  @!UPT UIADD3 URZ, URZ, URZ, URZ ;  /* 0x0000003f3f3ff290 */ /* 0x000fe2000fffe03f */
[----:B------:R-:W-:Y:S04]  /*8da30*/  STL.64 [R1+0x210], R8 ;  /* 0x0002100801007387 */ /* 0x000fe80000100a00 */
[----:B------:R1:W-:Y:S04]  /*8da40*/  STL.64 [R1+0x218], R10 ;  /* 0x0002180a01007387 */ /* 0x0003e80000100a00 */
[----:B-1----:R-:W2:Y:S01]  /*8da50*/  LDL.LU.64 R10, [R1+0x74f8] ;  /* 0x0074f800010a7983 */ /* 0x002ea20000300a00 */
[C---:B------:R-:W-:Y:S03]  /*8da60*/  HMMA.1688.F32.TF32 R232, R236.reuse, R6, R232 ;  /* 0x00000006ece8723c */ /* 0x040fe600000810e8 */
[----:B------:R-:W3:Y:S05]  /*8da70*/  LDL.LU.64 R8, [R1+0x74f0] ;  /* 0x0074f00001087983 */ /* 0x000eea0000300a00 */
[C---:B--2---:R-:W-:Y:S11]  /*8da80*/  HMMA.1688.F32.TF32 R240, R236.reuse, R10, R240 ;  /* 0x0000000aecf0723c */ /* 0x044ff600000810f0 */
[----:B------:R-:W-:Y:S11]  /*8da90*/  @!UPT UIADD3 URZ, URZ, URZ, URZ ;  /* 0x0000003f3f3ff290 */ /* 0x000ff6000fffe03f */
[----:B------:R-:W-:Y:S01]  /*8daa0*/  @!UPT UIADD3 URZ, URZ, URZ, URZ ;  /* 0x0000003f3f3ff290 */ /* 0x000fe2000fffe03f */
[----:B------:R-:W-:Y:S04]  /*8dab0*/  STL.64 [R1+0x200], R240 ;  /* 0x000200f001007387 */ /* 0x000fe80000100a00 */
[----:B------:R1:W-:Y:S04]  /*8dac0*/  STL.64 [R1+0x208], R242 ;  /* 0x000208f201007387 */ /* 0x0003e80000100a00 */
[----:B------:R-:W-:Y:S04]  /*8dad0*/  STL.64 [R1+0x1f0], R232 ;  /* 0x0001f0e801007387 */ /* 0x000fe80000100a00 */
[----:B------:R2:W-:Y:S01]  /*8dae0*/  STL.64 [R1+0x1f8], R234 ;  /* 0x0001f8ea01007387 */ /* 0x0005e20000100a00 */
[C---:B-1----:R-:W-:Y:S08]  /*8daf0*/  HMMA.1688.F32.TF32 R240, R236.reuse, R30, R228 ;  /* 0x0000001eecf0723c */ /* 0x042ff000000810e4 */
[C---:B--2---:R-:W-:Y:S08]  /*8db00*/  HMMA.1688.F32.TF32 R232, R236.reuse, R34, R224 ;  /* 0x00000022ece8723c */ /* 0x044ff000000810e0 */
        /* <DEDUP_REMOVED lines=66> */
[----:B------:R-:W-:Y:S04]  /*8df30*/  STL.64 [R1+0x90], R148 ;  /* 0x0000909401007387 */ /* 0x000fe80000100a00 */
[----:B------:R-:W-:Y:S04]  /*8df40*/  STL.64 [R1+0x98], R150 ;  /* 0x0000989601007387 */ /* 0x000fe80000100a00 */
[----:B------:R-:W-:Y:S04]  /*8df50*/  STL.64 [R1+0x80], R144 ;  /* 0x0000809001007387 */ /* 0x000fe80000100a00 */
[----:B------:R-:W-:Y:S04]  /*8df60*/  STL.64 [R1+0x88], R146 ;  /* 0x0000889201007387 */ /* 0x000fe80000100a00 */
[----:B------:R-:W-:Y:S04]  /*8df70*/  STL.64 [R1+0x70], R140 ;  /* 0x0000708c01007387 */ /* 0x000fe80000100a00 */
[----:B------:R-:W-:Y:S04]  /*8df80*/  STL.64 [R1+0x78], R142 ;  /* 0x0000788e01007387 */ /* 0x000fe80000100a00 */
[----:B------:R-:W3:Y:S04]  /*8df90*/  LDL.LU R248, [R1+0xb00] ;  /* 0x000b000001f87983 */ /* 0x000ee80000300800 */
[----:B------:R1:W-:Y:S04]  /*8dfa0*/  STL.64 [R1+0x60], R136 ;  /* 0x0000608801007387 */ /* 0x0003e80000100a00 */
[----:B------:R1:W-:Y:S04]  /*8dfb0*/  STL.64 [R1+0x68], R138 ;  /* 0x0000688a01007387 */ /* 0x0003e80000100a00 */
[----:B------:R1:W-:Y:S04]  /*8dfc0*/  STL.64 [R1+0x40], R132 ;  /* 0x0000408401007387 */ /* 0x0003e80000100a00 */
[----:B------:R1:W-:Y:S04]  /*8dfd0*/  STL.64 [R1+0x48], R134 ;  /* 0x0000488601007387 */ /* 0x0003e80000100a00 */
[----:B------:R-:W3:Y:S04]  /*8dfe0*/  LDL.LU R249, [R1+0xb04] ;  /* 0x000b040001f97983 */ /* 0x000ee80000300800 */
[----:B------:R-:W3:Y:S04]  /*8dff0*/  LDL.LU R250, [R1+0xb08] ;  /* 0x000b080001fa7983 */ /* 0x000ee80000300800 */
[----:B------:R-:W3:Y:S04]  /*8e000*/  LDL.LU R251, [R1+0xb0c] ;  /* 0x000b0c0001fb7983 */ /* 0x000ee80000300800 */
[----:B-1----:R-:W4:Y:S04]  /*8e010*/  LDL.LU R152, [R1+0xb30] ;  /* 0x000b300001987983 */ /* 0x002f280000300800 */
[----:B------:R-:W4:Y:S04]  /*8e020*/  LDL.LU R153, [R1+0xb34] ;  /* 0x000b340001997983 */ /* 0x000f280000300800 */
[----:B--2---:R-:W4:Y:S04]  /*8e030*/  LDL.LU R154, [R1+0xb38] ;  /* 0x000b3800019a7983 */ /* 0x004f280000300800 */
        /* <DEDUP_REMOVED lines=53> */
[C---:B---3--:R-:W-:Y:S08]  /*8e390*/  HMMA.1688.F32.TF32 R248, R168.reuse, R118, R248 ;  /* 0x00000076a8f8723c */ /* 0x048ff000000810f8 */
[C---:B----4-:R-:W-:Y:S08]  /*8e3a0*/  HMMA.1688.F32.TF32 R152, R168.reuse, R130, R152 ;  /* 0x00000082a898723c */ /* 0x050ff00000081098 */
[C---:B--2---:R-:W-:Y:S08]  /*8e3b0*/  HMMA.1688.F32.TF32 R156, R168.reuse, R34, R156 ;  /* 0x00000022a89c723c */ /* 0x044ff0000008109c */
[C---:B------:R-:W-:Y:S08]  /*8e3c0*/  HMMA.1688.F32.TF32 R164, R168.reuse, R6, R164 ;  /* 0x00000006a8a4723c */ /* 0x040ff000000810a4 */
[C---:B------:R-:W-:Y:S08]  /*8e3d0*/  HMMA.1688.F32.TF32 R172, R168.reuse, R10, R172 ;  /* 0x0000000aa8ac723c */ /* 0x040ff000000810ac */
[C---:B------:R-:W-:Y:S08]  /*8e3e0*/  HMMA.1688.F32.TF32 R176, R168.reuse, R14, R176 ;  /* 0x0000000ea8b0723c */ /* 0x040ff000000810b0 */
[C---:B------:R-:W-:Y:S08]  /*8e3f0*/  HMMA.1688.F32.TF32 R188, R168.reuse, R26, R136 ;  /* 0x0000001aa8bc723c */ /* 0x040ff00000081088 */
[C---:B------:R-:W-:Y:S08]  /*8e400*/  HMMA.1688.F32.TF32 R184, R168.reuse, R22, R184 ;  /* 0x00000016a8b8723c */ /* 0x040ff000000810b8 */
[C---:B------:R-:W-:Y:S07]  /*8e410*/  HMMA.1688.F32.TF32 R180, R168.reuse, R18, R180 ;  /* 0x00000012a8b4723c */ /* 0x040fee00000810b4 */
[----:B------:R-:W-:Y:S01]  /*8e420*/  STL.64 [R1+0x30], R188 ;  /* 0x000030bc01007387 */ /* 0x000fe20000100a00 */
[C---:B------:R-:W-:Y:S03]  /*8e430*/  HMMA.1688.F32.TF32 R160, R168.reuse, R30, R160 ;  /* 0x0000001ea8a0723c */ /* 0x040fe600000810a0 */
[----:B------:R-:W-:Y:S04]  /*8e440*/  STL.64 [R1+0x38], R190 ;  /* 0x000038be01007387 */ /* 0x000fe80000100a00 */
[----:B------:R-:W-:Y:S04]  /*8e450*/  STL.64 [R1+0x2a0], R184 ;  /* 0x0002a0b801007387 */ /* 0x000fe80000100a00 */
[----:B------:R-:W-:Y:S01]  /*8e460*/  STL.64 [R1+0x2a8], R186 ;  /* 0x0002a8ba01007387 */ /* 0x000fe20000100a00 */
[C---:B------:R-:W-:Y:S03]  /*8e470*/  HMMA.1688.F32.TF32 R148, R168.reuse, R126, R148 ;  /* 0x0000007ea894723c */ /* 0x040fe60000081094 */
[----:B------:R-:W-:Y:S04]  /*8e480*/  STL.64 [R1+0x290], R180 ;  /* 0x000290b401007387 */ /* 0x000fe80000100a00 */
[----:B------:R-:W-:Y:S01]  /*8e490*/  STL.64 [R1+0x298], R182 ;  /* 0x000298b601007387 */ /* 0x000fe20000100a00 */
[C---:B------:R-:W-:Y:S03]  /*8e4a0*/  HMMA.1688.F32.TF32 R144, R168.reuse, R122, R144 ;  /* 0x0000007aa890723c */ /* 0x040fe60000081090 */
[----:B------:R-:W-:Y:S04]  /*8e4b0*/  STL.64 [R1+0x280], R176 ;  /* 0x000280b001007387 */ /* 0x000fe80000100a00 */
[----:B------:R-:W-:Y:S04]  /*8e4c0*/  STL.64 [R1+0x288], R178 ;  /* 0x000288b201007387 */ /* 0x000fe80000100a00 */
[----:B------:R-:W-:Y:S01]  /*8e4d0*/  STL.64 [R1+0x270], R172 ;  /* 0x000270ac01007387 */ /* 0x000fe20000100a00 */
[----:B------:R-:W-:Y:S03]  /*8e4e0*/  HMMA.1688.F32.TF32 R244, R168, R114, R244 ;  /* 0x00000072a8f4723c */ /* 0x000fe600000810f4 */
[----:B------:R-:W-:Y:S01]  /*8e4f0*/  STL.64 [R1+0x278], R174 ;  /* 0x000278ae01007387 */ /* 0x000fe20000100a00 */
[----:B------:R-:W-:-:S03]  /*8e500*/  MOV R81, R155 ;  /* 0x0000009b00517202 */ /* 0x000fc60000000f00 */
[----:B------:R-:W-:Y:S01]  /*8e510*/  STL.64 [R1+0x260], R164 ;  /* 0x000260a401007387 */ /* 0x000fe20000100a00 */
[----:B------:R-:W-:Y:S01]  /*8e520*/  IMAD.MOV.U32 R80, RZ, RZ, R154 ;  /* 0x000000ffff507224 */ /* 0x000fe200078e009a */
[----:B------:R-:W-:Y:S02]  /*8e530*/  HMMA.1688.F32.TF32 R240, R168, R110, R140 ;  /* 0x0000006ea8f0723c */ /* 0x000fe4000008108c */
[----:B------:R-:W-:Y:S04]  /*8e540*/  STL.64 [R1+0x268], R166 ;  /* 0x000268a601007387 */ /* 0x000fe80000100a00 */
[----:B------:R-:W-:Y:S04]  /*8e550*/  STL.64 [R1+0x250], R160 ;  /* 0x000250a001007387 */ /* 0x000fe80000100a00 */
[----:B------:R-:W-:Y:S04]  /*8e560*/  STL.64 [R1+0x258], R162 ;  /* 0x000258a201007387 */ /* 0x000fe80000100a00 */
[----:B------:R1:W-:Y:S04]  /*8e570*/  STL.64 [R1+0x240], R156 ;  /* 0x0002409c01007387 */ /* 0x0003e80000100a00 */
[----:B------:R2:W-:Y:S04]  /*8e580*/  STL.64 [R1+0x248], R158 ;  /* 0x0002489e01007387 */ /* 0x0005e80000100a00 */
[----:B------:R3:W-:Y:S04]  /*8e590*/  STL.64 [R1+0x20], R152 ;  /* 0x0000209801007387 */ /* 0x0007e80000100a00 */
[----:B------:R-:W-:Y:S04]  /*8e5a0*/  STL [R1+0x7474], R81 ;  /* 0x0074745101007387 */ /* 0x000fe80000100800 */
[----:B------:R-:W-:Y:S04]  /*8e5b0*/  STL [R1+0x7470], R80 ;  /* 0x0074705001007387 */ /* 0x000fe80000100800 */
[----:B------:R2:W-:Y:S04]  /*8e5c0*/  STL.64 [R1+0x10], R148 ;  /* 0x0000109401007387 */ /* 0x0005e80000100a00 */
[----:B------:R1:W-:Y:S04]  /*8e5d0*/  STL.64 [R1+0x18], R150 ;  /* 0x0000189601007387 */ /* 0x0003e80000100a00 */
[----:B------:R1:W-:Y:S04]  /*8e5e0*/  STL.64 [R1], R144 ;  /* 0x0000009001007387 */ /* 0x0003e80000100a00 */
[----:B------:R-:W-:Y:S04]  /*8e5f0*/  STL.64 [R1+0x7318], R250 ;  /* 0x007318fa01007387 */ /* 0x000fe80000100a00 */
[----:B------:R-:W-:Y:S04]  /*8e600*/  STL.64 [R1+0x7310], R248 ;  /* 0x007310f801007387 */ /* 0x000fe80000100a00 */
[----:B------:R-:W-:Y:S04]  /*8e610*/  STL.64 [R1+0x7328], R246 ;  /* 0x007328f601007387 */ /* 0x000fe80000100a00 */
[----:B------:R-:W-:Y:S04]  /*8e620*/  STL.64 [R1+0x7320], R244 ;  /* 0x007320f401007387 */ /* 0x000fe80000100a00 */
[----:B------:R-:W-:Y:S04]  /*8e630*/  STL.64 [R1+0x7338], R242 ;  /* 0x007338f201007387 */ /* 0x000fe80000100a00 */
[----:B------:R-:W-:Y:S04]  /*8e640*/  STL.64 [R1+0x7330], R240 ;  /* 0x007330f001007387 */ /* 0x000fe80000100a00 */
[----:B------:R-:W4:Y:S04]  /*8e650*/  LDL.LU R140, [R1+0xa30] ;  /* 0x000a3000018c7983 */ /* 0x000f280000300800 */
[----:B------:R-:W4:Y:S04]  /*8e660*/  LDL.LU R141, [R1+0xa34] ;  /* 0x000a3400018d7983 */ /* 0x000f280000300800 */
[----:B------:R-:W4:Y:S04]  /*8e670*/  LDL.LU R142, [R1+0xa38] ;  /* 0x000a3800018e7983 */ /* 0x000f280000300800 */
[----:B------:R-:W4:Y:S04]  /*8e680*/  LDL.LU R143, [R1+0xa3c] ;  /* 0x000a3c00018f7983 */ /* 0x000f280000300800 */
[----:B-1----:R-:W4:Y:S04]  /*8e690*/  LDL.LU R156, [R1+0xa70] ;  /* 0x000a7000019c7983 */ /* 0x002f280000300800 */
[----:B------:R-:W4:Y:S04]  /*8e6a0*/  LDL.LU R157, [R1+0xa74] ;  /* 0x000a7400019d7983 */ /* 0x000f280000300800 */
[----:B--2---:R-:W2:Y:S04]  /*8e6b0*/  LDL.LU R158, [R1+0xa78] ;  /* 0x000a7800019e7983 */ /* 0x004ea80000300800 */
        /* <DEDUP_REMOVED lines=23> */
[----:B------:R-:W3:Y:S04]  /*8e830*/  LDL.LU R154, [R1+0xa68] ;  /* 0x000a6800019a7983 */ /* 0x000ee80000300800 */
[----:B------:R-:W3:Y:S04]  /*8e840*/  LDL.LU R155, [R1+0xa6c] ;  /* 0x000a6c00019b7983 */ /* 0x000ee80000300800 */
[----:B------:R-:W3:Y:S04]  /*8e850*/  LDL.LU R148, [R1+0xa50] ;  /* 0x000a500001947983 */ /* 0x000ee80000300800 */
[----:B------:R-:W3:Y:S01]  /*8e860*/  LDL.LU R149, [R1+0xa54] ;  /* 0x000a540001957983 */ /* 0x000ee20000300800 */
[----:B------:R-:W-:-:S03]  /*8e870*/  IMAD.MOV.U32 R81, RZ, RZ, R146 ;  /* 0x000000ffff517224 */ /* 0x000fc600078e0092 */
[----:B------:R-:W3:Y:S01]  /*8e880*/  LDL.LU R150, [R1+0xa58] ;  /* 0x000a580001967983 */ /* 0x000ee20000300800 */
[----:B------:R-:W-:-:S03]  /*8e890*/  IMAD.MOV.U32 R80, RZ, RZ, R147 ;  /* 0x000000ffff507224 */ /* 0x000fc600078e0093 */
[----:B------:R-:W3:Y:S04]  /*8e8a0*/  LDL.LU R151, [R1+0xa5c] ;  /* 0x000a5c0001977983 */ /* 0x000ee80000300800 */
[----:B------:R-:W3:Y:S04]  /*8e8b0*/  LDL.LU R144, [R1+0xa40] ;  /* 0x000a400001907983 */ /* 0x000ee80000300800 */
[----:B------:R-:W3:Y:S04]  /*8e8c0*/  LDL.LU R145, [R1+0xa44] ;  /* 0x000a440001917983 */ /* 0x000ee80000300800 */
[----:B------:R-:W3:Y:S04]  /*8e8d0*/  LDL.LU R146, [R1+0xa48] ;  /* 0x000a480001927983 */ /* 0x000ee80000300800 */
[----:B------:R-:W3:Y:S01]  /*8e8e0*/  LDL.LU R147, [R1+0xa4c] ;  /* 0x000a4c0001937983 */ /* 0x000ee20000300800 */
[C---:B------:R-:W-:Y:S03]  /*8e8f0*/  HMMA.1688.F32.TF32 R236, R168.reuse, R106, R132 ;  /* 0x0000006aa8ec723c */ /* 0x040fe60000081084 */
[----:B------:R-:W3:Y:S04]  /*8e900*/  LDL.LU R132, [R1+0xa20] ;  /* 0x000a200001847983 */ /* 0x000ee80000300800 */
[----:B------:R-:W3:Y:S04]  /*8e910*/  LDL.LU R133, [R1+0xa24] ;  /* 0x000a240001857983 */ /* 0x000ee80000300800 */
[----:B------:R-:W3:Y:S04]  /*8e920*/  LDL.LU R134, [R1+0xa28] ;  /* 0x000a280001867983 */ /* 0x000ee80000300800 */
[----:B------:R-:W3:Y:S04]  /*8e930*/  LDL.LU R135, [R1+0xa2c] ;  /* 0x000a2c0001877983 */ /* 0x000ee80000300800 */
[----:B------:R-:W-:Y:S04]  /*8e940*/  LDS R136, [R76+0x83100] ;  /* 0x083100004c887984 */ /* 0x000fe80000000800 */
[----:B------:R-:W-:Y:S04]  /*8e950*/  STL.64 [R1+0x7348], R238 ;  /* 0x007348ee01007387 */ /* 0x000fe80000100a00 */
[----:B------:R-:W-:Y:S04]  /*8e960*/  STL.64 [R1+0x7340], R236 ;  /* 0x007340ec01007387 */ /* 0x000fe80000100a00 */
[----:B------:R-:W-:Y:S04]  /*8e970*/  LDS R138, [R76+0x83900] ;  /* 0x083900004c8a7984 */ /* 0x000fe80000000800 */
[----:B------:R-:W-:Y:S04]  /*8e980*/  LDS R137, [R77+0x83100] ;  /* 0x083100004d897984 */ /* 0x000fe80000000800 */
[----:B------:R-:W1:Y:S01]  /*8e990*/  LDS R139, [R77+0x83900] ;  /* 0x083900004d8b7984 */ /* 0x000e620000000800 */
[C---:B----4-:R-:W-:Y:S08]  /*8e9a0*/  HMMA.1688.F32.TF32 R196, R168.reuse, R66, R140 ;  /* 0x00000042a8c4723c */ /* 0x050ff0000008108c */
[C---:B--2---:R-:W-:Y:S08]  /*8e9b0*/  HMMA.1688.F32.TF32 R212, R168.reuse, R82, R156 ;  /* 0x00000052a8d4723c */ /* 0x044ff0000008109c */
[C---:B------:R-:W-:Y:S08]  /*8e9c0*/  HMMA.1688.F32.TF32 R228, R168.reuse, R98, R176 ;  /* 0x00000062a8e4723c */ /* 0x040ff000000810b0 */
[C---:B------:R-:W-:Y:S08]  /*8e9d0*/  HMMA.1688.F32.TF32 R232, R168.reuse, R102, R180 ;  /* 0x00000066a8e8723c */ /* 0x040ff000000810b4 */
[C---:B------:R-:W-:Y:S08]  /*8e9e0*/  HMMA.1688.F32.TF32 R224, R168.reuse, R94, R172 ;  /* 0x0000005ea8e0723c */ /* 0x040ff000000810ac */
[C---:B------:R-:W-:Y:S07]  /*8e9f0*/  HMMA.1688.F32.TF32 R220, R168.reuse, R90, R164 ;  /* 0x0000005aa8dc723c */ /* 0x040fee00000810a4 */
[----:B------:R-:W-:Y:S01]  /*8ea00*/  STL.64 [R1+0x7358], R234 ;  /* 0x007358ea01007387 */ /* 0x000fe20000100a00 */
[C---:B------:R-:W-:Y:S03]  /*8ea10*/  HMMA.1688.F32.TF32 R216, R168.reuse, R86, R160 ;  /* 0x00000056a8d8723c */ /* 0x040fe600000810a0 */
[----:B------:R-:W-:Y:S05]  /*8ea20*/  STL.64 [R1+0x7350], R232 ;  /* 0x007350e801007387 */ /* 0x000fea0000100a00 */
[C---:B---3--:R-:W-:Y:S01]  /*8ea30*/  HMMA.1688.F32.TF32 R208, R168.reuse, R78, R152 ;  /* 0x0000004ea8d0723c */ /* 0x048fe20000081098 */
        /* <DEDUP_REMOVED lines=44> */
[----:B------:R-:W-:Y:S03]  /*8ed00*/  HMMA.1688.F32.TF32 R192, R168, R62, R132 ;  /* 0x0000003ea8c0723c */ /* 0x000fe60000081084 */
        /* <DEDUP_REMOVED lines=20> */
[----:B------:R-:W-:Y:S04]  /*8ee50*/  STL.64 [R1+0x7400], R194 ;  /* 0x007400c201007387 */ /* 0x000fe80000100a00 */
[----:B------:R-:W-:Y:S01]  /*8ee60*/  STL.64 [R1+0x73f8], R192 ;  /* 0x0073f8c001007387 */ /* 0x000fe20000100a00 */
[----:B-1----:R-:W-:Y:S08]  /*8ee70*/  HMMA.1688.F32.TF32 R140, R136, R10, R140 ;  /* 0x0000000a888c723c */ /* 0x002ff0000008108c */
[C---:B---3--:R-:W-:Y:S08]  /*8ee80*/  HMMA.1688.F32.TF32 R184, R168.reuse, R54, R176 ;  /* 0x00000036a8b8723c */ /* 0x048ff000000810b0 */
[C---:B----4-:R-:W-:Y:S08]  /*8ee90*/  HMMA.1688.F32.TF32 R188, R168.reuse, R58, R180 ;  /* 0x0000003aa8bc723c */ /* 0x050ff000000810b4 */
[C---:B--2---:R-:W-:Y:S08]  /*8eea0*/  HMMA.1688.F32.TF32 R180, R168.reuse, R50, R172 ;  /* 0x00000032a8b4723c */ /* 0x044ff000000810ac */
[C---:B------:R-:W-:Y:S07]  /*8eeb0*/  HMMA.1688.F32.TF32 R176, R168.reuse, R46, R164 ;  /* 0x0000002ea8b0723c */ /* 0x040fee00000810a4 */
[----:B------:R-:W-:Y:S01]  /*8eec0*/  STL.64 [R1+0x7410], R190 ;  /* 0x007410be01007387 */ /* 0x000fe20000100a00 */
[C---:B------:R-:W-:Y:S08]  /*8eed0*/  HMMA.1688.F32.TF32 R172, R168.reuse, R42, R160 ;  /* 0x0000002aa8ac723c */ /* 0x040ff000000810a0 */
[----:B------:R-:W-:Y:S08]  /*8eee0*/  HMMA.1688.F32.TF32 R168, R168, R38, R156 ;  /* 0x00000026a8a8723c */ /* 0x000ff0000008109c */
[C---:B------:R-:W-:Y:S01]  /*8eef0*/  HMMA.1688.F32.TF32 R132, R136.reuse, R26, R132 ;  /* 0x0000001a8884723c */ /* 0x040fe20000081084 */
[----:B------:R-:W-:Y:S04]  /*8ef00*/  STL.64 [R1+0x7408], R188 ;  /* 0x007408bc01007387 */ /* 0x000fe80000100a00 */
[----:B------:R-:W-:Y:S04]  /*8ef10*/  STL.64 [R1+0x7420], R186 ;  /* 0x007420ba01007387 */ /* 0x000fe80000100a00 */
[----:B------:R-:W-:Y:S01]  /*8ef20*/  STL.64 [R1+0x7418], R184 ;  /* 0x007418b801007387 */ /* 0x000fe20000100a00 */
[C---:B------:R-:W-:Y:S03]  /*8ef30*/  HMMA.1688.F32.TF32 R144, R136.reuse, R14, R144 ;  /* 0x0000000e8890723c */ /* 0x040fe60000081090 */
[----:B------:R-:W-:Y:S05]  /*8ef40*/  STL.64 [R1+0x7430], R182 ;  /* 0x007430b601007387 */ /* 0x000fea0000100a00 */
[----:B------:R-:W-:Y:S01]  /*8ef50*/  HMMA.1688.F32.TF32 R152, R136, R22, R152 ;  /* 0x000000168898723c */ /* 0x000fe20000081098 */
[----:B------:R-:W-:Y:S05]  /*8ef60*/  STL.64 [R1+0x7428], R180 ;  /* 0x007428b401007387 */ /* 0x000fea0000100a00 */
[----:B------:R-:W-:-:S02]  /*8ef70*/  IMAD.MOV.U32 R89, RZ, RZ, R133 ;  /* 0x000000ffff597224 */ /* 0x000fc400078e0085 */
[----:B------:R-:W-:Y:S01]  /*8ef80*/  HMMA.1688.F32.TF32 R148, R136, R18, R148 ;  /* 0x000000128894723c */ /* 0x000fe20000081094 */
[----:B------:R-:W-:Y:S01]  /*8ef90*/  STL.64 [R1+0x7440], R178 ;  /* 0x007440b201007387 */ /* 0x000fe20000100a00 */
[----:B------:R-:W-:-:S03]  /*8efa0*/  MOV R88, R132 ;  /* 0x0000008400587202 */ /* 0x000fc60000000f00 */
[----:B------:R-:W-:Y:S04]  /*8efb0*/  STL.64 [R1+0x7438], R176 ;  /* 0x007438b001007387 */ /* 0x000fe80000100a00 */
[----:B------:R-:W-:Y:S04]  /*8efc0*/  STL.64 [R1+0x7450], R174 ;  /* 0x007450ae01007387 */ /* 0x000fe80000100a00 */
[----:B------:R-:W-:Y:S04]  /*8efd0*/  STL.64 [R1+0x7448], R172 ;  /* 0x007448ac01007387 */ /* 0x000fe80000100a00 */
[----:B------:R-:W-:Y:S04]  /*8efe0*/  STL.64 [R1+0x7460], R170 ;  /* 0x007460aa01007387 */ /* 0x000fe80000100a00 */
[----:B------:R-:W-:Y:S04]  /*8eff0*/  STL.64 [R1+0x7458], R168 ;  /* 0x007458a801007387 */ /* 0x000fe80000100a00 */
[----:B------:R-:W-:Y:S04]  /*8f000*/  STL.64 [R1+0x2c8], R134 ;  /* 0x0002c88601007387 */ /* 0x000fe80000100a00 */
[----:B------:R1:W-:Y:S04]  /*8f010*/  STL [R1+0x72fc], R89 ;  /* 0x0072fc5901007387 */ /* 0x0003e80000100800 */
[----:B------:R2:W-:Y:S04]  /*8f020*/  STL [R1+0x72f8], R88 ;  /* 0x0072f85801007387 */ /* 0x0005e80000100800 */
[----:B------:R-:W-:Y:S04]  /*8f030*/  STL.64 [R1+0x3d0], R152 ;  /* 0x0003d09801007387 */ /* 0x000fe80000100a00 */
[----:B------:R-:W-:Y:S04]  /*8f040*/  STL.64 [R1+0x3d8], R154 ;  /* 0x0003d89a01007387 */ /* 0x000fe80000100a00 */
[----:B------:R-:W-:Y:S04]  /*8f050*/  STL.64 [R1+0x3c0], R148 ;  /* 0x0003c09401007387 */ /* 0x000fe80000100a00 */
[----:B------:R-:W-:Y:S04]  /*8f060*/  STL.64 [R1+0x3c8], R150 ;  /* 0x0003c89601007387 */ /* 0x000fe80000100a00 */
[----:B------:R-:W-:Y:S01]  /*8f070*/  STL.64 [R1+0x3b0], R144 ;  /* 0x0003b09001007387 */ /* 0x000fe20000100a00 */
[----:B-1----:R-:W-:-:S03]  /*8f080*/  IMAD.MOV.U32 R89, RZ, RZ, R141 ;  /* 0x000000ffff597224 */ /* 0x002fc600078e008d */
[----:B------:R-:W-:Y:S01]  /*8f090*/  STL.64 [R1+0x3b8], R146 ;  /* 0x0003b89201007387 */ /* 0x000fe20000100a00 */
[----:B--2---:R-:W-:-:S03]  /*8f0a0*/  MOV R88, R142 ;  /* 0x0000008e00587202 */ /* 0x004fc60000000f00 */
[----:B------:R1:W-:Y:S04]  /*8f0b0*/  STL [R1+0x3a0], R140 ;  /* 0x0003a08c01007387 */ /* 0x0003e80000100800 */
[----:B------:R2:W-:Y:S04]  /*8f0c0*/  STL [R1+0x3ac], R143 ;  /* 0x0003ac8f01007387 */ /* 0x0005e80000100800 */
[----:B------:R-:W-:Y:S04]  /*8f0d0*/  LDS R132, [R76+0x83180] ;  /* 0x083180004c847984 */ /* 0x000fe80000000800 */
[----:B-1----:R-:W3:Y:S04]  /*8f0e0*/  LDL.LU R140, [R1+0x5e0] ;  /* 0x0005e000018c7983 */ /* 0x002ee80000300800 */
[----:B------:R-:W3:Y:S04]  /*8f0f0*/  LDL.LU R141, [R1+0x5e4] ;  /* 0x0005e400018d7983 */ /* 0x000ee80000300800 */
[----:B------:R-:W3:Y:S04]  /*8f100*/  LDL.LU R142, [R1+0x5e8] ;  /* 0x0005e800018e7983 */ /* 0x000ee80000300800 */
[----:B--2---:R-:W3:Y:S04]  /*8f110*/  LDL.LU R143, [R1+0x5ec] ;  /* 0x0005ec00018f7983 */ /* 0x004ee80000300800 */
        /* <DEDUP_REMOVED lines=101> */
[----:B------:R1:W-:Y:S04]  /*8f770*/  STL [R1+0x7300], R88 ;  /* 0x0073005801007387 */ /* 0x0003e80000100800 */
[----:B------:R-:W-:Y:S04]  /*8f780*/  LDS R134, [R76+0x83980] ;  /* 0x083980004c867984 */ /* 0x000fe80000000800 */
[----:B------:R-:W-:Y:S04]  /*8f790*/  LDS R133, [R77+0x83180] ;  /* 0x083180004d857984 */ /* 0x000fe80000000800 */
[----:B------:R-:W1:Y:S01]  /*8f7a0*/  LDS R135, [R77+0x83980] ;  /* 0x083980004d877984 */ /* 0x000e620000000800 */
[C---:B--2---:R-:W-:Y:S08]  /*8f7b0*/  HMMA.1688.F32.TF32 R168, R136.reuse, R30, R180 ;  /* 0x0000001e88a8723c */ /* 0x044ff000000810b4 */
[----:B---3--:R-:W-:Y:S11]  /*8f7c0*/  HMMA.1688.F32.TF32 R172, R136, R6, R176 ;  /* 0x0000000688ac723c */ /* 0x008ff600000810b0 */
[----:B------:R-:W-:Y:S04]  /*8f7d0*/  @!UPT UIADD3 URZ, URZ, URZ, URZ ;  /* 0x0000003f3f3ff290 */ /* 0x000fe8000fffe03f */
[----:B------:R-:W-:Y:S01]  /*8f7e0*/  STL [R1+0x384], R169 ;  /* 0x000384a901007387 */ /* 0x000fe20000100800 */
[----:B-1----:R-:W-:-:S07]  /*8f7f0*/  IMAD.MOV.U32 R88, RZ, RZ, R168 ;  /* 0x000000ffff587224 */ /* 0x002fce00078e00a8 */
[----:B------:R-:W-:Y:S04]  /*8f800*/  STL.64 [R1+0x390], R172 ;  /* 0x000390ac01007387 */ /* 0x000fe80000100a00 */
[----:B------:R-:W-:Y:S04]  /*8f810*/  STL.64 [R1+0x398], R174 ;  /* 0x000398ae01007387 */ /* 0x000fe80000100a00 */
[----:B------:R4:W-:Y:S02]  /*8f820*/  STL.64 [R1+0x388], R170 ;  /* 0x000388aa01007387 */ /* 0x0009e40000100a00 */
[----:B----4-:R-:W-:Y:S02]  /*8f830*/  HMMA.1688.F32.TF32 R168, R136, R34, R184 ;  /* 0x0000002288a8723c */ /* 0x010fe400000810b8 */
[----:B------:R-:W-:Y:S11]  /*8f840*/  STL [R1+0x7308], R88 ;  /* 0x0073085801007387 */ /* 0x000ff60000100800 */
[----:B------:R-:W-:Y:S10]  /*8f850*/  @!UPT UIADD3 URZ, URZ, URZ, URZ ;  /* 0x0000003f3f3ff290 */ /* 0x000ff4000fffe03f */
[----:B------:R-:W-:Y:S01]  /*8f860*/  STL.64 [R1+0x370], R168 ;  /* 0x000370a801007387 */ /* 0x000fe20000100a00 */
[----:B------:R-:W-:-:S03]  /*8f870*/  IMAD.MOV.U32 R89, RZ, RZ, R171 ;  /* 0x000000ffff597224 */ /* 0x000fc600078e00ab */
[----:B------:R1:W-:Y:S02]  /*8f880*/  STL [R1+0x378], R170 ;  /* 0x000378aa01007387 */ /* 0x0003e40000100800 */
[C---:B-1----:R-:W-:Y:S08]  /*8f890*/  HMMA.1688.F32.TF32 R168, R136.reuse, R130, R188 ;  /* 0x0000008288a8723c */ /* 0x042ff000000810bc */
[C---:B------:R-:W-:Y:S08]  /*8f8a0*/  HMMA.1688.F32.TF32 R176, R136.reuse, R126, R192 ;  /* 0x0000007e88b0723c */ /* 0x040ff000000810c0 */
[----:B------:R-:W-:Y:S07]  /*8f8b0*/  HMMA.1688.F32.TF32 R172, R136, R122, R196 ;  /* 0x0000007a88ac723c */ /* 0x000fee00000810c4 */
[----:B------:R-:W-:Y:S01]  /*8f8c0*/  STL.64 [R1+0x360], R168 ;  /* 0x000360a801007387 */ /* 0x000fe20000100a00 */
[----:B------:R-:W-:-:S03]  /*8f8d0*/  MOV R88, R170 ;  /* 0x000000aa00587202 */ /* 0x000fc60000000f00 */
[----:B------:R1:W-:Y:S02]  /*8f8e0*/  STL [R1+0x36c], R171 ;  /* 0x00036cab01007387 */ /* 0x0003e40000100800 */
        /* <DEDUP_REMOVED lines=36> */
[C---:B------:R-:W-:Y:S08]  /*8fb30*/  HMMA.1688.F32.TF32 R164, R136.reuse, R66, R164 ;  /* 0x0000004288a4723c */ /* 0x040ff000000810a4 */
[C---:B-1----:R-:W-:Y:S08]  /*8fb40*/  HMMA.1688.F32.TF32 R168, R136.reuse, R70, R248 ;  /* 0x0000004688a8723c */ /* 0x042ff000000810f8 */
[C---:B------:R-:W-:Y:S08]  /*8fb50*/  HMMA.1688.F32.TF32 R160, R136.reuse, R62, R160 ;  /* 0x0000003e88a0723c */ /* 0x040ff000000810a0 */
[C---:B------:R-:W-:Y:S08]  /*8fb60*/  HMMA.1688.F32.TF32 R156, R136.reuse, R58, R156 ;  /* 0x0000003a889c723c */ /* 0x040ff0000008109c */
[C---:B------:R-:W-:Y:S08]  /*8fb70*/  HMMA.1688.F32.TF32 R152, R136.reuse, R54, R152 ;  /* 0x000000368898723c */ /* 0x040ff00000081098 */
        /* <DEDUP_REMOVED lines=20> */
[----:B-1----:R-:W3:Y:S04]  /*8fcc0*/  LDL.LU R144, [R1+0x470] ;  /* 0x0004700001907983 */ /* 0x002ee80000300800 */
        /* <DEDUP_REMOVED lines=91> */
[----:B------:R-:W-:Y:S11]  /*90280*/  HMMA.1688.F32.TF32 R140, R136, R42, R140 ;  /* 0x0000002a888c723c */ /* 0x000ff6000008108c */
[----:B------:R-:W-:Y:S11]  /*90290*/  @!UPT UIADD3 URZ, URZ, URZ, URZ ;  /* 0x0000003f3f3ff290 */ /* 0x000ff6000fffe03f */
[----:B------:R-:W-:Y:S02]  /*902a0*/  @!UPT UIADD3 URZ, URZ, URZ, URZ ;  /* 0x0000003f3f3ff290 */ /* 0x000fe4000fffe03f */
[----:B------:R-:W-:Y:S01]  /*902b0*/  MOV R84, R142 ;  /* 0x0000008e00547202 */ /* 0x000fe20000000f00 */
[----:B------:R-:W-:Y:S02]  /*902c0*/  IMAD.MOV.U32 R85, RZ, RZ, R143 ;  /* 0x000000ffff557224 */ /* 0x000fe400078e008f */
[----:B------:R-:W-:Y:S02]  /*902d0*/  IMAD.MOV.U32 R142, RZ, RZ, R93 ;  /* 0x000000ffff8e7224 */ /* 0x000fe400078e005d */
[----:B------:R-:W-:Y:S02]  /*902e0*/  IMAD.MOV.U32 R143, RZ, RZ, R92 ;  /* 0x000000ffff8f7224 */ /* 0x000fe400078e005c */
[----:B------:R-:W-:Y:S02]  /*902f0*/  IMAD.MOV.U32 R76, RZ, RZ, R140 ;  /* 0x000000ffff4c7224 */ /* 0x000fe400078e008c */
[----:B------:R-:W-:Y:S01]  /*90300*/  IMAD.MOV.U32 R77, RZ, RZ, R141 ;  /* 0x000000ffff4d7224 */ /* 0x000fe200078e008d */
[----:B------:R-:W-:Y:S01]  /*90310*/  MOV R141, R96 ;  /* 0x00000060008d7202 */ /* 0x000fe20000000f00 */
[----:B------:R-:W-:Y:S01]  /*90320*/  IMAD.MOV.U32 R140, RZ, RZ, R97 ;  /* 0x000000ffff8c7224 */ /* 0x000fe200078e0061 */
[----:B--2---:R-:W-:Y:S08]  /*90330*/  HMMA.1688.F32.TF32 R168, R132, R26, R188 ;  /* 0x0000001a84a8723c */ /* 0x004ff000000810bc */
[----:B---3--:R-:W-:Y:S08]  /*90340*/  HMMA.1688.F32.TF32 R172, R136, R38, R184 ;  /* 0x0000002688ac723c */ /* 0x008ff000000810b8 */
[C---:B----4-:R-:W-:Y:S11]  /*90350*/  HMMA.1688.F32.TF32 R136, R132.reuse, R22, R192 ;  /* 0x000000168488723c */ /* 0x050ff600000810c0 */
        /* <DEDUP_REMOVED lines=9> */
[----:B-1----:R-:W-:Y:S07]  /*903f0*/  HMMA.1688.F32.TF32 R136, R132, R10, R204 ;  /* 0x0000000a8488723c */ /* 0x002fee00000810cc */
[----:B------:R-:W-:Y:S04]  /*90400*/  STL.64 [R1+0x1050], R172 ;  /* 0x001050ac01007387 */ /* 0x000fe80000100a00 */
[----:B------:R-:W-:Y:S04]  /*90410*/  STL.64 [R1+0x1058], R174 ;  /* 0x001058ae01007387 */ /* 0x000fe80000100a00 */
[----:B------:R-:W-:Y:S04]  /*90420*/  STL.64 [R1+0x1040], R168 ;  /* 0x001040a801007387 */ /* 0x000fe80000100a00 */
[----:B------:R-:W-:Y:S04]  /*90430*/  STL.64 [R1+0x1048], R170 ;  /* 0x001048aa01007387 */ /* 0x000fe80000100a00 */
[----:B------:R1:W-:Y:S01]  /*90440*/  STL.64 [R1+0x1038], R138 ;  /* 0x0010388a01007387 */ /* 0x0003e20000100a00 */
[----:B------:R-:W-:Y:S01]  /*90450*/  MOV R92, R136 ;  /* 0x00000088005c7202 */ /* 0x000fe20000000f00 */
[----:B------:R-:W-:-:S02]  /*90460*/  IMAD.MOV.U32 R93, RZ, RZ, R137 ;  /* 0x000000ffff5d7224 */ /* 0x000fc400078e0089 */
[C---:B-1----:R-:W-:Y:S08]  /*90470*/  HMMA.1688.F32.TF32 R136, R132.reuse, R6, R208 ;  /* 0x000000068488723c */ /* 0x042ff000000810d0 */
[C---:B------:R-:W-:Y:S08]  /*90480*/  HMMA.1688.F32.TF32 R168, R132.reuse, R30, R212 ;  /* 0x0000001e84a8723c */ /* 0x040ff000000810d4 */
[----:B------:R-:W-:Y:S07]  /*90490*/  HMMA.1688.F32.TF32 R172, R132, R34, R216 ;  /* 0x0000002284ac723c */ /* 0x000fee00000810d8 */
[----:B------:R1:W-:Y:S01]  /*904a0*/  STL.64 [R1+0x1028], R138 ;  /* 0x0010288a01007387 */ /* 0x0003e20000100a00 */
[----:B------:R-:W-:Y:S01]  /*904b0*/  IMAD.MOV.U32 R96, RZ, RZ, R136 ;  /* 0x000000ffff607224 */ /* 0x000fe200078e0088 */
[----:B------:R-:W-:-:S02]  /*904c0*/  MOV R97, R137 ;  /* 0x0000008900617202 */ /* 0x000fc40000000f00 */
[C---:B-1----:R-:W-:Y:S04]  /*904d0*/  HMMA.1688.F32.TF32 R136, R132.reuse, R130, R220 ;  /* 0x000000828488723c */ /* 0x042fe800000810dc */
[----:B------:R-:W-:Y:S04]  /*904e0*/  STL.64 [R1+0x1010], R168 ;  /* 0x001010a801007387 */ /* 0x000fe80000100a00 */
[----:B------:R1:W-:Y:S04]  /*904f0*/  STL.64 [R1+0x1018], R170 ;  /* 0x001018aa01007387 */ /* 0x0003e80000100a00 */
[----:B------:R-:W-:Y:S04]  /*90500*/  STL.64 [R1+0x1000], R172 ;  /* 0x001000ac01007387 */ /* 0x000fe80000100a00 */
[----:B------:R2:W-:Y:S01]  /*90510*/  STL.64 [R1+0x1008], R174 ;  /* 0x001008ae01007387 */ /* 0x0005e20000100a00 */
[C---:B-1----:R-:W-:Y:S06]  /*90520*/  HMMA.1688.F32.TF32 R168, R132.reuse, R126, R224 ;  /* 0x0000007e84a8723c */ /* 0x042fec00000810e0 */
[----:B------:R-:W-:Y:S02]  /*90530*/  STL.64 [R1+0xff0], R136 ;  /* 0x000ff08801007387 */ /* 0x000fe40000100a00 */
[C---:B--2---:R-:W-:Y:S02]  /*90540*/  HMMA.1688.F32.TF32 R172, R132.reuse, R122, R228 ;  /* 0x0000007a84ac723c */ /* 0x044fe400000810e4 */
[----:B------:R1:W-:Y:S06]  /*90550*/  STL.64 [R1+0xff8], R138 ;  /* 0x000ff88a01007387 */ /* 0x0003ec0000100a00 */
        /* <DEDUP_REMOVED lines=12> */
[----:B------:R-:W-:Y:S01]  /*90620*/  STL.64 [R1+0xfa0], R172 ;  /* 0x000fa0ac01007387 */ /* 0x000fe20000100a00 */
[C---:B------:R-:W-:Y:S03]  /*90630*/  HMMA.1688.F32.TF32 R164, R132.reuse, R98, R164 ;  /* 0x0000006284a4723c */ /* 0x040fe600000810a4 */
[----:B------:R-:W-:Y:S05]  /*90640*/  STL.64 [R1+0xfa8], R174 ;  /* 0x000fa8ae01007387 */ /* 0x000fea0000100a00 */
[C---:B-1----:R-:W-:Y:S01]  /*90650*/  HMMA.1688.F32.TF32 R168, R132.reuse, R102, R248 ;  /* 0x0000006684a8723c */ /* 0x042fe200000810f8 */
[----:B------:R-:W-:Y:S04]  /*90660*/  STL.64 [R1+0xf90], R136 ;  /* 0x000f908801007387 */ /* 0x000fe80000100a00 */
[----:B------:R1:W-:Y:S03]  /*90670*/  STL.64 [R1+0xf98], R138 ;  /* 0x000f988a01007387 */ /* 0x0003e60000100a00 */
[C---:B-1----:R-:W-:Y:S11]  /*90680*/  HMMA.1688.F32.TF32 R136, R132.reuse, R94, R160 ;  /* 0x0000005e8488723c */ /* 0x042ff600000810a0 */
[----:B------:R-:W-:Y:S04]  /*90690*/  @!UPT UIADD3 URZ, URZ, URZ, URZ ;  /* 0x0000003f3f3ff290 */ /* 0x000fe8000fffe03f */
[----:B------:R-:W-:Y:S04]  /*906a0*/  STL.64 [R1+0xf80], R168 ;  /* 0x000f80a801007387 */ /* 0x000fe80000100a00 */
[----:B------:R-:W-:Y:S04]  /*906b0*/  STL.64 [R1+0xf88], R170 ;  /* 0x000f88aa01007387 */ /* 0x000fe80000100a00 */
[----:B------:R1:W-:Y:S04]  /*906c0*/  STL.64 [R1+0x72e8], R92 ;  /* 0x0072e85c01007387 */ /* 0x0003e80000100a00 */
[----:B------:R-:W-:Y:S04]  /*906d0*/  STL.64 [R1+0xf70], R164 ;  /* 0x000f70a401007387 */ /* 0x000fe80000100a00 */
        /* <DEDUP_REMOVED lines=8> */
[----:B------:R2:W-:Y:S01]  /*90760*/  STL.64 [R1+0x72f0], R84 ;  /* 0x0072f05401007387 */ /* 0x0005e20000100a00 */
[C---:B-1----:R-:W-:Y:S04]  /*90770*/  HMMA.1688.F32.TF32 R92, R132.reuse, R82, R148 ;  /* 0x00000052845c723c */ /* 0x042fe80000081094 */
[----:B------:R-:W-:Y:S04]  /*90780*/  STL.64 [R1+0xf40], R88 ;  /* 0x000f405801007387 */ /* 0x000fe80000100a00 */
[----:B------:R1:W-:Y:S01]  /*90790*/  STL.64 [R1+0xf48], R90 ;  /* 0x000f485a01007387 */ /* 0x0003e20000100a00 */
[----:B--2---:R-:W-:Y:S01]  /*907a0*/  HMMA.1688.F32.TF32 R84, R132, R74, R140 ;  /* 0x0000004a8454723c */ /* 0x004fe2000008108c */
[----:B------:R-:W-:Y:S01]  /*907b0*/  MOV R148, R109 ;  /* 0x0000006d00947202 */ /* 0x000fe20000000f00 */
[----:B------:R-:W-:Y:S01]  /*907c0*/  IMAD.MOV.U32 R149, RZ, RZ, R112 ;  /* 0x000000ffff957224 */ /* 0x000fe200078e0070 */
[----:B------:R-:W-:Y:S01]  /*907d0*/  MOV R151, R116 ;  /* 0x0000007400977202 */ /* 0x000fe20000000f00 */
[----:B------:R-:W-:-:S02]  /*907e0*/  IMAD.MOV.U32 R150, RZ, RZ, R113 ;  /* 0x000000ffff967224 */ /* 0x000fc400078e0071 */
[----:B------:R-:W-:Y:S01]  /*907f0*/  IMAD.MOV.U32 R152, RZ, RZ, R73 ;  /* 0x000000ffff987224 */ /* 0x000fe200078e0049 */
[----:B------:R-:W-:Y:S01]  /*90800*/  MOV R154, R105 ;  /* 0x00000069009a7202 */ /* 0x000fe20000000f00 */
[----:B-1----:R-:W-:Y:S06]  /*90810*/  HMMA.1688.F32.TF32 R88, R132, R78, R144 ;  /* 0x0000004e8458723c */ /* 0x002fec0000081090 */
[----:B------:R-:W-:Y:S01]  /*90820*/  STL.64 [R1+0xf30], R92 ;  /* 0x000f305c01007387 */ /* 0x000fe20000100a00 */
[----:B------:R-:W-:-:S03]  /*90830*/  IMAD.MOV.U32 R140, RZ, RZ, R3 ;  /* 0x000000ffff8c7224 */ /* 0x000fc600078e0003 */
[----:B------:R-:W-:Y:S01]  /*90840*/  STL.64 [R1+0xf38], R94 ;  /* 0x000f385e01007387 */ /* 0x000fe20000100a00 */
        /* <DEDUP_REMOVED lines=8> */
[----:B------:R-:W-:Y:S02]  /*908d0*/  IMAD.MOV.U32 R153, RZ, RZ, R104 ;  /* 0x000000ffff997224 */ /* 0x000fe400078e0068 */
[----:B------:R-:W-:Y:S01]  /*908e0*/  IMAD.MOV.U32 R161, RZ, RZ, R64 ;  /* 0x000000ffffa17224 */ /* 0x000fe200078e0040 */
[----:B------:R-:W-:Y:S01]  /*908f0*/  MOV R163, R72 ;  /* 0x0000004800a37202 */ /* 0x000fe20000000f00 */
[----:B------:R-:W-:-:S02]  /*90900*/  IMAD.MOV.U32 R155, RZ, RZ, R108 ;  /* 0x000000ffff9b7224 */ /* 0x000fc400078e006c */
[----:B------:R-:W-:Y:S02]  /*90910*/  IMAD.MOV.U32 R162, RZ, RZ, R65 ;  /* 0x000000ffffa27224 */ /* 0x000fe400078e0041 */
[----:B------:R-:W-:Y:S01]  /*90920*/  IMAD.MOV.U32 R164, RZ, RZ, R17 ;  /* 0x000000ffffa47224 */ /* 0x000fe200078e0011 */
[----:B------:R-:W-:Y:S04]  /*90930*/  STL.64 [R1+0xf20], R88 ;  /* 0x000f205801007387 */ /* 0x000fe80000100a00 */
[----:B------:R-:W-:Y:S04]  /*90940*/  STL.64 [R1+0xf28], R90 ;  /* 0x000f285a01007387 */ /* 0x000fe80000100a00 */
[----:B------:R-:W2:Y:S04]  /*90950*/  LDL.LU R3, [R1+0x74e8] ;  /* 0x0074e80001037983 */ /* 0x000ea80000300800 */
[----:B------:R-:W-:Y:S04]  /*90960*/  STL.64 [R1+0xf10], R84 ;  /* 0x000f105401007387 */ /* 0x000fe80000100a00 */
[----:B------:R1:W-:Y:S04]  /*90970*/  STL.64 [R1+0xf18], R86 ;  /* 0x000f185601007387 */ /* 0x0003e80000100a00 */
[----:B------:R-:W3:Y:S04]  /*90980*/  LDL.LU R4, [R1+0x74e4] ;  /* 0x0074e40001047983 */ /* 0x000ee80000300800 */
[----:B------:R-:W4:Y:S01]  /*90990*/  LDL.LU R5, [R1+0x74e0] ;  /* 0x0074e00001057983 */ /* 0x000f220000300800 */
[----:B------:R-:W-:-:S03]  /*909a0*/  IMAD.MOV.U32 R147, RZ, RZ, R124 ;  /* 0x000000ffff937224 */ /* 0x000fc600078e007c */
        /* <DEDUP_REMOVED lines=9> */
[----:B------:R-:W-:-:S03]  /*90a40*/  IMAD.MOV.U32 R156, RZ, RZ, R9 ;  /* 0x000000ffff9c7224 */ /* 0x000fc600078e0009 */
[----:B------:R-:W2:Y:S04]  /*90a50*/  LDL.LU R73, [R1+0x74b8] ;  /* 0x0074b80001497983 */ /* 0x000ea80000300800 */
[----:B------:R-:W2:Y:S01]  /*90a60*/  LDL.LU R104, [R1+0x74b4] ;  /* 0x0074b40001687983 */ /* 0x000ea20000300800 */
[----:B------:R-:W-:-:S03]  /*90a70*/  IMAD.MOV.U32 R158, RZ, RZ, R13 ;  /* 0x000000ffff9e7224 */ /* 0x000fc600078e000d */
[----:B------:R-:W2:Y:S01]  /*90a80*/  LDL.LU R105, [R1+0x74b0] ;  /* 0x0074b00001697983 */ /* 0x000ea20000300800 */
[----:B------:R-:W-:-:S03]  /*90a90*/  IMAD.MOV.U32 R159, RZ, RZ, R16 ;  /* 0x000000ffff9f7224 */ /* 0x000fc600078e0010 */
[----:B------:R-:W2:Y:S04]  /*90aa0*/  LDL.LU R108, [R1+0x74ac] ;  /* 0x0074ac00016c7983 */ /* 0x000ea80000300800 */
[----:B------:R-:W2:Y:S04]  /*90ab0*/  LDL.LU R9, [R1+0x74a8] ;  /* 0x0074a80001097983 */ /* 0x000ea80000300800 */
[----:B------:R-:W2:Y:S04]  /*90ac0*/  LDL.LU R12, [R1+0x74a4] ;  /* 0x0074a400010c7983 */ /* 0x000ea80000300800 */
[----:B------:R-:W2:Y:S04]  /*90ad0*/  LDL.LU R13, [R1+0x74a0] ;  /* 0x0074a000010d7983 */ /* 0x000ea80000300800 */
[----:B------:R-:W2:Y:S04]  /*90ae0*/  LDL.LU R16, [R1+0x749c] ;  /* 0x00749c0001107983 */ /* 0x000ea80000300800 */
[----:B------:R-:W2:Y:S01]  /*90af0*/  LDL.LU R25, [R1+0x7498] ;  /* 0x0074980001197983 */ /* 0x000ea20000300800 */
[----:B------:R-:W-:-:S03]  /*90b00*/  IMAD.MOV.U32 R165, RZ, RZ, R20 ;  /* 0x000000ffffa57224 */ /* 0x000fc600078e0014 */
[----:B------:R-:W2:Y:S01]  /*90b10*/  LDL.LU R64, [R1+0x7494] ;  /* 0x0074940001407983 */ /* 0x000ea20000300800 */
[----:B------:R-:W-:-:S03]  /*90b20*/  MOV R166, R21 ;  /* 0x0000001500a67202 */ /* 0x000fc60000000f00 */
        /* <DEDUP_REMOVED lines=9> */
[----:B------:R-:W2:Y:S04]  /*90bc0*/  LDL R98, [R1+0x1b08] ;  /* 0x001b080001627983 */ /* 0x000ea80000100800 */
[----:B------:R-:W2:Y:S04]  /*90bd0*/  LDL R99, [R1+0x1b0c] ;  /* 0x001b0c0001637983 */ /* 0x000ea80000100800 */
[----:B------:R-:W-:Y:S04]  /*90be0*/  LDS R74, [R0+0x84800] ;  /* 0x08480000004a7984 */ /* 0x000fe80000000800 */
[----:B------:R-:W-:Y:S01]  /*90bf0*/  LDS R75, [R2+0x84800] ;  /* 0x08480000024b7984 */ /* 0x000fe20000000800 */
[----:B------:R-:W-:Y:S01]  /*90c00*/  MOV R249, R129 ;  /* 0x0000008100f97202 */ /* 0x000fe20000000f00 */
[----:B------:R-:W-:-:S02]  /*90c10*/  IMAD.MOV.U32 R250, RZ, RZ, R128 ;  /* 0x000000fffffa7224 */ /* 0x000fc400078e0080 */
[----:B------:R-:W-:Y:S02]  /*90c20*/  IMAD.MOV.U32 R251, RZ, RZ, R125 ;  /* 0x000000fffffb7224 */ /* 0x000fe400078e007d */
[----:B---3--:R-:W-:Y:S02]  /*90c30*/  IMAD.MOV.U32 R246, RZ, RZ, R4 ;  /* 0x000000fffff67224 */ /* 0x008fe400078e0004 */
[----:B----4-:R-:W-:Y:S01]  /*90c40*/  IMAD.MOV.U32 R245, RZ, RZ, R5 ;  /* 0x000000fffff57224 */ /* 0x010fe200078e0005 */
[----:B--2---:R-:W-:Y:S01]  /*90c50*/  MOV R244, R8 ;  /* 0x0000000800f47202 */ /* 0x004fe20000000f00 */
        /* <DEDUP_REMOVED lines=9> */
[----:B------:R-:W2:Y:S04]  /*90cf0*/  LDSM.16.M88.4 R24, [R252+0x80] ;  /* 0x00008000fc18783b */ /* 0x000ea80000000200 */
[----:B------:R-:W3:Y:S04]  /*90d00*/  LDSM.16.M88.4 R20, [R252+0x2080] ;  /* 0x00208000fc14783b */ /* 0x000ee80000000200 */
[----:B------:R-:W4:Y:S04]  /*90d10*/  LDSM.16.M88.4 R16, [R252+0x4080] ;  /* 0x00408000fc10783b */ /* 0x000f280000000200 */
[----:B------:R-:W4:Y:S04]  /*90d20*/  LDSM.16.M88.4 R12, [R252+0x6080] ;  /* 0x00608000fc0c783b */ /* 0x000f280000000200 */
[----:B------:R-:W4:Y:S04]  /*90d30*/  LDSM.16.M88.4 R8, [R252+0x8080] ;  /* 0x00808000fc08783b */ /* 0x000f280000000200 */
[----:B------:R-:W4:Y:S01]  /*90d40*/  LDSM.16.M88.4 R4, [R252+0xa080] ;  /* 0x00a08000fc04783b */ /* 0x000f220000000200 */
[----:B------:R-:W-:Y:S01]  /*90d50*/  MOV R224, R72 ;  /* 0x0000004800e07202 */ /* 0x000fe20000000f00 */
[----:B------:R-:W-:-:S02]  /*90d60*/  IMAD.MOV.U32 R225, RZ, RZ, R65 ;  /* 0x000000ffffe17224 */ /* 0x000fc400078e0041 */
[----:B------:R-:W-:Y:S01]  /*90d70*/  IMAD.MOV.U32 R226, RZ, RZ, R64 ;  /* 0x000000ffffe27224 */ /* 0x000fe200078e0040 */
[C---:B-1----:R-:W-:Y:S01]  /*90d80*/  HMMA.1688.F32.TF32 R84, R132.reuse, R70, R220 ;  /* 0x000000468454723c */ /* 0x042fe200000810dc */
[----:B------:R-:W-:Y:S01]  /*90d90*/  IMAD.MOV.U32 R232, RZ, RZ, R108 ;  /* 0x000000ffffe87224 */ /* 0x000fe200078e006c */
[----:B------:R-:W-:Y:S01]  /*90da0*/  MOV R233, R105 ;  /* 0x0000006900e97202 */ /* 0x000fe20000000f00 */
[----:B------:R-:W-:Y:S01]  /*90db0*/  IMAD.MOV.U32 R234, RZ, RZ, R104 ;  /* 0x000000ffffea7224 */ /* 0x000fe200078e0068 */
[----:B------:R-:W-:Y:S01]  /*90dc0*/  MOV R238, R112 ;  /* 0x0000007000ee7202 */ /* 0x000fe20000000f00 */
[----:B------:R-:W-:Y:S01]  /*90dd0*/  IMAD.MOV.U32 R235, RZ, RZ, R73 ;  /* 0x000000ffffeb7224 */ /* 0x000fe200078e0049 */
[----:B------:R-:W-:Y:S02]  /*90de0*/  LDS R72, [R0+0x84000] ;  /* 0x0840000000487984 */ /* 0x000fe40000000800 */
[----:B------:R-:W-:Y:S01]  /*90df0*/  HMMA.1688.F32.TF32 R64, R132, R66, R224 ;  /* 0x000000428440723c */ /* 0x000fe200000810e0 */
[----:B------:R-:W-:Y:S01]  /*90e00*/  IMAD.MOV.U32 R236, RZ, RZ, R116 ;  /* 0x000000ffffec7224 */ /* 0x000fe200078e0074 */
[----:B------:R-:W1:Y:S01]  /*90e10*/  LDS R73, [R2+0x84000] ;  /* 0x0840000002497984 */ /* 0x000e620000000800 */
[----:B------:R-:W-:-:S02]  /*90e20*/  IMAD.MOV.U32 R237, RZ, RZ, R113 ;  /* 0x000000ffffed7224 */ /* 0x000fc400078e0071 */
[----:B------:R-:W-:Y:S01]  /*90e30*/  IMAD.MOV.U32 R239, RZ, RZ, R109 ;  /* 0x000000ffffef7224 */ /* 0x000fe200078e006d */
[----:B------:R-:W-:Y:S01]  /*90e40*/  MOV R240, R124 ;  /* 0x0000007c00f07202 */ /* 0x000fe20000000f00 */
[----:B--2---:R-:W-:Y:S04]  /*90e50*/  STL [R1+0x72cc], R26 ;  /* 0x0072cc1a01007387 */ /* 0x004fe80000100800 */
[----:B------:R-:W-:Y:S04]  /*90e60*/  STL [R1+0x72c8], R27 ;  /* 0x0072c81b01007387 */ /* 0x000fe80000100800 */
[----:B---3--:R-:W-:Y:S04]  /*90e70*/  STL [R1+0x72c4], R22 ;  /* 0x0072c41601007387 */ /* 0x008fe80000100800 */
[----:B------:R-:W-:Y:S04]  /*90e80*/  STL [R1+0x72c0], R23 ;  /* 0x0072c01701007387 */ /* 0x000fe80000100800 */
[----:B----4-:R-:W-:Y:S04]  /*90e90*/  STL [R1+0x72b8], R18 ;  /* 0x0072b81201007387 */ /* 0x010fe80000100800 */
[----:B------:R-:W-:Y:S04]  /*90ea0*/  STL [R1+0x72b4], R19 ;  /* 0x0072b41301007387 */ /* 0x000fe80000100800 */
[----:B------:R-:W-:Y:S04]  /*90eb0*/  STL [R1+0x72a4], R14 ;  /* 0x0072a40e01007387 */ /* 0x000fe80000100800 */
[----:B------:R-:W-:Y:S04]  /*90ec0*/  STL [R1+0x72a0], R15 ;  /* 0x0072a00f01007387 */ /* 0x000fe80000100800 */
[----:B------:R-:W-:Y:S01]  /*90ed0*/  STL [R1+0x72a8], R10 ;  /* 0x0072a80a01007387 */ /* 0x000fe20000100800 */
[C---:B------:R-:W-:Y:S03]  /*90ee0*/  HMMA.1688.F32.TF32 R88, R132.reuse, R62, R228 ;  /* 0x0000003e8458723c */ /* 0x040fe600000810e4 */
[----:B------:R-:W-:Y:S04]  /*90ef0*/  STL [R1+0x729c], R11 ;  /* 0x00729c0b01007387 */ /* 0x000fe80000100800 */
[----:B------:R-:W-:Y:S04]  /*90f00*/  STL [R1+0x7294], R6 ;  /* 0x0072940601007387 */ /* 0x000fe80000100800 */
[----:B------:R-:W-:Y:S04]  /*90f10*/  STL [R1+0x7290], R7 ;  /* 0x0072900701007387 */ /* 0x000fe80000100800 */
[----:B------:R-:W-:Y:S04]  /*90f20*/  STL.64 [R1+0xf00], R84 ;  /* 0x000f005401007387 */ /* 0x000fe80000100a00 */
[----:B------:R2:W-:Y:S04]  /*90f30*/  STL.64 [R1+0xf08], R86 ;  /* 0x000f085601007387 */ /* 0x0005e80000100a00 */
[----:B------:R-:W-:Y:S04]  /*90f40*/  STL.64 [R1+0x6b0], R64 ;  /* 0x0006b04001007387 */ /* 0x000fe80000100a00 */
[----:B------:R3:W-:Y:S01]  /*90f50*/  STL.64 [R1+0x6b8], R66 ;  /* 0x0006b84201007387 */ /* 0x0007e20000100a00 */
[C---:B--2---:R-:W-:Y:S01]  /*90f60*/  HMMA.1688.F32.TF32 R84, R132.reuse, R58, R232 ;  /* 0x0000003a8454723c */ /* 0x044fe200000810e8 */
[----:B------:R-:W-:Y:S01]  /*90f70*/  IMAD.MOV.U32 R241, RZ, RZ, R121 ;  /* 0x000000fffff17224 */ /* 0x000fe200078e0079 */
[----:B------:R-:W-:Y:S01]  /*90f80*/  MOV R243, R117 ;  /* 0x0000007500f37202 */ /* 0x000fe20000000f00 */
[----:B------:R-:W-:Y:S01]  /*90f90*/  IMAD.MOV.U32 R242, RZ, RZ, R120 ;  /* 0x000000fffff27224 */ /* 0x000fe200078e0078 */
[----:B------:R-:W-:Y:S01]  /*90fa0*/  MOV R247, R3 ;  /* 0x0000000300f77202 */ /* 0x000fe20000000f00 */
[----:B------:R-:W-:Y:S03]  /*90fb0*/  LDSM.16.M88.4 R136, [R252+0x1a080] ;  /* 0x01a08000fc88783b */ /* 0x000fe60000000200 */
[C---:B---3--:R-:W-:Y:S01]  /*90fc0*/  HMMA.1688.F32.TF32 R64, R132.reuse, R54, R236 ;  /* 0x000000368440723c */ /* 0x048fe200000810ec */
[----:B------:R-:W-:Y:S04]  /*90fd0*/  STL.64 [R1+0x6a0], R88 ;  /* 0x0006a05801007387 */ /* 0x000fe80000100a00 */
[----:B------:R2:W-:Y:S04]  /*90fe0*/  STL.64 [R1+0x6a8], R90 ;  /* 0x0006a85a01007387 */ /* 0x0005e80000100a00 */
[----:B------:R-:W-:Y:S04]  /*90ff0*/  LDSM.16.M88.4 R128, [R252+0x1e080] ;  /* 0x01e08000fc80783b */ /* 0x000fe80000000200 */
[----:B------:R-:W-:Y:S01]  /*91000*/  LDSM.16.M88.4 R124, [R252+0x20080] ;  /* 0x02008000fc7c783b */ /* 0x000fe20000000200 */
[C---:B--2---:R-:W-:Y:S03]  /*91010*/  HMMA.1688.F32.TF32 R88, R132.reuse, R50, R240 ;  /* 0x000000328458723c */ /* 0x044fe600000810f0 */
[----:B------:R-:W-:Y:S04]  /*91020*/  STL.64 [R1+0x690], R84 ;  /* 0x0006905401007387 */ /* 0x000fe80000100a00 */
[----:B------:R2:W-:Y:S04]  /*91030*/  STL.64 [R1+0x698], R86 ;  /* 0x0006985601007387 */ /* 0x0005e80000100a00 */
[----:B------:R-:W-:Y:S04]  /*91040*/  STL.64 [R1+0x680], R64 ;  /* 0x0006804001007387 */ /* 0x000fe80000100a00 */
[----:B------:R3:W-:Y:S01]  /*91050*/  STL.64 [R1+0x688], R66 ;  /* 0x0006884201007387 */ /* 0x0007e20000100a00 */
[C---:B--2---:R-:W-:Y:S03]  /*91060*/  HMMA.1688.F32.TF32 R84, R132.reuse, R46, R244 ;  /* 0x0000002e8454723c */ /* 0x044fe600000810f4 */
[----:B------:R-:W-:Y:S04]  /*91070*/  LDSM.16.M88.4 R120, [R252+0x22080] ;  /* 0x02208000fc78783b */ /* 0x000fe80000000200 */
[----:B------:R-:W-:Y:S01]  /*91080*/  LDSM.16.M88.4 R116, [R252+0x24080] ;  /* 0x02408000fc74783b */ /* 0x000fe20000000200 */
[C---:B---3--:R-:W-:Y:S03]  /*91090*/  HMMA.1688.F32.TF32 R64, R132.reuse, R42, R248 ;  /* 0x0000002a8440723c */ /* 0x048fe600000810f8 */
[----:B------:R-:W-:Y:S04]  /*910a0*/  STL.64 [R1+0x670], R88 ;  /* 0x0006705801007387 */ /* 0x000fe80000100a00 */
[----:B------:R2:W-:Y:S04]  /*910b0*/  STL.64 [R1+0x678], R90 ;  /* 0x0006785a01007387 */ /* 0x0005e80000100a00 */
[----:B------:R-:W-:Y:S04]  /*910c0*/  LDSM.16.M88.4 R112, [R252+0x26080] ;  /* 0x02608000fc70783b */ /* 0x000fe80000000200 */
[----:B------:R-:W-:Y:S04]  /*910d0*/  LDSM.16.M88.4 R108, [R252+0x28080] ;  /* 0x02808000fc6c783b */ /* 0x000fe80000000200 */
[----:B------:R-:W-:Y:S01]  /*910e0*/  STL.64 [R1+0x660], R84 ;  /* 0x0006605401007387 */ /* 0x000fe20000100a00 */
[----:B--2---:R-:W-:Y:S03]  /*910f0*/  HMMA.1688.F32.TF32 R88, R132, R38, R164 ;  /* 0x000000268458723c */ /* 0x004fe600000810a4 */
[----:B------:R1:W-:Y:S04]  /*91100*/  STL.64 [R1+0x668], R86 ;  /* 0x0006685601007387 */ /* 0x0003e80000100a00 */
[----:B------:R-:W-:Y:S04]  /*91110*/  STL.64 [R1+0x610], R64 ;  /* 0x0006104001007387 */ /* 0x000fe80000100a00 */
[----:B------:R2:W-:Y:S01]  /*91120*/  STL.64 [R1+0x618], R66 ;  /* 0x0006184201007387 */ /* 0x0005e20000100a00 */
[C---:B-1----:R-:W-:Y:S03]  /*91130*/  HMMA.1688.F32.TF32 R84, R72.reuse, R24, R160 ;  /* 0x000000184854723c */ /* 0x042fe600000810a0 */
[----:B------:R-:W1:Y:S04]  /*91140*/  LDSM.16.M88.4 R164, [R252+0xc080] ;  /* 0x00c08000fca4783b */ /* 0x000e680000000200 */
[----:B------:R-:W3:Y:S01]  /*91150*/  LDSM.16.M88.4 R160, [R252+0xe080] ;  /* 0x00e08000fca0783b */ /* 0x000ee20000000200 */
[----:B--2---:R-:W-:Y:S03]  /*91160*/  HMMA.1688.F32.TF32 R64, R72, R20, R156 ;  /* 0x000000144840723c */ /* 0x004fe6000008109c */
[----:B------:R-:W-:Y:S04]  /*91170*/  STL.64 [R1+0x5f0], R88 ;  /* 0x0005f05801007387 */ /* 0x000fe80000100a00 */
[----:B------:R-:W-:Y:S04]  /*91180*/  STL.64 [R1+0x5f8], R90 ;  /* 0x0005f85a01007387 */ /* 0x000fe80000100a00 */
[----:B------:R-:W-:Y:S01]  /*91190*/  LDSM.16.M88.4 R132, [R252+0x1c080] ;  /* 0x01c08000fc84783b */ /* 0x000fe20000000200 */
[----:B------:R-:W-:Y:S01]  /*911a0*/  MOV R240, R101 ;  /* 0x0000006500f07202 */ /* 0x000fe20000000f00 */
[----:B------:R-:W-:-:S02]  /*911b0*/  IMAD.MOV.U32 R241, RZ, RZ, R100 ;  /* 0x000000fffff17224 */ /* 0x000fc400078e0064 */
[----:B------:R-:W-:Y:S04]  /*911c0*/  LDSM.16.M88.4 R104, [R252+0x2a080] ;  /* 0x02a08000fc68783b */ /* 0x000fe80000000200 */
[----:B------:R-:W-:Y:S04]  /*911d0*/  STL.64 [R1+0x600], R84 ;  /* 0x0006005401007387 */ /* 0x000fe80000100a00 */
[----:B------:R2:W-:Y:S01]  /*911e0*/  STL.64 [R1+0x608], R86 ;  /* 0x0006085601007387 */ /* 0x0005e20000100a00 */
[----:B------:R-:W-:-:S03]  /*911f0*/  IMAD.MOV.U32 R26, RZ, RZ, R65 ;  /* 0x000000ffff1a7224 */ /* 0x000fc600078e0041 */
[----:B------:R4:W-:Y:S01]  /*91200*/  STL [R1+0x620], R64 ;  /* 0x0006204001007387 */ /* 0x0009e20000100800 */
[----:B------:R-:W-:Y:S01]  /*91210*/  IMAD.MOV.U32 R27, RZ, RZ, R66 ;  /* 0x000000ffff1b7224 */ /* 0x000fe200078e0042 */
[----:B------:R-:W-:Y:S01]  /*91220*/  MOV R3, R67 ;  /* 0x0000004300037202 */ /* 0x000fe20000000f00 */
[----:B------:R-:W-:Y:S01]  /*91230*/  IMAD.MOV.U32 R242, RZ, RZ, R61 ;  /* 0x000000fffff27224 */ /* 0x000fe200078e003d */
[----:B------:R-:W-:Y:S01]  /*91240*/  LDSM.16.M88.4 R100, [R252+0x2c080] ;  /* 0x02c08000fc64783b */ /* 0x000fe20000000200 */
[----:B------:R-:W-:Y:S01]  /*91250*/  MOV R243, R60 ;  /* 0x0000003c00f37202 */ /* 0x000fe20000000f00 */
[C---:B--2---:R-:W-:Y:S02]  /*91260*/  HMMA.1688.F32.TF32 R84, R72.reuse, R8, R144 ;  /* 0x000000084854723c */ /* 0x044fe40000081090 */
[----:B------:R-:W-:Y:S01]  /*91270*/  LDSM.16.M88.4 R144, [R252+0x16080] ;  /* 0x01608000fc90783b */ /* 0x000fe20000000200 */
[----:B------:R-:W-:Y:S02]  /*91280*/  IMAD.MOV.U32 R236, RZ, RZ, R57 ;  /* 0x000000ffffec7224 */ /* 0x000fe400078e0039 */
[----:B------:R-:W-:Y:S01]  /*91290*/  IMAD.MOV.U32 R237, RZ, RZ, R56 ;  /* 0x000000ffffed7224 */ /* 0x000fe200078e0038 */
[----:B------:R-:W-:Y:S02]  /*912a0*/  LDSM.16.M88.4 R60, [R252+0x2e080] ;  /* 0x02e08000fc3c783b */ /* 0x000fe40000000200 */
[----:B----4-:R-:W-:Y:S02]  /*912b0*/  HMMA.1688.F32.TF32 R64, R72, R16, R152 ;  /* 0x000000104840723c */ /* 0x010fe40000081098 */
[----:B------:R-:W-:Y:S01]  /*912c0*/  LDSM.16.M88.4 R56, [R252+0x30080] ;  /* 0x03008000fc38783b */ /* 0x000fe20000000200 */
[----:B------:R-:W-:Y:S01]  /*912d0*/  MOV R238, R53 ;  /* 0x0000003500ee7202 */ /* 0x000fe20000000f00 */
[----:B------:R-:W-:Y:S01]  /*912e0*/  IMAD.MOV.U32 R239, RZ, RZ, R52 ;  /* 0x000000ffffef7224 */ /* 0x000fe200078e0034 */
[----:B------:R-:W-:Y:S01]  /*912f0*/  MOV R245, R48 ;  /* 0x0000003000f57202 */ /* 0x000fe20000000f00 */
[----:B------:R-:W-:Y:S01]  /*91300*/  LDSM.16.M88.4 R52, [R252+0x32080] ;  /* 0x03208000fc34783b */ /* 0x000fe20000000200 */
[----:B------:R-:W-:-:S02]  /*91310*/  IMAD.MOV.U32 R244, RZ, RZ, R49 ;  /* 0x000000fffff47224 */ /* 0x000fc400078e0031 */
[----:B------:R-:W-:Y:S01]  /*91320*/  IMAD.MOV.U32 R246, RZ, RZ, R45 ;  /* 0x000000fffff67224 */ /* 0x000fe200078e002d */
[----:B------:R-:W-:Y:S01]  /*91330*/  LDSM.16.M88.4 R48, [R252+0x34080] ;  /* 0x03408000fc30783b */ /* 0x000fe20000000200 */
[----:B------:R-:W-:Y:S01]  /*91340*/  IMAD.MOV.U32 R247, RZ, RZ, R44 ;  /* 0x000000fffff77224 */ /* 0x000fe200078e002c */
[----:B------:R-:W-:Y:S01]  /*91350*/  MOV R232, R41 ;  /* 0x0000002900e87202 */ /* 0x000fe20000000f00 */
[----:B------:R-:W-:Y:S01]  /*91360*/  IMAD.MOV.U32 R233, RZ, RZ, R40 ;  /* 0x000000ffffe97224 */ /* 0x000fe200078e0028 */
[----:B------:R-:W-:Y:S01]  /*91370*/  LDSM.16.M88.4 R44, [R252+0x36080] ;  /* 0x03608000fc2c783b */ /* 0x000fe20000000200 */
[----:B------:R-:W-:Y:S01]  /*91380*/  IMAD.MOV.U32 R234, RZ, RZ, R37 ;  /* 0x000000ffffea7224 */ /* 0x000fe200078e0025 */
[----:B------:R-:W-:Y:S02]  /*91390*/  MOV R235, R36 ;  /* 0x0000002400eb7202 */ /* 0x000fe40000000f00 */
[----:B------:R-:W-:Y:S01]  /*913a0*/  LDSM.16.M88.4 R40, [R252+0x38080] ;  /* 0x03808000fc28783b */ /* 0x000fe20000000200 */
[----:B------:R-:W-:-:S02]  /*913b0*/  IMAD.MOV.U32 R248, RZ, RZ, R33 ;  /* 0x000000fffff87224 */ /* 0x000fc400078e0021 */
[----:B------:R-:W-:Y:S01]  /*913c0*/  IMAD.MOV.U32 R249, RZ, RZ, R32 ;  /* 0x000000fffff97224 */ /* 0x000fe200078e0020 */
[----:B------:R-:W-:Y:S02]  /*913d0*/  LDSM.16.M88.4 R36, [R252+0x3a080] ;  /* 0x03a08000fc24783b */ /* 0x000fe40000000200 */
[----:B------:R-:W-:Y:S02]  /*913e0*/  IMAD.MOV.U32 R22, RZ, RZ, R67 ;  /* 0x000000ffff167224 */ /* 0x000fe400078e0043 */
[----:B------:R-:W-:Y:S04]  /*913f0*/  STL.64 [R1+0xcf0], R64 ;  /* 0x000cf04001007387 */ /* 0x000fe80000100a00 */
[----:B------:R2:W-:Y:S01]  /*91400*/  STL [R1+0xcf8], R66 ;  /* 0x000cf84201007387 */ /* 0x0005e20000100800 */
[----:B------:R-:W-:Y:S01]  /*91410*/  MOV R250, R29 ;  /* 0x0000001d00fa7202 */ /* 0x000fe20000000f00 */
[----:B------:R-:W-:-:S02]  /*91420*/  IMAD.MOV.U32 R251, RZ, RZ, R28 ;  /* 0x000000fffffb7224 */ /* 0x000fc400078e001c */
[----:B------:R-:W-:Y:S04]  /*91430*/  LDSM.16.M88.4 R32, [R252+0x3c080] ;  /* 0x03c08000fc20783b */ /* 0x000fe80000000200 */
[----:B------:R-:W-:Y:S01]  /*91440*/  LDSM.16.M88.4 R28, [R252+0x3e080] ;  /* 0x03e08000fc1c783b */ /* 0x000fe20000000200 */
[----:B--2---:R-:W-:Y:S03]  /*91450*/  HMMA.1688.F32.TF32 R64, R72, R12, R148 ;  /* 0x0000000c4840723c */ /* 0x004fe60000081094 */
[----:B------:R-:W2:Y:S04]  /*91460*/  LDSM.16.M88.4 R148, [R252+0x14080] ;  /* 0x01408000fc94783b */ /* 0x000ea80000000200 */
[----:B------:R-:W-:Y:S04]  /*91470*/  LDSM.16.M88.4 R156, [R252+0x10080] ;  /* 0x01008000fc9c783b */ /* 0x000fe80000000200 */
[----:B------:R-:W-:Y:S04]  /*91480*/  LDSM.16.M88.4 R152, [R252+0x12080] ;  /* 0x01208000fc98783b */ /* 0x000fe80000000200 */
[----:B------:R-:W-:Y:S04]  /*91490*/  LDS R82, [R98+0x84900] ;  /* 0x0849000062527984 */ /* 0x000fe80000000800 */
[----:B------:R-:W-:Y:S04]  /*914a0*/  LDS R83, [R99+0x84900] ;  /* 0x0849000063537984 */ /* 0x000fe80000000800 */
[----:B------:R-:W-:Y:S04]  /*914b0*/  STL [R1+0xd14], R65 ;  /* 0x000d144101007387 */ /* 0x000fe80000100800 */
[----:B------:R-:W-:Y:S04]  /*914c0*/  STL.64 [R1+0xd18], R66 ;  /* 0x000d184201007387 */ /* 0x000fe80000100a00 */
[----:B------:R-:W-:Y:S04]  /*914d0*/  STL.64 [R1+0xd40], R84 ;  /* 0x000d405401007387 */ /* 0x000fe80000100a00 */
[----:B------:R4:W-:Y:S01]  /*914e0*/  STL.64 [R1+0xd48], R86 ;  /* 0x000d485601007387 */ /* 0x0009e20000100a00 */
[----:B------:R-:W-:-:S03]  /*914f0*/  IMAD.MOV.U32 R23, RZ, RZ, R64 ;  /* 0x000000ffff177224 */ /* 0x000fc600078e0040 */
[----:B------:R-:W-:Y:S04]  /*91500*/  LDS R66, [R98+0x84800] ;  /* 0x0848000062427984 */ /* 0x000fe80000000800 */
[----:B------:R-:W-:Y:S01]  /*91510*/  LDS R65, [R99+0x84000] ;  /* 0x0840000063417984 */ /* 0x000fe20000000800 */
[C---:B----4-:R-:W-:Y:S03]  /*91520*/  HMMA.1688.F32.TF32 R84, R72.reuse, R4, R140 ;  /* 0x000000044854723c */ /* 0x050fe6000008108c */
[----:B------:R-:W4:Y:S04]  /*91530*/  LDSM.16.M88.4 R140, [R252+0x18080] ;  /* 0x01808000fc8c783b */ /* 0x000f280000000200 */
[----:B-1----:R-:W-:Y:S04]  /*91540*/  STL [R1+0x72ac], R166 ;  /* 0x0072aca601007387 */ /* 0x002fe80000100800 */
[----:B------:R-:W-:Y:S04]  /*91550*/  STL [R1+0x7298], R167 ;  /* 0x007298a701007387 */ /* 0x000fe80000100800 */
[----:B---3--:R-:W-:Y:S04]  /*91560*/  STL [R1+0x72bc], R162 ;  /* 0x0072bca201007387 */ /* 0x008fe80000100800 */
[----:B------:R-:W-:Y:S04]  /*91570*/  STL [R1+0x72b0], R163 ;  /* 0x0072b0a301007387 */ /* 0x000fe80000100800 */
[----:B------:R-:W-:Y:S04]  /*91580*/  LDS R64, [R98+0x84000] ;  /* 0x0840000062407984 */ /* 0x000fe80000000800 */
[----:B------:R-:W-:Y:S04]  /*91590*/  STL.64 [R1+0xd60], R84 ;  /* 0x000d605401007387 */ /* 0x000fe80000100a00 */
[----:B------:R1:W-:Y:S04]  /*915a0*/  STL.64 [R1+0xd68], R86 ;  /* 0x000d685601007387 */ /* 0x0003e80000100a00 */
[----:B--2---:R-:W-:Y:S04]  /*915b0*/  STL [R1+0x70f8], R150 ;  /* 0x0070f89601007387 */ /* 0x004fe80000100800 */
        /* <DEDUP_REMOVED lines=18> */
[----:B------:R-:W-:Y:S01]  /*916e0*/  STL [R1+0x7128], R115 ;  /* 0x0071287301007387 */ /* 0x000fe20000100800 */
[C---:B-1----:R-:W-:Y:S03]  /*916f0*/  HMMA.1688.F32.TF32 R84, R72.reuse, R164, R248 ;  /* 0x000000a44854723c */ /* 0x042fe600000810f8 */
        /* <DEDUP_REMOVED lines=25> */
[----:B------:R-:W2:Y:S04]  /*91890*/  LDL.LU R248, [R1+0x960] ;  /* 0x0009600001f87983 */ /* 0x000ea80000300800 */
[----:B------:R-:W-:Y:S04]  /*918a0*/  STL.64 [R1+0xef0], R84 ;  /* 0x000ef05401007387 */ /* 0x000fe80000100a00 */
[----:B------:R1:W-:Y:S04]  /*918b0*/  STL.64 [R1+0xef8], R86 ;  /* 0x000ef85601007387 */ /* 0x0003e80000100a00 */
[----:B------:R-:W2:Y:S04]  /*918c0*/  LDL.LU R249, [R1+0x964] ;  /* 0x0009640001f97983 */ /* 0x000ea80000300800 */
[----:B------:R-:W2:Y:S04]  /*918d0*/  LDL.LU R250, [R1+0x968] ;  /* 0x0009680001fa7983 */ /* 0x000ea80000300800 */
[----:B------:R-:W2:Y:S01]  /*918e0*/  LDL.LU R251, [R1+0x96c] ;  /* 0x00096c0001fb7983 */ /* 0x000ea20000300800 */
[C---:B-1----:R-:W-:Y:S03]  /*918f0*/  HMMA.1688.F32.TF32 R84, R72.reuse, R160, R232 ;  /* 0x000000a04854723c */ /* 0x042fe600000810e8 */
[----:B------:R-:W1:Y:S11]  /*91900*/  LDS R67, [R99+0x84800] ;  /* 0x0848000063437984 */ /* 0x000e760000000800 */
[----:B------:R-:W-:Y:S10]  /*91910*/  @!UPT UIADD3 URZ, URZ, URZ, URZ ;  /* 0x0000003f3f3ff290 */ /* 0x000ff4000fffe03f */
        /* <DEDUP_REMOVED lines=13> */
[C---:B------:R-:W-:Y:S11]  /*919f0*/  HMMA.1688.F32.TF32 R84, R72.reuse, R152, R236 ;  /* 0x000000984854723c */ /* 0x040ff600000810ec */
[----:B------:R-:W-:Y:S11]  /*91a00*/  @!UPT UIADD3 URZ, URZ, URZ, URZ ;  /* 0x0000003f3f3ff290 */ /* 0x000ff6000fffe03f */
[----:B------:R-:W-:Y:S02]  /*91a10*/  @!UPT UIADD3 URZ, URZ, URZ, URZ ;  /* 0x0000003f3f3ff290 */ /* 0x000fe4000fffe03f */
[----:B------:R-:W-:Y:S01]  /*91a20*/  IMAD.MOV.U32 R11, RZ, RZ, R84 ;  /* 0x000000ffff0b7224 */ /* 0x000fe200078e0054 */
[----:B------:R-:W-:Y:S01]  /*91a30*/  MOV R6, R86 ;  /* 0x0000005600067202 */ /* 0x000fe20000000f00 */
[----:B------:R-:W-:Y:S02]  /*91a40*/  IMAD.MOV.U32 R167, RZ, RZ, R85 ;  /* 0x000000ffffa77224 */ /* 0x000fe400078e0055 */
[----:B------:R-:W-:Y:S02]  /*91a50*/  IMAD.MOV.U32 R7, RZ, RZ, R87 ;  /* 0x000000ffff077224 */ /* 0x000fe400078e0057 */
[----:B------:R-:W-:Y:S01]  /*91a60*/  HMMA.1688.F32.TF32 R84, R72, R148, R240 ;  /* 0x000000944854723c */ /* 0x000fe200000810f0 */
[----:B------:R-:W4:Y:S04]  /*91a70*/  LDL.LU R240, [R1+0x940] ;  /* 0x0009400001f07983 */ /* 0x000f280000300800 */
[----:B------:R-:W4:Y:S04]  /*91a80*/  LDL.LU R241, [R1+0x944] ;  /* 0x0009440001f17983 */ /* 0x000f280000300800 */
[----:B------:R-:W4:Y:S04]  /*91a90*/  LDL.LU R242, [R1+0x948] ;  /* 0x0009480001f27983 */ /* 0x000f280000300800 */
[----:B------:R-:W4:Y:S11]  /*91aa0*/  LDL.LU R243, [R1+0x94c] ;  /* 0x00094c0001f37983 */ /* 0x000f360000300800 */
        /* <DEDUP_REMOVED lines=8> */
[----:B--2---:R-:W-:Y:S03]  /*91b30*/  HMMA.1688.F32.TF32 R84, R72, R144, R248 ;  /* 0x000000904854723c */ /* 0x004fe600000810f8 */
[----:B------:R-:W2:Y:S04]  /*91b40*/  LDL.LU R248, [R1+0x930] ;  /* 0x0009300001f87983 */ /* 0x000ea80000300800 */
[----:B------:R-:W2:Y:S04]  /*91b50*/  LDL.LU R249, [R1+0x934] ;  /* 0x0009340001f97983 */ /* 0x000ea80000300800 */
[----:B------:R-:W2:Y:S04]  /*91b60*/  LDL.LU R250, [R1+0x938] ;  /* 0x0009380001fa7983 */ /* 0x000ea80000300800 */
[----:B------:R-:W2:Y:S09]  /*91b70*/  LDL.LU R251, [R1+0x93c] ;  /* 0x00093c0001fb7983 */ /* 0x000eb20000300800 */
[----:B------:R-:W-:Y:S01]  /*91b80*/  MOV R43, R87 ;  /* 0x00000057002b7202 */ /* 0x000fe20000000f00 */
[----:B------:R-:W-:Y:S01]  /*91b90*/  IMAD.MOV.U32 R42, RZ, RZ, R86 ;  /* 0x000000ffff2a7224 */ /* 0x000fe200078e0056 */
[----:B------:R-:W-:Y:S01]  /*91ba0*/  MOV R38, R84 ;  /* 0x0000005400267202 */ /* 0x000fe20000000f00 */
[----:B------:R-:W-:-:S02]  /*91bb0*/  IMAD.MOV.U32 R39, RZ, RZ, R85 ;  /* 0x000000ffff277224 */ /* 0x000fc400078e0055 */
[----:B------:R-:W-:Y:S04]  /*91bc0*/  STL [R1+0x71ac], R43 ;  /* 0x0071ac2b01007387 */ /* 0x000fe80000100800 */
[----:B------:R-:W-:Y:S04]  /*91bd0*/  STL [R1+0x71a8], R42 ;  /* 0x0071a82a01007387 */ /* 0x000fe80000100800 */
        /* <DEDUP_REMOVED lines=24> */
[----:B------:R1:W-:Y:S04]  /*91d60*/  STL [R1+0x71cc], R35 ;  /* 0x0071cc2301007387 */ /* 0x0003e80000100800 */
        /* <DEDUP_REMOVED lines=8> */
[----:B-1----:R-:W-:Y:S01]  /*91df0*/  MOV R46, R87 ;  /* 0x00000057002e7202 */ /* 0x002fe20000000f00 */
        /* <DEDUP_REMOVED lines=55> */
[----:B------:R-:W-:Y:S04]  /*92170*/  STL [R1+0x721c], R30 ;  /* 0x00721c1e01007387 */ /* 0x000fe80000100800 */
[----:B------:R-:W-:Y:S04]  /*92180*/  STL [R1+0x7218], R31 ;  /* 0x0072181f01007387 */ /* 0x000fe80000100800 */
[----:B------:R-:W-:Y:S04]  /*92190*/  STL [R1+0x7214], R34 ;  /* 0x0072142201007387 */ /* 0x000fe80000100800 */
[----:B------:R1:W-:Y:S04]  /*921a0*/  STL [R1+0x7210], R35 ;  /* 0x0072102301007387 */ /* 0x0003e80000100800 */
[----:B------:R-:W3:Y:S04]  /*921b0*/  LDL.LU R236, [R1+0x8b0] ;  /* 0x0008b00001ec7983 */ /* 0x000ee80000300800 */
[----:B------:R-:W3:Y:S04]  /*921c0*/  LDL.LU R237, [R1+0x8b4] ;  /* 0x0008b40001ed7983 */ /* 0x000ee80000300800 */
[----:B------:R-:W3:Y:S01]  /*921d0*/  LDL.LU R238, [R1+0x8b8] ;  /* 0x0008b80001ee7983 */ /* 0x000ee20000300800 */
[C---:B----4-:R-:W-:Y:S03]  /*921e0*/  HMMA.1688.F32.TF32 R84, R72.reuse, R112, R240 ;  /* 0x000000704854723c */ /* 0x050fe600000810f0 */
[----:B------:R-:W4:Y:S11]  /*921f0*/  LDL.LU R239, [R1+0x8bc] ;  /* 0x0008bc0001ef7983 */ /* 0x000f360000300800 */
[----:B------:R-:W-:Y:S10]  /*92200*/  @!UPT UIADD3 URZ, URZ, URZ, URZ ;  /* 0x0000003f3f3ff290 */ /* 0x000ff4000fffe03f */
[----:B-1----:R-:W-:Y:S01]  /*92210*/  IMAD.MOV.U32 R51, RZ, RZ, R87 ;  /* 0x000000ffff337224 */ /* 0x002fe200078e0057 */
[----:B------:R-:W-:Y:S01]  /*92220*/  MOV R47, R85 ;  /* 0x00000055002f7202 */ /* 0x000fe20000000f00 */
[----:B------:R-:W-:Y:S02]  /*92230*/  IMAD.MOV.U32 R50, RZ, RZ, R86 ;  /* 0x000000ffff327224 */ /* 0x000fe400078e0056 */
[----:B------:R-:W-:Y:S01]  /*92240*/  IMAD.MOV.U32 R46, RZ, RZ, R84 ;  /* 0x000000ffff2e7224 */ /* 0x000fe200078e0054 */
[----:B------:R-:W-:Y:S04]  /*92250*/  STL [R1+0x722c], R51 ;  /* 0x00722c3301007387 */ /* 0x000fe80000100800 */
[----:B------:R-:W-:Y:S04]  /*92260*/  STL [R1+0x7228], R50 ;  /* 0x0072283201007387 */ /* 0x000fe80000100800 */
[----:B------:R-:W-:Y:S04]  /*92270*/  STL [R1+0x7224], R47 ;  /* 0x0072242f01007387 */ /* 0x000fe80000100800 */
[----:B------:R-:W-:Y:S04]  /*92280*/  STL [R1+0x7220], R46 ;  /* 0x0072202e01007387 */ /* 0x000fe80000100800 */
[----:B------:R-:W4:Y:S04]  /*92290*/  LDL.LU R240, [R1+0x8a0] ;  /* 0x0008a00001f07983 */ /* 0x000f280000300800 */
[----:B------:R-:W4:Y:S04]  /*922a0*/  LDL.LU R241, [R1+0x8a4] ;  /* 0x0008a40001f17983 */ /* 0x000f280000300800 */
[----:B------:R-:W4:Y:S04]  /*922b0*/  LDL.LU R242, [R1+0x8a8] ;  /* 0x0008a80001f27983 */ /* 0x000f280000300800 */
[----:B------:R-:W4:Y:S01]  /*922c0*/  LDL.LU R243, [R1+0x8ac] ;  /* 0x0008ac0001f37983 */ /* 0x000f220000300800 */
        /* <DEDUP_REMOVED lines=21> */
[----:B------:R-:W-:Y:S02]  /*92420*/  IMAD.MOV.U32 R43, RZ, RZ, R87 ;  /* 0x000000ffff2b7224 */ /* 0x000fe400078e0057 */
[C---:B----4-:R-:W-:Y:S03]  /*92430*/  HMMA.1688.F32.TF32 R84, R72.reuse, R100, R236 ;  /* 0x000000644854723c */ /* 0x050fe600000810ec */
[----:B------:R4:W-:Y:S11]  /*92440*/  STL [R1+0x724c], R43 ;  /* 0x00724c2b01007387 */ /* 0x0009f60000100800 */
[----:B------:R-:W-:Y:S10]  /*92450*/  @!UPT UIADD3 URZ, URZ, URZ, URZ ;  /* 0x0000003f3f3ff290 */ /* 0x000ff4000fffe03f */
[----:B------:R-:W-:Y:S01]  /*92460*/  IMAD.MOV.U32 R103, RZ, RZ, R84 ;  /* 0x000000ffff677224 */ /* 0x000fe200078e0054 */
[----:B------:R-:W-:Y:S01]  /*92470*/  MOV R102, R85 ;  /* 0x0000005500667202 */ /* 0x000fe20000000f00 */
[----:B------:R-:W-:Y:S02]  /*92480*/  IMAD.MOV.U32 R63, RZ, RZ, R86 ;  /* 0x000000ffff3f7224 */ /* 0x000fe400078e0056 */
[----:B------:R-:W-:Y:S01]  /*92490*/  IMAD.MOV.U32 R62, RZ, RZ, R87 ;  /* 0x000000ffff3e7224 */ /* 0x000fe200078e0057 */
[----:B------:R1:W-:Y:S01]  /*924a0*/  STL [R1+0x7248], R42 ;  /* 0x0072482a01007387 */ /* 0x0003e20000100800 */
[C---:B------:R-:W-:Y:S03]  /*924b0*/  HMMA.1688.F32.TF32 R84, R72.reuse, R60, R240 ;  /* 0x0000003c4854723c */ /* 0x040fe600000810f0 */
[----:B------:R1:W-:Y:S04]  /*924c0*/  STL [R1+0x7244], R39 ;  /* 0x0072442701007387 */ /* 0x0003e80000100800 */
[----:B------:R1:W-:Y:S04]  /*924d0*/  STL [R1+0x7240], R38 ;  /* 0x0072402601007387 */ /* 0x0003e80000100800 */
[----:B------:R1:W-:Y:S04]  /*924e0*/  STL [R1+0x725c], R62 ;  /* 0x00725c3e01007387 */ /* 0x0003e80000100800 */
[----:B------:R1:W-:Y:S04]  /*924f0*/  STL [R1+0x7258], R63 ;  /* 0x0072583f01007387 */ /* 0x0003e80000100800 */
[----:B------:R-:W-:Y:S05]  /*92500*/  STL [R1+0x7254], R102 ;  /* 0x0072546601007387 */ /* 0x000fea0000100800 */
[----:B------:R-:W-:Y:S01]  /*92510*/  MOV R59, R87 ;  /* 0x00000057003b7202 */ /* 0x000fe20000000f00 */
[----:B------:R-:W-:Y:S01]  /*92520*/  IMAD.MOV.U32 R58, RZ, RZ, R86 ;  /* 0x000000ffff3a7224 */ /* 0x000fe200078e0056 */
[----:B------:R-:W-:Y:S01]  /*92530*/  MOV R54, R84 ;  /* 0x0000005400367202 */ /* 0x000fe20000000f00 */
[----:B------:R-:W-:Y:S01]  /*92540*/  IMAD.MOV.U32 R55, RZ, RZ, R85 ;  /* 0x000000ffff377224 */ /* 0x000fe200078e0055 */
[----:B------:R1:W-:Y:S04]  /*92550*/  STL [R1+0x7250], R103 ;  /* 0x0072506701007387 */ /* 0x0003e80000100800 */
        /* <DEDUP_REMOVED lines=13> */
[----:B------:R1:W-:Y:S04]  /*92630*/  STL [R1+0x727c], R119 ;  /* 0x00727c7701007387 */ /* 0x0003e80000100800 */
[----:B------:R-:W-:Y:S04]  /*92640*/  STL [R1+0x7278], R118 ;  /* 0x0072787601007387 */ /* 0x000fe80000100800 */
[----:B------:R1:W-:Y:S04]  /*92650*/  STL [R1+0x7274], R115 ;  /* 0x0072747301007387 */ /* 0x0003e80000100800 */
[----:B------:R1:W-:Y:S04]  /*92660*/  STL [R1+0x7270], R114 ;  /* 0x0072707201007387 */ /* 0x0003e80000100800 */
[----:B------:R-:W4:Y:S04]  /*92670*/  LDL.LU R224, [R1+0x860] ;  /* 0x0008600001e07983 */ /* 0x000f280000300800 */
[----:B------:R-:W4:Y:S04]  /*92680*/  LDL.LU R225, [R1+0x864] ;  /* 0x0008640001e17983 */ /* 0x000f280000300800 */
[----:B------:R-:W4:Y:S04]  /*92690*/  LDL.LU R226, [R1+0x868] ;  /* 0x0008680001e27983 */ /* 0x000f280000300800 */
[----:B------:R-:W4:Y:S01]  /*926a0*/  LDL.LU R227, [R1+0x86c] ;  /* 0x00086c0001e37983 */ /* 0x000f220000300800 */
[----:B---3--:R-:W-:Y:S03]  /*926b0*/  HMMA.1688.F32.TF32 R84, R72, R52, R244 ;  /* 0x000000344854723c */ /* 0x008fe600000810f4 */
        /* <DEDUP_REMOVED lines=30> */
[----:B------:R-:W2:Y:S01]  /*928a0*/  LDL.LU R249, [R1+0x234] ;  /* 0x0002340001f97983 */ /* 0x000ea20000300800 */
[----:B------:R-:W-:-:S02]  /*928b0*/  IMAD.MOV.U32 R250, RZ, RZ, R69 ;  /* 0x000000fffffa7224 */ /* 0x000fc400078e0045 */
[----:B------:R-:W-:Y:S02]  /*928c0*/  IMAD.MOV.U32 R251, RZ, RZ, R68 ;  /* 0x000000fffffb7224 */ /* 0x000fe400078e0044 */
[C---:B----4-:R-:W-:Y:S11]  /*928d0*/  HMMA.1688.F32.TF32 R68, R72.reuse, R44, R224 ;  /* 0x0000002c4844723c */ /* 0x050ff600000810e0 */
[----:B------:R-:W-:Y:S11]  /*928e0*/  @!UPT UIADD3 URZ, URZ, URZ, URZ ;  /* 0x0000003f3f3ff290 */ /* 0x000ff6000fffe03f */
[----:B------:R-:W-:Y:S02]  /*928f0*/  @!UPT UIADD3 URZ, URZ, URZ, URZ ;  /* 0x0000003f3f3ff290 */ /* 0x000fe4000fffe03f */
[----:B-1----:R-:W-:Y:S01]  /*92900*/  MOV R111, R68 ;  /* 0x00000044006f7202 */ /* 0x002fe20000000f00 */
[----:B------:R-:W-:Y:S01]  /*92910*/  IMAD.MOV.U32 R110, RZ, RZ, R69 ;  /* 0x000000ffff6e7224 */ /* 0x000fe200078e0045 */
[----:B------:R-:W-:Y:S01]  /*92920*/  MOV R106, R71 ;  /* 0x00000047006a7202 */ /* 0x000fe20000000f00 */
[----:B------:R-:W-:Y:S02]  /*92930*/  IMAD.MOV.U32 R107, RZ, RZ, R70 ;  /* 0x000000ffff6b7224 */ /* 0x000fe400078e0046 */
[C---:B---3--:R-:W-:Y:S11]  /*92940*/  HMMA.1688.F32.TF32 R68, R72.reuse, R40, R228 ;  /* 0x000000284844723c */ /* 0x048ff600000810e4 */
        /* <DEDUP_REMOVED lines=20> */
[----:B------:R-:W-:Y:S11]  /*92a90*/  HMMA.1688.F32.TF32 R68, R72, R28, R240 ;  /* 0x0000001c4844723c */ /* 0x000ff600000810f0 */
[----:B------:R-:W-:Y:S11]  /*92aa0*/  @!UPT UIADD3 URZ, URZ, URZ, URZ ;  /* 0x0000003f3f3ff290 */ /* 0x000ff6000fffe03f */
[----:B------:R-:W-:Y:S02]  /*92ab0*/  @!UPT UIADD3 URZ, URZ, URZ, URZ ;  /* 0x0000003f3f3ff290 */ /* 0x000fe4000fffe03f */
[----:B------:R-:W-:Y:S01]  /*92ac0*/  IMAD.MOV.U32 R59, RZ, RZ, R68 ;  /* 0x000000ffff3b7224 */ /* 0x000fe200078e0044 */
[----:B------:R-:W-:Y:S01]  /*92ad0*/  MOV R55, R70 ;  /* 0x0000004600377202 */ /* 0x000fe20000000f00 */
[----:B------:R-:W-:Y:S02]  /*92ae0*/  IMAD.MOV.U32 R58, RZ, RZ, R69 ;  /* 0x000000ffff3a7224 */ /* 0x000fe400078e0045 */
[----:B------:R-:W-:Y:S02]  /*92af0*/  IMAD.MOV.U32 R54, RZ, RZ, R71 ;  /* 0x000000ffff367224 */ /* 0x000fe400078e0047 */
[C---:B------:R-:W-:Y:S08]  /*92b00*/  HMMA.1688.F32.TF32 R68, R64.reuse, R24, R244 ;  /* 0x000000184044723c */ /* 0x040ff000000810f4 */
[C---:B--2---:R-:W-:Y:S01]  /*92b10*/  HMMA.1688.F32.TF32 R72, R64.reuse, R20, R248 ;  /* 0x000000144048723c */ /* 0x044fe200000810f8 */
        /* <DEDUP_REMOVED lines=100> */
[C---:B--2---:R-:W-:Y:S11]  /*93160*/  HMMA.1688.F32.TF32 R72, R64.reuse, R16, R88 ;  /* 0x000000104048723c */ /* 0x044ff60000081058 */
[----:B------:R-:W-:Y:S11]  /*93170*/  @!UPT UIADD3 URZ, URZ, URZ, URZ ;  /* 0x0000003f3f3ff290 */ /* 0x000ff6000fffe03f */
[----:B------:R-:W-:Y:S02]  /*93180*/  @!UPT UIADD3 URZ, URZ, URZ, URZ ;  /* 0x0000003f3f3ff290 */ /* 0x000fe4000fffe03f */
[----:B------:R-:W-:Y:S01]  /*93190*/  IMAD.MOV.U32 R119, RZ, RZ, R72 ;  /* 0x000000ffff777224 */ /* 0x000fe200078e0048 */
[----:B------:R-:W-:Y:S01]  /*931a0*/  MOV R115, R74 ;  /* 0x0000004a00737202 */ /* 0x000fe20000000f00 */
[----:B------:R-:W-:Y:S02]  /*931b0*/  IMAD.MOV.U32 R118, RZ, RZ, R73 ;  /* 0x000000ffff767224 */ /* 0x000fe400078e0049 */
        /* <DEDUP_REMOVED lines=8> */
[C---:B----4-:R-:W-:Y:S08]  /*93240*/  HMMA.1688.F32.TF32 R72, R64.reuse, R8, R168 ;  /* 0x000000084048723c */ /* 0x050ff000000810a8 */
[C---:B------:R-:W-:Y:S11]  /*93250*/  HMMA.1688.F32.TF32 R84, R64.reuse, R4, R172 ;  /* 0x000000044054723c */ /* 0x040ff600000810ac */
[----:B------:R-:W-:Y:S05]  /*93260*/  @!UPT UIADD3 URZ, URZ, URZ, URZ ;  /* 0x0000003f3f3ff290 */ /* 0x000fea000fffe03f */
[----:B------:R-:W-:Y:S01]  /*93270*/  MOV R143, R72 ;  /* 0x00000048008f7202 */ /* 0x000fe20000000f00 */
[----:B------:R-:W-:Y:S01]  /*93280*/  IMAD.MOV.U32 R134, RZ, RZ, R73 ;  /* 0x000000ffff867224 */ /* 0x000fe200078e0049 */
[----:B------:R-:W-:Y:S01]  /*93290*/  MOV R131, R75 ;  /* 0x0000004b00837202 */ /* 0x000fe20000000f00 */
[----:B------:R-:W-:Y:S02]  /*932a0*/  IMAD.MOV.U32 R135, RZ, RZ, R74 ;  /* 0x000000ffff877224 */ /* 0x000fe400078e004a */
[C---:B------:R-:W-:Y:S02]  /*932b0*/  HMMA.1688.F32.TF32 R72, R64.reuse, R164, R176 ;  /* 0x000000a44048723c */ /* 0x040fe400000810b0 */
        /* <DEDUP_REMOVED lines=52> */
[----:B------:R1:W-:Y:S04]  /*93600*/  STL.64 [R1+0xb30], R88 ;  /* 0x000b305801007387 */ /* 0x0003e80000100a00 */
[----:B------:R2:W-:Y:S04]  /*93610*/  STL.64 [R1+0xb38], R90 ;  /* 0x000b385a01007387 */ /* 0x0005e80000100a00 */
        /* <DEDUP_REMOVED lines=96> */
[C---:B----4-:R-:W-:Y:S08]  /*93c20*/  HMMA.1688.F32.TF32 R72, R64.reuse, R48, R92 ;  /* 0x000000304048723c */ /* 0x050ff0000008105c */
[C---:B---3--:R-:W-:Y:S08]  /*93c30*/  HMMA.1688.F32.TF32 R84, R64.reuse, R52, R88 ;  /* 0x000000344054723c */ /* 0x048ff00000081058 */
[C---:B--2---:R-:W-:Y:S11]  /*93c40*/  HMMA.1688.F32.TF32 R88, R64.reuse, R44, R168 ;  /* 0x0000002c4058723c */ /* 0x044ff600000810a8 */
[----:B------:R-:W-:Y:S04]  /*93c50*/  @!UPT UIADD3 URZ, URZ, URZ, URZ ;  /* 0x0000003f3f3ff290 */ /* 0x000fe8000fffe03f */
[----:B------:R-:W-:Y:S04]  /*93c60*/  STL.64 [R1+0xb00], R84 ;  /* 0x000b005401007387 */ /* 0x000fe80000100a00 */
[----:B------:R1:W-:Y:S04]  /*93c70*/  STL.64 [R1+0xb08], R86 ;  /* 0x000b085601007387 */ /* 0x0003e80000100a00 */
[----:B------:R-:W-:Y:S04]  /*93c80*/  STL.64 [R1+0xaf0], R72 ;  /* 0x000af04801007387 */ /* 0x000fe80000100a00 */
[----:B------:R2:W-:Y:S01]  /*93c90*/  STL.64 [R1+0xaf8], R74 ;  /* 0x000af84a01007387 */ /* 0x0005e20000100a00 */
[C---:B-1----:R-:W-:Y:S08]  /*93ca0*/  HMMA.1688.F32.TF32 R84, R64.reuse, R40, R172 ;  /* 0x000000284054723c */ /* 0x042ff000000810ac */
[----:B--2---:R-:W-:Y:S01]  /*93cb0*/  HMMA.1688.F32.TF32 R72, R64, R36, R248 ;  /* 0x000000244048723c */ /* 0x004fe200000810f8 */
[----:B------:R-:W-:Y:S04]  /*93cc0*/  STL.64 [R1+0xae0], R88 ;  /* 0x000ae05801007387 */ /* 0x000fe80000100a00 */
[----:B------:R-:W-:Y:S04]  /*93cd0*/  STL.64 [R1+0xae8], R90 ;  /* 0x000ae85a01007387 */ /* 0x000fe80000100a00 */
[----:B------:R-:W2:Y:S06]  /*93ce0*/  LDL.LU R248, [R1+0x1100] ;  /* 0x0011000001f87983 */ /* 0x000eac0000300800 */
[----:B------:R-:W-:Y:S04]  /*93cf0*/  STL.64 [R1+0xad0], R84 ;  /* 0x000ad05401007387 */ /* 0x000fe80000100a00 */
[----:B------:R-:W-:Y:S04]  /*93d00*/  STL.64 [R1+0xad8], R86 ;  /* 0x000ad85601007387 */ /* 0x000fe80000100a00 */
[----:B------:R-:W-:Y:S04]  /*93d10*/  STL.64 [R1+0xac0], R72 ;  /* 0x000ac04801007387 */ /* 0x000fe80000100a00 */
[----:B------:R1:W-:Y:S04]  /*93d20*/  STL.64 [R1+0xac8], R74 ;  /* 0x000ac84a01007387 */ /* 0x0003e80000100a00 */
[----:B------:R-:W2:Y:S04]  /*93d30*/  LDL.LU R249, [R1+0x1104] ;  /* 0x0011040001f97983 */ /* 0x000ea80000300800 */
[----:B------:R-:W2:Y:S04]  /*93d40*/  LDL.LU R250, [R1+0x1108] ;  /* 0x0011080001fa7983 */ /* 0x000ea80000300800 */
[----:B------:R-:W2:Y:S01]  /*93d50*/  LDL.LU R251, [R1+0x110c] ;  /* 0x00110c0001fb7983 */ /* 0x000ea20000300800 */
[----:B------:R-:W-:Y:S01]  /*93d60*/  IMAD.MOV.U32 R130, RZ, RZ, R68 ;  /* 0x000000ffff827224 */ /* 0x000fe200078e0044 */
[----:B------:R-:W-:Y:S01]  /*93d70*/  MOV R138, R69 ;  /* 0x00000045008a7202 */ /* 0x000fe20000000f00 */
[----:B------:R-:W-:Y:S01]  /*93d80*/  IMAD.MOV.U32 R139, RZ, RZ, R70 ;  /* 0x000000ffff8b7224 */ /* 0x000fe200078e0046 */
[----:B------:R-:W-:Y:S01]  /*93d90*/  LDS R68, [R0+0x84080] ;  /* 0x0840800000447984 */ /* 0x000fe20000000800 */
[----:B------:R-:W-:-:S03]  /*93da0*/  IMAD.MOV.U32 R142, RZ, RZ, R71 ;  /* 0x000000ffff8e7224 */ /* 0x000fc600078e0047 */
[----:B------:R-:W-:Y:S04]  /*93db0*/  LDS R70, [R0+0x84880] ;  /* 0x0848800000467984 */ /* 0x000fe80000000800 */
[----:B------:R-:W-:Y:S04]  /*93dc0*/  LDS R69, [R2+0x84080] ;  /* 0x0840800002457984 */ /* 0x000fe80000000800 */
[----:B------:R-:W3:Y:S01]  /*93dd0*/  LDS R71, [R2+0x84880] ;  /* 0x0848800002477984 */ /* 0x000ee20000000800 */
[C---:B-1----:R-:W-:Y:S08]  /*93de0*/  HMMA.1688.F32.TF32 R72, R64.reuse, R32, R176 ;  /* 0x000000204048723c */ /* 0x042ff000000810b0 */
[----:B------:R-:W-:Y:S11]  /*93df0*/  HMMA.1688.F32.TF32 R84, R64, R28, R180 ;  /* 0x0000001c4054723c */ /* 0x000ff600000810b4 */
[----:B------:R-:W-:Y:S04]  /*93e00*/  @!UPT UIADD3 URZ, URZ, URZ, URZ ;  /* 0x0000003f3f3ff290 */ /* 0x000fe8000fffe03f */
[----:B------:R-:W-:Y:S01]  /*93e10*/  STL.64 [R1+0xab0], R72 ;  /* 0x000ab04801007387 */ /* 0x000fe20000100a00 */
[C---:B---3--:R-:W-:Y:S03]  /*93e20*/  HMMA.1688.F32.TF32 R64, R68.reuse, R24, R184 ;  /* 0x000000184440723c */ /* 0x048fe600000810b8 */
[----:B------:R-:W-:Y:S04]  /*93e30*/  STL.64 [R1+0xab8], R74 ;  /* 0x000ab84a01007387 */ /* 0x000fe80000100a00 */
[----:B------:R-:W-:Y:S04]  /*93e40*/  STL.64 [R1+0x8c0], R84 ;  /* 0x0008c05401007387 */ /* 0x000fe80000100a00 */
[----:B------:R1:W-:Y:S01]  /*93e50*/  STL.64 [R1+0x8c8], R86 ;  /* 0x0008c85601007387 */ /* 0x0003e20000100a00 */
[----:B------:R-:W-:Y:S01]  /*93e60*/  HMMA.1688.F32.TF32 R88, R68, R16, R192 ;  /* 0x000000104458723c */ /* 0x000fe200000810c0 */
[----:B------:R-:W-:-:S02]  /*93e70*/  IMAD.MOV.U32 R94, RZ, RZ, R81 ;  /* 0x000000ffff5e7224 */ /* 0x000fc400078e0051 */
[----:B------:R-:W-:Y:S01]  /*93e80*/  IMAD.MOV.U32 R95, RZ, RZ, R80 ;  /* 0x000000ffff5f7224 */ /* 0x000fe200078e0050 */
[----:B------:R-:W-:Y:S04]  /*93e90*/  LDS R72, [R98+0x84080] ;  /* 0x0840800062487984 */ /* 0x000fe80000000800 */
[----:B------:R-:W-:Y:S01]  /*93ea0*/  LDS R74, [R98+0x84880] ;  /* 0x08488000624a7984 */ /* 0x000fe20000000800 */
[C---:B-1----:R-:W-:Y:S03]  /*93eb0*/  HMMA.1688.F32.TF32 R84, R68.reuse, R20, R188 ;  /* 0x000000144454723c */ /* 0x042fe600000810bc */
[----:B------:R-:W-:Y:S04]  /*93ec0*/  LDS R73, [R99+0x84080] ;  /* 0x0840800063497984 */ /* 0x000fe80000000800 */
[----:B------:R-:W-:Y:S04]  /*93ed0*/  STL.64 [R1+0x8b0], R64 ;  /* 0x0008b04001007387 */ /* 0x000fe80000100a00 */
[----:B------:R1:W-:Y:S04]  /*93ee0*/  STL.64 [R1+0x8b8], R66 ;  /* 0x0008b84201007387 */ /* 0x0003e80000100a00 */
[----:B------:R-:W3:Y:S01]  /*93ef0*/  LDS R75, [R99+0x84880] ;  /* 0x08488000634b7984 */ /* 0x000ee20000000800 */
        /* <DEDUP_REMOVED lines=37> */
[----:B------:R1:W-:Y:S04]  /*94150*/  STL.64 [R1+0x9e0], R84 ;  /* 0x0009e05401007387 */ /* 0x0003e80000100a00 */
[----:B------:R4:W-:Y:S04]  /*94160*/  STL.64 [R1+0x9e8], R86 ;  /* 0x0009e85601007387 */ /* 0x0009e80000100a00 */
[----:B-1----:R-:W3:Y:S04]  /*94170*/  LDL.LU R84, [R1+0x10] ;  /* 0x0000100001547983 */ /* 0x002ee80000300800 */
[----:B------:R-:W-:Y:S04]  /*94180*/  STL.64 [R1+0x9d0], R88 ;  /* 0x0009d05801007387 */ /* 0x000fe80000100a00 */
[----:B------:R-:W-:Y:S04]  /*94190*/  STL.64 [R1+0x9d8], R90 ;  /* 0x0009d85a01007387 */ /* 0x000fe80000100a00 */
[----:B------:R-:W-:Y:S04]  /*941a0*/  STL.64 [R1+0x9c0], R64 ;  /* 0x0009c04001007387 */ /* 0x000fe80000100a00 */
[----:B------:R2:W-:Y:S04]  /*941b0*/  STL.64 [R1+0x9c8], R66 ;  /* 0x0009c84201007387 */ /* 0x0005e80000100a00 */
[----:B------:R-:W3:Y:S04]  /*941c0*/  LDL.LU R85, [R1+0x14] ;  /* 0x0000140001557983 */ /* 0x000ee80000300800 */
[----:B----4-:R-:W4:Y:S04]  /*941d0*/  LDL.LU R86, [R1+0x18] ;  /* 0x0000180001567983 */ /* 0x010f280000300800 */
[----:B------:R-:W4:Y:S01]  /*941e0*/  LDL.LU R87, [R1+0x1c] ;  /* 0x00001c0001577983 */ /* 0x000f220000300800 */
[C---:B--2---:R-:W-:Y:S03]  /*941f0*/  HMMA.1688.F32.TF32 R64, R68.reuse, R124, R248 ;  /* 0x0000007c4440723c */ /* 0x044fe600000810f8 */
[----:B------:R-:W2:Y:S04]  /*94200*/  LDL.LU R92, [R1] ;  /* 0x00000000015c7983 */ /* 0x000ea80000300800 */
[----:B------:R-:W2:Y:S04]  /*94210*/  LDL.LU R93, [R1+0x4] ;  /* 0x00000400015d7983 */ /* 0x000ea80000300800 */
[----:B------:R-:W2:Y:S04]  /*94220*/  LDL.LU R81, [R1+0x7474] ;  /* 0x0074740001517983 */ /* 0x000ea80000300800 */
[----:B------:R-:W2:Y:S04]  /*94230*/  LDL.LU R80, [R1+0x7470] ;  /* 0x0074700001507983 */ /* 0x000ea80000300800 */
        /* <DEDUP_REMOVED lines=107> */
[----:B------:R1:W-:Y:S04]  /*948f0*/  STL.64 [R1+0x9a0], R88 ;  /* 0x0009a05801007387 */ /* 0x0003e80000100a00 */
[----:B------:R-:W-:Y:S01]  /*94900*/  STL.64 [R1+0x9a8], R90 ;  /* 0x0009a85a01007387 */ /* 0x000fe20000100a00 */
[C---:B------:R-:W-:Y:S03]  /*94910*/  HMMA.1688.F32.TF32 R188, R68.reuse, R60, R188 ;  /* 0x0000003c44bc723c */ /* 0x040fe600000810bc */
[----:B-1----:R-:W2:Y:S04]  /*94920*/  LDL.LU.64 R88, [R1+0x7468] ;  /* 0x0074680001587983 */ /* 0x002ea80000300a00 */
[----:B------:R-:W-:Y:S04]  /*94930*/  STL.64 [R1+0x990], R168 ;  /* 0x000990a801007387 */ /* 0x000fe80000100a00 */
[----:B------:R1:W-:Y:S04]  /*94940*/  STL.64 [R1+0x998], R170 ;  /* 0x000998aa01007387 */ /* 0x0003e80000100a00 */
[----:B-1----:R-:W3:Y:S04]  /*94950*/  LDL.LU.64 R170, [R1+0x7460] ;  /* 0x0074600001aa7983 */ /* 0x002ee80000300a00 */
[----:B------:R-:W3:Y:S04]  /*94960*/  LDL.LU.64 R168, [R1+0x7458] ;  /* 0x0074580001a87983 */ /* 0x000ee80000300a00 */
[----:B------:R-:W-:Y:S04]  /*94970*/  STL.64 [R1+0x980], R172 ;  /* 0x000980ac01007387 */ /* 0x000fe80000100a00 */
[----:B------:R1:W-:Y:S01]  /*94980*/  STL.64 [R1+0x988], R174 ;  /* 0x000988ae01007387 */ /* 0x0003e20000100a00 */
[C---:B------:R-:W-:Y:S03]  /*94990*/  HMMA.1688.F32.TF32 R204, R68.reuse, R44, R204 ;  /* 0x0000002c44cc723c */ /* 0x040fe600000810cc */
[----:B-1----:R-:W4:Y:S04]  /*949a0*/  LDL.LU.64 R174, [R1+0x7450] ;  /* 0x0074500001ae7983 */ /* 0x002f280000300a00 */
        /* <DEDUP_REMOVED lines=15> */
[----:B------:R-:W-:Y:S03]  /*94aa0*/  HMMA.1688.F32.TF32 R68, R68, R28, R220 ;  /* 0x0000001c4444723c */ /* 0x000fe600000810dc */
        /* <DEDUP_REMOVED lines=28> */
[----:B------:R1:W-:Y:S01]  /*94c70*/  STL.64 [R1+0x8d8], R218 ;  /* 0x0008d8da01007387 */ /* 0x0003e20000100a00 */
[C---:B------:R-:W-:Y:S03]  /*94c80*/  HMMA.1688.F32.TF32 R224, R72.reuse, R20, R224 ;  /* 0x0000001448e0723c */ /* 0x040fe600000810e0 */
[----:B-1----:R-:W3:Y:S04]  /*94c90*/  LDL.LU.64 R218, [R1+0x73a0] ;  /* 0x0073a00001da7983 */ /* 0x002ee80000300a00 */
[----:B------:R-:W3:Y:S04]  /*94ca0*/  LDL.LU.64 R216, [R1+0x7398] ;  /* 0x0073980001d87983 */ /* 0x000ee80000300a00 */
[----:B------:R-:W3:Y:S04]  /*94cb0*/  LDL.LU.64 R222, [R1+0x7390] ;  /* 0x0073900001de7983 */ /* 0x000ee80000300a00 */
[----:B------:R-:W3:Y:S04]  /*94cc0*/  LDL.LU.64 R220, [R1+0x7388] ;  /* 0x0073880001dc7983 */ /* 0x000ee80000300a00 */
[----:B------:R1:W-:Y:S04]  /*94cd0*/  STL.64 [R1+0x8a0], R68 ;  /* 0x0008a04401007387 */ /* 0x0003e80000100a00 */
[----:B------:R1:W-:Y:S01]  /*94ce0*/  STL.64 [R1+0x8a8], R70 ;  /* 0x0008a84601007387 */ /* 0x0003e20000100a00 */
[C---:B------:R-:W-:Y:S03]  /*94cf0*/  HMMA.1688.F32.TF32 R228, R72.reuse, R16, R228 ;  /* 0x0000001048e4723c */ /* 0x040fe600000810e4 */
[----:B-1----:R-:W3:Y:S04]  /*94d00*/  LDL.LU R68, [R1+0x20] ;  /* 0x0000200001447983 */ /* 0x002ee80000300800 */
[----:B------:R-:W3:Y:S01]  /*94d10*/  LDL.LU R69, [R1+0x24] ;  /* 0x0000240001457983 */ /* 0x000ee20000300800 */
[----:B------:R-:W-:Y:S01]  /*94d20*/  HMMA.1688.F32.TF32 R232, R72, R12, R232 ;  /* 0x0000000c48e8723c */ /* 0x000fe200000810e8 */
[----:B------:R-:W-:-:S07]  /*94d30*/  MOV R70, R80 ;  /* 0x0000005000467202 */ /* 0x000fce0000000f00 */
[----:B------:R-:W-:Y:S01]  /*94d40*/  HMMA.1688.F32.TF32 R236, R72, R8, R236 ;  /* 0x0000000848ec723c */ /* 0x000fe200000810ec */
[----:B------:R-:W4:Y:S01]  /*94d50*/  LDL.LU R80, [R1+0x7384] ;  /* 0x0073840001507983 */ /* 0x000f220000300800 */
[----:B------:R-:W-:-:S03]  /*94d60*/  IMAD.MOV.U32 R71, RZ, RZ, R81 ;  /* 0x000000ffff477224 */ /* 0x000fc600078e0051 */
[----:B------:R-:W4:Y:S03]  /*94d70*/  LDL.LU R81, [R1+0x7380] ;  /* 0x0073800001517983 */ /* 0x000f260000300800 */
[C---:B------:R-:W-:Y:S01]  /*94d80*/  HMMA.1688.F32.TF32 R240, R72.reuse, R4, R240 ;  /* 0x0000000448f0723c */ /* 0x040fe200000810f0 */
[----:B------:R-:W-:Y:S04]  /*94d90*/  STL.64 [R1+0x890], R64 ;  /* 0x0008904001007387 */ /* 0x000fe80000100a00 */
[----:B------:R-:W-:Y:S03]  /*94da0*/  STL.64 [R1+0x898], R66 ;  /* 0x0008984201007387 */ /* 0x000fe60000100a00 */
[C---:B------:R-:W-:Y:S01]  /*94db0*/  HMMA.1688.F32.TF32 R244, R72.reuse, R164, R244 ;  /* 0x000000a448f4723c */ /* 0x040fe200000810f4 */
[----:B------:R-:W-:Y:S04]  /*94dc0*/  STL.64 [R1+0x880], R224 ;  /* 0x000880e001007387 */ /* 0x000fe80000100a00 */
[----:B------:R1:W-:Y:S03]  /*94dd0*/  STL.64 [R1+0x888], R226 ;  /* 0x000888e201007387 */ /* 0x0003e60000100a00 */
[C---:B------:R-:W-:Y:S01]  /*94de0*/  HMMA.1688.F32.TF32 R248, R72.reuse, R160, R248 ;  /* 0x000000a048f8723c */ /* 0x040fe200000810f8 */
[----:B------:R-:W-:Y:S04]  /*94df0*/  LDS R64, [R0+0x84100] ;  /* 0x0841000000407984 */ /* 0x000fe80000000800 */
[----:B------:R-:W-:Y:S04]  /*94e00*/  LDS R66, [R0+0x84900] ;  /* 0x0849000000427984 */ /* 0x000fe80000000800 */
[----:B-1----:R-:W4:Y:S04]  /*94e10*/  LDL.LU.64 R226, [R1+0x7378] ;  /* 0x0073780001e27983 */ /* 0x002f280000300a00 */
[----:B------:R-:W4:Y:S04]  /*94e20*/  LDL.LU.64 R224, [R1+0x7370] ;  /* 0x0073700001e07983 */ /* 0x000f280000300a00 */
[----:B------:R-:W-:Y:S04]  /*94e30*/  STL.64 [R1+0x870], R228 ;  /* 0x000870e401007387 */ /* 0x000fe80000100a00 */
[----:B------:R1:W-:Y:S01]  /*94e40*/  STL.64 [R1+0x878], R230 ;  /* 0x000878e601007387 */ /* 0x0003e20000100a00 */
[C---:B--2---:R-:W-:Y:S03]  /*94e50*/  HMMA.1688.F32.TF32 R180, R72.reuse, R40, R180 ;  /* 0x0000002848b4723c */ /* 0x044fe600000810b4 */
        /* <DEDUP_REMOVED lines=24> */
[C---:B---3--:R-:W-:Y:S11]  /*94fe0*/  HMMA.1688.F32.TF32 R68, R72.reuse, R156, R68 ;  /* 0x0000009c4844723c */ /* 0x048ff60000081044 */
        /* <DEDUP_REMOVED lines=8> */
[----:B------:R-:W-:Y:S04]  /*95070*/  STL.64 [R1+0x808], R70 ;  /* 0x0008084601007387 */ /* 0x000fe80000100a00 */
[----:B------:R-:W-:Y:S04]  /*95080*/  STL.64 [R1+0x7f0], R84 ;  /* 0x0007f05401007387 */ /* 0x000fe80000100a00 */
[----:B------:R2:W-:Y:S01]  /*95090*/  STL.64 [R1+0x7f8], R86 ;  /* 0x0007f85601007387 */ /* 0x0005e20000100a00 */
[C---:B------:R-:W-:Y:S08]  /*950a0*/  HMMA.1688.F32.TF32 R212, R72.reuse, R108, R212 ;  /* 0x0000006c48d4723c */ /* 0x040ff000000810d4 */
[C---:B--2---:R-:W-:Y:S08]  /*950b0*/  HMMA.1688.F32.TF32 R84, R72.reuse, R136, R240 ;  /* 0x000000884854723c */ /* 0x044ff000000810f0 */
[C---:B----4-:R-:W-:Y:S08]  /*950c0*/  HMMA.1688.F32.TF32 R92, R72.reuse, R140, R244 ;  /* 0x0000008c485c723c */ /* 0x050ff000000810f4 */
[C---:B------:R-:W-:Y:S11]  /*950d0*/  HMMA.1688.F32.TF32 R68, R72.reuse, R144, R248 ;  /* 0x000000904844723c */ /* 0x040ff600000810f8 */
[----:B------:R-:W-:Y:S11]  /*950e0*/  @!UPT UIADD3 URZ, URZ, URZ, URZ ;  /* 0x0000003f3f3ff290 */ /* 0x000ff6000fffe03f */
[----:B------:R-:W-:Y:S01]  /*950f0*/  @!UPT UIADD3 URZ, URZ, URZ, URZ ;  /* 0x0000003f3f3ff290 */ /* 0x000fe2000fffe03f */
        /* <DEDUP_REMOVED lines=16> */
[----:B------:R1:W-:Y:S08]  /*95200*/  STL.64 [R1+0x798], R86 ;  /* 0x0007985601007387 */ /* 0x0003f00000100a00 */
[----:B------:R2:W-:Y:S01]  /*95210*/  STL.64 [R1+0x780], R68 ;  /* 0x0007804401007387 */ /* 0x0005e20000100a00 */
[C---:B-1----:R-:W-:Y:S03]  /*95220*/  HMMA.1688.F32.TF32 R84, R72.reuse, R112, R216 ;  /* 0x000000704854723c */ /* 0x042fe600000810d8 */
[----:B------:R-:W-:Y:S04]  /*95230*/  STL.64 [R1+0x788], R70 ;  /* 0x0007884601007387 */ /* 0x000fe80000100a00 */
[----:B--2---:R-:W2:Y:S04]  /*95240*/  LDL.LU R68, [R1+0x1210] ;  /* 0x0012100001447983 */ /* 0x004ea80000300800 */
[----:B------:R-:W-:Y:S04]  /*95250*/  STL.64 [R1+0x770], R92 ;  /* 0x0007705c01007387 */ /* 0x000fe80000100a00 */
[----:B------:R1:W-:Y:S02]  /*95260*/  STL.64 [R1+0x778], R94 ;  /* 0x0007785e01007387 */ /* 0x0003e40000100a00 */
[C---:B-1----:R-:W-:Y:S06]  /*95270*/  HMMA.1688.F32.TF32 R92, R72.reuse, R104, R208 ;  /* 0x00000068485c723c */ /* 0x042fec00000810d0 */
[----:B------:R-:W-:Y:S04]  /*95280*/  STL.64 [R1+0x760], R84 ;  /* 0x0007605401007387 */ /* 0x000fe80000100a00 */
[----:B------:R1:W-:Y:S04]  /*95290*/  STL.64 [R1+0x768], R86 ;  /* 0x0007685601007387 */ /* 0x0003e80000100a00 */
[----:B------:R-:W2:Y:S04]  /*952a0*/  LDL.LU R69, [R1+0x1214] ;  /* 0x0012140001457983 */ /* 0x000ea80000300800 */
[----:B------:R-:W2:Y:S01]  /*952b0*/  LDL.LU R70, [R1+0x1218] ;  /* 0x0012180001467983 */ /* 0x000ea20000300800 */
[C---:B------:R-:W-:Y:S03]  /*952c0*/  HMMA.1688.F32.TF32 R200, R72.reuse, R60, R200 ;  /* 0x0000003c48c8723c */ /* 0x040fe600000810c8 */
[----:B------:R-:W2:Y:S04]  /*952d0*/  LDL.LU R71, [R1+0x121c] ;  /* 0x00121c0001477983 */ /* 0x000ea80000300800 */
[----:B------:R-:W-:Y:S01]  /*952e0*/  STL.64 [R1+0x750], R212 ;  /* 0x000750d401007387 */ /* 0x000fe20000100a00 */
[C---:B-1----:R-:W-:Y:S03]  /*952f0*/  HMMA.1688.F32.TF32 R84, R72.reuse, R100, R204 ;  /* 0x000000644854723c */ /* 0x042fe600000810cc */
[----:B------:R-:W-:Y:S04]  /*95300*/  STL.64 [R1+0x758], R214 ;  /* 0x000758d601007387 */ /* 0x000fe80000100a00 */
[----:B------:R-:W-:Y:S04]  /*95310*/  STL.64 [R1+0x740], R92 ;  /* 0x0007405c01007387 */ /* 0x000fe80000100a00 */
[----:B------:R1:W-:Y:S02]  /*95320*/  STL.64 [R1+0x748], R94 ;  /* 0x0007485e01007387 */ /* 0x0003e40000100a00 */
[C---:B-1----:R-:W-:Y:S10]  /*95330*/  HMMA.1688.F32.TF32 R92, R72.reuse, R56, R196 ;  /* 0x00000038485c723c */ /* 0x042ff400000810c4 */
[----:B------:R1:W-:Y:S04]  /*95340*/  STL.64 [R1+0x730], R84 ;  /* 0x0007305401007387 */ /* 0x0003e80000100a00 */
[----:B------:R3:W-:Y:S04]  /*95350*/  STL.64 [R1+0x738], R86 ;  /* 0x0007385601007387 */ /* 0x0007e80000100a00 */
[----:B-1----:R-:W4:Y:S04]  /*95360*/  LDL.LU R84, [R1+0x13e0] ;  /* 0x0013e00001547983 */ /* 0x002f280000300800 */
[----:B------:R-:W-:Y:S04]  /*95370*/  STL.64 [R1+0x720], R200 ;  /* 0x000720c801007387 */ /* 0x000fe80000100a00 */
[----:B------:R-:W-:Y:S04]  /*95380*/  STL.64 [R1+0x728], R202 ;  /* 0x000728ca01007387 */ /* 0x000fe80000100a00 */
[----:B------:R1:W-:Y:S04]  /*95390*/  STL.64 [R1+0x710], R92 ;  /* 0x0007105c01007387 */ /* 0x0003e80000100a00 */
[----:B------:R1:W-:Y:S04]  /*953a0*/  STL.64 [R1+0x718], R94 ;  /* 0x0007185e01007387 */ /* 0x0003e80000100a00 */
[----:B------:R-:W4:Y:S04]  /*953b0*/  LDL.LU R85, [R1+0x13e4] ;  /* 0x0013e40001557983 */ /* 0x000f280000300800 */
[----:B---3--:R-:W4:Y:S04]  /*953c0*/  LDL.LU R86, [R1+0x13e8] ;  /* 0x0013e80001567983 */ /* 0x008f280000300800 */
[----:B------:R-:W4:Y:S04]  /*953d0*/  LDL.LU R87, [R1+0x13ec] ;  /* 0x0013ec0001577983 */ /* 0x000f280000300800 */
[----:B------:R-:W3:Y:S04]  /*953e0*/  LDL.LU R232, [R1+0x13f0] ;  /* 0x0013f00001e87983 */ /* 0x000ee80000300800 */
[----:B------:R-:W3:Y:S04]  /*953f0*/  LDL.LU R233, [R1+0x13f4] ;  /* 0x0013f40001e97983 */ /* 0x000ee80000300800 */
[----:B------:R-:W3:Y:S04]  /*95400*/  LDL.LU R234, [R1+0x13f8] ;  /* 0x0013f80001ea7983 */ /* 0x000ee80000300800 */
[----:B------:R-:W3:Y:S04]  /*95410*/  LDL.LU R235, [R1+0x13fc] ;  /* 0x0013fc0001eb7983 */ /* 0x000ee80000300800 */
[----:B-1----:R-:W3:Y:S04]  /*95420*/  LDL.LU R92, [R1+0x13d0] ;  /* 0x0013d000015c7983 */ /* 0x002ee80000300800 */
[----:B------:R-:W3:Y:S04]  /*95430*/  LDL.LU R93, [R1+0x13d4] ;  /* 0x0013d400015d7983 */ /* 0x000ee80000300800 */
[----:B------:R-:W3:Y:S04]  /*95440*/  LDL.LU R94, [R1+0x13d8] ;  /* 0x0013d800015e7983 */ /* 0x000ee80000300800 */
[----:B------:R-:W3:Y:S01]  /*95450*/  LDL.LU R95, [R1+0x13dc] ;  /* 0x0013dc00015f7983 */ /* 0x000ee20000300800 */
        /* <DEDUP_REMOVED lines=8> */
[----:B------:R-:W-:Y:S01]  /*954e0*/  STL.64 [R1+0x650], R184 ;  /* 0x000650b801007387 */ /* 0x000fe20000100a00 */
[C---:B------:R-:W-:Y:S03]  /*954f0*/  HMMA.1688.F32.TF32 R248, R72.reuse, R28, R168 ;  /* 0x0000001c48f8723c */ /* 0x040fe600000810a8 */
[----:B------:R-:W-:Y:S04]  /*95500*/  STL.64 [R1+0x658], R186 ;  /* 0x000658ba01007387 */ /* 0x000fe80000100a00 */
[----:B------:R-:W3:Y:S01]  /*95510*/  LDL.LU R236, [R1+0x13c0] ;  /* 0x0013c00001ec7983 */ /* 0x000ee20000300800 */
[----:B------:R-:W-:Y:S03]  /*95520*/  HMMA.1688.F32.TF32 R172, R72, R32, R172 ;  /* 0x0000002048ac723c */ /* 0x000fe600000810ac */
[----:B------:R-:W-:Y:S04]  /*95530*/  STL.64 [R1+0x5e0], R180 ;  /* 0x0005e0b401007387 */ /* 0x000fe80000100a00 */
[----:B------:R-:W-:Y:S04]  /*95540*/  STL.64 [R1+0x5e8], R182 ;  /* 0x0005e8b601007387 */ /* 0x000fe80000100a00 */
[----:B------:R-:W-:Y:S04]  /*95550*/  STL.64 [R1+0x5d0], R176 ;  /* 0x0005d0b001007387 */ /* 0x000fe80000100a00 */
[----:B------:R-:W-:Y:S04]  /*95560*/  STL.64 [R1+0x5d8], R178 ;  /* 0x0005d8b201007387 */ /* 0x000fe80000100a00 */
[----:B------:R-:W3:Y:S04]  /*95570*/  LDL.LU R237, [R1+0x13c4] ;  /* 0x0013c40001ed7983 */ /* 0x000ee80000300800 */
[----:B------:R-:W3:Y:S04]  /*95580*/  LDL.LU R238, [R1+0x13c8] ;  /* 0x0013c80001ee7983 */ /* 0x000ee80000300800 */
[----:B------:R-:W3:Y:S04]  /*95590*/  LDL.LU R239, [R1+0x13cc] ;  /* 0x0013cc0001ef7983 */ /* 0x000ee80000300800 */
[----:B------:R-:W-:Y:S04]  /*955a0*/  STL.64 [R1+0x7010], R250 ;  /* 0x007010fa01007387 */ /* 0x000fe80000100a00 */
[----:B------:R-:W-:Y:S04]  /*955b0*/  STL.64 [R1+0x5c0], R172 ;  /* 0x0005c0ac01007387 */ /* 0x000fe80000100a00 */
[----:B------:R3:W-:Y:S04]  /*955c0*/  STL.64 [R1+0x5c8], R174 ;  /* 0x0005c8ae01007387 */ /* 0x0007e80000100a00 */
[----:B------:R-:W-:Y:S04]  /*955d0*/  STL.64 [R1+0x7008], R248 ;  /* 0x007008f801007387 */ /* 0x000fe80000100a00 */
[----:B------:R-:W3:Y:S04]  /*955e0*/  LDL.LU R240, [R1+0x13b0] ;  /* 0x0013b00001f07983 */ /* 0x000ee80000300800 */
[----:B------:R-:W3:Y:S04]  /*955f0*/  LDL.LU R241, [R1+0x13b4] ;  /* 0x0013b40001f17983 */ /* 0x000ee80000300800 */
[----:B------:R-:W3:Y:S04]  /*95600*/  LDL.LU R242, [R1+0x13b8] ;  /* 0x0013b80001f27983 */ /* 0x000ee80000300800 */
[----:B------:R-:W3:Y:S01]  /*95610*/  LDL.LU R243, [R1+0x13bc] ;  /* 0x0013bc0001f37983 */ /* 0x000ee20000300800 */
[C---:B--2---:R-:W-:Y:S03]  /*95620*/  HMMA.1688.F32.TF32 R244, R64.reuse, R24, R68 ;  /* 0x0000001840f4723c */ /* 0x044fe60000081044 */
[----:B------:R-:W2:Y:S04]  /*95630*/  LDL.LU R68, [R1+0x13a0] ;  /* 0x0013a00001447983 */ /* 0x000ea80000300800 */
[----:B------:R-:W2:Y:S11]  /*95640*/  LDL.LU R69, [R1+0x13a4] ;  /* 0x0013a40001457983 */ /* 0x000eb60000300800 */
[----:B------:R-:W-:Y:S05]  /*95650*/  @!UPT UIADD3 URZ, URZ, URZ, URZ ;  /* 0x0000003f3f3ff290 */ /* 0x000fea000fffe03f */
[----:B------:R-:W-:Y:S04]  /*95660*/  STL.64 [R1+0x7020], R246 ;  /* 0x007020f601007387 */ /* 0x000fe80000100a00 */
[----:B------:R-:W-:Y:S01]  /*95670*/  STL.64 [R1+0x7018], R244 ;  /* 0x007018f401007387 */ /* 0x000fe20000100a00 */
[C---:B----4-:R-:W-:Y:S08]  /*95680*/  HMMA.1688.F32.TF32 R168, R64.reuse, R16, R84 ;  /* 0x0000001040a8723c */ /* 0x050ff00000081054 */
[C---:B---3--:R-:W-:Y:S08]  /*95690*/  HMMA.1688.F32.TF32 R172, R64.reuse, R20, R232 ;  /* 0x0000001440ac723c */ /* 0x048ff000000810e8 */
[C---:B------:R-:W-:Y:S11]  /*956a0*/  HMMA.1688.F32.TF32 R72, R64.reuse, R12, R92 ;  /* 0x0000000c4048723c */ /* 0x040ff6000008105c */
[----:B------:R-:W-:Y:S04]  /*956b0*/  @!UPT UIADD3 URZ, URZ, URZ, URZ ;  /* 0x0000003f3f3ff290 */ /* 0x000fe8000fffe03f */
        /* <DEDUP_REMOVED lines=13> */
[----:B------:R-:W4:Y:S01]  /*95790*/  LDL.LU R95, [R1+0x138c] ;  /* 0x00138c00015f7983 */ /* 0x000f220000300800 */
[C---:B-1----:R-:W-:Y:S01]  /*957a0*/  HMMA.1688.F32.TF32 R72, R64.reuse, R8, R236 ;  /* 0x000000084048723c */ /* 0x042fe200000810ec */
[----:B------:R-:W-:Y:S01]  /*957b0*/  IMAD.MOV.U32 R70, RZ, RZ, R81 ;  /* 0x000000ffff467224 */ /* 0x000fe200078e0051 */
[----:B------:R-:W-:Y:S01]  /*957c0*/  MOV R71, R80 ;  /* 0x0000005000477202 */ /* 0x000fe20000000f00 */
[----:B------:R-:W-:Y:S04]  /*957d0*/  LDS R81, [R99+0x84100] ;  /* 0x0841000063517984 */ /* 0x000fe80000000800 */
[----:B------:R-:W1:Y:S11]  /*957e0*/  LDS R80, [R98+0x84100] ;  /* 0x0841000062507984 */ /* 0x000e760000000800 */
[----:B------:R-:W-:Y:S06]  /*957f0*/  @!UPT UIADD3 URZ, URZ, URZ, URZ ;  /* 0x0000003f3f3ff290 */ /* 0x000fec000fffe03f */
[----:B------:R-:W-:Y:S01]  /*95800*/  IMAD.MOV.U32 R247, RZ, RZ, R72 ;  /* 0x000000fffff77224 */ /* 0x000fe200078e0048 */
[----:B------:R-:W-:Y:S01]  /*95810*/  MOV R245, R74 ;  /* 0x0000004a00f57202 */ /* 0x000fe20000000f00 */
[----:B------:R-:W-:Y:S02]  /*95820*/  IMAD.MOV.U32 R246, RZ, RZ, R73 ;  /* 0x000000fffff67224 */ /* 0x000fe400078e0049 */
[----:B------:R-:W-:Y:S02]  /*95830*/  IMAD.MOV.U32 R244, RZ, RZ, R75 ;  /* 0x000000fffff47224 */ /* 0x000fe400078e004b */
[----:B------:R-:W-:Y:S03]  /*95840*/  HMMA.1688.F32.TF32 R72, R64, R4, R240 ;  /* 0x000000044048723c */ /* 0x000fe600000810f0 */
        /* <DEDUP_REMOVED lines=10> */
[----:B------:R-:W-:Y:S04]  /*958f0*/  STL [R1+0x704c], R250 ;  /* 0x00704cfa01007387 */ /* 0x000fe80000100800 */
[----:B------:R-:W-:Y:S01]  /*95900*/  STL [R1+0x7048], R251 ;  /* 0x007048fb01007387 */ /* 0x000fe20000100800 */
[C---:B--2---:R-:W-:Y:S11]  /*95910*/  HMMA.1688.F32.TF32 R68, R64.reuse, R164, R68 ;  /* 0x000000a44044723c */ /* 0x044ff60000081044 */
[----:B------:R-:W-:Y:S11]  /*95920*/  @!UPT UIADD3 URZ, URZ, URZ, URZ ;  /* 0x0000003f3f3ff290 */ /* 0x000ff6000fffe03f */
[----:B------:R-:W-:Y:S01]  /*95930*/  @!UPT UIADD3 URZ, URZ, URZ, URZ ;  /* 0x0000003f3f3ff290 */ /* 0x000fe2000fffe03f */
[----:B------:R3:W-:Y:S01]  /*95940*/  STL.64 [R1+0x568], R70 ;  /* 0x0005684601007387 */ /* 0x0007e20000100a00 */
[----:B-1----:R-:W-:Y:S01]  /*95950*/  MOV R247, R68 ;  /* 0x0000004400f77202 */ /* 0x002fe20000000f00 */
[----:B------:R-:W-:Y:S02]  /*95960*/  IMAD.MOV.U32 R245, RZ, RZ, R69 ;  /* 0x000000fffff57224 */ /* 0x000fe400078e0045 */
[----:B------:R-:W2:Y:S04]  /*95970*/  LDL.LU R232, [R1+0x1370] ;  /* 0x0013700001e87983 */ /* 0x000ea80000300800 */
[----:B------:R-:W2:Y:S04]  /*95980*/  LDL.LU R233, [R1+0x1374] ;  /* 0x0013740001e97983 */ /* 0x000ea80000300800 */
[----:B------:R-:W2:Y:S04]  /*95990*/  LDL.LU R234, [R1+0x1378] ;  /* 0x0013780001ea7983 */ /* 0x000ea80000300800 */
[----:B------:R-:W2:Y:S04]  /*959a0*/  LDL.LU R235, [R1+0x137c] ;  /* 0x00137c0001eb7983 */ /* 0x000ea80000300800 */
[----:B------:R-:W-:Y:S04]  /*959b0*/  STL [R1+0x705c], R245 ;  /* 0x00705cf501007387 */ /* 0x000fe80000100800 */
[----:B------:R-:W-:Y:S04]  /*959c0*/  STL [R1+0x7058], R247 ;  /* 0x007058f701007387 */ /* 0x000fe80000100800 */
[----:B------:R-:W2:Y:S01]  /*959d0*/  LDL.LU R236, [R1+0x1360] ;  /* 0x0013600001ec7983 */ /* 0x000ea20000300800 */
[C---:B---3--:R-:W-:Y:S11]  /*959e0*/  HMMA.1688.F32.TF32 R68, R64.reuse, R160, R84 ;  /* 0x000000a04044723c */ /* 0x048ff60000081054 */
[----:B------:R-:W-:Y:S11]  /*959f0*/  @!UPT UIADD3 URZ, URZ, URZ, URZ ;  /* 0x0000003f3f3ff290 */ /* 0x000ff6000fffe03f */
[----:B------:R-:W-:Y:S01]  /*95a00*/  @!UPT UIADD3 URZ, URZ, URZ, URZ ;  /* 0x0000003f3f3ff290 */ /* 0x000fe2000fffe03f */
[----:B------:R-:W-:Y:S04]  /*95a10*/  STL.64 [R1+0x550], R68 ;  /* 0x0005504401007387 */ /* 0x000fe80000100a00 */
[----:B------:R4:W-:Y:S04]  /*95a20*/  STL.64 [R1+0x558], R70 ;  /* 0x0005584601007387 */ /* 0x0009e80000100a00 */
[----:B------:R-:W3:Y:S04]  /*95a30*/  LDL.LU R237, [R1+0x1364] ;  /* 0x0013640001ed7983 */ /* 0x000ee80000300800 */
[----:B------:R-:W3:Y:S01]  /*95a40*/  LDL.LU R238, [R1+0x1368] ;  /* 0x0013680001ee7983 */ /* 0x000ee20000300800 */
[C---:B----4-:R-:W-:Y:S03]  /*95a50*/  HMMA.1688.F32.TF32 R68, R64.reuse, R156, R92 ;  /* 0x0000009c4044723c */ /* 0x050fe6000008105c */
[----:B------:R-:W3:Y:S11]  /*95a60*/  LDL.LU R239, [R1+0x136c] ;  /* 0x00136c0001ef7983 */ /* 0x000ef60000300800 */
[----:B------:R-:W-:Y:S10]  /*95a70*/  @!UPT UIADD3 URZ, URZ, URZ, URZ ;  /* 0x0000003f3f3ff290 */ /* 0x000ff4000fffe03f */
[----:B------:R-:W-:Y:S01]  /*95a80*/  IMAD.MOV.U32 R250, RZ, RZ, R68 ;  /* 0x000000fffffa7224 */ /* 0x000fe200078e0044 */
[----:B------:R-:W-:Y:S01]  /*95a90*/  MOV R251, R69 ;  /* 0x0000004500fb7202 */ /* 0x000fe20000000f00 */
[----:B------:R-:W4:Y:S01]  /*95aa0*/  LDL.LU R68, [R1+0x1340] ;  /* 0x0013400001447983 */ /* 0x000f220000300800 */
[----:B------:R-:W-:Y:S02]  /*95ab0*/  IMAD.MOV.U32 R244, RZ, RZ, R70 ;  /* 0x000000fffff47224 */ /* 0x000fe400078e0046 */
[----:B------:R-:W-:Y:S01]  /*95ac0*/  IMAD.MOV.U32 R246, RZ, RZ, R71 ;  /* 0x000000fffff67224 */ /* 0x000fe200078e0047 */
        /* <DEDUP_REMOVED lines=17> */
[----:B------:R-:W-:Y:S04]  /*95be0*/  STL [R1+0x7064], R250 ;  /* 0x007064fa01007387 */ /* 0x000fe80000100800 */
[----:B------:R1:W-:Y:S01]  /*95bf0*/  STL [R1+0x7060], R251 ;  /* 0x007060fb01007387 */ /* 0x0003e20000100800 */
[----:B--2---:R-:W-:Y:S11]  /*95c00*/  HMMA.1688.F32.TF32 R72, R64, R152, R232 ;  /* 0x000000984048723c */ /* 0x004ff600000810e8 */
[----:B------:R-:W-:Y:S11]  /*95c10*/  @!UPT UIADD3 URZ, URZ, URZ, URZ ;  /* 0x0000003f3f3ff290 */ /* 0x000ff6000fffe03f */
[----:B------:R-:W-:Y:S02]  /*95c20*/  @!UPT UIADD3 URZ, URZ, URZ, URZ ;  /* 0x0000003f3f3ff290 */ /* 0x000fe4000fffe03f */
[----:B------:R-:W-:Y:S01]  /*95c30*/  MOV R245, R72 ;  /* 0x0000004800f57202 */ /* 0x000fe20000000f00 */
[----:B------:R-:W-:Y:S01]  /*95c40*/  IMAD.MOV.U32 R247, RZ, RZ, R73 ;  /* 0x000000fffff77224 */ /* 0x000fe200078e0049 */
[----:B------:R-:W-:Y:S01]  /*95c50*/  MOV R249, R75 ;  /* 0x0000004b00f97202 */ /* 0x000fe20000000f00 */
[----:B------:R-:W-:-:S04]  /*95c60*/  IMAD.MOV.U32 R248, RZ, RZ, R74 ;  /* 0x000000fffff87224 */ /* 0x000fc800078e004a */
[----:B------:R2:W-:Y:S04]  /*95c70*/  STL [R1+0x707c], R249 ;  /* 0x00707cf901007387 */ /* 0x0005e80000100800 */
[----:B------:R1:W-:Y:S04]  /*95c80*/  STL [R1+0x7078], R248 ;  /* 0x007078f801007387 */ /* 0x0003e80000100800 */
[----:B------:R1:W-:Y:S04]  /*95c90*/  STL [R1+0x7074], R245 ;  /* 0x007074f501007387 */ /* 0x0003e80000100800 */
[----:B------:R1:W-:Y:S01]  /*95ca0*/  STL [R1+0x7070], R247 ;  /* 0x007070f701007387 */ /* 0x0003e20000100800 */
[C---:B---3--:R-:W-:Y:S08]  /*95cb0*/  HMMA.1688.F32.TF32 R72, R64.reuse, R148, R236 ;  /* 0x000000944048723c */ /* 0x048ff000000810ec */
[----:B----4-:R-:W-:Y:S11]  /*95cc0*/  HMMA.1688.F32.TF32 R68, R64, R140, R68 ;  /* 0x0000008c4044723c */ /* 0x010ff60000081044 */
[----:B------:R-:W-:Y:S05]  /*95cd0*/  @!UPT UIADD3 URZ, URZ, URZ, URZ ;  /* 0x0000003f3f3ff290 */ /* 0x000fea000fffe03f */
[----:B-1----:R-:W-:Y:S01]  /*95ce0*/  IMAD.MOV.U32 R251, RZ, RZ, R75 ;  /* 0x000000fffffb7224 */ /* 0x002fe200078e004b */
[----:B------:R-:W-:Y:S01]  /*95cf0*/  MOV R250, R74 ;  /* 0x0000004a00fa7202 */ /* 0x000fe20000000f00 */
[----:B------:R-:W-:Y:S02]  /*95d00*/  IMAD.MOV.U32 R246, RZ, RZ, R72 ;  /* 0x000000fffff67224 */ /* 0x000fe400078e0048 */
[----:B------:R-:W-:-:S04]  /*95d10*/  IMAD.MOV.U32 R244, RZ, RZ, R73 ;  /* 0x000000fffff47224 */ /* 0x000fc800078e0049 */
[----:B--2---:R-:W-:Y:S01]  /*95d20*/  IMAD.MOV.U32 R249, RZ, RZ, R68 ;  /* 0x000000fffff97224 */ /* 0x004fe200078e0044 */
[----:B------:R-:W-:Y:S01]  /*95d30*/  MOV R248, R69 ;  /* 0x0000004500f87202 */ /* 0x000fe20000000f00 */
[----:B------:R-:W-:Y:S02]  /*95d40*/  IMAD.MOV.U32 R245, RZ, RZ, R70 ;  /* 0x000000fffff57224 */ /* 0x000fe400078e0046 */
[----:B------:R-:W-:Y:S02]  /*95d50*/  IMAD.MOV.U32 R247, RZ, RZ, R71 ;  /* 0x000000fffff77224 */ /* 0x000fe400078e0047 */
[C---:B------:R-:W-:Y:S01]  /*95d60*/  HMMA.1688.F32.TF32 R68, R64.reuse, R136, R84 ;  /* 0x000000884044723c */ /* 0x040fe20000081054 */
[----:B------:R1:W-:Y:S04]  /*95d70*/  STL [R1+0x708c], R251 ;  /* 0x00708cfb01007387 */ /* 0x0003e80000100800 */
[----:B------:R2:W-:Y:S03]  /*95d80*/  STL [R1+0x7088], R250 ;  /* 0x007088fa01007387 */ /* 0x0005e60000100800 */
[----:B------:R-:W-:Y:S01]  /*95d90*/  HMMA.1688.F32.TF32 R72, R64, R144, R240 ;  /* 0x000000904048723c */ /* 0x000fe200000810f0 */
[----:B------:R-:W-:Y:S04]  /*95da0*/  STL [R1+0x7084], R246 ;  /* 0x007084f601007387 */ /* 0x000fe80000100800 */
[----:B------:R3:W-:Y:S11]  /*95db0*/  STL [R1+0x7080], R244 ;  /* 0x007080f401007387 */ /* 0x0007f60000100800 */
[----:B-1----:R-:W-:Y:S01]  /*95dc0*/  MOV R251, R68 ;  /* 0x0000004400fb7202 */ /* 0x002fe20000000f00 */
[----:B--2---:R-:W-:Y:S01]  /*95dd0*/  IMAD.MOV.U32 R250, RZ, RZ, R69 ;  /* 0x000000fffffa7224 */ /* 0x004fe200078e0045 */
[----:B---3--:R-:W-:Y:S01]  /*95de0*/  MOV R244, R71 ;  /* 0x0000004700f47202 */ /* 0x008fe20000000f00 */
[----:B------:R-:W-:-:S02]  /*95df0*/  IMAD.MOV.U32 R246, RZ, RZ, R70 ;  /* 0x000000fffff67224 */ /* 0x000fc400078e0046 */
[----:B------:R-:W-:Y:S02]  /*95e00*/  HMMA.1688.F32.TF32 R68, R64, R132, R92 ;  /* 0x000000844044723c */ /* 0x000fe4000008105c */
[----:B------:R-:W-:Y:S04]  /*95e10*/  STL.64 [R1+0x510], R72 ;  /* 0x0005104801007387 */ /* 0x000fe80000100a00 */
[----:B------:R-:W-:Y:S04]  /*95e20*/  STL.64 [R1+0x518], R74 ;  /* 0x0005184a01007387 */ /* 0x000fe80000100a00 */
[----:B------:R1:W-:Y:S04]  /*95e30*/  STL [R1+0x709c], R247 ;  /* 0x00709cf701007387 */ /* 0x0003e80000100800 */
[----:B------:R2:W-:Y:S04]  /*95e40*/  STL [R1+0x7098], R245 ;  /* 0x007098f501007387 */ /* 0x0005e80000100800 */
[----:B------:R3:W-:Y:S04]  /*95e50*/  STL [R1+0x7094], R249 ;  /* 0x007094f901007387 */ /* 0x0007e80000100800 */
[----:B------:R4:W-:Y:S02]  /*95e60*/  STL [R1+0x7090], R248 ;  /* 0x007090f801007387 */ /* 0x0009e40000100800 */
[----:B-1----:R-:W-:-:S02]  /*95e70*/  IMAD.MOV.U32 R247, RZ, RZ, R68 ;  /* 0x000000fffff77224 */ /* 0x002fc400078e0044 */
[----:B--2---:R-:W-:Y:S01]  /*95e80*/  IMAD.MOV.U32 R245, RZ, RZ, R69 ;  /* 0x000000fffff57224 */ /* 0x004fe200078e0045 */
[----:B------:R-:W2:Y:S01]  /*95e90*/  LDL.LU R68, [R1+0x360] ;  /* 0x0003600001447983 */ /* 0x000ea20000300800 */
[----:B---3--:R-:W-:Y:S01]  /*95ea0*/  MOV R249, R70 ;  /* 0x0000004600f97202 */ /* 0x008fe20000000f00 */
[----:B------:R-:W-:Y:S02]  /*95eb0*/  IMAD.MOV.U32 R70, RZ, RZ, R88 ;  /* 0x000000ffff467224 */ /* 0x000fe400078e0058 */
[----:B------:R-:W2:Y:S04]  /*95ec0*/  LDL.LU R69, [R1+0x364] ;  /* 0x0003640001457983 */ /* 0x000ea80000300800 */
[----:B------:R-:W3:Y:S01]  /*95ed0*/  LDL.LU R88, [R1+0x7308] ;  /* 0x0073080001587983 */ /* 0x000ee20000300800 */
[----:B----4-:R-:W-:-:S03]  /*95ee0*/  IMAD.MOV.U32 R248, RZ, RZ, R71 ;  /* 0x000000fffff87224 */ /* 0x010fc600078e0047 */
[----:B------:R-:W2:Y:S01]  /*95ef0*/  LDL.LU R71, [R1+0x36c] ;  /* 0x00036c0001477983 */ /* 0x000ea20000300800 */
[----:B------:R-:W-:-:S03]  /*95f00*/  MOV R243, R89 ;  /* 0x0000005900f37202 */ /* 0x000fc60000000f00 */
[----:B------:R-:W4:Y:S04]  /*95f10*/  LDL.LU R240, [R1+0x370] ;  /* 0x0003700001f07983 */ /* 0x000f280000300800 */
[----:B------:R-:W4:Y:S04]  /*95f20*/  LDL.LU R241, [R1+0x374] ;  /* 0x0003740001f17983 */ /* 0x000f280000300800 */
[----:B------:R-:W4:Y:S04]  /*95f30*/  LDL.LU R242, [R1+0x378] ;  /* 0x0003780001f27983 */ /* 0x000f280000300800 */
[----:B------:R-:W2:Y:S01]  /*95f40*/  LDL.LU R89, [R1+0x7304] ;  /* 0x0073040001597983 */ /* 0x000ea20000300800 */
[----:B---3--:R-:W-:-:S03]  /*95f50*/  IMAD.MOV.U32 R236, RZ, RZ, R88 ;  /* 0x000000ffffec7224 */ /* 0x008fc600078e0058 */
[----:B------:R-:W3:Y:S04]  /*95f60*/  LDL.LU R88, [R1+0x7300] ;  /* 0x0073000001587983 */ /* 0x000ee80000300800 */
[----:B------:R-:W4:Y:S04]  /*95f70*/  LDL.LU R237, [R1+0x384] ;  /* 0x0003840001ed7983 */ /* 0x000f280000300800 */
[----:B------:R-:W4:Y:S04]  /*95f80*/  LDL.LU R238, [R1+0x388] ;  /* 0x0003880001ee7983 */ /* 0x000f280000300800 */
[----:B------:R-:W4:Y:S04]  /*95f90*/  LDL.LU R239, [R1+0x38c] ;  /* 0x00038c0001ef7983 */ /* 0x000f280000300800 */
[----:B------:R-:W4:Y:S01]  /*95fa0*/  LDL.LU R228, [R1+0x3a0] ;  /* 0x0003a00001e47983 */ /* 0x000f220000300800 */
[----:B--2---:R-:W-:-:S03]  /*95fb0*/  IMAD.MOV.U32 R229, RZ, RZ, R89 ;  /* 0x000000ffffe57224 */ /* 0x004fc600078e0059 */
[----:B------:R-:W2:Y:S01]  /*95fc0*/  LDL.LU R89, [R1+0x72fc] ;  /* 0x0072fc0001597983 */ /* 0x000ea20000300800 */
[----:B---3--:R-:W-:-:S03]  /*95fd0*/  MOV R230, R88 ;  /* 0x0000005800e67202 */ /* 0x008fc60000000f00 */
[----:B------:R-:W2:Y:S04]  /*95fe0*/  LDL.LU R88, [R1+0x72f8] ;  /* 0x0072f80001587983 */ /* 0x000ea80000300800 */
[----:B------:R-:W4:Y:S04]  /*95ff0*/  LDL.LU R231, [R1+0x3ac] ;  /* 0x0003ac0001e77983 */ /* 0x000f280000300800 */
        /* <DEDUP_REMOVED lines=78> */
[----:B------:R-:W-:Y:S04]  /*964e0*/  STL.64 [R1+0x70b8], R250 ;  /* 0x0070b8fa01007387 */ /* 0x000fe80000100a00 */
[----:B------:R1:W-:Y:S04]  /*964f0*/  STL.64 [R1+0x70b0], R248 ;  /* 0x0070b0f801007387 */ /* 0x0003e80000100a00 */
[----:B-1----:R-:W4:Y:S04]  /*96500*/  LDL.LU R248, [R1+0x12e0] ;  /* 0x0012e00001f87983 */ /* 0x002f280000300800 */
        /* <DEDUP_REMOVED lines=8> */
[----:B------:R-:W4:Y:S01]  /*96590*/  LDL.LU R247, [R1+0x12fc] ;  /* 0x0012fc0001f77983 */ /* 0x000f220000300800 */
[C---:B--2---:R-:W-:Y:S08]  /*965a0*/  HMMA.1688.F32.TF32 R72, R64.reuse, R112, R72 ;  /* 0x000000704048723c */ /* 0x044ff00000081048 */
[C---:B---3--:R-:W-:Y:S08]  /*965b0*/  HMMA.1688.F32.TF32 R92, R64.reuse, R124, R92 ;  /* 0x0000007c405c723c */ /* 0x048ff0000008105c */
[C---:B----4-:R-:W-:Y:S11]  /*965c0*/  HMMA.1688.F32.TF32 R84, R64.reuse, R128, R84 ;  /* 0x000000804054723c */ /* 0x050ff60000081054 */
[----:B------:R-:W-:Y:S11]  /*965d0*/  @!UPT UIADD3 URZ, URZ, URZ, URZ ;  /* 0x0000003f3f3ff290 */ /* 0x000ff6000fffe03f */
[----:B------:R-:W-:Y:S01]  /*965e0*/  @!UPT UIADD3 URZ, URZ, URZ, URZ ;  /* 0x0000003f3f3ff290 */ /* 0x000fe2000fffe03f */
[----:B------:R1:W-:Y:S04]  /*965f0*/  STL.64 [R1+0x4d0], R84 ;  /* 0x0004d05401007387 */ /* 0x0003e80000100a00 */
[----:B------:R-:W-:Y:S04]  /*96600*/  STL.64 [R1+0x4d8], R86 ;  /* 0x0004d85601007387 */ /* 0x000fe80000100a00 */
[----:B-1----:R-:W2:Y:S04]  /*96610*/  LDL.LU.64 R84, [R1+0x72f0] ;  /* 0x0072f00001547983 */ /* 0x002ea80000300a00 */
[----:B------:R1:W-:Y:S04]  /*96620*/  STL.64 [R1+0x4c0], R92 ;  /* 0x0004c05c01007387 */ /* 0x0003e80000100a00 */
[----:B------:R-:W-:Y:S04]  /*96630*/  STL.64 [R1+0x4c8], R94 ;  /* 0x0004c85e01007387 */ /* 0x000fe80000100a00 */
[----:B-1----:R-:W4:Y:S01]  /*96640*/  LDL.LU.64 R92, [R1+0x72e8] ;  /* 0x0072e800015c7983 */ /* 0x002f220000300a00 */
[C---:B------:R-:W-:Y:S08]  /*96650*/  HMMA.1688.F32.TF32 R248, R64.reuse, R116, R248 ;  /* 0x0000007440f8723c */ /* 0x040ff000000810f8 */
[C---:B------:R-:W-:Y:S11]  /*96660*/  HMMA.1688.F32.TF32 R244, R64.reuse, R120, R244 ;  /* 0x0000007840f4723c */ /* 0x040ff600000810f4 */
[----:B------:R-:W-:Y:S11]  /*96670*/  @!UPT UIADD3 URZ, URZ, URZ, URZ ;  /* 0x0000003f3f3ff290 */ /* 0x000ff6000fffe03f */
[----:B------:R-:W-:Y:S01]  /*96680*/  @!UPT UIADD3 URZ, URZ, URZ, URZ ;  /* 0x0000003f3f3ff290 */ /* 0x000fe2000fffe03f */
[----:B------:R-:W-:Y:S04]  /*96690*/  STL.64 [R1+0x4b0], R244 ;  /* 0x0004b0f401007387 */ /* 0x000fe80000100a00 */
[----:B------:R1:W-:Y:S04]  /*966a0*/  STL.64 [R1+0x4b8], R246 ;  /* 0x0004b8f601007387 */ /* 0x0003e80000100a00 */
[----:B------:R-:W-:Y:S04]  /*966b0*/  STL.64 [R1+0x4a0], R248 ;  /* 0x0004a0f801007387 */ /* 0x000fe80000100a00 */
[----:B------:R-:W-:Y:S01]  /*966c0*/  STL.64 [R1+0x4a8], R250 ;  /* 0x0004a8fa01007387 */ /* 0x000fe20000100a00 */
[C---:B-1----:R-:W-:Y:S03]  /*966d0*/  HMMA.1688.F32.TF32 R244, R64.reuse, R108, R168 ;  /* 0x0000006c40f4723c */ /* 0x042fe600000810a8 */
[----:B------:R-:W-:Y:S04]  /*966e0*/  STL.64 [R1+0x490], R72 ;  /* 0x0004904801007387 */ /* 0x000fe80000100a00 */
[----:B------:R1:W-:Y:S01]  /*966f0*/  STL.64 [R1+0x498], R74 ;  /* 0x0004984a01007387 */ /* 0x0003e20000100a00 */
[C---:B------:R-:W-:Y:S08]  /*96700*/  HMMA.1688.F32.TF32 R168, R64.reuse, R104, R172 ;  /* 0x0000006840a8723c */ /* 0x040ff000000810ac */
[C---:B-1----:R-:W-:Y:S07]  /*96710*/  HMMA.1688.F32.TF32 R72, R64.reuse, R100, R176 ;  /* 0x000000644048723c */ /* 0x042fee00000810b0 */
[----:B------:R-:W-:Y:S01]  /*96720*/  STL.64 [R1+0x480], R244 ;  /* 0x000480f401007387 */ /* 0x000fe20000100a00 */
[C---:B------:R-:W-:Y:S03]  /*96730*/  HMMA.1688.F32.TF32 R172, R64.reuse, R60, R180 ;  /* 0x0000003c40ac723c */ /* 0x040fe600000810b4 */
[----:B------:R-:W-:Y:S04]  /*96740*/  STL.64 [R1+0x488], R246 ;  /* 0x000488f601007387 */ /* 0x000fe80000100a00 */
[----:B------:R-:W-:Y:S04]  /*96750*/  STL.64 [R1+0x470], R168 ;  /* 0x000470a801007387 */ /* 0x000fe80000100a00 */
[----:B------:R1:W-:Y:S04]  /*96760*/  STL.64 [R1+0x478], R170 ;  /* 0x000478aa01007387 */ /* 0x0003e80000100a00 */
[----:B------:R-:W-:Y:S04]  /*96770*/  STL.64 [R1+0x460], R72 ;  /* 0x0004604801007387 */ /* 0x000fe80000100a00 */
[----:B------:R4:W-:Y:S01]  /*96780*/  STL.64 [R1+0x468], R74 ;  /* 0x0004684a01007387 */ /* 0x0009e20000100a00 */
[C---:B-1----:R-:W-:Y:S08]  /*96790*/  HMMA.1688.F32.TF32 R168, R64.reuse, R56, R184 ;  /* 0x0000003840a8723c */ /* 0x042ff000000810b8 */
[C---:B----4-:R-:W-:Y:S01]  /*967a0*/  HMMA.1688.F32.TF32 R72, R64.reuse, R52, R188 ;  /* 0x000000344048723c */ /* 0x050fe200000810bc */
        /* <DEDUP_REMOVED lines=8> */
[C---:B----4-:R-:W-:Y:S03]  /*96830*/  HMMA.1688.F32.TF32 R72, R64.reuse, R40, R200 ;  /* 0x000000284048723c */ /* 0x050fe600000810c8 */
[----:B------:R-:W-:Y:S04]  /*96840*/  STL.64 [R1+0x420], R172 ;  /* 0x000420ac01007387 */ /* 0x000fe80000100a00 */
[----:B------:R1:W-:Y:S08]  /*96850*/  STL.64 [R1+0x428], R174 ;  /* 0x000428ae01007387 */ /* 0x0003f00000100a00 */
[----:B------:R-:W-:Y:S01]  /*96860*/  STL.64 [R1+0x410], R168 ;  /* 0x000410a801007387 */ /* 0x000fe20000100a00 */
[C---:B-1----:R-:W-:Y:S03]  /*96870*/  HMMA.1688.F32.TF32 R172, R64.reuse, R36, R204 ;  /* 0x0000002440ac723c */ /* 0x042fe600000810cc */
[----:B------:R1:W-:Y:S04]  /*96880*/  STL.64 [R1+0x418], R170 ;  /* 0x000418aa01007387 */ /* 0x0003e80000100a00 */
[----:B------:R-:W-:Y:S04]  /*96890*/  STL.64 [R1+0x400], R72 ;  /* 0x0004004801007387 */ /* 0x000fe80000100a00 */
[----:B------:R4:W-:Y:S01]  /*968a0*/  STL.64 [R1+0x408], R74 ;  /* 0x0004084a01007387 */ /* 0x0009e20000100a00 */
[C---:B-1----:R-:W-:Y:S08]  /*968b0*/  HMMA.1688.F32.TF32 R168, R64.reuse, R32, R208 ;  /* 0x0000002040a8723c */ /* 0x042ff000000810d0 */
[----:B----4-:R-:W-:Y:S08]  /*968c0*/  HMMA.1688.F32.TF32 R72, R64, R28, R212 ;  /* 0x0000001c4048723c */ /* 0x010ff000000810d4 */
[C---:B------:R-:W-:Y:S01]  /*968d0*/  HMMA.1688.F32.TF32 R64, R80.reuse, R24, R88 ;  /* 0x000000185040723c */ /* 0x040fe20000081058 */
[----:B------:R-:W-:Y:S04]  /*968e0*/  STL.64 [R1+0x3f0], R172 ;  /* 0x0003f0ac01007387 */ /* 0x000fe80000100a00 */
[----:B------:R-:W-:Y:S04]  /*968f0*/  STL.64 [R1+0x3f8], R174 ;  /* 0x0003f8ae01007387 */ /* 0x000fe80000100a00 */
[----:B------:R-:W-:Y:S04]  /*96900*/  STL.64 [R1+0x3e0], R168 ;  /* 0x0003e0a801007387 */ /* 0x000fe80000100a00 */
[----:B------:R-:W-:Y:S04]  /*96910*/  STL.64 [R1+0x3e8], R170 ;  /* 0x0003e8aa01007387 */ /* 0x000fe80000100a00 */
[----:B------:R-:W-:Y:S04]  /*96920*/  STL.64 [R1+0x10], R72 ;  /* 0x0000104801007387 */ /* 0x000fe80000100a00 */
[----:B------:R1:W-:Y:S04]  /*96930*/  STL.64 [R1+0x18], R74 ;  /* 0x0000184a01007387 */ /* 0x0003e80000100a00 */
[----:B------:R-:W-:Y:S04]  /*96940*/  STL.64 [R1], R64 ;  /* 0x0000004001007387 */ /* 0x000fe80000100a00 */
[----:B------:R4:W-:Y:S01]  /*96950*/  STL.64 [R1+0x8], R66 ;  /* 0x0000084201007387 */ /* 0x0009e20000100a00 */
[----:B-1----:R-:W-:Y:S01]  /*96960*/  HMMA.1688.F32.TF32 R72, R80, R20, R216 ;  /* 0x000000145048723c */ /* 0x002fe200000810d8 */
[----:B--2---:R-:W-:-:S02]  /*96970*/  IMAD.MOV.U32 R78, RZ, RZ, R84 ;  /* 0x000000ffff4e7224 */ /* 0x004fc400078e0054 */
[----:B------:R-:W-:Y:S01]  /*96980*/  LDS R88, [R0+0x84180] ;  /* 0x0841800000587984 */ /* 0x000fe20000000800 */
[----:B------:R-:W-:-:S03]  /*96990*/  IMAD.MOV.U32 R79, RZ, RZ, R85 ;  /* 0x000000ffff4f7224 */ /* 0x000fc600078e0055 */
[----:B------:R-:W-:Y:S01]  /*969a0*/  LDS R90, [R0+0x84980] ;  /* 0x08498000005a7984 */ /* 0x000fe20000000800 */
[C---:B----4-:R-:W-:Y:S03]  /*969b0*/  HMMA.1688.F32.TF32 R64, R80.reuse, R16, R220 ;  /* 0x000000105040723c */ /* 0x050fe600000810dc */
[----:B------:R-:W-:Y:S04]  /*969c0*/  LDS R89, [R2+0x84180] ;  /* 0x0841800002597984 */ /* 0x000fe80000000800 */
[----:B------:R-:W1:Y:S01]  /*969d0*/  LDS R91, [R2+0x84980] ;  /* 0x08498000025b7984 */ /* 0x000e620000000800 */
[C---:B------:R-:W-:Y:S07]  /*969e0*/  HMMA.1688.F32.TF32 R168, R80.reuse, R12, R224 ;  /* 0x0000000c50a8723c */ /* 0x040fee00000810e0 */
[----:B------:R-:W-:Y:S04]  /*969f0*/  STL.64 [R1+0x3d0], R72 ;  /* 0x0003d04801007387 */ /* 0x000fe80000100a00 */
[----:B------:R2:W-:Y:S04]  /*96a00*/  STL.64 [R1+0x3d8], R74 ;  /* 0x0003d84a01007387 */ /* 0x0005e80000100a00 */
[----:B------:R-:W-:Y:S04]  /*96a10*/  STL.64 [R1+0x3c0], R64 ;  /* 0x0003c04001007387 */ /* 0x000fe80000100a00 */
[----:B------:R4:W-:Y:S01]  /*96a20*/  STL.64 [R1+0x3c8], R66 ;  /* 0x0003c84201007387 */ /* 0x0009e20000100a00 */
[C---:B--2---:R-:W-:Y:S08]  /*96a30*/  HMMA.1688.F32.TF32 R72, R80.reuse, R8, R228 ;  /* 0x000000085048723c */ /* 0x044ff000000810e4 */
[C---:B----4-:R-:W-:Y:S01]  /*96a40*/  HMMA.1688.F32.TF32 R64, R80.reuse, R4, R232 ;  /* 0x000000045040723c */ /* 0x050fe200000810e8 */
        /* <DEDUP_REMOVED lines=9> */
[----:B------:R2:W-:Y:S04]  /*96ae0*/  STL.64 [R1+0x380], R168 ;  /* 0x000380a801007387 */ /* 0x0005e80000100a00 */
[----:B------:R4:W-:Y:S04]  /*96af0*/  STL.64 [R1+0x388], R170 ;  /* 0x000388aa01007387 */ /* 0x0009e80000100a00 */
[----:B------:R-:W4:Y:S04]  /*96b00*/  LDL.LU R232, [R1+0x310] ;  /* 0x0003100001e87983 */ /* 0x000f280000300800 */
        /* <DEDUP_REMOVED lines=57> */
[----:B----4-:R-:W2:Y:S04]  /*96ea0*/  LDL.LU R170, [R1+0xc08] ;  /* 0x000c080001aa7983 */ /* 0x010ea80000300800 */
        /* <DEDUP_REMOVED lines=21> */
[C---:B-1----:R-:W-:Y:S03]  /*97000*/  HMMA.1688.F32.TF32 R64, R80.reuse, R152, R68 ;  /* 0x000000985040723c */ /* 0x042fe60000081044 */
[----:B------:R-:W3:Y:S11]  /*97010*/  LDL.LU R68, [R1+0x2f0] ;  /* 0x0002f00001447983 */ /* 0x000ef60000300800 */
[----:B------:R-:W-:Y:S09]  /*97020*/  @!UPT UIADD3 URZ, URZ, URZ, URZ ;  /* 0x0000003f3f3ff290 */ /* 0x000ff2000fffe03f */
        /* <DEDUP_REMOVED lines=10> */
[C---:B--2---:R-:W-:Y:S03]  /*970d0*/  HMMA.1688.F32.TF32 R168, R80.reuse, R148, R168 ;  /* 0x0000009450a8723c */ /* 0x044fe600000810a8 */
[----:B------:R-:W2:Y:S05]  /*970e0*/  LDL.LU R85, [R1+0x72dc] ;  /* 0x0072dc0001557983 */ /* 0x000eaa0000300800 */
[C---:B----4-:R-:W-:Y:S08]  /*970f0*/  HMMA.1688.F32.TF32 R72, R80.reuse, R144, R172 ;  /* 0x000000905048723c */ /* 0x050ff000000810ac */
[C---:B-1----:R-:W-:Y:S07]  /*97100*/  HMMA.1688.F32.TF32 R64, R80.reuse, R140, R176 ;  /* 0x0000008c5040723c */ /* 0x042fee00000810b0 */
[----:B------:R-:W-:Y:S04]  /*97110*/  STL.64 [R1+0x160], R168 ;  /* 0x000160a801007387 */ /* 0x000fe80000100a00 */
[----:B------:R1:W-:Y:S04]  /*97120*/  STL.64 [R1+0x168], R170 ;  /* 0x000168aa01007387 */ /* 0x0003e80000100a00 */
[----:B------:R-:W-:Y:S04]  /*97130*/  STL.64 [R1+0x110], R72 ;  /* 0x0001104801007387 */ /* 0x000fe80000100a00 */
[----:B------:R4:W-:Y:S01]  /*97140*/  STL.64 [R1+0x118], R74 ;  /* 0x0001184a01007387 */ /* 0x0009e20000100a00 */
[C---:B-1----:R-:W-:Y:S03]  /*97150*/  HMMA.1688.F32.TF32 R168, R80.reuse, R136, R180 ;  /* 0x0000008850a8723c */ /* 0x042fe600000810b4 */
[----:B------:R-:W-:Y:S04]  /*97160*/  STL.64 [R1+0x100], R64 ;  /* 0x0001004001007387 */ /* 0x000fe80000100a00 */
[----:B------:R1:W-:Y:S01]  /*97170*/  STL.64 [R1+0x108], R66 ;  /* 0x0001084201007387 */ /* 0x0003e20000100a00 */
        /* <DEDUP_REMOVED lines=39> */
[----:B------:R-:W-:Y:S11]  /*973f0*/  STL.64 [R1+0x38], R170 ;  /* 0x000038aa01007387 */ /* 0x000ff60000100a00 */
[----:B------:R-:W-:Y:S01]  /*97400*/  @!UPT UIADD3 URZ, URZ, URZ, URZ ;  /* 0x0000003f3f3ff290 */ /* 0x000fe2000fffe03f */
[----:B------:R-:W-:Y:S04]  /*97410*/  STL [R1+0x6fd4], R64 ;  /* 0x006fd44001007387 */ /* 0x000fe80000100800 */
[----:B------:R-:W-:Y:S04]  /*97420*/  STL.64 [R1+0x20], R72 ;  /* 0x0000204801007387 */ /* 0x000fe80000100a00 */
[----:B------:R1:W-:Y:S04]  /*97430*/  STL.64 [R1+0x28], R74 ;  /* 0x0000284a01007387 */ /* 0x0003e80000100a00 */
[----:B------:R-:W-:Y:S04]  /*97440*/  STL [R1+0x6fd0], R65 ;  /* 0x006fd04101007387 */ /* 0x000fe80000100800 */
[----:B------:R-:W-:Y:S04]  /*97450*/  STL [R1+0x6fcc], R66 ;  /* 0x006fcc4201007387 */ /* 0x000fe80000100800 */
[----:B------:R4:W-:Y:S01]  /*97460*/  STL [R1+0x6fc8], R67 ;  /* 0x006fc84301007387 */ /* 0x0009e20000100800 */
[C---:B---3--:R-:W-:Y:S08]  /*97470*/  HMMA.1688.F32.TF32 R68, R80.reuse, R40, R68 ;  /* 0x000000285044723c */ /* 0x048ff00000081044 */
[----:B-1----:R-:W-:Y:S11]  /*97480*/  HMMA.1688.F32.TF32 R72, R80, R36, R240 ;  /* 0x000000245048723c */ /* 0x002ff600000810f0 */
[----:B------:R-:W-:Y:S04]  /*97490*/  @!UPT UIADD3 URZ, URZ, URZ, URZ ;  /* 0x0000003f3f3ff290 */ /* 0x000fe8000fffe03f */
[----:B------:R-:W-:Y:S04]  /*974a0*/  STL [R1+0x6fe4], R68 ;  /* 0x006fe44401007387 */ /* 0x000fe80000100800 */
[----:B------:R-:W-:Y:S01]  /*974b0*/  STL [R1+0x6fe0], R69 ;  /* 0x006fe04501007387 */ /* 0x000fe20000100800 */
[----:B------:R-:W-:-:S03]  /*974c0*/  MOV R240, R84 ;  /* 0x0000005400f07202 */ /* 0x000fc60000000f00 */
[----:B------:R-:W-:Y:S04]  /*974d0*/  STL [R1+0x6fdc], R70 ;  /* 0x006fdc4601007387 */ /* 0x000fe80000100800 */
[----:B------:R-:W-:Y:S04]  /*974e0*/  STL [R1+0x6fd8], R71 ;  /* 0x006fd84701007387 */ /* 0x000fe80000100800 */
[----:B------:R-:W-:Y:S04]  /*974f0*/  STL.64 [R1+0x6ff0], R74 ;  /* 0x006ff04a01007387 */ /* 0x000fe80000100a00 */
[----:B------:R1:W-:Y:S04]  /*97500*/  STL.64 [R1+0x6fe8], R72 ;  /* 0x006fe84801007387 */ /* 0x0003e80000100a00 */
[----:B------:R-:W3:Y:S01]  /*97510*/  LDL.LU R84, [R1+0x72d8] ;  /* 0x0072d80001547983 */ /* 0x000ee20000300800 */
[----:B--2---:R-:W-:-:S03]  /*97520*/  IMAD.MOV.U32 R229, RZ, RZ, R85 ;  /* 0x000000ffffe57224 */ /* 0x004fc600078e0055 */
[----:B------:R-:W2:Y:S04]  /*97530*/  LDL.LU R241, [R1+0x1564] ;  /* 0x0015640001f17983 */ /* 0x000ea80000300800 */
[----:B------:R-:W2:Y:S04]  /*97540*/  LDL.LU R242, [R1+0x1568] ;  /* 0x0015680001f27983 */ /* 0x000ea80000300800 */
[----:B------:R-:W2:Y:S04]  /*97550*/  LDL.LU R243, [R1+0x156c] ;  /* 0x00156c0001f37983 */ /* 0x000ea80000300800 */
[----:B------:R-:W2:Y:S04]  /*97560*/  LDL.LU R228, [R1+0x1580] ;  /* 0x0015800001e47983 */ /* 0x000ea80000300800 */
[----:B------:R-:W2:Y:S01]  /*97570*/  LDL.LU R85, [R1+0x72d4] ;  /* 0x0072d40001557983 */ /* 0x000ea20000300800 */
[----:B---3--:R-:W-:-:S03]  /*97580*/  IMAD.MOV.U32 R230, RZ, RZ, R84 ;  /* 0x000000ffffe67224 */ /* 0x008fc600078e0054 */
[----:B------:R-:W2:Y:S04]  /*97590*/  LDL.LU R84, [R1+0x72d0] ;  /* 0x0072d00001547983 */ /* 0x000ea80000300800 */
[----:B------:R-:W3:Y:S04]  /*975a0*/  LDL.LU R231, [R1+0x158c] ;  /* 0x00158c0001e77983 */ /* 0x000ee80000300800 */
        /* <DEDUP_REMOVED lines=40> */
[----:B------:R-:W-:Y:S01]  /*97830*/  @!UPT UIADD3 URZ, URZ, URZ, URZ ;  /* 0x0000003f3f3ff290 */ /* 0x000fe2000fffe03f */
[----:B------:R-:W-:Y:S04]  /*97840*/  STL.64 [R1+0x7000], R78 ;  /* 0x0070004e01007387 */ /* 0x000fe80000100a00 */
[----:B------:R-:W-:Y:S01]  /*97850*/  STL.64 [R1+0x6ff8], R76 ;  /* 0x006ff84c01007387 */ /* 0x000fe20000100a00 */
[----:B--2---:R-:W-:Y:S08]  /*97860*/  HMMA.1688.F32.TF32 R84, R88, R24, R84 ;  /* 0x000000185854723c */ /* 0x004ff00000081054 */
[----:B---3--:R-:W-:Y:S01]  /*97870*/  HMMA.1688.F32.TF32 R80, R80, R28, R236 ;  /* 0x0000001c5050723c */ /* 0x008fe200000810ec */
[----:B------:R-:W-:Y:S04]  /*97880*/  LDS R236, [R98+0x84180] ;  /* 0x0841800062ec7984 */ /* 0x000fe80000000800 */
[----:B------:R-:W-:Y:S04]  /*97890*/  LDS R238, [R98+0x84980] ;  /* 0x0849800062ee7984 */ /* 0x000fe80000000800 */
[----:B------:R-:W-:Y:S04]  /*978a0*/  LDS R237, [R99+0x84180] ;  /* 0x0841800063ed7984 */ /* 0x000fe80000000800 */
[----:B------:R-:W2:Y:S01]  /*978b0*/  LDS R239, [R99+0x84980] ;  /* 0x0849800063ef7984 */ /* 0x000ea20000000800 */
[C---:B----4-:R-:W-:Y:S08]  /*978c0*/  HMMA.1688.F32.TF32 R64, R88.reuse, R16, R204 ;  /* 0x000000105840723c */ /* 0x050ff000000810cc */
[----:B-1----:R-:W-:Y:S01]  /*978d0*/  HMMA.1688.F32.TF32 R72, R88, R20, R200 ;  /* 0x000000145848723c */ /* 0x002fe200000810c8 */
[----:B------:R-:W-:Y:S04]  /*978e0*/  STL.64 [R1+0x7030], R82 ;  /* 0x0070305201007387 */ /* 0x000fe80000100a00 */
[----:B------:R-:W-:Y:S11]  /*978f0*/  STL.64 [R1+0x7028], R80 ;  /* 0x0070285001007387 */ /* 0x000ff60000100a00 */
[----:B------:R-:W-:Y:S01]  /*97900*/  IMAD.MOV.U32 R70, RZ, RZ, R66 ;  /* 0x000000ffff467224 */ /* 0x000fe200078e0042 */
[----:B------:R-:W-:Y:S01]  /*97910*/  MOV R71, R67 ;  /* 0x0000004300477202 */ /* 0x000fe20000000f00 */
[----:B------:R-:W-:Y:S01]  /*97920*/  STL.64 [R1+0x70c8], R86 ;  /* 0x0070c85601007387 */ /* 0x000fe20000100a00 */
[----:B------:R-:W-:Y:S01]  /*97930*/  MOV R68, R64 ;  /* 0x0000004000447202 */ /* 0x000fe20000000f00 */
[----:B------:R-:W-:-:S02]  /*97940*/  IMAD.MOV.U32 R69, RZ, RZ, R65 ;  /* 0x000000ffff457224 */ /* 0x000fc400078e0041 */
[----:B------:R-:W-:Y:S04]  /*97950*/  STL.64 [R1+0x70c0], R84 ;  /* 0x0070c05401007387 */ /* 0x000fe80000100a00 */
[----:B------:R-:W-:Y:S04]  /*97960*/  STL.64 [R1+0x350], R72 ;  /* 0x0003504801007387 */ /* 0x000fe80000100a00 */
[----:B------:R1:W-:Y:S04]  /*97970*/  STL.64 [R1+0x358], R74 ;  /* 0x0003584a01007387 */ /* 0x0003e80000100a00 */
[----:B------:R-:W-:Y:S04]  /*97980*/  STL.64 [R1+0x70d8], R70 ;  /* 0x0070d84601007387 */ /* 0x000fe80000100a00 */
[----:B------:R3:W-:Y:S01]  /*97990*/  STL.64 [R1+0x70d0], R68 ;  /* 0x0070d04401007387 */ /* 0x0007e20000100a00 */
[C---:B-1----:R-:W-:Y:S08]  /*979a0*/  HMMA.1688.F32.TF32 R72, R88.reuse, R12, R208 ;  /* 0x0000000c5848723c */ /* 0x042ff000000810d0 */
[C---:B---3--:R-:W-:Y:S08]  /*979b0*/  HMMA.1688.F32.TF32 R68, R88.reuse, R8, R212 ;  /* 0x000000085844723c */ /* 0x048ff000000810d4 */
[----:B------:R-:W-:Y:S08]  /*979c0*/  HMMA.1688.F32.TF32 R76, R88, R4, R216 ;  /* 0x00000004584c723c */ /* 0x000ff000000810d8 */
[----:B------:R-:W-:Y:S01]  /*979d0*/  IMAD.MOV.U32 R64, RZ, RZ, R72 ;  /* 0x000000ffff407224 */ /* 0x000fe200078e0048 */
[----:B------:R-:W-:Y:S01]  /*979e0*/  MOV R66, R74 ;  /* 0x0000004a00427202 */ /* 0x000fe20000000f00 */
[----:B------:R-:W-:-:S02]  /*979f0*/  IMAD.MOV.U32 R65, RZ, RZ, R73 ;  /* 0x000000ffff417224 */ /* 0x000fc400078e0049 */
[----:B------:R-:W-:-:S03]  /*97a00*/  IMAD.MOV.U32 R67, RZ, RZ, R75 ;  /* 0x000000ffff437224 */ /* 0x000fc600078e004b */
[----:B------:R-:W-:Y:S01]  /*97a10*/  STL.64 [R1+0x320], R68 ;  /* 0x0003204401007387 */ /* 0x000fe20000100a00 */
[C---:B------:R-:W-:Y:S03]  /*97a20*/  HMMA.1688.F32.TF32 R72, R88.reuse, R164, R220 ;  /* 0x000000a45848723c */ /* 0x040fe600000810dc */
        /* <DEDUP_REMOVED lines=13> */
[----:B------:R-:W2:Y:S04]  /*97b00*/  LDL.LU R240, [R1+0x1040] ;  /* 0x0010400001f07983 */ /* 0x000ea80000300800 */
[----:B------:R1:W-:Y:S04]  /*97b10*/  STL.64 [R1+0x2d0], R72 ;  /* 0x0002d04801007387 */ /* 0x0003e80000100a00 */
[----:B------:R3:W-:Y:S04]  /*97b20*/  STL.64 [R1+0x2d8], R74 ;  /* 0x0002d84a01007387 */ /* 0x0007e80000100a00 */
        /* <DEDUP_REMOVED lines=105> */
[C---:B--2---:R-:W-:Y:S08]  /*981c0*/  HMMA.1688.F32.TF32 R72, R88.reuse, R128, R72 ;  /* 0x000000805848723c */ /* 0x044ff00000081048 */
[C---:B----4-:R-:W-:Y:S08]  /*981d0*/  HMMA.1688.F32.TF32 R68, R88.reuse, R144, R68 ;  /* 0x000000905844723c */ /* 0x050ff00000081044 */
[C---:B---3--:R-:W-:Y:S11]  /*981e0*/  HMMA.1688.F32.TF32 R84, R88.reuse, R140, R84 ;  /* 0x0000008c5854723c */ /* 0x048ff60000081054 */
[----:B------:R-:W-:Y:S04]  /*981f0*/  @!UPT UIADD3 URZ, URZ, URZ, URZ ;  /* 0x0000003f3f3ff290 */ /* 0x000fe8000fffe03f */
[----:B------:R-:W-:Y:S04]  /*98200*/  STL.64 [R1+0x2b0], R68 ;  /* 0x0002b04401007387 */ /* 0x000fe80000100a00 */
[----:B------:R1:W-:Y:S02]  /*98210*/  STL.64 [R1+0x2b8], R70 ;  /* 0x0002b84601007387 */ /* 0x0003e40000100a00 */
[C---:B-1----:R-:W-:Y:S02]  /*98220*/  HMMA.1688.F32.TF32 R68, R88.reuse, R136, R80 ;  /* 0x000000885844723c */ /* 0x042fe40000081050 */
[----:B------:R-:W-:Y:S04]  /*98230*/  STL.64 [R1+0x2a0], R84 ;  /* 0x0002a05401007387 */ /* 0x000fe80000100a00 */
[----:B------:R-:W-:Y:S02]  /*98240*/  STL.64 [R1+0x2a8], R86 ;  /* 0x0002a85601007387 */ /* 0x000fe40000100a00 */
        /* <DEDUP_REMOVED lines=49> */
[----:B-1----:R-:W-:Y:S07]  /*98560*/  HMMA.1688.F32.TF32 R68, R88, R28, R220 ;  /* 0x0000001c5844723c */ /* 0x002fee00000810dc */
[----:B------:R-:W-:Y:S04]  /*98570*/  STL.64 [R1+0x190], R76 ;  /* 0x0001904c01007387 */ /* 0x000fe80000100a00 */
[----:B------:R1:W-:Y:S04]  /*98580*/  STL.64 [R1+0x198], R78 ;  /* 0x0001984e01007387 */ /* 0x0003e80000100a00 */
[----:B------:R-:W-:Y:S01]  /*98590*/  STL.64 [R1+0x180], R72 ;  /* 0x0001804801007387 */ /* 0x000fe20000100a00 */
[C---:B------:R-:W-:Y:S03]  /*985a0*/  HMMA.1688.F32.TF32 R88, R236.reuse, R12, R240 ;  /* 0x0000000cec58723c */ /* 0x040fe600000810f0 */
[----:B------:R2:W-:Y:S04]  /*985b0*/  STL.64 [R1+0x188], R74 ;  /* 0x0001884a01007387 */ /* 0x0005e80000100a00 */
[----:B------:R-:W-:Y:S01]  /*985c0*/  LDS R240, [R0+0x85000] ;  /* 0x0850000000f07984 */ /* 0x000fe20000000800 */
[C---:B-1----:R-:W-:Y:S03]  /*985d0*/  HMMA.1688.F32.TF32 R76, R236.reuse, R24, R224 ;  /* 0x00000018ec4c723c */ /* 0x042fe600000810e0 */
[----:B------:R-:W-:Y:S04]  /*985e0*/  LDS R242, [R0+0x85800] ;  /* 0x0858000000f27984 */ /* 0x000fe80000000800 */
[----:B------:R-:W-:Y:S01]  /*985f0*/  STL.64 [R1+0x150], R68 ;  /* 0x0001504401007387 */ /* 0x000fe20000100a00 */
[C---:B--2---:R-:W-:Y:S03]  /*98600*/  HMMA.1688.F32.TF32 R72, R236.reuse, R20, R228 ;  /* 0x00000014ec48723c */ /* 0x044fe600000810e4 */
[----:B------:R1:W-:Y:S04]  /*98610*/  STL.64 [R1+0x158], R70 ;  /* 0x0001584601007387 */ /* 0x0003e80000100a00 */
[----:B------:R-:W-:Y:S01]  /*98620*/  LDS R241, [R2+0x85000] ;  /* 0x0850000002f17984 */ /* 0x000fe20000000800 */
[C---:B------:R-:W-:Y:S03]  /*98630*/  HMMA.1688.F32.TF32 R92, R236.reuse, R8, R92 ;  /* 0x00000008ec5c723c */ /* 0x040fe6000008105c */
[----:B------:R-:W2:Y:S05]  /*98640*/  LDS R243, [R2+0x85800] ;  /* 0x0858000002f37984 */ /* 0x000eaa0000000800 */
[C---:B-1----:R-:W-:Y:S01]  /*98650*/  HMMA.1688.F32.TF32 R68, R236.reuse, R16, R232 ;  /* 0x00000010ec44723c */ /* 0x042fe200000810e8 */
[----:B------:R1:W-:Y:S04]  /*98660*/  STL.64 [R1+0x140], R76 ;  /* 0x0001404c01007387 */ /* 0x0003e80000100a00 */
[----:B------:R3:W-:Y:S04]  /*98670*/  STL.64 [R1+0x148], R78 ;  /* 0x0001484e01007387 */ /* 0x0007e80000100a00 */
[----:B------:R4:W-:Y:S04]  /*98680*/  STL.64 [R1+0x130], R72 ;  /* 0x0001304801007387 */ /* 0x0009e80000100a00 */
[----:B------:R1:W-:Y:S04]  /*98690*/  STL.64 [R1+0x138], R74 ;  /* 0x0001384a01007387 */ /* 0x0003e80000100a00 */
[----:B------:R-:W-:Y:S06]  /*986a0*/  STL.64 [R1+0x6e70], R90 ;  /* 0x006e705a01007387 */ /* 0x000fec0000100a00 */
[----:B------:R-:W-:Y:S04]  /*986b0*/  STL.64 [R1+0x120], R68 ;  /* 0x0001204401007387 */ /* 0x000fe80000100a00 */
[----:B------:R1:W-:Y:S04]  /*986c0*/  STL.64 [R1+0x128], R70 ;  /* 0x0001284601007387 */ /* 0x0003e80000100a00 */
[----:B------:R-:W-:Y:S04]  /*986d0*/  STL.64 [R1+0x6e68], R88 ;  /* 0x006e685801007387 */ /* 0x000fe80000100a00 */
        /* <DEDUP_REMOVED lines=34> */
[C---:B------:R-:W-:Y:S11]  /*98900*/  HMMA.1688.F32.TF32 R96, R236.reuse, R4, R96 ;  /* 0x00000004ec60723c */ /* 0x040ff60000081060 */
[----:B------:R-:W-:Y:S11]  /*98910*/  @!UPT UIADD3 URZ, URZ, URZ, URZ ;  /* 0x0000003f3f3ff290 */ /* 0x000ff6000fffe03f */
[----:B------:R-:W-:Y:S01]  /*98920*/  @!UPT UIADD3 URZ, URZ, URZ, URZ ;  /* 0x0000003f3f3ff290 */ /* 0x000fe2000fffe03f */
[----:B------:R-:W-:Y:S04]  /*98930*/  STL.64 [R1+0x6e90], R98 ;  /* 0x006e906201007387 */ /* 0x000fe80000100a00 */
[----:B------:R1:W-:Y:S01]  /*98940*/  STL.64 [R1+0x6e88], R96 ;  /* 0x006e886001007387 */ /* 0x0003e20000100a00 */
[C---:B--2---:R-:W-:Y:S03]  /*98950*/  HMMA.1688.F32.TF32 R168, R236.reuse, R164, R228 ;  /* 0x000000a4eca8723c */ /* 0x044fe600000810e4 */
[----:B------:R-:W2:Y:S04]  /*98960*/  LDL.LU R228, [R1+0xf90] ;  /* 0x000f900001e47983 */ /* 0x000ea80000300800 */
[----:B------:R-:W2:Y:S04]  /*98970*/  LDL.LU R229, [R1+0xf94] ;  /* 0x000f940001e57983 */ /* 0x000ea80000300800 */
[----:B------:R-:W2:Y:S04]  /*98980*/  LDL.LU R230, [R1+0xf98] ;  /* 0x000f980001e67983 */ /* 0x000ea80000300800 */
[----:B------:R-:W2:Y:S01]  /*98990*/  LDL.LU R231, [R1+0xf9c] ;  /* 0x000f9c0001e77983 */ /* 0x000ea20000300800 */
[C---:B---3--:R-:W-:Y:S08]  /*989a0*/  HMMA.1688.F32.TF32 R172, R236.reuse, R160, R204 ;  /* 0x000000a0ecac723c */ /* 0x048ff000000810cc */
[C---:B------:R-:W-:Y:S08]  /*989b0*/  HMMA.1688.F32.TF32 R188, R236.reuse, R144, R220 ;  /* 0x00000090ecbc723c */ /* 0x040ff000000810dc */
[C---:B----4-:R-:W-:Y:S08]  /*989c0*/  HMMA.1688.F32.TF32 R176, R236.reuse, R156, R208 ;  /* 0x0000009cecb0723c */ /* 0x050ff000000810d0 */
[C---:B------:R-:W-:Y:S01]  /*989d0*/  HMMA.1688.F32.TF32 R180, R236.reuse, R152, R212 ;  /* 0x00000098ecb4723c */ /* 0x040fe200000810d4 */
[----:B------:R-:W-:Y:S07]  /*989e0*/  STL.64 [R1+0x6ea0], R170 ;  /* 0x006ea0aa01007387 */ /* 0x000fee0000100a00 */
[C---:B------:R-:W-:Y:S01]  /*989f0*/  HMMA.1688.F32.TF32 R184, R236.reuse, R148, R216 ;  /* 0x00000094ecb8723c */ /* 0x040fe200000810d8 */
[----:B------:R3:W-:Y:S04]  /*98a00*/  STL.64 [R1+0x6e98], R168 ;  /* 0x006e98a801007387 */ /* 0x0007e80000100a00 */
[----:B------:R-:W-:Y:S04]  /*98a10*/  STL.64 [R1+0x6eb0], R174 ;  /* 0x006eb0ae01007387 */ /* 0x000fe80000100a00 */
[----:B------:R-:W-:Y:S04]  /*98a20*/  STL.64 [R1+0x6ea8], R172 ;  /* 0x006ea8ac01007387 */ /* 0x000fe80000100a00 */
[----:B------:R-:W-:Y:S01]  /*98a30*/  STL.64 [R1+0x6ec0], R178 ;  /* 0x006ec0b201007387 */ /* 0x000fe20000100a00 */
[C---:B------:R-:W-:Y:S03]  /*98a40*/  HMMA.1688.F32.TF32 R192, R236.reuse, R140, R232 ;  /* 0x0000008cecc0723c */ /* 0x040fe600000810e8 */
        /* <DEDUP_REMOVED lines=8> */
[----:B------:R-:W4:Y:S04]  /*98ad0*/  LDL.LU R232, [R1+0xf80] ;  /* 0x000f800001e87983 */ /* 0x000f280000300800 */
[----:B------:R-:W4:Y:S04]  /*98ae0*/  LDL.LU R233, [R1+0xf84] ;  /* 0x000f840001e97983 */ /* 0x000f280000300800 */
[----:B------:R-:W4:Y:S04]  /*98af0*/  LDL.LU R234, [R1+0xf88] ;  /* 0x000f880001ea7983 */ /* 0x000f280000300800 */
[----:B------:R-:W4:Y:S04]  /*98b00*/  LDL.LU R235, [R1+0xf8c] ;  /* 0x000f8c0001eb7983 */ /* 0x000f280000300800 */
[----:B------:R-:W-:Y:S04]  /*98b10*/  STL.64 [R1+0x6f00], R194 ;  /* 0x006f00c201007387 */ /* 0x000fe80000100a00 */
[----:B------:R-:W-:Y:S04]  /*98b20*/  STL.64 [R1+0x6ef8], R192 ;  /* 0x006ef8c001007387 */ /* 0x000fe80000100a00 */
[----:B------:R-:W3:Y:S04]  /*98b30*/  LDL.LU R208, [R1+0xf70] ;  /* 0x000f700001d07983 */ /* 0x000ee80000300800 */
[----:B------:R-:W3:Y:S04]  /*98b40*/  LDL.LU R209, [R1+0xf74] ;  /* 0x000f740001d17983 */ /* 0x000ee80000300800 */
[----:B------:R-:W3:Y:S04]  /*98b50*/  LDL.LU R210, [R1+0xf78] ;  /* 0x000f780001d27983 */ /* 0x000ee80000300800 */
[----:B------:R-:W3:Y:S04]  /*98b60*/  LDL.LU R211, [R1+0xf7c] ;  /* 0x000f7c0001d37983 */ /* 0x000ee80000300800 */
[----:B------:R-:W-:Y:S04]  /*98b70*/  STL.64 [R1+0x6f10], R198 ;  /* 0x006f10c601007387 */ /* 0x000fe80000100a00 */
[----:B------:R-:W-:Y:S04]  /*98b80*/  STL.64 [R1+0x6f08], R196 ;  /* 0x006f08c401007387 */ /* 0x000fe80000100a00 */
        /* <DEDUP_REMOVED lines=17> */
[----:B------:R-:W2:Y:S04]  /*98ca0*/  LDL.LU R228, [R1+0xf20] ;  /* 0x000f200001e47983 */ /* 0x000ea80000300800 */
[----:B------:R-:W2:Y:S04]  /*98cb0*/  LDL.LU R229, [R1+0xf24] ;  /* 0x000f240001e57983 */ /* 0x000ea80000300800 */
[----:B------:R-:W2:Y:S04]  /*98cc0*/  LDL.LU R230, [R1+0xf28] ;  /* 0x000f280001e67983 */ /* 0x000ea80000300800 */
[----:B------:R-:W2:Y:S08]  /*98cd0*/  LDL.LU R231, [R1+0xf2c] ;  /* 0x000f2c0001e77983 */ /* 0x000eb00000300800 */
[----:B------:R-:W-:Y:S04]  /*98ce0*/  STL.64 [R1+0x6f20], R202 ;  /* 0x006f20ca01007387 */ /* 0x000fe80000100a00 */
[----:B------:R-:W-:Y:S01]  /*98cf0*/  STL.64 [R1+0x6f18], R200 ;  /* 0x006f18c801007387 */ /* 0x000fe20000100a00 */
[C---:B----4-:R-:W-:Y:S03]  /*98d00*/  HMMA.1688.F32.TF32 R204, R236.reuse, R128, R232 ;  /* 0x00000080eccc723c */ /* 0x050fe600000810e8 */
[----:B------:R-:W4:Y:S04]  /*98d10*/  LDL.LU R232, [R1+0xf10] ;  /* 0x000f100001e87983 */ /* 0x000f280000300800 */
[----:B------:R-:W4:Y:S04]  /*98d20*/  LDL.LU R233, [R1+0xf14] ;  /* 0x000f140001e97983 */ /* 0x000f280000300800 */
[----:B------:R-:W4:Y:S04]  /*98d30*/  LDL.LU R234, [R1+0xf18] ;  /* 0x000f180001ea7983 */ /* 0x000f280000300800 */
[----:B------:R-:W4:Y:S01]  /*98d40*/  LDL.LU R235, [R1+0xf1c] ;  /* 0x000f1c0001eb7983 */ /* 0x000f220000300800 */
[C---:B---3--:R-:W-:Y:S07]  /*98d50*/  HMMA.1688.F32.TF32 R208, R236.reuse, R124, R208 ;  /* 0x0000007cecd0723c */ /* 0x048fee00000810d0 */
[----:B------:R-:W-:Y:S04]  /*98d60*/  STL.64 [R1+0x6f30], R206 ;  /* 0x006f30ce01007387 */ /* 0x000fe80000100a00 */
[----:B------:R-:W-:Y:S04]  /*98d70*/  STL.64 [R1+0x6f28], R204 ;  /* 0x006f28cc01007387 */ /* 0x000fe80000100a00 */
[----:B------:R-:W3:Y:S04]  /*98d80*/  LDL.LU R248, [R1+0xf00] ;  /* 0x000f000001f87983 */ /* 0x000ee80000300800 */
[----:B------:R-:W3:Y:S04]  /*98d90*/  LDL.LU R249, [R1+0xf04] ;  /* 0x000f040001f97983 */ /* 0x000ee80000300800 */
[----:B------:R-:W3:Y:S04]  /*98da0*/  LDL.LU R250, [R1+0xf08] ;  /* 0x000f080001fa7983 */ /* 0x000ee80000300800 */
[----:B------:R-:W3:Y:S01]  /*98db0*/  LDL.LU R251, [R1+0xf0c] ;  /* 0x000f0c0001fb7983 */ /* 0x000ee20000300800 */
[C---:B------:R-:W-:Y:S08]  /*98dc0*/  HMMA.1688.F32.TF32 R212, R236.reuse, R120, R212 ;  /* 0x00000078ecd4723c */ /* 0x040ff000000810d4 */
[C---:B------:R-:W-:Y:S01]  /*98dd0*/  HMMA.1688.F32.TF32 R216, R236.reuse, R116, R216 ;  /* 0x00000074ecd8723c */ /* 0x040fe200000810d8 */
[----:B------:R-:W-:Y:S04]  /*98de0*/  STL.64 [R1+0x6f40], R210 ;  /* 0x006f40d201007387 */ /* 0x000fe80000100a00 */
[----:B------:R-:W-:Y:S10]  /*98df0*/  STL.64 [R1+0x6f38], R208 ;  /* 0x006f38d001007387 */ /* 0x000ff40000100a00 */
[----:B------:R-:W-:Y:S04]  /*98e00*/  STL.64 [R1+0x6f50], R214 ;  /* 0x006f50d601007387 */ /* 0x000fe80000100a00 */
[----:B------:R-:W-:Y:S01]  /*98e10*/  STL.64 [R1+0x6f48], R212 ;  /* 0x006f48d401007387 */ /* 0x000fe20000100a00 */
[C---:B------:R-:W-:Y:S03]  /*98e20*/  HMMA.1688.F32.TF32 R220, R236.reuse, R112, R220 ;  /* 0x00000070ecdc723c */ /* 0x040fe600000810dc */
[----:B------:R-:W-:Y:S04]  /*98e30*/  STL.64 [R1+0x6f60], R218 ;  /* 0x006f60da01007387 */ /* 0x000fe80000100a00 */
[----:B------:R-:W-:Y:S04]  /*98e40*/  STL.64 [R1+0x6f58], R216 ;  /* 0x006f58d801007387 */ /* 0x000fe80000100a00 */
[----:B-1----:R-:W3:Y:S01]  /*98e50*/  LDL.LU R76, [R1+0x6b0] ;  /* 0x0006b000014c7983 */ /* 0x002ee20000300800 */
[C---:B------:R-:W-:Y:S03]  /*98e60*/  HMMA.1688.F32.TF32 R224, R236.reuse, R108, R224 ;  /* 0x0000006cece0723c */ /* 0x040fe600000810e0 */
[----:B------:R-:W3:Y:S04]  /*98e70*/  LDL.LU R77, [R1+0x6b4] ;  /* 0x0006b400014d7983 */ /* 0x000ee80000300800 */
[----:B------:R-:W3:Y:S04]  /*98e80*/  LDL.LU R78, [R1+0x6b8] ;  /* 0x0006b800014e7983 */ /* 0x000ee80000300800 */
[----:B------:R-:W3:Y:S04]  /*98e90*/  LDL.LU R79, [R1+0x6bc] ;  /* 0x0006bc00014f7983 */ /* 0x000ee80000300800 */
[----:B------:R-:W-:Y:S04]  /*98ea0*/  STL.64 [R1+0x6f70], R222 ;  /* 0x006f70de01007387 */ /* 0x000fe80000100a00 */
[----:B------:R-:W-:Y:S04]  /*98eb0*/  STL.64 [R1+0x6f68], R220 ;  /* 0x006f68dc01007387 */ /* 0x000fe80000100a00 */
[----:B------:R-:W-:Y:S04]  /*98ec0*/  STL.64 [R1+0x6f80], R226 ;  /* 0x006f80e201007387 */ /* 0x000fe80000100a00 */
[----:B------:R-:W-:Y:S04]  /*98ed0*/  STL.64 [R1+0x6f78], R224 ;  /* 0x006f78e001007387 */ /* 0x000fe80000100a00 */
[----:B------:R-:W3:Y:S04]  /*98ee0*/  LDL.LU R72, [R1+0x6a0] ;  /* 0x0006a00001487983 */ /* 0x000ee80000300800 */
[----:B------:R-:W3:Y:S04]  /*98ef0*/  LDL.LU R73, [R1+0x6a4] ;  /* 0x0006a40001497983 */ /* 0x000ee80000300800 */
[----:B------:R-:W3:Y:S04]  /*98f00*/  LDL.LU R74, [R1+0x6a8] ;  /* 0x0006a800014a7983 */ /* 0x000ee80000300800 */
[----:B------:R-:W3:Y:S01]  /*98f10*/  LDL.LU R75, [R1+0x6ac] ;  /* 0x0006ac00014b7983 */ /* 0x000ee20000300800 */
[C---:B--2---:R-:W-:Y:S11]  /*98f20*/  HMMA.1688.F32.TF32 R228, R236.reuse, R104, R228 ;  /* 0x00000068ece4723c */ /* 0x044ff600000810e4 */
[----:B------:R-:W-:Y:S11]  /*98f30*/  @!UPT UIADD3 URZ, URZ, URZ, URZ ;  /* 0x0000003f3f3ff290 */ /* 0x000ff6000fffe03f */
[----:B------:R-:W-:Y:S01]  /*98f40*/  @!UPT UIADD3 URZ, URZ, URZ, URZ ;  /* 0x0000003f3f3ff290 */ /* 0x000fe2000fffe03f */
[----:B------:R-:W-:Y:S04]  /*98f50*/  STL.64 [R1+0x6f90], R230 ;  /* 0x006f90e601007387 */ /* 0x000fe80000100a00 */
[----:B------:R-:W-:Y:S04]  /*98f60*/  STL.64 [R1+0x6f88], R228 ;  /* 0x006f88e401007387 */ /* 0x000fe80000100a00 */
[----:B------:R-:W2:Y:S04]  /*98f70*/  LDL.LU R244, [R1+0x690] ;  /* 0x0006900001f47983 */ /* 0x000ea80000300800 */
[----:B------:R-:W2:Y:S04]  /*98f80*/  LDL.LU R245, [R1+0x694] ;  /* 0x0006940001f57983 */ /* 0x000ea80000300800 */
[----:B------:R-:W2:Y:S04]  /*98f90*/  LDL.LU R246, [R1+0x698] ;  /* 0x0006980001f67983 */ /* 0x000ea80000300800 */
[----:B------:R-:W2:Y:S01]  /*98fa0*/  LDL.LU R247, [R1+0x69c] ;  /* 0x00069c0001f77983 */ /* 0x000ea20000300800 */
[C---:B----4-:R-:W-:Y:S08]  /*98fb0*/  HMMA.1688.F32.TF32 R232, R236.reuse, R100, R232 ;  /* 0x00000064ece8723c */ /* 0x050ff000000810e8 */
[C---:B---3--:R-:W-:Y:S11]  /*98fc0*/  HMMA.1688.F32.TF32 R68, R236.reuse, R60, R248 ;  /* 0x0000003cec44723c */ /* 0x048ff600000810f8 */
[----:B------:R-:W-:Y:S11]  /*98fd0*/  @!UPT UIADD3 URZ, URZ, URZ, URZ ;  /* 0x0000003f3f3ff290 */ /* 0x000ff6000fffe03f */
[----:B------:R-:W-:Y:S02]  /*98fe0*/  @!UPT UIADD3 URZ, URZ, URZ, URZ ;  /* 0x0000003f3f3ff290 */ /* 0x000fe4000fffe03f */
[----:B------:R-:W-:Y:S01]  /*98ff0*/  IMAD.MOV.U32 R101, RZ, RZ, R68 ;  /* 0x000000ffff657224 */ /* 0x000fe200078e0044 */
[----:B------:R-:W-:Y:S01]  /*99000*/  MOV R100, R69 ;  /* 0x0000004500647202 */ /* 0x000fe20000000f00 */
[----:B------:R-:W-:Y:S02]  /*99010*/  IMAD.MOV.U32 R61, RZ, RZ, R70 ;  /* 0x000000ffff3d7224 */ /* 0x000fe400078e0046 */
[----:B------:R-:W-:Y:S01]  /*99020*/  IMAD.MOV.U32 R60, RZ, RZ, R71 ;  /* 0x000000ffff3c7224 */ /* 0x000fe200078e0047 */
[----:B------:R-:W-:Y:S04]  /*99030*/  STL.64 [R1+0x6fa0], R234 ;  /* 0x006fa0ea01007387 */ /* 0x000fe80000100a00 */
[----:B------:R-:W-:Y:S04]  /*99040*/  STL.64 [R1+0x6f98], R232 ;  /* 0x006f98e801007387 */ /* 0x000fe80000100a00 */
[----:B------:R-:W3:Y:S04]  /*99050*/  LDL.LU R248, [R1+0x680] ;  /* 0x0006800001f87983 */ /* 0x000ee80000300800 */
[----:B------:R-:W3:Y:S04]  /*99060*/  LDL.LU R249, [R1+0x684] ;  /* 0x0006840001f97983 */ /* 0x000ee80000300800 */
[----:B------:R-:W3:Y:S04]  /*99070*/  LDL.LU R250, [R1+0x688] ;  /* 0x0006880001fa7983 */ /* 0x000ee80000300800 */
[----:B------:R-:W3:Y:S01]  /*99080*/  LDL.LU R251, [R1+0x68c] ;  /* 0x00068c0001fb7983 */ /* 0x000ee20000300800 */
[C---:B------:R-:W-:Y:S03]  /*99090*/  HMMA.1688.F32.TF32 R68, R236.reuse, R56, R76 ;  /* 0x00000038ec44723c */ /* 0x040fe6000008104c */
[----:B------:R1:W-:Y:S11]  /*990a0*/  STL [R1+0x6e10], R60 ;  /* 0x006e103c01007387 */ /* 0x0003f60000100800 */
[----:B------:R-:W-:Y:S10]  /*990b0*/  @!UPT UIADD3 URZ, URZ, URZ, URZ ;  /* 0x0000003f3f3ff290 */ /* 0x000ff4000fffe03f */
[----:B------:R-:W-:Y:S01]  /*990c0*/  MOV R109, R68 ;  /* 0x00000044006d7202 */ /* 0x000fe20000000f00 */
[----:B------:R-:W-:Y:S01]  /*990d0*/  IMAD.MOV.U32 R108, RZ, RZ, R69 ;  /* 0x000000ffff6c7224 */ /* 0x000fe200078e0045 */
[----:B------:R-:W-:Y:S01]  /*990e0*/  MOV R104, R71 ;  /* 0x0000004700687202 */ /* 0x000fe20000000f00 */
[----:B------:R-:W-:Y:S02]  /*990f0*/  IMAD.MOV.U32 R105, RZ, RZ, R70 ;  /* 0x000000ffff697224 */ /* 0x000fe400078e0046 */
[----:B------:R-:W-:Y:S01]  /*99100*/  HMMA.1688.F32.TF32 R68, R236, R52, R72 ;  /* 0x00000034ec44723c */ /* 0x000fe20000081048 */
[----:B------:R4:W-:Y:S04]  /*99110*/  STL [R1+0x6e0c], R61 ;  /* 0x006e0c3d01007387 */ /* 0x0009e80000100800 */
[----:B------:R1:W-:Y:S04]  /*99120*/  STL [R1+0x6e08], R100 ;  /* 0x006e086401007387 */ /* 0x0003e80000100800 */
[----:B------:R1:W-:Y:S04]  /*99130*/  STL [R1+0x6e04], R101 ;  /* 0x006e046501007387 */ /* 0x0003e80000100800 */
[----:B------:R1:W-:Y:S04]  /*99140*/  STL [R1+0x6e20], R104 ;  /* 0x006e206801007387 */ /* 0x0003e80000100800 */
[----:B------:R1:W-:Y:S04]  /*99150*/  STL [R1+0x6e1c], R105 ;  /* 0x006e1c6901007387 */ /* 0x0003e80000100800 */
[----:B------:R1:W-:Y:S03]  /*99160*/  STL [R1+0x6e18], R108 ;  /* 0x006e186c01007387 */ /* 0x0003e60000100800 */
[----:B------:R-:W-:Y:S01]  /*99170*/  IMAD.MOV.U32 R52, RZ, RZ, R71 ;  /* 0x000000ffff347224 */ /* 0x000fe200078e0047 */
[----:B------:R-:W-:Y:S01]  /*99180*/  MOV R53, R70 ;  /* 0x0000004600357202 */ /* 0x000fe20000000f00 */
[----:B------:R-:W-:Y:S01]  /*99190*/  IMAD.MOV.U32 R56, RZ, RZ, R69 ;  /* 0x000000ffff387224 */ /* 0x000fe200078e0045 */
[----:B------:R1:W-:Y:S01]  /*991a0*/  STL [R1+0x6e14], R109 ;  /* 0x006e146d01007387 */ /* 0x0003e20000100800 */
[----:B------:R-:W-:-:S03]  /*991b0*/  IMAD.MOV.U32 R57, RZ, RZ, R68 ;  /* 0x000000ffff397224 */ /* 0x000fc600078e0044 */
[----:B------:R-:W-:Y:S04]  /*991c0*/  STL [R1+0x6e30], R52 ;  /* 0x006e303401007387 */ /* 0x000fe80000100800 */
[----:B------:R-:W-:Y:S04]  /*991d0*/  STL [R1+0x6e2c], R53 ;  /* 0x006e2c3501007387 */ /* 0x000fe80000100800 */
[----:B------:R-:W-:Y:S04]  /*991e0*/  STL [R1+0x6e28], R56 ;  /* 0x006e283801007387 */ /* 0x000fe80000100800 */
[----:B------:R-:W-:Y:S01]  /*991f0*/  STL [R1+0x6e24], R57 ;  /* 0x006e243901007387 */ /* 0x000fe20000100800 */
        /* <DEDUP_REMOVED lines=30> */
[----:B------:R-:W3:Y:S04]  /*993e0*/  LDL R164, [R1+0x1b08] ;  /* 0x001b080001a47983 */ /* 0x000ee80000100800 */
[----:B------:R-:W3:Y:S01]  /*993f0*/  LDL R165, [R1+0x1b0c] ;  /* 0x001b0c0001a57983 */ /* 0x000ee20000100800 */
[----:B------:R-:W-:Y:S01]  /*99400*/  MOV R116, R71 ;  /* 0x0000004700747202 */ /* 0x000fe20000000f00 */
[----:B------:R-:W-:Y:S01]  /*99410*/  IMAD.MOV.U32 R117, RZ, RZ, R70 ;  /* 0x000000ffff757224 */ /* 0x000fe200078e0046 */
[----:B------:R-:W-:Y:S01]  /*99420*/  MOV R121, R68 ;  /* 0x0000004400797202 */ /* 0x000fe20000000f00 */
[----:B------:R-:W-:-:S02]  /*99430*/  IMAD.MOV.U32 R120, RZ, RZ, R69 ;  /* 0x000000ffff787224 */ /* 0x000fc400078e0045 */
[----:B------:R1:W-:Y:S04]  /*99440*/  STL [R1+0x6e50], R116 ;  /* 0x006e507401007387 */ /* 0x0003e80000100800 */
[----:B------:R1:W-:Y:S04]  /*99450*/  STL [R1+0x6e4c], R117 ;  /* 0x006e4c7501007387 */ /* 0x0003e80000100800 */
[----:B------:R1:W-:Y:S04]  /*99460*/  STL [R1+0x6e48], R120 ;  /* 0x006e487801007387 */ /* 0x0003e80000100800 */
[----:B------:R1:W-:Y:S01]  /*99470*/  STL [R1+0x6e44], R121 ;  /* 0x006e447901007387 */ /* 0x0003e20000100800 */
[----:B--2---:R-:W-:Y:S03]  /*99480*/  HMMA.1688.F32.TF32 R68, R236, R40, R244 ;  /* 0x00000028ec44723c */ /* 0x004fe600000810f4 */
[----:B------:R-:W2:Y:S04]  /*99490*/  LDL.LU R244, [R1+0x620] ;  /* 0x0006200001f47983 */ /* 0x000ea80000300800 */
[----:B------:R-:W-:Y:S01]  /*994a0*/  IMAD.MOV.U32 R245, RZ, RZ, R26 ;  /* 0x000000fffff57224 */ /* 0x000fe200078e001a */
[----:B------:R-:W-:Y:S01]  /*994b0*/  MOV R246, R27 ;  /* 0x0000001b00f67202 */ /* 0x000fe20000000f00 */
[----:B------:R-:W2:Y:S04]  /*994c0*/  LDL.LU R26, [R1+0x72cc] ;  /* 0x0072cc00011a7983 */ /* 0x000ea80000300800 */
[----:B------:R-:W2:Y:S11]  /*994d0*/  LDL.LU R27, [R1+0x72c8] ;  /* 0x0072c800011b7983 */ /* 0x000eb60000300800 */
[----:B------:R-:W-:Y:S01]  /*994e0*/  IMAD.MOV.U32 R45, RZ, RZ, R68 ;  /* 0x000000ffff2d7224 */ /* 0x000fe200078e0044 */
[----:B------:R-:W-:Y:S01]  /*994f0*/  MOV R41, R70 ;  /* 0x0000004600297202 */ /* 0x000fe20000000f00 */
[----:B------:R-:W-:-:S02]  /*99500*/  IMAD.MOV.U32 R44, RZ, RZ, R69 ;  /* 0x000000ffff2c7224 */ /* 0x000fc400078e0045 */
[----:B------:R-:W-:Y:S02]  /*99510*/  IMAD.MOV.U32 R40, RZ, RZ, R71 ;  /* 0x000000ffff287224 */ /* 0x000fe400078e0047 */
[C---:B----4-:R-:W-:Y:S11]  /*99520*/  HMMA.1688.F32.TF32 R68, R236.reuse, R36, R80 ;  /* 0x00000024ec44723c */ /* 0x050ff60000081050 */
        /* <DEDUP_REMOVED lines=13> */
[----:B------:R-:W-:Y:S01]  /*99600*/  HMMA.1688.F32.TF32 R68, R236, R28, R72 ;  /* 0x0000001cec44723c */ /* 0x000fe20000081048 */
[----:B------:R-:W-:Y:S01]  /*99610*/  IMAD.MOV.U32 R247, RZ, RZ, R3 ;  /* 0x000000fffff77224 */ /* 0x000fe200078e0003 */
[----:B------:R4:W-:Y:S11]  /*99620*/  STL [R1+0x6e60], R40 ;  /* 0x006e602801007387 */ /* 0x0009f60000100800 */
[----:B------:R-:W-:Y:S11]  /*99630*/  @!UPT UIADD3 URZ, URZ, URZ, URZ ;  /* 0x0000003f3f3ff290 */ /* 0x000ff6000fffe03f */
[----:B------:R-:W-:Y:S01]  /*99640*/  IMAD.MOV.U32 R3, RZ, RZ, R68 ;  /* 0x000000ffff037224 */ /* 0x000fe200078e0044 */
[----:B------:R-:W-:Y:S01]  /*99650*/  MOV R29, R70 ;  /* 0x00000046001d7202 */ /* 0x000fe20000000f00 */
[----:B------:R-:W-:Y:S02]  /*99660*/  IMAD.MOV.U32 R252, RZ, RZ, R69 ;  /* 0x000000fffffc7224 */ /* 0x000fe400078e0045 */
[----:B------:R-:W-:Y:S01]  /*99670*/  IMAD.MOV.U32 R28, RZ, RZ, R71 ;  /* 0x000000ffff1c7224 */ /* 0x000fe200078e0047 */
[----:B------:R1:W-:Y:S04]  /*99680*/  STL [R1+0x6e5c], R41 ;  /* 0x006e5c2901007387 */ /* 0x0003e80000100800 */
[----:B------:R-:W-:Y:S04]  /*99690*/  STL [R1+0x6e58], R44 ;  /* 0x006e582c01007387 */ /* 0x000fe80000100800 */
[----:B------:R1:W-:Y:S01]  /*996a0*/  STL [R1+0x6e54], R45 ;  /* 0x006e542d01007387 */ /* 0x0003e20000100800 */
        /* <DEDUP_REMOVED lines=12> */
[----:B---3--:R-:W-:Y:S04]  /*99770*/  LDS R236, [R164+0x85000] ;  /* 0x08500000a4ec7984 */ /* 0x008fe80000000800 */
[----:B------:R-:W-:Y:S04]  /*99780*/  LDS R238, [R164+0x85800] ;  /* 0x08580000a4ee7984 */ /* 0x000fe80000000800 */
[----:B------:R-:W-:Y:S04]  /*99790*/  LDS R237, [R165+0x85000] ;  /* 0x08500000a5ed7984 */ /* 0x000fe80000000800 */
[----:B------:R-:W3:Y:S01]  /*997a0*/  LDS R239, [R165+0x85800] ;  /* 0x08580000a5ef7984 */ /* 0x000ee20000000800 */
[----:B--2---:R-:W-:Y:S03]  /*997b0*/  HMMA.1688.F32.TF32 R68, R240, R26, R248 ;  /* 0x0000001af044723c */ /* 0x004fe600000810f8 */
[----:B------:R-:W2:Y:S04]  /*997c0*/  LDL.LU R248, [R1+0xcf0] ;  /* 0x000cf00001f87983 */ /* 0x000ea80000300800 */
[----:B------:R-:W2:Y:S01]  /*997d0*/  LDL.LU R249, [R1+0xcf4] ;  /* 0x000cf40001f97983 */ /* 0x000ea20000300800 */
[----:B------:R-:W-:-:S03]  /*997e0*/  MOV R251, R22 ;  /* 0x0000001600fb7202 */ /* 0x000fc60000000f00 */
[----:B------:R-:W2:Y:S04]  /*997f0*/  LDL.LU R250, [R1+0xcf8] ;  /* 0x000cf80001fa7983 */ /* 0x000ea80000300800 */
[----:B------:R-:W2:Y:S09]  /*99800*/  LDL.LU R22, [R1+0x72c4] ;  /* 0x0072c40001167983 */ /* 0x000eb20000300800 */
[----:B-1----:R-:W-:-:S02]  /*99810*/  IMAD.MOV.U32 R60, RZ, RZ, R68 ;  /* 0x000000ffff3c7224 */ /* 0x002fc400078e0044 */
[----:B------:R-:W-:Y:S02]  /*99820*/  IMAD.MOV.U32 R68, RZ, RZ, R23 ;  /* 0x000000ffff447224 */ /* 0x000fe400078e0017 */
[----:B------:R-:W2:Y:S01]  /*99830*/  LDL.LU R23, [R1+0x72c0] ;  /* 0x0072c00001177983 */ /* 0x000ea20000300800 */
[----:B------:R-:W-:Y:S01]  /*99840*/  MOV R61, R69 ;  /* 0x00000045003d7202 */ /* 0x000fe20000000f00 */
[----:B------:R-:W-:Y:S02]  /*99850*/  IMAD.MOV.U32 R100, RZ, RZ, R70 ;  /* 0x000000ffff647224 */ /* 0x000fe400078e0046 */
[----:B------:R-:W3:Y:S01]  /*99860*/  LDL.LU R69, [R1+0xd14] ;  /* 0x000d140001457983 */ /* 0x000ee20000300800 */
[----:B------:R-:W-:-:S03]  /*99870*/  IMAD.MOV.U32 R101, RZ, RZ, R71 ;  /* 0x000000ffff657224 */ /* 0x000fc600078e0047 */
        /* <DEDUP_REMOVED lines=14> */
[----:B--2---:R-:W-:Y:S11]  /*99960*/  HMMA.1688.F32.TF32 R72, R240, R22, R244 ;  /* 0x00000016f048723c */ /* 0x004ff600000810f4 */
[----:B------:R-:W-:Y:S11]  /*99970*/  @!UPT UIADD3 URZ, URZ, URZ, URZ ;  /* 0x0000003f3f3ff290 */ /* 0x000ff6000fffe03f */
[----:B------:R-:W-:Y:S02]  /*99980*/  @!UPT UIADD3 URZ, URZ, URZ, URZ ;  /* 0x0000003f3f3ff290 */ /* 0x000fe4000fffe03f */
[----:B------:R-:W-:Y:S01]  /*99990*/  IMAD.MOV.U32 R104, RZ, RZ, R72 ;  /* 0x000000ffff687224 */ /* 0x000fe200078e0048 */
[----:B------:R-:W-:Y:S01]  /*999a0*/  MOV R105, R73 ;  /* 0x0000004900697202 */ /* 0x000fe20000000f00 */
[----:B------:R-:W-:Y:S01]  /*999b0*/  IMAD.MOV.U32 R108, RZ, RZ, R74 ;  /* 0x000000ffff6c7224 */ /* 0x000fe200078e004a */
[----:B------:R-:W-:Y:S01]  /*999c0*/  MOV R72, R162 ;  /* 0x000000a200487202 */ /* 0x000fe20000000f00 */
[----:B------:R-:W-:Y:S01]  /*999d0*/  IMAD.MOV.U32 R73, RZ, RZ, R18 ;  /* 0x000000ffff497224 */ /* 0x000fe200078e0012 */
[----:B------:R-:W2:Y:S01]  /*999e0*/  LDL.LU R162, [R1+0x72bc] ;  /* 0x0072bc0001a27983 */ /* 0x000ea20000300800 */
[----:B------:R-:W-:-:S03]  /*999f0*/  IMAD.MOV.U32 R74, RZ, RZ, R19 ;  /* 0x000000ffff4a7224 */ /* 0x000fc600078e0013 */
[----:B------:R-:W2:Y:S04]  /*99a00*/  LDL.LU R18, [R1+0x72b8] ;  /* 0x0072b80001127983 */ /* 0x000ea80000300800 */
[----:B------:R-:W2:Y:S01]  /*99a10*/  LDL.LU R19, [R1+0x72b4] ;  /* 0x0072b40001137983 */ /* 0x000ea20000300800 */
[----:B------:R-:W-:Y:S01]  /*99a20*/  IMAD.MOV.U32 R109, RZ, RZ, R75 ;  /* 0x000000ffff6d7224 */ /* 0x000fe200078e004b */
[----:B------:R-:W-:Y:S01]  /*99a30*/  MOV R75, R163 ;  /* 0x000000a3004b7202 */ /* 0x000fe20000000f00 */
[----:B------:R-:W-:Y:S01]  /*99a40*/  IMAD.MOV.U32 R244, RZ, RZ, R166 ;  /* 0x000000fffff47224 */ /* 0x000fe200078e00a6 */
[----:B------:R-:W3:Y:S01]  /*99a50*/  LDL.LU R163, [R1+0x72b0] ;  /* 0x0072b00001a37983 */ /* 0x000ee20000300800 */
[----:B------:R-:W-:Y:S01]  /*99a60*/  IMAD.MOV.U32 R245, RZ, RZ, R10 ;  /* 0x000000fffff57224 */ /* 0x000fe200078e000a */
[----:B------:R-:W-:-:S02]  /*99a70*/  MOV R246, R14 ;  /* 0x0000000e00f67202 */ /* 0x000fc40000000f00 */
[----:B------:R-:W3:Y:S01]  /*99a80*/  LDL.LU R166, [R1+0x72ac] ;  /* 0x0072ac0001a67983 */ /* 0x000ee20000300800 */
[----:B------:R-:W-:-:S03]  /*99a90*/  IMAD.MOV.U32 R247, RZ, RZ, R15 ;  /* 0x000000fffff77224 */ /* 0x000fc600078e000f */
[----:B------:R-:W3:Y:S04]  /*99aa0*/  LDL.LU R10, [R1+0x72a8] ;  /* 0x0072a800010a7983 */ /* 0x000ee80000300800 */
[----:B------:R-:W3:Y:S04]  /*99ab0*/  LDL.LU R14, [R1+0x72a4] ;  /* 0x0072a400010e7983 */ /* 0x000ee80000300800 */
[----:B------:R-:W3:Y:S01]  /*99ac0*/  LDL.LU R15, [R1+0x72a0] ;  /* 0x0072a000010f7983 */ /* 0x000ee20000300800 */
[----:B--2---:R-:W-:Y:S07]  /*99ad0*/  HMMA.1688.F32.TF32 R88, R240, R18, R248 ;  /* 0x00000012f058723c */ /* 0x004fee00000810f8 */
[----:B------:R-:W-:-:S02]  /*99ae0*/  MOV R248, R11 ;  /* 0x0000000b00f87202 */ /* 0x000fc40000000f00 */
[----:B------:R-:W2:Y:S01]  /*99af0*/  LDL.LU R11, [R1+0x729c] ;  /* 0x00729c00010b7983 */ /* 0x000ea20000300800 */
[----:B------:R-:W-:Y:S01]  /*99b00*/  IMAD.MOV.U32 R249, RZ, RZ, R167 ;  /* 0x000000fffff97224 */ /* 0x000fe200078e00a7 */
[----:B------:R-:W-:Y:S01]  /*99b10*/  MOV R251, R7 ;  /* 0x0000000700fb7202 */ /* 0x000fe20000000f00 */
[----:B------:R-:W-:Y:S01]  /*99b20*/  IMAD.MOV.U32 R250, RZ, RZ, R6 ;  /* 0x000000fffffa7224 */ /* 0x000fe200078e0006 */
[----:B------:R-:W4:Y:S04]  /*99b30*/  LDL.LU R167, [R1+0x7298] ;  /* 0x0072980001a77983 */ /* 0x000f280000300800 */
[----:B------:R-:W4:Y:S04]  /*99b40*/  LDL.LU R6, [R1+0x7294] ;  /* 0x0072940001067983 */ /* 0x000f280000300800 */
[----:B------:R-:W4:Y:S01]  /*99b50*/  LDL.LU R7, [R1+0x7290] ;  /* 0x0072900001077983 */ /* 0x000f220000300800 */
[----:B---3--:R-:W-:Y:S11]  /*99b60*/  HMMA.1688.F32.TF32 R68, R240, R14, R68 ;  /* 0x0000000ef044723c */ /* 0x008ff60000081044 */
[----:B------:R-:W-:Y:S11]  /*99b70*/  @!UPT UIADD3 URZ, URZ, URZ, URZ ;  /* 0x0000003f3f3ff290 */ /* 0x000ff6000fffe03f */
[----:B------:R-:W-:Y:S02]  /*99b80*/  @!UPT UIADD3 URZ, URZ, URZ, URZ ;  /* 0x0000003f3f3ff290 */ /* 0x000fe4000fffe03f */
[----:B------:R-:W-:Y:S01]  /*99b90*/  IMAD.MOV.U32 R48, RZ, RZ, R68 ;  /* 0x000000ffff307224 */ /* 0x000fe200078e0044 */
[----:B------:R-:W-:Y:S01]  /*99ba0*/  MOV R112, R70 ;  /* 0x0000004600707202 */ /* 0x000fe20000000f00 */
[----:B------:R-:W-:Y:S02]  /*99bb0*/  IMAD.MOV.U32 R49, RZ, RZ, R69 ;  /* 0x000000ffff317224 */ /* 0x000fe400078e0045 */
[----:B------:R-:W-:Y:S01]  /*99bc0*/  IMAD.MOV.U32 R113, RZ, RZ, R71 ;  /* 0x000000ffff717224 */ /* 0x000fe200078e0047 */
[----:B------:R-:W-:Y:S01]  /*99bd0*/  MOV R53, R89 ;  /* 0x0000005900357202 */ /* 0x000fe20000000f00 */
[----:B------:R-:W-:Y:S01]  /*99be0*/  IMAD.MOV.U32 R52, RZ, RZ, R88 ;  /* 0x000000ffff347224 */ /* 0x000fe200078e0058 */
[----:B------:R-:W-:Y:S01]  /*99bf0*/  MOV R89, R42 ;  /* 0x0000002a00597202 */ /* 0x000fe20000000f00 */
[----:B------:R-:W-:Y:S02]  /*99c00*/  IMAD.MOV.U32 R88, RZ, RZ, R43 ;  /* 0x000000ffff587224 */ /* 0x000fe400078e002b */
[----:B------:R-:W-:-:S02]  /*99c10*/  IMAD.MOV.U32 R56, RZ, RZ, R90 ;  /* 0x000000ffff387224 */ /* 0x000fc400078e005a */
[----:B------:R-:W-:Y:S02]  /*99c20*/  IMAD.MOV.U32 R57, RZ, RZ, R91 ;  /* 0x000000ffff397224 */ /* 0x000fe400078e005b */
[----:B------:R-:W-:Y:S02]  /*99c30*/  IMAD.MOV.U32 R90, RZ, RZ, R39 ;  /* 0x000000ffff5a7224 */ /* 0x000fe400078e0027 */
        /* <DEDUP_REMOVED lines=8> */
[C---:B----4-:R-:W-:Y:S11]  /*99cc0*/  HMMA.1688.F32.TF32 R68, R240.reuse, R6, R80 ;  /* 0x00000006f044723c */ /* 0x050ff60000081050 */
        /* <DEDUP_REMOVED lines=28> */
[----:B------:R-:W-:Y:S02]  /*99e90*/  IMAD.MOV.U32 R244, RZ, RZ, R35 ;  /* 0x000000fffff47224 */ /* 0x000fe400078e0023 */
[----:B------:R-:W2:Y:S01]  /*99ea0*/  LDL.LU R35, [R1+0x728c] ;  /* 0x00728c0001237983 */ /* 0x000ea20000300800 */
        /* <DEDUP_REMOVED lines=8> */
[----:B------:R-:W-:-:S09]  /*99f30*/  IMAD.MOV.U32 R85, RZ, RZ, R58 ;  /* 0x000000ffff557224 */ /* 0x000fd200078e003a */
[----:B------:R1:W-:Y:S04]  /*99f40*/  STL.64 [R1+0x1370], R68 ;  /* 0x0013704401007387 */ /* 0x0003e80000100a00 */
        /* <DEDUP_REMOVED lines=8> */
[----:B------:R-:W-:-:S03]  /*99fd0*/  MOV R87, R54 ;  /* 0x0000003600577202 */ /* 0x000fc60000000f00 */
[----:B------:R-:W4:Y:S01]  /*99fe0*/  LDL.LU R114, [R1+0x7270] ;  /* 0x0072700001727983 */ /* 0x000f220000300800 */
[----:B-1----:R-:W-:-:S03]  /*99ff0*/  IMAD.MOV.U32 R68, RZ, RZ, R62 ;  /* 0x000000ffff447224 */ /* 0x002fc600078e003e */
[----:B------:R-:W4:Y:S01]  /*9a000*/  LDL.LU R59, [R1+0x726c] ;  /* 0x00726c00013b7983 */ /* 0x000f220000300800 */
[----:B------:R-:W-:-:S03]  /*9a010*/  IMAD.MOV.U32 R69, RZ, RZ, R63 ;  /* 0x000000ffff457224 */ /* 0x000fc600078e003f */
[----:B------:R-:W4:Y:S01]  /*9a020*/  LDL.LU R58, [R1+0x7268] ;  /* 0x00726800013a7983 */ /* 0x000f220000300800 */
[----:B---3--:R-:W-:-:S03]  /*9a030*/  MOV R70, R102 ;  /* 0x0000006600467202 */ /* 0x008fc60000000f00 */
        /* <DEDUP_REMOVED lines=19> */
[----:B--2---:R-:W-:-:S02]  /*9a170*/  IMAD.MOV.U32 R175, RZ, RZ, R35 ;  /* 0x000000ffffaf7224 */ /* 0x004fc400078e0023 */
[----:B----4-:R-:W-:Y:S01]  /*9a180*/  IMAD.MOV.U32 R174, RZ, RZ, R34 ;  /* 0x000000ffffae7224 */ /* 0x010fe200078e0022 */
[----:B------:R-:W-:Y:S01]  /*9a190*/  MOV R173, R31 ;  /* 0x0000001f00ad7202 */ /* 0x000fe20000000f00 */
[----:B------:R-:W-:Y:S02]  /*9a1a0*/  IMAD.MOV.U32 R172, RZ, RZ, R30 ;  /* 0x000000ffffac7224 */ /* 0x000fe400078e001e */
[----:B------:R-:W2:Y:S04]  /*9a1b0*/  LDL.LU R30, [R1+0x721c] ;  /* 0x00721c00011e7983 */ /* 0x000ea80000300800 */
[----:B------:R-:W4:Y:S04]  /*9a1c0*/  LDL.LU R31, [R1+0x7218] ;  /* 0x00721800011f7983 */ /* 0x000f280000300800 */
[----:B------:R-:W4:Y:S04]  /*9a1d0*/  LDL.LU R34, [R1+0x7214] ;  /* 0x0072140001227983 */ /* 0x000f280000300800 */
[----:B------:R-:W4:Y:S01]  /*9a1e0*/  LDL.LU R35, [R1+0x7210] ;  /* 0x0072100001237983 */ /* 0x000f220000300800 */
[----:B------:R-:W-:Y:S01]  /*9a1f0*/  MOV R183, R59 ;  /* 0x0000003b00b77202 */ /* 0x000fe20000000f00 */
[----:B------:R-:W-:-:S02]  /*9a200*/  IMAD.MOV.U32 R182, RZ, RZ, R58 ;  /* 0x000000ffffb67224 */ /* 0x000fc400078e003a */
[----:B---3--:R-:W-:Y:S01]  /*9a210*/  IMAD.MOV.U32 R181, RZ, RZ, R55 ;  /* 0x000000ffffb57224 */ /* 0x008fe200078e0037 */
[----:B------:R-:W-:Y:S02]  /*9a220*/  MOV R180, R54 ;  /* 0x0000003600b47202 */ /* 0x000fe40000000f00 */
[----:B------:R-:W3:Y:S04]  /*9a230*/  LDL.LU R54, [R1+0x720c] ;  /* 0x00720c0001367983 */ /* 0x000ee80000300800 */
[----:B------:R-:W3:Y:S04]  /*9a240*/  LDL.LU R55, [R1+0x7208] ;  /* 0x0072080001377983 */ /* 0x000ee80000300800 */
[----:B------:R-:W3:Y:S01]  /*9a250*/  LDL.LU R58, [R1+0x7204] ;  /* 0x00720400013a7983 */ /* 0x000ee20000300800 */
[----:B------:R-:W-:Y:S01]  /*9a260*/  MOV R186, R63 ;  /* 0x0000003f00ba7202 */ /* 0x000fe20000000f00 */
[----:B------:R-:W-:-:S02]  /*9a270*/  IMAD.MOV.U32 R185, RZ, RZ, R102 ;  /* 0x000000ffffb97224 */ /* 0x000fc400078e0066 */
[----:B------:R-:W3:Y:S01]  /*9a280*/  LDL.LU R59, [R1+0x7200] ;  /* 0x00720000013b7983 */ /* 0x000ee20000300800 */
[----:B------:R-:W-:-:S03]  /*9a290*/  IMAD.MOV.U32 R184, RZ, RZ, R103 ;  /* 0x000000ffffb87224 */ /* 0x000fc600078e0067 */
[----:B------:R-:W3:Y:S01]  /*9a2a0*/  LDL.LU R103, [R1+0x71fc] ;  /* 0x0071fc0001677983 */ /* 0x000ee20000300800 */
[----:B------:R-:W-:-:S03]  /*9a2b0*/  IMAD.MOV.U32 R187, RZ, RZ, R62 ;  /* 0x000000ffffbb7224 */ /* 0x000fc600078e003e */
[----:B------:R-:W3:Y:S04]  /*9a2c0*/  LDL.LU R102, [R1+0x71f8] ;  /* 0x0071f80001667983 */ /* 0x000ee80000300800 */
[----:B------:R-:W3:Y:S01]  /*9a2d0*/  LDL.LU R63, [R1+0x71f4] ;  /* 0x0071f400013f7983 */ /* 0x000ee20000300800 */
[----:B------:R-:W-:Y:S01]  /*9a2e0*/  IMAD.MOV.U32 R190, RZ, RZ, R42 ;  /* 0x000000ffffbe7224 */ /* 0x000fe200078e002a */
[----:B------:R-:W-:Y:S02]  /*9a2f0*/  MOV R189, R39 ;  /* 0x0000002700bd7202 */ /* 0x000fe40000000f00 */
[----:B------:R-:W3:Y:S01]  /*9a300*/  LDL.LU R62, [R1+0x71f0] ;  /* 0x0071f000013e7983 */ /* 0x000ee20000300800 */
[----:B------:R-:W-:-:S03]  /*9a310*/  IMAD.MOV.U32 R188, RZ, RZ, R38 ;  /* 0x000000ffffbc7224 */ /* 0x000fc600078e0026 */
[----:B------:R-:W3:Y:S01]  /*9a320*/  LDL.LU R38, [R1+0x71ec] ;  /* 0x0071ec0001267983 */ /* 0x000ee20000300800 */
[----:B------:R-:W-:-:S03]  /*9a330*/  IMAD.MOV.U32 R191, RZ, RZ, R43 ;  /* 0x000000ffffbf7224 */ /* 0x000fc600078e002b */
[----:B------:R-:W3:Y:S04]  /*9a340*/  LDL.LU R39, [R1+0x71e8] ;  /* 0x0071e80001277983 */ /* 0x000ee80000300800 */
[----:B------:R-:W3:Y:S04]  /*9a350*/  LDL.LU R42, [R1+0x71e4] ;  /* 0x0071e400012a7983 */ /* 0x000ee80000300800 */
[----:B------:R-:W3:Y:S01]  /*9a360*/  LDL.LU R43, [R1+0x71e0] ;  /* 0x0071e000012b7983 */ /* 0x000ee20000300800 */
[----:B------:R-:W-:Y:S01]  /*9a370*/  MOV R199, R51 ;  /* 0x0000003300c77202 */ /* 0x000fe20000000f00 */
[----:B------:R-:W-:-:S02]  /*9a380*/  IMAD.MOV.U32 R198, RZ, RZ, R50 ;  /* 0x000000ffffc67224 */ /* 0x000fc400078e0032 */
[----:B------:R-:W-:Y:S01]  /*9a390*/  IMAD.MOV.U32 R197, RZ, RZ, R47 ;  /* 0x000000ffffc57224 */ /* 0x000fe200078e002f */
[----:B------:R-:W-:Y:S02]  /*9a3a0*/  MOV R196, R46 ;  /* 0x0000002e00c47202 */ /* 0x000fe40000000f00 */
[----:B------:R-:W3:Y:S04]  /*9a3b0*/  LDL.LU R46, [R1+0x71dc] ;  /* 0x0071dc00012e7983 */ /* 0x000ee80000300800 */
[----:B------:R-:W3:Y:S04]  /*9a3c0*/  LDL.LU R47, [R1+0x71d8] ;  /* 0x0071d800012f7983 */ /* 0x000ee80000300800 */
[----:B------:R-:W3:Y:S04]  /*9a3d0*/  LDL.LU R50, [R1+0x71d4] ;  /* 0x0071d40001327983 */ /* 0x000ee80000300800 */
[----:B------:R-:W3:Y:S01]  /*9a3e0*/  LDL.LU R51, [R1+0x71d0] ;  /* 0x0071d00001337983 */ /* 0x000ee20000300800 */
[----:B--2---:R-:W-:Y:S01]  /*9a3f0*/  IMAD.MOV.U32 R203, RZ, RZ, R30 ;  /* 0x000000ffffcb7224 */ /* 0x004fe200078e001e */
[----:B----4-:R-:W-:Y:S01]  /*9a400*/  MOV R202, R31 ;  /* 0x0000001f00ca7202 */ /* 0x010fe20000000f00 */
[----:B------:R-:W-:-:S02]  /*9a410*/  IMAD.MOV.U32 R201, RZ, RZ, R34 ;  /* 0x000000ffffc97224 */ /* 0x000fc400078e0022 */
[----:B------:R-:W-:Y:S02]  /*9a420*/  IMAD.MOV.U32 R200, RZ, RZ, R35 ;  /* 0x000000ffffc87224 */ /* 0x000fe400078e0023 */
[----:B------:R-:W2:Y:S04]  /*9a430*/  LDL.LU R35, [R1+0x71cc] ;  /* 0x0071cc0001237983 */ /* 0x000ea80000300800 */
[----:B------:R-:W4:Y:S04]  /*9a440*/  LDL.LU R34, [R1+0x71c8] ;  /* 0x0071c80001227983 */ /* 0x000f280000300800 */
[----:B------:R-:W4:Y:S04]  /*9a450*/  LDL.LU R31, [R1+0x71c4] ;  /* 0x0071c400011f7983 */ /* 0x000f280000300800 */
[----:B------:R-:W4:Y:S01]  /*9a460*/  LDL.LU R30, [R1+0x71c0] ;  /* 0x0071c000011e7983 */ /* 0x000f220000300800 */
[----:B---3--:R-:W-:-:S02]  /*9a470*/  IMAD.MOV.U32 R207, RZ, RZ, R54 ;  /* 0x000000ffffcf7224 */ /* 0x008fc400078e0036 */
        /* <DEDUP_REMOVED lines=15> */
[----:B------:R-:W-:Y:S01]  /*9a570*/  IMAD.MOV.U32 R219, RZ, RZ, R46 ;  /* 0x000000ffffdb7224 */ /* 0x000fe200078e002e */
[----:B------:R-:W-:Y:S01]  /*9a580*/  MOV R218, R47 ;  /* 0x0000002f00da7202 */ /* 0x000fe20000000f00 */
[----:B------:R-:W-:-:S02]  /*9a590*/  IMAD.MOV.U32 R217, RZ, RZ, R50 ;  /* 0x000000ffffd97224 */ /* 0x000fc400078e0032 */
[----:B------:R-:W-:Y:S02]  /*9a5a0*/  IMAD.MOV.U32 R216, RZ, RZ, R51 ;  /* 0x000000ffffd87224 */ /* 0x000fe400078e0033 */
        /* <DEDUP_REMOVED lines=14> */
[----:B------:R-:W-:Y:S02]  /*9a690*/  IMAD.MOV.U32 R178, RZ, RZ, R118 ;  /* 0x000000ffffb27224 */ /* 0x000fe400078e0076 */
        /* <DEDUP_REMOVED lines=8> */
[----:B------:R-:W-:Y:S01]  /*9a720*/  IMAD.MOV.U32 R79, RZ, RZ, R147 ;  /* 0x000000ffff4f7224 */ /* 0x000fe200078e0093 */
[----:B------:R-:W-:Y:S01]  /*9a730*/  MOV R248, R143 ;  /* 0x0000008f00f87202 */ /* 0x000fe20000000f00 */
[----:B------:R-:W-:-:S02]  /*9a740*/  IMAD.MOV.U32 R249, RZ, RZ, R134 ;  /* 0x000000fffff97224 */ /* 0x000fc400078e0086 */
[----:B------:R-:W-:Y:S01]  /*9a750*/  IMAD.MOV.U32 R250, RZ, RZ, R135 ;  /* 0x000000fffffa7224 */ /* 0x000fe200078e0087 */
[----:B------:R-:W-:Y:S01]  /*9a760*/  MOV R251, R131 ;  /* 0x0000008300fb7202 */ /* 0x000fe20000000f00 */
[----:B--2---:R-:W-:Y:S02]  /*9a770*/  IMAD.MOV.U32 R223, RZ, RZ, R35 ;  /* 0x000000ffffdf7224 */ /* 0x004fe400078e0023 */
[----:B----4-:R-:W-:Y:S01]  /*9a780*/  IMAD.MOV.U32 R222, RZ, RZ, R34 ;  /* 0x000000ffffde7224 */ /* 0x010fe200078e0022 */
[----:B------:R-:W-:Y:S01]  /*9a790*/  MOV R221, R31 ;  /* 0x0000001f00dd7202 */ /* 0x000fe20000000f00 */
[----:B------:R-:W-:Y:S02]  /*9a7a0*/  IMAD.MOV.U32 R220, RZ, RZ, R30 ;  /* 0x000000ffffdc7224 */ /* 0x000fe400078e001e */
[----:B------:R-:W2:Y:S04]  /*9a7b0*/  LDL.LU R30, [R1+0x718c] ;  /* 0x00718c00011e7983 */ /* 0x000ea80000300800 */
[----:B------:R-:W2:Y:S04]  /*9a7c0*/  LDL.LU R31, [R1+0x7188] ;  /* 0x00718800011f7983 */ /* 0x000ea80000300800 */
[----:B------:R-:W4:Y:S04]  /*9a7d0*/  LDL.LU R34, [R1+0x7184] ;  /* 0x0071840001227983 */ /* 0x000f280000300800 */
[----:B------:R-:W4:Y:S01]  /*9a7e0*/  LDL.LU R35, [R1+0x7180] ;  /* 0x0071800001237983 */ /* 0x000f220000300800 */
[----:B---3--:R-:W-:-:S02]  /*9a7f0*/  IMAD.MOV.U32 R227, RZ, RZ, R59 ;  /* 0x000000ffffe37224 */ /* 0x008fc400078e003b */
[----:B------:R-:W-:Y:S01]  /*9a800*/  IMAD.MOV.U32 R226, RZ, RZ, R58 ;  /* 0x000000ffffe27224 */ /* 0x000fe200078e003a */
[----:B------:R-:W-:Y:S01]  /*9a810*/  MOV R225, R55 ;  /* 0x0000003700e17202 */ /* 0x000fe20000000f00 */
[----:B------:R-:W-:Y:S01]  /*9a820*/  IMAD.MOV.U32 R224, RZ, RZ, R54 ;  /* 0x000000ffffe07224 */ /* 0x000fe200078e0036 */
[----:B------:R-:W-:Y:S01]  /*9a830*/  MOV R231, R43 ;  /* 0x0000002b00e77202 */ /* 0x000fe20000000f00 */
[----:B------:R-:W-:Y:S02]  /*9a840*/  IMAD.MOV.U32 R230, RZ, RZ, R42 ;  /* 0x000000ffffe67224 */ /* 0x000fe400078e002a */
        /* <DEDUP_REMOVED lines=51> */
[----:B------:R4:W-:Y:S02]  /*9ab80*/  STL.64 [R1+0x1368], R234 ;  /* 0x001368ea01007387 */ /* 0x0009e40000100a00 */
[C---:B----4-:R-:W-:Y:S08]  /*9ab90*/  HMMA.1688.F32.TF32 R232, R240.reuse, R146, R228 ;  /* 0x00000092f0e8723c */ /* 0x050ff000000810e4 */
        /* <DEDUP_REMOVED lines=65> */
[----:B------:R-:W-:Y:S01]  /*9afb0*/  LDS R242, [R0+0x85880] ;  /* 0x0858800000f27984 */ /* 0x000fe20000000800 */
[C---:B-1----:R-:W-:Y:S03]  /*9afc0*/  HMMA.1688.F32.TF32 R68, R236.reuse, R22, R76 ;  /* 0x00000016ec44723c */ /* 0x042fe6000008104c */
[----:B------:R-:W-:Y:S04]  /*9afd0*/  LDS R241, [R2+0x85080] ;  /* 0x0850800002f17984 */ /* 0x000fe80000000800 */
[----:B------:R-:W1:Y:S01]  /*9afe0*/  LDS R243, [R2+0x85880] ;  /* 0x0858800002f37984 */ /* 0x000e620000000800 */
[C---:B------:R-:W-:Y:S08]  /*9aff0*/  HMMA.1688.F32.TF32 R76, R236.reuse, R18, R72 ;  /* 0x00000012ec4c723c */ /* 0x040ff00000081048 */
[C---:B------:R-:W-:Y:S07]  /*9b000*/  HMMA.1688.F32.TF32 R72, R236.reuse, R14, R244 ;  /* 0x0000000eec48723c */ /* 0x040fee00000810f4 */
[----:B------:R-:W-:Y:S04]  /*9b010*/  STL.64 [R1+0x1290], R68 ;  /* 0x0012904401007387 */ /* 0x000fe80000100a00 */
[----:B------:R2:W-:Y:S02]  /*9b020*/  STL.64 [R1+0x1298], R70 ;  /* 0x0012984601007387 */ /* 0x0005e40000100a00 */
[----:B--2---:R-:W-:Y:S02]  /*9b030*/  HMMA.1688.F32.TF32 R68, R236, R10, R248 ;  /* 0x0000000aec44723c */ /* 0x004fe400000810f8 */
[----:B------:R-:W-:Y:S04]  /*9b040*/  STL.64 [R1+0x1280], R76 ;  /* 0x0012804c01007387 */ /* 0x000fe80000100a00 */
[----:B------:R-:W-:Y:S04]  /*9b050*/  STL.64 [R1+0x1288], R78 ;  /* 0x0012884e01007387 */ /* 0x000fe80000100a00 */
[----:B------:R2:W-:Y:S04]  /*9b060*/  STL.64 [R1+0x1270], R72 ;  /* 0x0012704801007387 */ /* 0x0005e80000100a00 */
[----:B------:R3:W-:Y:S09]  /*9b070*/  STL.64 [R1+0x1278], R74 ;  /* 0x0012784a01007387 */ /* 0x0007f20000100a00 */
[----:B------:R4:W-:Y:S04]  /*9b080*/  STL.64 [R1+0x1260], R68 ;  /* 0x0012604401007387 */ /* 0x0009e80000100a00 */
[----:B--2---:R-:W2:Y:S04]  /*9b090*/  LDL.LU R72, [R1+0xab0] ;  /* 0x000ab00001487983 */ /* 0x004ea80000300800 */
[----:B------:R-:W2:Y:S04]  /*9b0a0*/  LDL.LU R73, [R1+0xab4] ;  /* 0x000ab40001497983 */ /* 0x000ea80000300800 */
[----:B---3--:R-:W2:Y:S04]  /*9b0b0*/  LDL.LU R74, [R1+0xab8] ;  /* 0x000ab800014a7983 */ /* 0x008ea80000300800 */
[----:B------:R-:W2:Y:S04]  /*9b0c0*/  LDL.LU R75, [R1+0xabc] ;  /* 0x000abc00014b7983 */ /* 0x000ea80000300800 */
[----:B------:R-:W3:Y:S04]  /*9b0d0*/  LDL.LU R76, [R1+0xac0] ;  /* 0x000ac000014c7983 */ /* 0x000ee80000300800 */
[----:B------:R-:W3:Y:S04]  /*9b0e0*/  LDL.LU R77, [R1+0xac4] ;  /* 0x000ac400014d7983 */ /* 0x000ee80000300800 */
[----:B------:R-:W3:Y:S04]  /*9b0f0*/  LDL.LU R78, [R1+0xac8] ;  /* 0x000ac800014e7983 */ /* 0x000ee80000300800 */
[----:B------:R-:W3:Y:S04]  /*9b100*/  LDL.LU R79, [R1+0xacc] ;  /* 0x000acc00014f7983 */ /* 0x000ee80000300800 */
[----:B------:R-:W2:Y:S04]  /*9b110*/  LDL.LU R80, [R1+0xad0] ;  /* 0x000ad00001507983 */ /* 0x000ea80000300800 */
[----:B------:R-:W2:Y:S01]  /*9b120*/  LDL.LU R81, [R1+0xad4] ;  /* 0x000ad40001517983 */ /* 0x000ea20000300800 */
[----:B------:R-:W-:-:S03]  /*9b130*/  IMAD.MOV.U32 R133, RZ, RZ, R70 ;  /* 0x000000ffff857224 */ /* 0x000fc600078e0046 */
[----:B------:R-:W2:Y:S01]  /*9b140*/  LDL.LU R82, [R1+0xad8] ;  /* 0x000ad80001527983 */ /* 0x000ea20000300800 */
[----:B------:R-:W-:-:S03]  /*9b150*/  IMAD.MOV.U32 R132, RZ, RZ, R71 ;  /* 0x000000ffff847224 */ /* 0x000fc600078e0047 */
        /* <DEDUP_REMOVED lines=97> */
[C---:B--2---:R-:W-:Y:S11]  /*9b770*/  HMMA.1688.F32.TF32 R248, R236.reuse, R6, R248 ;  /* 0x00000006ecf8723c */ /* 0x044ff600000810f8 */
[----:B------:R-:W-:Y:S11]  /*9b780*/  @!UPT UIADD3 URZ, URZ, URZ, URZ ;  /* 0x0000003f3f3ff290 */ /* 0x000ff6000fffe03f */
[----:B------:R-:W-:Y:S01]  /*9b790*/  @!UPT UIADD3 URZ, URZ, URZ, URZ ;  /* 0x0000003f3f3ff290 */ /* 0x000fe2000fffe03f */
[----:B------:R2:W-:Y:S04]  /*9b7a0*/  STL.64 [R1+0x1250], R248 ;  /* 0x001250f801007387 */ /* 0x0005e80000100a00 */
[----:B------:R1:W-:Y:S04]  /*9b7b0*/  STL.64 [R1+0x1258], R250 ;  /* 0x001258fa01007387 */ /* 0x0003e80000100a00 */
[----:B--2---:R-:W2:Y:S04]  /*9b7c0*/  LDL.LU R248, [R1+0x8b0] ;  /* 0x0008b00001f87983 */ /* 0x004ea80000300800 */
[----:B------:R-:W2:Y:S04]  /*9b7d0*/  LDL.LU R249, [R1+0x8b4] ;  /* 0x0008b40001f97983 */ /* 0x000ea80000300800 */
[----:B-1----:R-:W2:Y:S04]  /*9b7e0*/  LDL.LU R250, [R1+0x8b8] ;  /* 0x0008b80001fa7983 */ /* 0x002ea80000300800 */
[----:B------:R-:W2:Y:S01]  /*9b7f0*/  LDL.LU R251, [R1+0x8bc] ;  /* 0x0008bc0001fb7983 */ /* 0x000ea20000300800 */
[C---:B---3--:R-:W-:Y:S11]  /*9b800*/  HMMA.1688.F32.TF32 R232, R236.reuse, R166, R232 ;  /* 0x000000a6ece8723c */ /* 0x048ff600000810e8 */
[----:B------:R-:W-:Y:S11]  /*9b810*/  @!UPT UIADD3 URZ, URZ, URZ, URZ ;  /* 0x0000003f3f3ff290 */ /* 0x000ff6000fffe03f */
[----:B------:R-:W-:Y:S01]  /*9b820*/  @!UPT UIADD3 URZ, URZ, URZ, URZ ;  /* 0x0000003f3f3ff290 */ /* 0x000fe2000fffe03f */
        /* <DEDUP_REMOVED lines=11> */
[C---:B----4-:R-:W-:Y:S01]  /*9b8e0*/  HMMA.1688.F32.TF32 R200, R236.reuse, R130, R196 ;  /* 0x00000082ecc8723c */ /* 0x050fe200000810c4 */
        /* <DEDUP_REMOVED lines=56> */
[----:B------:R-:W-:Y:S04]  /*9bc70*/  STL.64 [R1+0x10e0], R68 ;  /* 0x0010e04401007387 */ /* 0x000fe80000100a00 */
[----:B------:R1:W-:Y:S02]  /*9bc80*/  STL.64 [R1+0x10e8], R70 ;  /* 0x0010e84601007387 */ /* 0x0003e40000100a00 */
[----:B-1----:R-:W-:Y:S02]  /*9bc90*/  HMMA.1688.F32.TF32 R68, R236, R30, R244 ;  /* 0x0000001eec44723c */ /* 0x002fe400000810f4 */
[----:B------:R-:W-:Y:S04]  /*9bca0*/  STL.64 [R1+0x10d0], R76 ;  /* 0x0010d04c01007387 */ /* 0x000fe80000100a00 */
[----:B------:R-:W-:Y:S04]  /*9bcb0*/  STL.64 [R1+0x10d8], R78 ;  /* 0x0010d84e01007387 */ /* 0x000fe80000100a00 */
[----:B------:R-:W-:Y:S04]  /*9bcc0*/  STL.64 [R1+0x10c0], R72 ;  /* 0x0010c04801007387 */ /* 0x000fe80000100a00 */
[----:B------:R-:W-:Y:S04]  /*9bcd0*/  STL.64 [R1+0x10c8], R74 ;  /* 0x0010c84a01007387 */ /* 0x000fe80000100a00 */
[----:B------:R-:W-:Y:S04]  /*9bce0*/  LDS R236, [R164+0x85080] ;  /* 0x08508000a4ec7984 */ /* 0x000fe80000000800 */
[----:B------:R-:W-:Y:S02]  /*9bcf0*/  LDS R238, [R164+0x85880] ;  /* 0x08588000a4ee7984 */ /* 0x000fe40000000800 */
[----:B------:R-:W-:-:S02]  /*9bd00*/  MOV R136, R68 ;  /* 0x0000004400887202 */ /* 0x000fc40000000f00 */
[----:B------:R2:W-:Y:S01]  /*9bd10*/  STL.64 [R1+0x8c8], R70 ;  /* 0x0008c84601007387 */ /* 0x0005e20000100a00 */
[----:B------:R-:W-:-:S03]  /*9bd20*/  IMAD.MOV.U32 R137, RZ, RZ, R69 ;  /* 0x000000ffff897224 */ /* 0x000fc600078e0045 */
[----:B------:R-:W-:Y:S04]  /*9bd30*/  LDS R237, [R165+0x85080] ;  /* 0x08508000a5ed7984 */ /* 0x000fe80000000800 */
[----:B------:R-:W1:Y:S01]  /*9bd40*/  LDS R239, [R165+0x85880] ;  /* 0x08588000a5ef7984 */ /* 0x000e620000000800 */
[C---:B--2---:R-:W-:Y:S03]  /*9bd50*/  HMMA.1688.F32.TF32 R68, R240.reuse, R26, R248 ;  /* 0x0000001af044723c */ /* 0x044fe600000810f8 */
[----:B------:R-:W-:Y:S04]  /*9bd60*/  STL [R1+0x6dfc], R137 ;  /* 0x006dfc8901007387 */ /* 0x000fe80000100800 */
[----:B------:R-:W-:Y:S04]  /*9bd70*/  STL [R1+0x6df8], R136 ;  /* 0x006df88801007387 */ /* 0x000fe80000100800 */
[----:B------:R-:W2:Y:S11]  /*9bd80*/  LDL.LU R244, [R1+0x930] ;  /* 0x0009300001f47983 */ /* 0x000eb60000300800 */
[----:B------:R-:W-:Y:S01]  /*9bd90*/  @!UPT UIADD3 URZ, URZ, URZ, URZ ;  /* 0x0000003f3f3ff290 */ /* 0x000fe2000fffe03f */
        /* <DEDUP_REMOVED lines=102> */
[C---:B--2---:R-:W-:Y:S08]  /*9c400*/  HMMA.1688.F32.TF32 R96, R240.reuse, R126, R96 ;  /* 0x0000007ef060723c */ /* 0x044ff00000081060 */
[C---:B---3--:R-:W-:Y:S08]  /*9c410*/  HMMA.1688.F32.TF32 R68, R240.reuse, R114, R68 ;  /* 0x00000072f044723c */ /* 0x048ff00000081044 */
        /* <DEDUP_REMOVED lines=12> */
[C---:B------:R-:W-:Y:S07]  /*9c4e0*/  HMMA.1688.F32.TF32 R204, R240.reuse, R166, R204 ;  /* 0x000000a6f0cc723c */ /* 0x040fee00000810cc */
[----:B------:R-:W-:Y:S04]  /*9c4f0*/  STL.64 [R1+0xae0], R224 ;  /* 0x000ae0e001007387 */ /* 0x000fe80000100a00 */
[----:B------:R-:W-:Y:S01]  /*9c500*/  STL.64 [R1+0xae8], R226 ;  /* 0x000ae8e201007387 */ /* 0x000fe20000100a00 */
[C---:B------:R-:W-:Y:S03]  /*9c510*/  HMMA.1688.F32.TF32 R192, R240.reuse, R154, R192 ;  /* 0x0000009af0c0723c */ /* 0x040fe600000810c0 */
[----:B------:R-:W-:Y:S04]  /*9c520*/  STL.64 [R1+0xad0], R220 ;  /* 0x000ad0dc01007387 */ /* 0x000fe80000100a00 */
[----:B------:R-:W-:Y:S04]  /*9c530*/  STL.64 [R1+0xad8], R222 ;  /* 0x000ad8de01007387 */ /* 0x000fe80000100a00 */
[----:B------:R-:W-:Y:S01]  /*9c540*/  STL.64 [R1+0xac0], R216 ;  /* 0x000ac0d801007387 */ /* 0x000fe20000100a00 */
[C---:B------:R-:W-:Y:S03]  /*9c550*/  HMMA.1688.F32.TF32 R176, R240.reuse, R138, R176 ;  /* 0x0000008af0b0723c */ /* 0x040fe600000810b0 */
[----:B------:R-:W-:Y:S04]  /*9c560*/  STL.64 [R1+0xac8], R218 ;  /* 0x000ac8da01007387 */ /* 0x000fe80000100a00 */
[----:B------:R-:W-:Y:S04]  /*9c570*/  STL.64 [R1+0xab0], R212 ;  /* 0x000ab0d401007387 */ /* 0x000fe80000100a00 */
[----:B------:R-:W-:Y:S04]  /*9c580*/  STL.64 [R1+0xab8], R214 ;  /* 0x000ab8d601007387 */ /* 0x000fe80000100a00 */
[----:B------:R-:W-:Y:S01]  /*9c590*/  STL [R1+0xaa0], R208 ;  /* 0x000aa0d001007387 */ /* 0x000fe20000100800 */
[C---:B------:R-:W-:Y:S03]  /*9c5a0*/  HMMA.1688.F32.TF32 R92, R240.reuse, R122, R92 ;  /* 0x0000007af05c723c */ /* 0x040fe6000008105c */
[----:B------:R-:W-:Y:S04]  /*9c5b0*/  STL [R1+0xaac], R211 ;  /* 0x000aacd301007387 */ /* 0x000fe80000100800 */
        /* <DEDUP_REMOVED lines=28> */
[----:B------:R-:W-:Y:S04]  /*9c780*/  STL.64 [R1+0x9c0], R68 ;  /* 0x0009c04401007387 */ /* 0x000fe80000100a00 */
[----:B------:R2:W-:Y:S02]  /*9c790*/  STL.64 [R1+0x9c8], R70 ;  /* 0x0009c84601007387 */ /* 0x0005e40000100a00 */
[C---:B--2---:R-:W-:Y:S02]  /*9c7a0*/  HMMA.1688.F32.TF32 R68, R240.reuse, R102, R76 ;  /* 0x00000066f044723c */ /* 0x044fe4000008104c */
[----:B------:R-:W-:Y:S04]  /*9c7b0*/  STL.64 [R1+0x9b0], R84 ;  /* 0x0009b05401007387 */ /* 0x000fe80000100a00 */
[----:B------:R-:W-:Y:S02]  /*9c7c0*/  STL.64 [R1+0x9b8], R86 ;  /* 0x0009b85601007387 */ /* 0x000fe40000100a00 */
[C---:B------:R-:W-:Y:S02]  /*9c7d0*/  HMMA.1688.F32.TF32 R76, R240.reuse, R62, R72 ;  /* 0x0000003ef04c723c */ /* 0x040fe40000081048 */
[----:B------:R-:W-:Y:S04]  /*9c7e0*/  STL.64 [R1+0x9a0], R80 ;  /* 0x0009a05001007387 */ /* 0x000fe80000100a00 */
[----:B------:R-:W-:Y:S02]  /*9c7f0*/  STL.64 [R1+0x9a8], R82 ;  /* 0x0009a85201007387 */ /* 0x000fe40000100a00 */
[C---:B------:R-:W-:Y:S07]  /*9c800*/  HMMA.1688.F32.TF32 R72, R240.reuse, R58, R244 ;  /* 0x0000003af048723c */ /* 0x040fee00000810f4 */
[----:B------:R-:W-:Y:S04]  /*9c810*/  STL.64 [R1+0x990], R68 ;  /* 0x0009904401007387 */ /* 0x000fe80000100a00 */
[----:B------:R2:W-:Y:S02]  /*9c820*/  STL.64 [R1+0x998], R70 ;  /* 0x0009984601007387 */ /* 0x0005e40000100a00 */
[----:B--2---:R-:W-:Y:S02]  /*9c830*/  HMMA.1688.F32.TF32 R68, R240, R54, R248 ;  /* 0x00000036f044723c */ /* 0x004fe400000810f8 */
[----:B------:R2:W-:Y:S04]  /*9c840*/  STL.64 [R1+0x980], R76 ;  /* 0x0009804c01007387 */ /* 0x0005e80000100a00 */
[----:B------:R3:W-:Y:S04]  /*9c850*/  STL.64 [R1+0x988], R78 ;  /* 0x0009884e01007387 */ /* 0x0007e80000100a00 */
[----:B--2---:R-:W2:Y:S04]  /*9c860*/  LDL.LU R76, [R1+0x760] ;  /* 0x00076000014c7983 */ /* 0x004ea80000300800 */
[----:B------:R-:W-:Y:S04]  /*9c870*/  STL.64 [R1+0x970], R72 ;  /* 0x0009704801007387 */ /* 0x000fe80000100a00 */
[----:B------:R-:W-:Y:S05]  /*9c880*/  STL.64 [R1+0x978], R74 ;  /* 0x0009784a01007387 */ /* 0x000fea0000100a00 */
[----:B------:R4:W-:Y:S04]  /*9c890*/  STL.64 [R1+0x960], R68 ;  /* 0x0009604401007387 */ /* 0x0009e80000100a00 */
[----:B------:R1:W-:Y:S04]  /*9c8a0*/  STL.64 [R1+0x968], R70 ;  /* 0x0009684601007387 */ /* 0x0003e80000100a00 */
        /* <DEDUP_REMOVED lines=71> */
[----:B----4-:R-:W4:Y:S04]  /*9cd20*/  LDL.LU R68, [R1+0x910] ;  /* 0x0009100001447983 */ /* 0x010f280000300800 */
        /* <DEDUP_REMOVED lines=40> */
[C---:B------:R-:W-:Y:S11]  /*9cfb0*/  HMMA.1688.F32.TF32 R248, R240.reuse, R42, R248 ;  /* 0x0000002af0f8723c */ /* 0x040ff600000810f8 */
[----:B------:R-:W-:Y:S04]  /*9cfc0*/  @!UPT UIADD3 URZ, URZ, URZ, URZ ;  /* 0x0000003f3f3ff290 */ /* 0x000fe8000fffe03f */
[----:B------:R-:W-:Y:S04]  /*9cfd0*/  STL.64 [R1+0x950], R68 ;  /* 0x0009504401007387 */ /* 0x000fe80000100a00 */
[----:B------:R1:W-:Y:S04]  /*9cfe0*/  STL.64 [R1+0x958], R70 ;  /* 0x0009584601007387 */ /* 0x0003e80000100a00 */
[----:B-1----:R-:W2:Y:S04]  /*9cff0*/  LDL.LU.64 R70, [R1+0x70d8] ;  /* 0x0070d80001467983 */ /* 0x002ea80000300a00 */
[----:B------:R-:W3:Y:S04]  /*9d000*/  LDL.LU.64 R68, [R1+0x70d0] ;  /* 0x0070d00001447983 */ /* 0x000ee80000300a00 */
[----:B------:R-:W-:Y:S04]  /*9d010*/  STL.64 [R1+0x940], R84 ;  /* 0x0009405401007387 */ /* 0x000fe80000100a00 */
[----:B------:R1:W-:Y:S04]  /*9d020*/  STL.64 [R1+0x948], R86 ;  /* 0x0009485601007387 */ /* 0x0003e80000100a00 */
        /* <DEDUP_REMOVED lines=8> */
[----:B-1----:R-:W3:Y:S04]  /*9d0b0*/  LDL.LU.64 R246, [R1+0x70a8] ;  /* 0x0070a80001f67983 */ /* 0x002ee80000300a00 */
[----:B------:R-:W4:Y:S01]  /*9d0c0*/  LDL.LU.64 R244, [R1+0x70a0] ;  /* 0x0070a00001f47983 */ /* 0x000f220000300a00 */
[C---:B------:R-:W-:Y:S08]  /*9d0d0*/  HMMA.1688.F32.TF32 R232, R240.reuse, R34, R232 ;  /* 0x00000022f0e8723c */ /* 0x040ff000000810e8 */
[----:B------:R-:W-:Y:S01]  /*9d0e0*/  HMMA.1688.F32.TF32 R228, R240, R30, R228 ;  /* 0x0000001ef0e4723c */ /* 0x000fe200000810e4 */
[----:B------:R-:W-:Y:S04]  /*9d0f0*/  LDS R240, [R0+0x85100] ;  /* 0x0851000000f07984 */ /* 0x000fe80000000800 */
[----:B------:R-:W-:Y:S03]  /*9d100*/  LDS R242, [R0+0x85900] ;  /* 0x0859000000f27984 */ /* 0x000fe60000000800 */
[C---:B------:R-:W-:Y:S01]  /*9d110*/  HMMA.1688.F32.TF32 R224, R236.reuse, R26, R224 ;  /* 0x0000001aece0723c */ /* 0x040fe200000810e0 */
[----:B------:R-:W-:Y:S04]  /*9d120*/  LDS R241, [R2+0x85100] ;  /* 0x0851000002f17984 */ /* 0x000fe80000000800 */
[----:B------:R-:W1:Y:S04]  /*9d130*/  LDS R243, [R2+0x85900] ;  /* 0x0859000002f37984 */ /* 0x000e680000000800 */
[----:B------:R-:W-:Y:S04]  /*9d140*/  STL.64 [R1+0x910], R232 ;  /* 0x000910e801007387 */ /* 0x000fe80000100a00 */
[----:B------:R-:W-:Y:S04]  /*9d150*/  STL.64 [R1+0x918], R234 ;  /* 0x000918ea01007387 */ /* 0x000fe80000100a00 */
[----:B------:R-:W-:Y:S04]  /*9d160*/  STL.64 [R1+0x8a0], R228 ;  /* 0x0008a0e401007387 */ /* 0x000fe80000100a00 */
[----:B------:R-:W-:Y:S04]  /*9d170*/  STL.64 [R1+0x8a8], R230 ;  /* 0x0008a8e601007387 */ /* 0x000fe80000100a00 */
        /* <DEDUP_REMOVED lines=58> */
[----:B------:R1:W-:Y:S04]  /*9d520*/  STL.64 [R1+0x7e0], R80 ;  /* 0x0007e05001007387 */ /* 0x0003e80000100a00 */
[----:B------:R1:W-:Y:S01]  /*9d530*/  STL.64 [R1+0x7e8], R82 ;  /* 0x0007e85201007387 */ /* 0x0003e20000100a00 */
[----:B--2---:R-:W-:Y:S01]  /*9d540*/  MOV R78, R249 ;  /* 0x000000f9004e7202 */ /* 0x004fe20000000f00 */
[----:B------:R-:W-:-:S02]  /*9d550*/  IMAD.MOV.U32 R79, RZ, RZ, R248 ;  /* 0x000000ffff4f7224 */ /* 0x000fc400078e00f8 */
[----:B---3--:R-:W-:Y:S02]  /*9d560*/  IMAD.MOV.U32 R76, RZ, RZ, R247 ;  /* 0x000000ffff4c7224 */ /* 0x008fe400078e00f7 */
[----:B------:R-:W2:Y:S01]  /*9d570*/  LDL.LU R247, [R1+0x709c] ;  /* 0x00709c0001f77983 */ /* 0x000ea20000300800 */
[----:B----4-:R-:W-:-:S03]  /*9d580*/  IMAD.MOV.U32 R77, RZ, RZ, R245 ;  /* 0x000000ffff4d7224 */ /* 0x010fc600078e00f5 */
[----:B------:R3:W-:Y:S04]  /*9d590*/  STL.64 [R1+0x7d0], R72 ;  /* 0x0007d04801007387 */ /* 0x0007e80000100a00 */
[----:B------:R4:W-:Y:S04]  /*9d5a0*/  STL.64 [R1+0x7d8], R74 ;  /* 0x0007d84a01007387 */ /* 0x0009e80000100a00 */
[----:B------:R-:W3:Y:S04]  /*9d5b0*/  LDL.LU R245, [R1+0x7098] ;  /* 0x0070980001f57983 */ /* 0x000ee80000300800 */
[----:B------:R-:W4:Y:S04]  /*9d5c0*/  LDL.LU R249, [R1+0x7094] ;  /* 0x0070940001f97983 */ /* 0x000f280000300800 */
[----:B------:R-:W4:Y:S01]  /*9d5d0*/  LDL.LU R248, [R1+0x7090] ;  /* 0x0070900001f87983 */ /* 0x000f220000300800 */
[----:B-1----:R-:W-:Y:S01]  /*9d5e0*/  IMAD.MOV.U32 R88, RZ, RZ, R251 ;  /* 0x000000ffff587224 */ /* 0x002fe200078e00fb */
[----:B------:R-:W-:Y:S01]  /*9d5f0*/  MOV R89, R250 ;  /* 0x000000fa00597202 */ /* 0x000fe20000000f00 */
[----:B------:R-:W-:Y:S01]  /*9d600*/  IMAD.MOV.U32 R90, RZ, RZ, R246 ;  /* 0x000000ffff5a7224 */ /* 0x000fe200078e00f6 */
[----:B------:R-:W4:Y:S01]  /*9d610*/  LDL.LU R251, [R1+0x708c] ;  /* 0x00708c0001fb7983 */ /* 0x000f220000300800 */
[----:B------:R-:W-:-:S03]  /*9d620*/  IMAD.MOV.U32 R91, RZ, RZ, R244 ;  /* 0x000000ffff5b7224 */ /* 0x000fc600078e00f4 */
[----:B------:R-:W4:Y:S04]  /*9d630*/  LDL.LU R250, [R1+0x7088] ;  /* 0x0070880001fa7983 */ /* 0x000f280000300800 */
[----:B------:R-:W4:Y:S04]  /*9d640*/  LDL.LU R246, [R1+0x7084] ;  /* 0x0070840001f67983 */ /* 0x000f280000300800 */
[----:B------:R-:W4:Y:S01]  /*9d650*/  LDL.LU R244, [R1+0x7080] ;  /* 0x0070800001f47983 */ /* 0x000f220000300800 */
[----:B--2---:R-:W-:Y:S01]  /*9d660*/  MOV R95, R247 ;  /* 0x000000f7005f7202 */ /* 0x004fe20000000f00 */
[----:B---3--:R-:W-:Y:S01]  /*9d670*/  IMAD.MOV.U32 R94, RZ, RZ, R245 ;  /* 0x000000ffff5e7224 */ /* 0x008fe200078e00f5 */
[----:B----4-:R-:W-:-:S02]  /*9d680*/  MOV R92, R249 ;  /* 0x000000f9005c7202 */ /* 0x010fc40000000f00 */
[----:B------:R-:W2:Y:S01]  /*9d690*/  LDL.LU R249, [R1+0x707c] ;  /* 0x00707c0001f97983 */ /* 0x000ea20000300800 */
[----:B------:R-:W-:-:S03]  /*9d6a0*/  IMAD.MOV.U32 R93, RZ, RZ, R248 ;  /* 0x000000ffff5d7224 */ /* 0x000fc600078e00f8 */
[----:B------:R-:W3:Y:S04]  /*9d6b0*/  LDL.LU R248, [R1+0x7078] ;  /* 0x0070780001f87983 */ /* 0x000ee80000300800 */
[----:B------:R-:W4:Y:S04]  /*9d6c0*/  LDL.LU R245, [R1+0x7074] ;  /* 0x0070740001f57983 */ /* 0x000f280000300800 */
[----:B------:R-:W2:Y:S01]  /*9d6d0*/  LDL.LU R247, [R1+0x7070] ;  /* 0x0070700001f77983 */ /* 0x000ea20000300800 */
[----:B------:R-:W-:Y:S01]  /*9d6e0*/  IMAD.MOV.U32 R168, RZ, RZ, R246 ;  /* 0x000000ffffa87224 */ /* 0x000fe200078e00f6 */
[----:B------:R-:W-:-:S02]  /*9d6f0*/  MOV R170, R250 ;  /* 0x000000fa00aa7202 */ /* 0x000fc40000000f00 */
[----:B------:R-:W3:Y:S01]  /*9d700*/  LDL.LU R246, [R1+0x706c] ;  /* 0x00706c0001f67983 */ /* 0x000ee20000300800 */
[----:B------:R-:W-:-:S03]  /*9d710*/  IMAD.MOV.U32 R169, RZ, RZ, R244 ;  /* 0x000000ffffa97224 */ /* 0x000fc600078e00f4 */
[----:B------:R-:W3:Y:S01]  /*9d720*/  LDL.LU R244, [R1+0x7068] ;  /* 0x0070680001f47983 */ /* 0x000ee20000300800 */
[----:B------:R-:W-:-:S03]  /*9d730*/  IMAD.MOV.U32 R171, RZ, RZ, R251 ;  /* 0x000000ffffab7224 */ /* 0x000fc600078e00fb */
[----:B------:R-:W3:Y:S04]  /*9d740*/  LDL.LU R250, [R1+0x7064] ;  /* 0x0070640001fa7983 */ /* 0x000ee80000300800 */
[----:B------:R-:W3:Y:S01]  /*9d750*/  LDL.LU R251, [R1+0x7060] ;  /* 0x0070600001fb7983 */ /* 0x000ee20000300800 */
[----:B----4-:R-:W-:-:S03]  /*9d760*/  IMAD.MOV.U32 R172, RZ, RZ, R245 ;  /* 0x000000ffffac7224 */ /* 0x010fc600078e00f5 */
[----:B------:R-:W4:Y:S01]  /*9d770*/  LDL.LU R245, [R1+0x705c] ;  /* 0x00705c0001f57983 */ /* 0x000f220000300800 */
[----:B--2---:R-:W-:-:S03]  /*9d780*/  MOV R173, R247 ;  /* 0x000000f700ad7202 */ /* 0x004fc60000000f00 */
[----:B------:R-:W2:Y:S01]  /*9d790*/  LDL.LU R247, [R1+0x7058] ;  /* 0x0070580001f77983 */ /* 0x000ea20000300800 */
[----:B---3--:R-:W-:Y:S02]  /*9d7a0*/  IMAD.MOV.U32 R174, RZ, RZ, R248 ;  /* 0x000000ffffae7224 */ /* 0x008fe400078e00f8 */
[----:B------:R-:W-:Y:S01]  /*9d7b0*/  IMAD.MOV.U32 R175, RZ, RZ, R249 ;  /* 0x000000ffffaf7224 */ /* 0x000fe200078e00f9 */
[----:B------:R-:W3:Y:S01]  /*9d7c0*/  LDL.LU R248, [R1+0x7054] ;  /* 0x0070540001f87983 */ /* 0x000ee20000300800 */
[----:B------:R-:W-:Y:S01]  /*9d7d0*/  MOV R179, R246 ;  /* 0x000000f600b37202 */ /* 0x000fe20000000f00 */
[----:B------:R-:W-:Y:S02]  /*9d7e0*/  IMAD.MOV.U32 R178, RZ, RZ, R244 ;  /* 0x000000ffffb27224 */ /* 0x000fe400078e00f4 */
[----:B------:R-:W3:Y:S01]  /*9d7f0*/  LDL.LU R249, [R1+0x7050] ;  /* 0x0070500001f97983 */ /* 0x000ee20000300800 */
[----:B------:R-:W-:-:S03]  /*9d800*/  MOV R176, R250 ;  /* 0x000000fa00b07202 */ /* 0x000fc60000000f00 */
[----:B------:R-:W3:Y:S01]  /*9d810*/  LDL.LU R250, [R1+0x704c] ;  /* 0x00704c0001fa7983 */ /* 0x000ee20000300800 */
[----:B------:R-:W-:-:S03]  /*9d820*/  IMAD.MOV.U32 R177, RZ, RZ, R251 ;  /* 0x000000ffffb17224 */ /* 0x000fc600078e00fb */
[----:B------:R-:W3:Y:S04]  /*9d830*/  LDL.LU R251, [R1+0x7048] ;  /* 0x0070480001fb7983 */ /* 0x000ee80000300800 */
[----:B------:R-:W3:Y:S04]  /*9d840*/  LDL.LU R244, [R1+0x7044] ;  /* 0x0070440001f47983 */ /* 0x000ee80000300800 */
[----:B------:R-:W3:Y:S01]  /*9d850*/  LDL.LU R246, [R1+0x7040] ;  /* 0x0070400001f67983 */ /* 0x000ee20000300800 */
[----:B----4-:R-:W-:Y:S02]  /*9d860*/  IMAD.MOV.U32 R185, RZ, RZ, R245 ;  /* 0x000000ffffb97224 */ /* 0x010fe400078e00f5 */
[----:B--2---:R-:W-:-:S02]  /*9d870*/  IMAD.MOV.U32 R184, RZ, RZ, R247 ;  /* 0x000000ffffb87224 */ /* 0x004fc400078e00f7 */
        /* <DEDUP_REMOVED lines=24> */
[----:B---3--:R-:W-:-:S03]  /*9da00*/  IMAD.MOV.U32 R195, RZ, RZ, R244 ;  /* 0x000000ffffc37224 */ /* 0x008fc600078e00f4 */
[----:B------:R-:W3:Y:S04]  /*9da10*/  LDL.LU R232, [R1+0x710] ;  /* 0x0007100001e87983 */ /* 0x000ee80000300800 */
[----:B------:R-:W3:Y:S01]  /*9da20*/  LDL.LU R233, [R1+0x714] ;  /* 0x0007140001e97983 */ /* 0x000ee20000300800 */
[----:B------:R-:W-:-:S03]  /*9da30*/  IMAD.MOV.U32 R193, RZ, RZ, R246 ;  /* 0x000000ffffc17224 */ /* 0x000fc600078e00f6 */
[----:B------:R-:W3:Y:S04]  /*9da40*/  LDL.LU R234, [R1+0x718] ;  /* 0x0007180001ea7983 */ /* 0x000ee80000300800 */
[----:B------:R-:W3:Y:S04]  /*9da50*/  LDL.LU R235, [R1+0x71c] ;  /* 0x00071c0001eb7983 */ /* 0x000ee80000300800 */
[----:B------:R-:W3:Y:S01]  /*9da60*/  LDL.LU R244, [R1+0x730] ;  /* 0x0007300001f47983 */ /* 0x000ee20000300800 */
[----:B------:R-:W-:Y:S01]  /*9da70*/  MOV R191, R248 ;  /* 0x000000f800bf7202 */ /* 0x000fe20000000f00 */
[----:B------:R-:W-:Y:S01]  /*9da80*/  IMAD.MOV.U32 R190, RZ, RZ, R249 ;  /* 0x000000ffffbe7224 */ /* 0x000fe200078e00f9 */
[----:B------:R-:W-:Y:S01]  /*9da90*/  MOV R188, R251 ;  /* 0x000000fb00bc7202 */ /* 0x000fe20000000f00 */
[----:B------:R-:W-:-:S02]  /*9daa0*/  IMAD.MOV.U32 R189, RZ, RZ, R250 ;  /* 0x000000ffffbd7224 */ /* 0x000fc400078e00fa */
[----:B--2---:R-:W-:Y:S01]  /*9dab0*/  IMAD.MOV.U32 R192, RZ, RZ, R247 ;  /* 0x000000ffffc07224 */ /* 0x004fe200078e00f7 */
[----:B----4-:R-:W-:Y:S02]  /*9dac0*/  MOV R194, R245 ;  /* 0x000000f500c27202 */ /* 0x010fe40000000f00 */
[----:B------:R-:W3:Y:S04]  /*9dad0*/  LDL.LU R245, [R1+0x734] ;  /* 0x0007340001f57983 */ /* 0x000ee80000300800 */
[----:B------:R-:W3:Y:S04]  /*9dae0*/  LDL.LU R246, [R1+0x738] ;  /* 0x0007380001f67983 */ /* 0x000ee80000300800 */
        /* <DEDUP_REMOVED lines=39> */
[C---:B----4-:R-:W-:Y:S11]  /*9dd60*/  HMMA.1688.F32.TF32 R248, R236.reuse, R62, R248 ;  /* 0x0000003eecf8723c */ /* 0x050ff600000810f8 */
[----:B------:R-:W-:Y:S04]  /*9dd70*/  @!UPT UIADD3 URZ, URZ, URZ, URZ ;  /* 0x0000003f3f3ff290 */ /* 0x000fe8000fffe03f */
        /* <DEDUP_REMOVED lines=12> */
[C---:B------:R-:W-:Y:S08]  /*9de40*/  HMMA.1688.F32.TF32 R232, R236.reuse, R58, R232 ;  /* 0x0000003aece8723c */ /* 0x040ff000000810e8 */
[C---:B------:R-:W-:Y:S11]  /*9de50*/  HMMA.1688.F32.TF32 R228, R236.reuse, R54, R228 ;  /* 0x00000036ece4723c */ /* 0x040ff600000810e4 */
[----:B------:R-:W-:Y:S04]  /*9de60*/  @!UPT UIADD3 URZ, URZ, URZ, URZ ;  /* 0x0000003f3f3ff290 */ /* 0x000fe8000fffe03f */
[----:B------:R-:W-:Y:S04]  /*9de70*/  STL.64 [R1+0x790], R232 ;  /* 0x000790e801007387 */ /* 0x000fe80000100a00 */
[----:B------:R1:W-:Y:S04]  /*9de80*/  STL.64 [R1+0x798], R234 ;  /* 0x000798ea01007387 */ /* 0x0003e80000100a00 */
        /* <DEDUP_REMOVED lines=24> */
[----:B------:R-:W-:Y:S07]  /*9e010*/  STL.64 [R1+0x738], R218 ;  /* 0x000738da01007387 */ /* 0x000fee0000100a00 */
[C---:B------:R-:W-:Y:S08]  /*9e020*/  HMMA.1688.F32.TF32 R172, R240.reuse, R154, R172 ;  /* 0x0000009af0ac723c */ /* 0x040ff000000810ac */
[C---:B------:R-:W-:Y:S08]  /*9e030*/  HMMA.1688.F32.TF32 R168, R240.reuse, R150, R168 ;  /* 0x00000096f0a8723c */ /* 0x040ff000000810a8 */
[C---:B------:R-:W-:Y:S08]  /*9e040*/  HMMA.1688.F32.TF32 R96, R240.reuse, R146, R96 ;  /* 0x00000092f060723c */ /* 0x040ff00000081060 */
[C---:B------:R-:W-:Y:S08]  /*9e050*/  HMMA.1688.F32.TF32 R92, R240.reuse, R142, R92 ;  /* 0x0000008ef05c723c */ /* 0x040ff0000008105c */
[C---:B------:R-:W-:Y:S08]  /*9e060*/  HMMA.1688.F32.TF32 R88, R240.reuse, R138, R88 ;  /* 0x0000008af058723c */ /* 0x040ff00000081058 */
[C---:B------:R-:W-:Y:S08]  /*9e070*/  HMMA.1688.F32.TF32 R76, R240.reuse, R134, R76 ;  /* 0x00000086f04c723c */ /* 0x040ff0000008104c */
[C---:B------:R-:W-:Y:S08]  /*9e080*/  HMMA.1688.F32.TF32 R72, R240.reuse, R130, R72 ;  /* 0x00000082f048723c */ /* 0x040ff00000081048 */
[----:B---3--:R-:W-:Y:S08]  /*9e090*/  HMMA.1688.F32.TF32 R208, R240, R26, R244 ;  /* 0x0000001af0d0723c */ /* 0x008ff000000810f4 */
[-C--:B----4-:R-:W-:Y:S01]  /*9e0a0*/  HMMA.1688.F32.TF32 R212, R236, R30.reuse, R248 ;  /* 0x0000001eecd4723c */ /* 0x090fe200000810f8 */
[----:B------:R-:W-:Y:S04]  /*9e0b0*/  LDS R236, [R164+0x85100] ;  /* 0x08510000a4ec7984 */ /* 0x000fe80000000800 */
[----:B------:R-:W-:Y:S04]  /*9e0c0*/  LDS R238, [R164+0x85900] ;  /* 0x08590000a4ee7984 */ /* 0x000fe80000000800 */
[----:B------:R-:W-:Y:S04]  /*9e0d0*/  LDS R237, [R165+0x85100] ;  /* 0x08510000a5ed7984 */ /* 0x000fe80000000800 */
[----:B------:R-:W1:Y:S10]  /*9e0e0*/  LDS R239, [R165+0x85900] ;  /* 0x08590000a5ef7984 */ /* 0x000e740000000800 */
        /* <DEDUP_REMOVED lines=30> */
[----:B---3--:R-:W3:Y:S04]  /*9e2d0*/  LDL.LU R96, [R1+0x390] ;  /* 0x0003900001607983 */ /* 0x008ee80000300800 */
[----:B------:R-:W-:Y:S04]  /*9e2e0*/  STL.64 [R1+0x650], R76 ;  /* 0x0006504c01007387 */ /* 0x000fe80000100a00 */
[----:B------:R-:W-:Y:S04]  /*9e2f0*/  STL.64 [R1+0x658], R78 ;  /* 0x0006584e01007387 */ /* 0x000fe80000100a00 */
[----:B------:R1:W-:Y:S04]  /*9e300*/  STL.64 [R1+0xfe0], R72 ;  /* 0x000fe04801007387 */ /* 0x0003e80000100a00 */
[----:B------:R1:W-:Y:S04]  /*9e310*/  STL.64 [R1+0xfe8], R74 ;  /* 0x000fe84a01007387 */ /* 0x0003e80000100a00 */
        /* <DEDUP_REMOVED lines=11> */
[----:B------:R-:W2:Y:S04]  /*9e3d0*/  LDL.LU R184, [R1] ;  /* 0x0000000001b87983 */ /* 0x000ea80000300800 */
        /* <DEDUP_REMOVED lines=84> */
[----:B---3--:R-:W-:Y:S08]  /*9e920*/  HMMA.1688.F32.TF32 R196, R240, R38, R196 ;  /* 0x00000026f0c4723c */ /* 0x008ff000000810c4 */
[----:B------:R-:W-:Y:S08]  /*9e930*/  HMMA.1688.F32.TF32 R184, R236, R26, R184 ;  /* 0x0000001aecb8723c */ /* 0x000ff000000810b8 */
        /* <DEDUP_REMOVED lines=12> */
[----:B------:R1:W-:Y:S04]  /*9ea00*/  STL.64 [R1+0xfd8], R78 ;  /* 0x000fd84e01007387 */ /* 0x0003e80000100a00 */
[----:B-1----:R-:W2:Y:S04]  /*9ea10*/  LDL.LU.64 R78, [R1+0x7000] ;  /* 0x00700000014e7983 */ /* 0x002ea80000300a00 */
[----:B------:R-:W2:Y:S04]  /*9ea20*/  LDL.LU.64 R76, [R1+0x6ff8] ;  /* 0x006ff800014c7983 */ /* 0x000ea80000300a00 */
[----:B------:R-:W-:Y:S04]  /*9ea30*/  STL.64 [R1+0xfc0], R72 ;  /* 0x000fc04801007387 */ /* 0x000fe80000100a00 */
[----:B------:R1:W-:Y:S01]  /*9ea40*/  STL.64 [R1+0xfc8], R74 ;  /* 0x000fc84a01007387 */ /* 0x0003e20000100a00 */
[C---:B------:R-:W-:Y:S03]  /*9ea50*/  HMMA.1688.F32.TF32 R224, R240.reuse, R102, R224 ;  /* 0x00000066f0e0723c */ /* 0x040fe600000810e0 */
[----:B-1----:R-:W3:Y:S04]  /*9ea60*/  LDL.LU.64 R74, [R1+0x6ff0] ;  /* 0x006ff000014a7983 */ /* 0x002ee80000300a00 */
[----:B------:R-:W3:Y:S04]  /*9ea70*/  LDL.LU.64 R72, [R1+0x6fe8] ;  /* 0x006fe80001487983 */ /* 0x000ee80000300a00 */
[----:B------:R-:W-:Y:S04]  /*9ea80*/  STL.64 [R1+0xfb0], R244 ;  /* 0x000fb0f401007387 */ /* 0x000fe80000100a00 */
[----:B------:R1:W-:Y:S02]  /*9ea90*/  STL.64 [R1+0xfb8], R246 ;  /* 0x000fb8f601007387 */ /* 0x0003e40000100a00 */
[C---:B-1----:R-:W-:Y:S08]  /*9eaa0*/  HMMA.1688.F32.TF32 R244, R240.reuse, R114, R248 ;  /* 0x00000072f0f4723c */ /* 0x042ff000000810f8 */
[C---:B------:R-:W-:Y:S08]  /*9eab0*/  HMMA.1688.F32.TF32 R208, R240.reuse, R50, R208 ;  /* 0x00000032f0d0723c */ /* 0x040ff000000810d0 */
[----:B------:R-:W-:Y:S01]  /*9eac0*/  HMMA.1688.F32.TF32 R192, R240, R34, R192 ;  /* 0x00000022f0c0723c */ /* 0x000fe200000810c0 */
[----:B------:R-:W-:Y:S04]  /*9ead0*/  LDS R240, [R0+0x85180] ;  /* 0x0851800000f07984 */ /* 0x000fe80000000800 */
[----:B------:R-:W-:Y:S04]  /*9eae0*/  LDS R242, [R0+0x85980] ;  /* 0x0859800000f27984 */ /* 0x000fe80000000800 */
[----:B------:R-:W-:Y:S04]  /*9eaf0*/  STL.64 [R1+0xfa0], R244 ;  /* 0x000fa0f401007387 */ /* 0x000fe80000100a00 */
[----:B------:R-:W-:Y:S01]  /*9eb00*/  STL.64 [R1+0xfa8], R246 ;  /* 0x000fa8f601007387 */ /* 0x000fe20000100a00 */
[C---:B------:R-:W-:Y:S03]  /*9eb10*/  HMMA.1688.F32.TF32 R180, R236.reuse, R22, R180 ;  /* 0x00000016ecb4723c */ /* 0x040fe600000810b4 */
        /* <DEDUP_REMOVED lines=40> */
[----:B------:R1:W-:Y:S04]  /*9eda0*/  STL.64 [R1+0x6fb8], R4 ;  /* 0x006fb80401007387 */ /* 0x0003e80000100a00 */
[----:B------:R-:W-:Y:S04]  /*9edb0*/  LDS R241, [R2+0x85180] ;  /* 0x0851800002f17984 */ /* 0x000fe80000000800 */
[----:B------:R-:W2:Y:S01]  /*9edc0*/  LDS R243, [R2+0x85980] ;  /* 0x0859800002f37984 */ /* 0x000ea20000000800 */
[----:B-1----:R-:W-:Y:S03]  /*9edd0*/  HMMA.1688.F32.TF32 R4, R236, R162, R88 ;  /* 0x000000a2ec04723c */ /* 0x002fe60000081058 */
[----:B------:R-:W-:Y:S04]  /*9ede0*/  STL.64 [R1+0x500], R96 ;  /* 0x0005006001007387 */ /* 0x000fe80000100a00 */
[----:B------:R-:W-:Y:S04]  /*9edf0*/  STL.64 [R1+0x508], R98 ;  /* 0x0005086201007387 */ /* 0x000fe80000100a00 */
[----:B------:R-:W-:Y:S04]  /*9ee00*/  STL.64 [R1+0x6fb0], R166 ;  /* 0x006fb0a601007387 */ /* 0x000fe80000100a00 */
[----:B------:R1:W-:Y:S04]  /*9ee10*/  STL.64 [R1+0x4f0], R92 ;  /* 0x0004f05c01007387 */ /* 0x0003e80000100a00 */
[----:B------:R1:W-:Y:S04]  /*9ee20*/  STL.64 [R1+0x4f8], R94 ;  /* 0x0004f85e01007387 */ /* 0x0003e80000100a00 */
[----:B------:R-:W2:Y:S04]  /*9ee30*/  LDL.LU R168, [R1+0x20] ;  /* 0x0000200001a87983 */ /* 0x000ea80000300800 */
        /* <DEDUP_REMOVED lines=77> */
[----:B-1----:R-:W-:-:S03]  /*9f310*/  IMAD.MOV.U32 R92, RZ, RZ, R68 ;  /* 0x000000ffff5c7224 */ /* 0x002fc600078e0044 */
[----:B------:R1:W-:Y:S01]  /*9f320*/  STL.64 [R1+0x6fa8], R162 ;  /* 0x006fa8a201007387 */ /* 0x0003e20000100a00 */
[----:B------:R-:W-:-:S03]  /*9f330*/  MOV R93, R69 ;  /* 0x00000045005d7202 */ /* 0x000fc60000000f00 */
[----:B------:R-:W2:Y:S01]  /*9f340*/  LDL.LU R68, [R1+0x6fe4] ;  /* 0x006fe40001447983 */ /* 0x000ea20000300800 */
[----:B------:R-:W-:Y:S02]  /*9f350*/  IMAD.MOV.U32 R94, RZ, RZ, R70 ;  /* 0x000000ffff5e7224 */ /* 0x000fe400078e0046 */
[----:B------:R-:W-:Y:S01]  /*9f360*/  IMAD.MOV.U32 R95, RZ, RZ, R71 ;  /* 0x000000ffff5f7224 */ /* 0x000fe200078e0047 */
[C---:B--2---:R-:W-:Y:S07]  /*9f370*/  HMMA.1688.F32.TF32 R4, R236.reuse, R158, R88 ;  /* 0x0000009eec04723c */ /* 0x044fee0000081058 */
[----:B------:R-:W-:Y:S01]  /*9f380*/  MOV R88, R64 ;  /* 0x0000004000587202 */ /* 0x000fe20000000f00 */
[----:B------:R-:W-:Y:S01]  /*9f390*/  IMAD.MOV.U32 R89, RZ, RZ, R65 ;  /* 0x000000ffff597224 */ /* 0x000fe200078e0041 */
[----:B------:R-:W-:Y:S01]  /*9f3a0*/  MOV R91, R67 ;  /* 0x00000043005b7202 */ /* 0x000fe20000000f00 */
[----:B------:R-:W-:Y:S11]  /*9f3b0*/  IMAD.MOV.U32 R90, RZ, RZ, R66 ;  /* 0x000000ffff5a7224 */ /* 0x000ff600078e0042 */
[----:B------:R-:W-:Y:S02]  /*9f3c0*/  @!UPT UIADD3 URZ, URZ, URZ, URZ ;  /* 0x0000003f3f3ff290 */ /* 0x000fe4000fffe03f */
        /* <DEDUP_REMOVED lines=14> */
[C---:B-1----:R-:W-:Y:S08]  /*9f4b0*/  HMMA.1688.F32.TF32 R160, R236.reuse, R150, R232 ;  /* 0x00000096eca0723c */ /* 0x042ff000000810e8 */
[C---:B--2---:R-:W-:Y:S07]  /*9f4c0*/  HMMA.1688.F32.TF32 R4, R236.reuse, R146, R228 ;  /* 0x00000092ec04723c */ /* 0x044fee00000810e4 */
        /* <DEDUP_REMOVED lines=8> */
[C---:B--2---:R-:W-:Y:S01]  /*9f550*/  HMMA.1688.F32.TF32 R4, R236.reuse, R134, R216 ;  /* 0x00000086ec04723c */ /* 0x044fe200000810d8 */
[----:B------:R-:W-:Y:S04]  /*9f560*/  STL.64 [R1+0x490], R224 ;  /* 0x000490e001007387 */ /* 0x000fe80000100a00 */
[----:B------:R-:W-:Y:S03]  /*9f570*/  STL.64 [R1+0x498], R226 ;  /* 0x000498e201007387 */ /* 0x000fe60000100a00 */
[C---:B------:R-:W-:Y:S07]  /*9f580*/  HMMA.1688.F32.TF32 R212, R236.reuse, R130, R212 ;  /* 0x00000082ecd4723c */ /* 0x040fee00000810d4 */
        /* <DEDUP_REMOVED lines=34> */
[----:B------:R-:W-:Y:S10]  /*9f7b0*/  STL.64 [R1+0x3d8], R178 ;  /* 0x0003d8b201007387 */ /* 0x000ff40000100a00 */
[----:B------:R-:W-:Y:S04]  /*9f7c0*/  STL.64 [R1+0x3c0], R160 ;  /* 0x0003c0a001007387 */ /* 0x000fe80000100a00 */
[----:B------:R-:W-:Y:S04]  /*9f7d0*/  STL.64 [R1+0x3c8], R162 ;  /* 0x0003c8a201007387 */ /* 0x000fe80000100a00 */
[----:B------:R-:W-:Y:S04]  /*9f7e0*/  STL.64 [R1+0x3b0], R4 ;  /* 0x0003b00401007387 */ /* 0x000fe80000100a00 */
[----:B------:R1:W-:Y:S02]  /*9f7f0*/  STL.64 [R1+0x3b8], R6 ;  /* 0x0003b80601007387 */ /* 0x0003e40000100a00 */
[C---:B-1----:R-:W-:Y:S08]  /*9f800*/  HMMA.1688.F32.TF32 R4, R236.reuse, R38, R72 ;  /* 0x00000026ec04723c */ /* 0x042ff00000081048 */
        /* <DEDUP_REMOVED lines=8> */
[C---:B-1----:R-:W-:Y:S03]  /*9f890*/  HMMA.1688.F32.TF32 R64, R236.reuse, R34, R76 ;  /* 0x00000022ec40723c */ /* 0x042fe6000008104c */
[----:B------:R-:W-:Y:S04]  /*9f8a0*/  STL.64 [R1+0x380], R4 ;  /* 0x0003800401007387 */ /* 0x000fe80000100a00 */
[----:B------:R1:W-:Y:S01]  /*9f8b0*/  STL.64 [R1+0x388], R6 ;  /* 0x0003880601007387 */ /* 0x0003e20000100a00 */
[----:B--2---:R-:W-:Y:S08]  /*9f8c0*/  HMMA.1688.F32.TF32 R68, R236, R30, R80 ;  /* 0x0000001eec44723c */ /* 0x004ff00000081050 */
[C---:B-1----:R-:W-:Y:S07]  /*9f8d0*/  HMMA.1688.F32.TF32 R4, R240.reuse, R26, R84 ;  /* 0x0000001af004723c */ /* 0x042fee0000081054 */
[----:B------:R-:W-:Y:S01]  /*9f8e0*/  STL.64 [R1+0x370], R64 ;  /* 0x0003704001007387 */ /* 0x000fe20000100a00 */
[C---:B------:R-:W-:Y:S03]  /*9f8f0*/  HMMA.1688.F32.TF32 R72, R240.reuse, R22, R96 ;  /* 0x00000016f048723c */ /* 0x040fe60000081060 */
[----:B------:R-:W-:Y:S04]  /*9f900*/  STL.64 [R1+0x378], R66 ;  /* 0x0003784201007387 */ /* 0x000fe80000100a00 */
[----:B------:R-:W-:Y:S04]  /*9f910*/  STL.64 [R1+0x360], R68 ;  /* 0x0003604401007387 */ /* 0x000fe80000100a00 */
[----:B------:R1:W-:Y:S04]  /*9f920*/  STL.64 [R1+0x368], R70 ;  /* 0x0003684601007387 */ /* 0x0003e80000100a00 */
[----:B------:R-:W-:Y:S04]  /*9f930*/  LDS R64, [R164+0x85180] ;  /* 0x08518000a4407984 */ /* 0x000fe80000000800 */
[----:B------:R-:W-:Y:S01]  /*9f940*/  STL.64 [R1+0x160], R4 ;  /* 0x0001600401007387 */ /* 0x000fe20000100a00 */
[C---:B-1----:R-:W-:Y:S03]  /*9f950*/  HMMA.1688.F32.TF32 R68, R240.reuse, R18, R92 ;  /* 0x00000012f044723c */ /* 0x042fe6000008105c */
[----:B------:R1:W-:Y:S04]  /*9f960*/  STL.64 [R1+0x168], R6 ;  /* 0x0001680601007387 */ /* 0x0003e80000100a00 */
[----:B------:R-:W-:Y:S04]  /*9f970*/  LDS R66, [R164+0x85980] ;  /* 0x08598000a4427984 */ /* 0x000fe80000000800 */
[----:B------:R-:W-:Y:S01]  /*9f980*/  LDS R65, [R165+0x85180] ;  /* 0x08518000a5417984 */ /* 0x000fe20000000800 */
[C---:B-1----:R-:W-:Y:S03]  /*9f990*/  HMMA.1688.F32.TF32 R4, R240.reuse, R14, R88 ;  /* 0x0000000ef004723c */ /* 0x042fe60000081058 */
[----:B------:R-:W-:Y:S04]  /*9f9a0*/  STL.64 [R1+0xf40], R72 ;  /* 0x000f404801007387 */ /* 0x000fe80000100a00 */
[----:B------:R-:W-:Y:S04]  /*9f9b0*/  STL.64 [R1+0xf48], R74 ;  /* 0x000f484a01007387 */ /* 0x000fe80000100a00 */
[----:B------:R-:W2:Y:S04]  /*9f9c0*/  LDL.LU R244, [R1+0x130] ;  /* 0x0001300001f47983 */ /* 0x000ea80000300800 */
[----:B------:R1:W-:Y:S04]  /*9f9d0*/  STL.64 [R1+0x350], R68 ;  /* 0x0003504401007387 */ /* 0x0003e80000100a00 */
[----:B------:R3:W-:Y:S04]  /*9f9e0*/  STL.64 [R1+0x358], R70 ;  /* 0x0003584601007387 */ /* 0x0007e80000100a00 */
[----:B------:R4:W2:Y:S04]  /*9f9f0*/  LDS R67, [R165+0x85980] ;  /* 0x08598000a5437984 */ /* 0x0008a80000000800 */
[----:B------:R1:W-:Y:S04]  /*9fa00*/  STL.64 [R1+0x340], R4 ;  /* 0x0003400401007387 */ /* 0x0003e80000100a00 */
[----:B------:R1:W-:Y:S04]  /*9fa10*/  STL.64 [R1+0x348], R6 ;  /* 0x0003480601007387 */ /* 0x0003e80000100a00 */
        /* <DEDUP_REMOVED lines=84> */
[----:B----4-:R-:W2:Y:S04]  /*9ff60*/  LDL.LU R165, [R1+0x314] ;  /* 0x0003140001a57983 */ /* 0x010ea80000300800 */
        /* <DEDUP_REMOVED lines=41> */
[----:B------:R-:W-:Y:S04]  /*a0200*/  STL.64 [R1+0x330], R4 ;  /* 0x0003300401007387 */ /* 0x000fe80000100a00 */
[----:B------:R1:W-:Y:S04]  /*a0210*/  STL.64 [R1+0x338], R6 ;  /* 0x0003380601007387 */ /* 0x0003e80000100a00 */
[----:B-1----:R-:W2:Y:S04]  /*a0220*/  LDL.LU.64 R6, [R1+0x6fc0] ;  /* 0x006fc00001067983 */ /* 0x002ea80000300a00 */
[----:B------:R-:W4:Y:S01]  /*a0230*/  LDL.LU.64 R4, [R1+0x6fb8] ;  /* 0x006fb80001047983 */ /* 0x000f220000300a00 */
[C---:B--2---:R-:W-:Y:S11]  /*a0240*/  HMMA.1688.F32.TF32 R164, R240.reuse, R6, R164 ;  /* 0x00000006f0a4723c */ /* 0x044ff600000810a4 */
[----:B------:R-:W-:Y:S11]  /*a0250*/  @!UPT UIADD3 URZ, URZ, URZ, URZ ;  /* 0x0000003f3f3ff290 */ /* 0x000ff6000fffe03f */
[----:B------:R-:W-:Y:S01]  /*a0260*/  @!UPT UIADD3 URZ, URZ, URZ, URZ ;  /* 0x0000003f3f3ff290 */ /* 0x000fe2000fffe03f */
[----:B------:R-:W-:Y:S04]  /*a0270*/  STL.64 [R1+0x320], R164 ;  /* 0x000320a401007387 */ /* 0x000fe80000100a00 */
[----:B------:R1:W-:Y:S04]  /*a0280*/  STL.64 [R1+0x328], R166 ;  /* 0x000328a601007387 */ /* 0x0003e80000100a00 */
[----:B-1----:R-:W2:Y:S02]  /*a0290*/  LDL.LU.64 R166, [R1+0x6fb0] ;  /* 0x006fb00001a67983 */ /* 0x002ea40000300a00 */
[C---:B--2---:R-:W-:Y:S11]  /*a02a0*/  HMMA.1688.F32.TF32 R160, R240.reuse, R166, R160 ;  /* 0x000000a6f0a0723c */ /* 0x044ff600000810a0 */
[----:B------:R-:W-:Y:S11]  /*a02b0*/  @!UPT UIADD3 URZ, URZ, URZ, URZ ;  /* 0x0000003f3f3ff290 */ /* 0x000ff6000fffe03f */
[----:B------:R-:W-:Y:S01]  /*a02c0*/  @!UPT UIADD3 URZ, URZ, URZ, URZ ;  /* 0x0000003f3f3ff290 */ /* 0x000fe2000fffe03f */
[----:B------:R-:W-:Y:S04]  /*a02d0*/  STL.64 [R1+0x310], R160 ;  /* 0x000310a001007387 */ /* 0x000fe80000100a00 */
[----:B------:R1:W-:Y:S04]  /*a02e0*/  STL.64 [R1+0x318], R162 ;  /* 0x000318a201007387 */ /* 0x0003e80000100a00 */
[----:B-1----:R-:W2:Y:S01]  /*a02f0*/  LDL.LU.64 R162, [R1+0x6fa8] ;  /* 0x006fa80001a27983 */ /* 0x002ea20000300a00 */
        /* <DEDUP_REMOVED lines=106> */
[----:B------:R1:W-:Y:S02]  /*a09a0*/  STL.64 [R1+0xf38], R86 ;  /* 0x000f385601007387 */ /* 0x0003e40000100a00 */
[C---:B-1----:R-:W-:Y:S08]  /*a09b0*/  HMMA.1688.F32.TF32 R84, R240.reuse, R38, R80 ;  /* 0x00000026f054723c */ /* 0x042ff00000081050 */
[C---:B------:R-:W-:Y:S08]  /*a09c0*/  HMMA.1688.F32.TF32 R80, R240.reuse, R34, R76 ;  /* 0x00000022f050723c */ /* 0x040ff0000008104c */
[----:B---3--:R-:W-:Y:S08]  /*a09d0*/  HMMA.1688.F32.TF32 R76, R240, R30, R72 ;  /* 0x0000001ef04c723c */ /* 0x008ff00000081048 */
        /* <DEDUP_REMOVED lines=12> */
[C---:B-1----:R-:W-:Y:S03]  /*a0aa0*/  HMMA.1688.F32.TF32 R76, R64.reuse, R18, R248 ;  /* 0x00000012404c723c */ /* 0x042fe600000810f8 */
[----:B------:R-:W-:Y:S04]  /*a0ab0*/  STL.64 [R1+0xeb0], R68 ;  /* 0x000eb04401007387 */ /* 0x000fe80000100a00 */
[----:B------:R1:W-:Y:S01]  /*a0ac0*/  STL.64 [R1+0xeb8], R70 ;  /* 0x000eb84601007387 */ /* 0x0003e20000100a00 */
[C---:B--2---:R-:W-:Y:S08]  /*a0ad0*/  HMMA.1688.F32.TF32 R148, R64.reuse, R150, R184 ;  /* 0x000000964094723c */ /* 0x044ff000000810b8 */
[----:B----4-:R-:W-:Y:S07]  /*a0ae0*/  HMMA.1688.F32.TF32 R236, R64, R6, R96 ;  /* 0x0000000640ec723c */ /* 0x010fee0000081060 */
[----:B------:R-:W-:Y:S04]  /*a0af0*/  STL.64 [R1+0xea0], R76 ;  /* 0x000ea04c01007387 */ /* 0x000fe80000100a00 */
[----:B------:R-:W-:Y:S01]  /*a0b00*/  STL.64 [R1+0xea8], R78 ;  /* 0x000ea84e01007387 */ /* 0x000fe20000100a00 */
[----:B------:R-:W-:Y:S01]  /*a0b10*/  MOV R244, R40 ;  /* 0x0000002800f47202 */ /* 0x000fe20000000f00 */
[----:B------:R-:W-:Y:S01]  /*a0b20*/  IMAD.MOV.U32 R245, RZ, RZ, R41 ;  /* 0x000000fffff57224 */ /* 0x000fe200078e0029 */
[----:B------:R-:W-:Y:S01]  /*a0b30*/  MOV R247, R45 ;  /* 0x0000002d00f77202 */ /* 0x000fe20000000f00 */
[----:B------:R-:W-:-:S02]  /*a0b40*/  IMAD.MOV.U32 R246, RZ, RZ, R44 ;  /* 0x000000fffff67224 */ /* 0x000fc400078e002c */
[----:B------:R-:W-:Y:S01]  /*a0b50*/  IMAD.MOV.U32 R80, RZ, RZ, R104 ;  /* 0x000000ffff507224 */ /* 0x000fe200078e0068 */
[----:B------:R-:W-:Y:S01]  /*a0b60*/  MOV R82, R108 ;  /* 0x0000006c00527202 */ /* 0x000fe20000000f00 */
[----:B------:R-:W-:Y:S01]  /*a0b70*/  IMAD.MOV.U32 R81, RZ, RZ, R105 ;  /* 0x000000ffff517224 */ /* 0x000fe200078e0069 */
[----:B------:R-:W-:Y:S01]  /*a0b80*/  MOV R85, R61 ;  /* 0x0000003d00557202 */ /* 0x000fe20000000f00 */
[----:B------:R-:W-:Y:S01]  /*a0b90*/  IMAD.MOV.U32 R83, RZ, RZ, R109 ;  /* 0x000000ffff537224 */ /* 0x000fe200078e006d */
[----:B------:R-:W-:Y:S01]  /*a0ba0*/  LDS R248, [R0+0x86000] ;  /* 0x0860000000f87984 */ /* 0x000fe20000000800 */
[----:B------:R-:W-:Y:S02]  /*a0bb0*/  IMAD.MOV.U32 R84, RZ, RZ, R60 ;  /* 0x000000ffff547224 */ /* 0x000fe400078e003c */
[----:B------:R-:W-:Y:S01]  /*a0bc0*/  IMAD.MOV.U32 R86, RZ, RZ, R100 ;  /* 0x000000ffff567224 */ /* 0x000fe200078e0064 */
[----:B------:R-:W-:Y:S01]  /*a0bd0*/  LDS R250, [R0+0x86800] ;  /* 0x0868000000fa7984 */ /* 0x000fe20000000800 */
[C---:B-1----:R-:W-:Y:S08]  /*a0be0*/  HMMA.1688.F32.TF32 R68, R64.reuse, R10, R92 ;  /* 0x0000000a4044723c */ /* 0x042ff0000008105c */
[C---:B------:R-:W-:Y:S01]  /*a0bf0*/  HMMA.1688.F32.TF32 R72, R64.reuse, R14, R88 ;  /* 0x0000000e4048723c */ /* 0x040fe20000081058 */
[----:B------:R-:W-:Y:S01]  /*a0c00*/  IMAD.MOV.U32 R87, RZ, RZ, R101 ;  /* 0x000000ffff577224 */ /* 0x000fe200078e0065 */
[----:B------:R-:W-:Y:S04]  /*a0c10*/  LDS R249, [R2+0x86000] ;  /* 0x0860000002f97984 */ /* 0x000fe80000000800 */
[----:B------:R-:W-:Y:S11]  /*a0c20*/  LDS R251, [R2+0x86800] ;  /* 0x0868000002fb7984 */ /* 0x000ff60000000800 */
[----:B------:R-:W-:Y:S06]  /*a0c30*/  @!UPT UIADD3 URZ, URZ, URZ, URZ ;  /* 0x0000003f3f3ff290 */ /* 0x000fec000fffe03f */
[----:B------:R-:W-:Y:S04]  /*a0c40*/  STL.64 [R1+0xe90], R72 ;  /* 0x000e904801007387 */ /* 0x000fe80000100a00 */
[----:B------:R-:W-:Y:S04]  /*a0c50*/  STL.64 [R1+0xe98], R74 ;  /* 0x000e984a01007387 */ /* 0x000fe80000100a00 */
[----:B------:R-:W-:Y:S04]  /*a0c60*/  STL [R1+0x6d20], R236 ;  /* 0x006d20ec01007387 */ /* 0x000fe80000100800 */
[----:B------:R-:W-:Y:S04]  /*a0c70*/  STL.64 [R1+0xe80], R68 ;  /* 0x000e804401007387 */ /* 0x000fe80000100a00 */
[----:B------:R1:W-:Y:S02]  /*a0c80*/  STL.64 [R1+0xe88], R70 ;  /* 0x000e884601007387 */ /* 0x0003e40000100a00 */
[C---:B-1----:R-:W-:Y:S02]  /*a0c90*/  HMMA.1688.F32.TF32 R68, R64.reuse, R166, R168 ;  /* 0x000000a64044723c */ /* 0x042fe400000810a8 */
[----:B------:R-:W-:Y:S04]  /*a0ca0*/  STL [R1+0x6d1c], R237 ;  /* 0x006d1ced01007387 */ /* 0x000fe80000100800 */
[----:B------:R-:W-:Y:S02]  /*a0cb0*/  STL [R1+0x6d18], R238 ;  /* 0x006d18ee01007387 */ /* 0x000fe40000100800 */
[C---:B------:R-:W-:Y:S02]  /*a0cc0*/  HMMA.1688.F32.TF32 R72, R64.reuse, R162, R172 ;  /* 0x000000a24048723c */ /* 0x040fe400000810ac */
[----:B------:R-:W-:Y:S11]  /*a0cd0*/  STL [R1+0x6d14], R239 ;  /* 0x006d14ef01007387 */ /* 0x000ff60000100800 */
[----:B------:R-:W-:Y:S02]  /*a0ce0*/  @!UPT UIADD3 URZ, URZ, URZ, URZ ;  /* 0x0000003f3f3ff290 */ /* 0x000fe4000fffe03f */
[----:B------:R1:W-:Y:S01]  /*a0cf0*/  STL.64 [R1+0xe78], R70 ;  /* 0x000e784601007387 */ /* 0x0003e20000100a00 */
[----:B------:R-:W-:Y:S02]  /*a0d00*/  IMAD.MOV.U32 R140, RZ, RZ, R68 ;  /* 0x000000ffff8c7224 */ /* 0x000fe400078e0044 */
[----:B------:R-:W-:Y:S02]  /*a0d10*/  IMAD.MOV.U32 R141, RZ, RZ, R69 ;  /* 0x000000ffff8d7224 */ /* 0x000fe400078e0045 */
[C---:B-1----:R-:W-:Y:S03]  /*a0d20*/  HMMA.1688.F32.TF32 R68, R64.reuse, R158, R176 ;  /* 0x0000009e4044723c */ /* 0x042fe600000810b0 */
[----:B------:R-:W-:Y:S04]  /*a0d30*/  STL.64 [R1+0xe60], R72 ;  /* 0x000e604801007387 */ /* 0x000fe80000100a00 */
[----:B------:R-:W-:Y:S11]  /*a0d40*/  STL.64 [R1+0xe68], R74 ;  /* 0x000e684a01007387 */ /* 0x000ff60000100a00 */
[----:B------:R-:W-:Y:S05]  /*a0d50*/  @!UPT UIADD3 URZ, URZ, URZ, URZ ;  /* 0x0000003f3f3ff290 */ /* 0x000fea000fffe03f */
[----:B------:R1:W-:Y:S01]  /*a0d60*/  STL.64 [R1+0xe58], R70 ;  /* 0x000e584601007387 */ /* 0x0003e20000100a00 */
[----:B------:R-:W-:Y:S01]  /*a0d70*/  MOV R144, R68 ;  /* 0x0000004400907202 */ /* 0x000fe20000000f00 */
[----:B------:R-:W-:Y:S02]  /*a0d80*/  IMAD.MOV.U32 R145, RZ, RZ, R69 ;  /* 0x000000ffff917224 */ /* 0x000fe400078e0045 */
[C---:B-1----:R-:W-:Y:S08]  /*a0d90*/  HMMA.1688.F32.TF32 R68, R64.reuse, R154, R180 ;  /* 0x0000009a4044723c */ /* 0x042ff000000810b4 */
[C---:B------:R-:W-:Y:S08]  /*a0da0*/  HMMA.1688.F32.TF32 R152, R64.reuse, R146, R188 ;  /* 0x000000924098723c */ /* 0x040ff000000810bc */
[C---:B------:R-:W-:Y:S08]  /*a0db0*/  HMMA.1688.F32.TF32 R156, R64.reuse, R142, R192 ;  /* 0x0000008e409c723c */ /* 0x040ff000000810c0 */
[----:B------:R-:W-:Y:S01]  /*a0dc0*/  IMAD.MOV.U32 R236, RZ, RZ, R68 ;  /* 0x000000ffffec7224 */ /* 0x000fe200078e0044 */
[----:B------:R-:W-:Y:S01]  /*a0dd0*/  MOV R237, R69 ;  /* 0x0000004500ed7202 */ /* 0x000fe20000000f00 */
[----:B------:R-:W-:Y:S01]  /*a0de0*/  IMAD.MOV.U32 R238, RZ, RZ, R70 ;  /* 0x000000ffffee7224 */ /* 0x000fe200078e0046 */
[----:B------:R-:W-:Y:S01]  /*a0df0*/  HMMA.1688.F32.TF32 R160, R64, R138, R196 ;  /* 0x0000008a40a0723c */ /* 0x000fe200000810c4 */
[----:B------:R-:W-:-:S07]  /*a0e00*/  IMAD.MOV.U32 R239, RZ, RZ, R71 ;  /* 0x000000ffffef7224 */ /* 0x000fce00078e0047 */
[----:B------:R-:W-:Y:S01]  /*a0e10*/  HMMA.1688.F32.TF32 R68, R64, R114, R220 ;  /* 0x000000724044723c */ /* 0x000fe200000810dc */
[----:B------:R-:W-:Y:S04]  /*a0e20*/  STL.64 [R1+0x6d30], R238 ;  /* 0x006d30ee01007387 */ /* 0x000fe80000100a00 */
[----:B------:R-:W-:Y:S04]  /*a0e30*/  STL.64 [R1+0x6d28], R236 ;  /* 0x006d28ec01007387 */ /* 0x000fe80000100a00 */
[----:B------:R-:W-:Y:S04]  /*a0e40*/  STL [R1+0x6d00], R148 ;  /* 0x006d009401007387 */ /* 0x000fe80000100800 */
[----:B------:R-:W-:Y:S04]  /*a0e50*/  STL [R1+0x6cfc], R149 ;  /* 0x006cfc9501007387 */ /* 0x000fe80000100800 */
[----:B------:R-:W-:Y:S04]  /*a0e60*/  STL [R1+0x6cf8], R150 ;  /* 0x006cf89601007387 */ /* 0x000fe80000100800 */
[----:B------:R-:W-:Y:S04]  /*a0e70*/  STL [R1+0x6cf4], R151 ;  /* 0x006cf49701007387 */ /* 0x000fe80000100800 */
[----:B------:R-:W-:Y:S04]  /*a0e80*/  STL.64 [R1+0x6d38], R144 ;  /* 0x006d389001007387 */ /* 0x000fe80000100a00 */
[----:B------:R-:W-:Y:S04]  /*a0e90*/  STL [R1+0x6d0c], R152 ;  /* 0x006d0c9801007387 */ /* 0x000fe80000100800 */
[----:B------:R-:W-:Y:S04]  /*a0ea0*/  STL [R1+0x6d08], R153 ;  /* 0x006d089901007387 */ /* 0x000fe80000100800 */
[----:B------:R-:W-:Y:S04]  /*a0eb0*/  STL [R1+0x6d04], R154 ;  /* 0x006d049a01007387 */ /* 0x000fe80000100800 */
[----:B------:R1:W-:Y:S04]  /*a0ec0*/  STL [R1+0x6cf0], R155 ;  /* 0x006cf09b01007387 */ /* 0x0003e80000100800 */
[----:B------:R-:W-:Y:S04]  /*a0ed0*/  STL.64 [R1+0x6d40], R140 ;  /* 0x006d408c01007387 */ /* 0x000fe80000100a00 */
[----:B------:R-:W-:Y:S04]  /*a0ee0*/  STL [R1+0x6d10], R157 ;  /* 0x006d109d01007387 */ /* 0x000fe80000100800 */
[----:B------:R2:W-:Y:S01]  /*a0ef0*/  STL [R1+0x6cec], R158 ;  /* 0x006cec9e01007387 */ /* 0x0005e20000100800 */
[----:B-1----:R-:W-:-:S03]  /*a0f00*/  MOV R155, R68 ;  /* 0x00000044009b7202 */ /* 0x002fc60000000f00 */
[----:B------:R1:W-:Y:S04]  /*a0f10*/  STL [R1+0x6ce8], R159 ;  /* 0x006ce89f01007387 */ /* 0x0003e80000100800 */
[----:B------:R3:W-:Y:S01]  /*a0f20*/  STL [R1+0x6ce4], R163 ;  /* 0x006ce4a301007387 */ /* 0x0007e20000100800 */
[----:B--2---:R-:W-:Y:S02]  /*a0f30*/  IMAD.MOV.U32 R158, RZ, RZ, R69 ;  /* 0x000000ffff9e7224 */ /* 0x004fe400078e0045 */
[----:B-1----:R-:W-:Y:S01]  /*a0f40*/  IMAD.MOV.U32 R159, RZ, RZ, R70 ;  /* 0x000000ffff9f7224 */ /* 0x002fe200078e0046 */
[----:B---3--:R-:W-:Y:S02]  /*a0f50*/  MOV R163, R71 ;  /* 0x0000004700a37202 */ /* 0x008fe40000000f00 */
[C---:B------:R-:W-:Y:S08]  /*a0f60*/  HMMA.1688.F32.TF32 R68, R64.reuse, R110, R224 ;  /* 0x0000006e4044723c */ /* 0x040ff000000810e0 */
[----:B------:R-:W-:Y:S01]  /*a0f70*/  HMMA.1688.F32.TF32 R164, R64, R134, R200 ;  /* 0x0000008640a4723c */ /* 0x000fe200000810c8 */
[----:B------:R-:W-:Y:S01]  /*a0f80*/  MOV R76, R52 ;  /* 0x00000034004c7202 */ /* 0x000fe20000000f00 */
[----:B------:R-:W-:Y:S01]  /*a0f90*/  IMAD.MOV.U32 R77, RZ, RZ, R53 ;  /* 0x000000ffff4d7224 */ /* 0x000fe200078e0035 */
[----:B------:R-:W-:Y:S01]  /*a0fa0*/  MOV R79, R57 ;  /* 0x00000039004f7202 */ /* 0x000fe20000000f00 */
[----:B------:R-:W-:Y:S01]  /*a0fb0*/  IMAD.MOV.U32 R78, RZ, RZ, R56 ;  /* 0x000000ffff4e7224 */ /* 0x000fe200078e0038 */
[----:B------:R-:W-:Y:S01]  /*a0fc0*/  MOV R88, R3 ;  /* 0x0000000300587202 */ /* 0x000fe20000000f00 */
[----:B------:R-:W-:-:S02]  /*a0fd0*/  IMAD.MOV.U32 R92, RZ, RZ, R129 ;  /* 0x000000ffff5c7224 */ /* 0x000fc400078e0081 */
[----:B------:R-:W-:Y:S01]  /*a0fe0*/  IMAD.MOV.U32 R93, RZ, RZ, R128 ;  /* 0x000000ffff5d7224 */ /* 0x000fe200078e0080 */
[C---:B------:R-:W-:Y:S01]  /*a0ff0*/  HMMA.1688.F32.TF32 R168, R64.reuse, R130, R204 ;  /* 0x0000008240a8723c */ /* 0x040fe200000810cc */
        /* <DEDUP_REMOVED lines=8> */
[----:B------:R-:W-:Y:S01]  /*a1080*/  HMMA.1688.F32.TF32 R172, R64, R126, R208 ;  /* 0x0000007e40ac723c */ /* 0x000fe200000810d0 */
[----:B------:R-:W-:-:S02]  /*a1090*/  IMAD.MOV.U32 R151, RZ, RZ, R71 ;  /* 0x000000ffff977224 */ /* 0x000fc400078e0047 */
[----:B------:R-:W-:Y:S01]  /*a10a0*/  IMAD.MOV.U32 R95, RZ, RZ, R32 ;  /* 0x000000ffff5f7224 */ /* 0x000fe200078e0020 */
[----:B------:R-:W-:Y:S01]  /*a10b0*/  MOV R91, R28 ;  /* 0x0000001c005b7202 */ /* 0x000fe20000000f00 */
[----:B------:R-:W-:Y:S01]  /*a10c0*/  IMAD.MOV.U32 R89, RZ, RZ, R252 ;  /* 0x000000ffff597224 */ /* 0x000fe200078e00fc */
[----:B------:R-:W-:Y:S02]  /*a10d0*/  LDS R134, [R0+0x86880] ;  /* 0x0868800000867984 */ /* 0x000fe40000000800 */
[C---:B------:R-:W-:Y:S08]  /*a10e0*/  HMMA.1688.F32.TF32 R68, R64.reuse, R106, R228 ;  /* 0x0000006a4044723c */ /* 0x040ff000000810e4 */
[C---:B------:R-:W-:Y:S08]  /*a10f0*/  HMMA.1688.F32.TF32 R176, R64.reuse, R122, R212 ;  /* 0x0000007a40b0723c */ /* 0x040ff000000810d4 */
[----:B------:R-:W-:Y:S01]  /*a1100*/  HMMA.1688.F32.TF32 R72, R64, R118, R216 ;  /* 0x000000764048723c */ /* 0x000fe200000810d8 */
[----:B------:R-:W-:Y:S01]  /*a1110*/  STL.64 [R1+0x6d50], R166 ;  /* 0x006d50a601007387 */ /* 0x000fe20000100a00 */
[----:B------:R-:W-:-:S03]  /*a1120*/  IMAD.MOV.U32 R90, RZ, RZ, R29 ;  /* 0x000000ffff5a7224 */ /* 0x000fc600078e001d */
[----:B------:R-:W-:Y:S03]  /*a1130*/  LDS R135, [R2+0x86880] ;  /* 0x0868800002877984 */ /* 0x000fe60000000800 */
[----:B------:R-:W-:Y:S01]  /*a1140*/  IMAD.MOV.U32 R157, RZ, RZ, R68 ;  /* 0x000000ffff9d7224 */ /* 0x000fe200078e0044 */
[----:B------:R-:W-:Y:S01]  /*a1150*/  MOV R152, R69 ;  /* 0x0000004500987202 */ /* 0x000fe20000000f00 */
[----:B------:R-:W-:Y:S02]  /*a1160*/  IMAD.MOV.U32 R153, RZ, RZ, R70 ;  /* 0x000000ffff997224 */ /* 0x000fe400078e0046 */
[----:B------:R-:W-:Y:S02]  /*a1170*/  IMAD.MOV.U32 R154, RZ, RZ, R71 ;  /* 0x000000ffff9a7224 */ /* 0x000fe400078e0047 */
        /* <DEDUP_REMOVED lines=19> */
[----:B------:R1:W-:Y:S04]  /*a12b0*/  STL.64 [R1+0xdc0], R68 ;  /* 0x000dc04401007387 */ /* 0x0003e80000100a00 */
[----:B------:R3:W-:Y:S04]  /*a12c0*/  STL.64 [R1+0xdc8], R70 ;  /* 0x000dc84601007387 */ /* 0x0007e80000100a00 */
[----:B------:R-:W4:Y:S04]  /*a12d0*/  LDL.LU R41, [R1+0x6e5c] ;  /* 0x006e5c0001297983 */ /* 0x000f280000300800 */
[----:B------:R-:W2:Y:S01]  /*a12e0*/  LDL.LU R44, [R1+0x6e58] ;  /* 0x006e5800012c7983 */ /* 0x000ea20000300800 */
[----:B-1----:R-:W-:-:S02]  /*a12f0*/  IMAD.MOV.U32 R68, RZ, RZ, R116 ;  /* 0x000000ffff447224 */ /* 0x002fc400078e0074 */
[----:B------:R-:W-:Y:S01]  /*a1300*/  IMAD.MOV.U32 R69, RZ, RZ, R117 ;  /* 0x000000ffff457224 */ /* 0x000fe200078e0075 */
[----:B------:R-:W2:Y:S01]  /*a1310*/  LDL.LU R45, [R1+0x6e54] ;  /* 0x006e5400012d7983 */ /* 0x000ea20000300800 */
[----:B---3--:R-:W-:Y:S01]  /*a1320*/  MOV R70, R120 ;  /* 0x0000007800467202 */ /* 0x008fe20000000f00 */
[----:B------:R-:W-:Y:S02]  /*a1330*/  IMAD.MOV.U32 R71, RZ, RZ, R121 ;  /* 0x000000ffff477224 */ /* 0x000fe400078e0079 */
[----:B------:R-:W3:Y:S01]  /*a1340*/  LDL.LU R116, [R1+0x6e50] ;  /* 0x006e500001747983 */ /* 0x000ee20000300800 */
[----:B------:R-:W-:-:S03]  /*a1350*/  IMAD.MOV.U32 R72, RZ, RZ, R48 ;  /* 0x000000ffff487224 */ /* 0x000fc600078e0030 */
[----:B------:R-:W2:Y:S01]  /*a1360*/  LDL.LU R117, [R1+0x6e4c] ;  /* 0x006e4c0001757983 */ /* 0x000ea20000300800 */
[----:B------:R-:W-:-:S03]  /*a1370*/  MOV R73, R49 ;  /* 0x0000003100497202 */ /* 0x000fc60000000f00 */
        /* <DEDUP_REMOVED lines=21> */
[----:B------:R-:W4:Y:S04]  /*a14d0*/  LDL R242, [R1+0x1b08] ;  /* 0x001b080001f27983 */ /* 0x000f280000100800 */
[----:B------:R-:W4:Y:S01]  /*a14e0*/  LDL R243, [R1+0x1b0c] ;  /* 0x001b0c0001f37983 */ /* 0x000f220000100800 */
[----:B---3--:R-:W-:Y:S01]  /*a14f0*/  MOV R239, R116 ;  /* 0x0000007400ef7202 */ /* 0x008fe20000000f00 */
[----:B--2---:R-:W-:-:S02]  /*a1500*/  IMAD.MOV.U32 R238, RZ, RZ, R117 ;  /* 0x000000ffffee7224 */ /* 0x004fc400078e0075 */
[----:B----4-:R-:W-:Y:S01]  /*a1510*/  IMAD.MOV.U32 R237, RZ, RZ, R120 ;  /* 0x000000ffffed7224 */ /* 0x010fe200078e0078 */
[----:B------:R-:W-:Y:S01]  /*a1520*/  MOV R236, R121 ;  /* 0x0000007900ec7202 */ /* 0x000fe20000000f00 */
[----:B------:R-:W-:Y:S02]  /*a1530*/  IMAD.MOV.U32 R185, RZ, RZ, R112 ;  /* 0x000000ffffb97224 */ /* 0x000fe400078e0070 */
[----:B------:R-:W-:Y:S01]  /*a1540*/  IMAD.MOV.U32 R184, RZ, RZ, R113 ;  /* 0x000000ffffb87224 */ /* 0x000fe200078e0071 */
[----:B------:R-:W-:Y:S01]  /*a1550*/  MOV R186, R49 ;  /* 0x0000003100ba7202 */ /* 0x000fe20000000f00 */
[----:B------:R-:W-:Y:S02]  /*a1560*/  IMAD.MOV.U32 R187, RZ, RZ, R48 ;  /* 0x000000ffffbb7224 */ /* 0x000fe400078e0030 */
[----:B------:R-:W-:Y:S01]  /*a1570*/  IMAD.MOV.U32 R191, RZ, RZ, R52 ;  /* 0x000000ffffbf7224 */ /* 0x000fe200078e0034 */
[----:B------:R-:W-:Y:S02]  /*a1580*/  MOV R190, R53 ;  /* 0x0000003500be7202 */ /* 0x000fe40000000f00 */
[----:B------:R-:W-:Y:S01]  /*a1590*/  MOV R145, R108 ;  /* 0x0000006c00917202 */ /* 0x000fe20000000f00 */
[----:B------:R-:W-:Y:S01]  /*a15a0*/  IMAD.MOV.U32 R144, RZ, RZ, R109 ;  /* 0x000000ffff907224 */ /* 0x000fe200078e006d */
[----:B------:R-:W1:Y:S04]  /*a15b0*/  LDSM.16.M88.4 R128, [R3+0x80] ;  /* 0x000080000380783b */ /* 0x000e680000000200 */
[----:B------:R-:W2:Y:S04]  /*a15c0*/  LDSM.16.M88.4 R124, [R3+0x2080] ;  /* 0x00208000037c783b */ /* 0x000ea80000000200 */
[----:B------:R-:W3:Y:S04]  /*a15d0*/  LDSM.16.M88.4 R120, [R3+0x4080] ;  /* 0x004080000378783b */ /* 0x000ee80000000200 */
[----:B------:R-:W4:Y:S04]  /*a15e0*/  LDSM.16.M88.4 R116, [R3+0x6080] ;  /* 0x006080000374783b */ /* 0x000f280000000200 */
[----:B------:R-:W2:Y:S04]  /*a15f0*/  LDSM.16.M88.4 R112, [R3+0x8080] ;  /* 0x008080000370783b */ /* 0x000ea80000000200 */
[----:B------:R-:W3:Y:S01]  /*a1600*/  LDSM.16.M88.4 R108, [R3+0xa080] ;  /* 0x00a08000036c783b */ /* 0x000ee20000000200 */
[----:B------:R-:W-:Y:S01]  /*a1610*/  MOV R192, R101 ;  /* 0x0000006500c07202 */ /* 0x000fe20000000f00 */
[----:B------:R-:W-:Y:S01]  /*a1620*/  IMAD.MOV.U32 R193, RZ, RZ, R100 ;  /* 0x000000ffffc17224 */ /* 0x000fe200078e0064 */
[----:B------:R-:W-:Y:S01]  /*a1630*/  MOV R195, R60 ;  /* 0x0000003c00c37202 */ /* 0x000fe20000000f00 */
[----:B------:R-:W-:-:S02]  /*a1640*/  IMAD.MOV.U32 R194, RZ, RZ, R61 ;  /* 0x000000ffffc27224 */ /* 0x000fc400078e003d */
[----:B------:R-:W-:Y:S02]  /*a1650*/  IMAD.MOV.U32 R146, RZ, RZ, R105 ;  /* 0x000000ffff927224 */ /* 0x000fe400078e0069 */
[----:B------:R-:W-:Y:S02]  /*a1660*/  IMAD.MOV.U32 R147, RZ, RZ, R104 ;  /* 0x000000ffff937224 */ /* 0x000fe400078e0068 */
[----:B------:R-:W-:Y:S02]  /*a1670*/  IMAD.MOV.U32 R188, RZ, RZ, R57 ;  /* 0x000000ffffbc7224 */ /* 0x000fe400078e0039 */
[----:B------:R-:W-:Y:S01]  /*a1680*/  IMAD.MOV.U32 R189, RZ, RZ, R56 ;  /* 0x000000ffffbd7224 */ /* 0x000fe200078e0038 */
[C---:B------:R-:W-:Y:S01]  /*a1690*/  HMMA.1688.F32.TF32 R60, R64.reuse, R62, R192 ;  /* 0x0000003e403c723c */ /* 0x040fe200000810c0 */
[----:B------:R-:W-:Y:S01]  /*a16a0*/  IMAD.MOV.U32 R180, RZ, RZ, R45 ;  /* 0x000000ffffb47224 */ /* 0x000fe200078e002d */
[----:B------:R-:W-:Y:S01]  /*a16b0*/  MOV R181, R44 ;  /* 0x0000002c00b57202 */ /* 0x000fe20000000f00 */
[----:B------:R-:W-:Y:S01]  /*a16c0*/  IMAD.MOV.U32 R182, RZ, RZ, R41 ;  /* 0x000000ffffb67224 */ /* 0x000fe200078e0029 */
[----:B------:R-:W4:Y:S04]  /*a16d0*/  LDSM.16.M88.4 R104, [R3+0xc080] ;  /* 0x00c080000368783b */ /* 0x000f280000000200 */
[----:B------:R-:W-:Y:S01]  /*a16e0*/  HMMA.1688.F32.TF32 R56, R64, R58, R144 ;  /* 0x0000003a4038723c */ /* 0x000fe20000081090 */
[----:B-1----:R-:W-:Y:S01]  /*a16f0*/  STL [R1+0x6be0], R130 ;  /* 0x006be08201007387 */ /* 0x002fe20000100800 */
[----:B------:R-:W-:-:S03]  /*a1700*/  IMAD.MOV.U32 R183, RZ, RZ, R40 ;  /* 0x000000ffffb77224 */ /* 0x000fc600078e0028 */
[----:B------:R-:W1:Y:S03]  /*a1710*/  LDSM.16.M88.4 R100, [R3+0xe080] ;  /* 0x00e080000364783b */ /* 0x000e660000000200 */
[C---:B------:R-:W-:Y:S01]  /*a1720*/  HMMA.1688.F32.TF32 R48, R64.reuse, R50, R184 ;  /* 0x000000324030723c */ /* 0x040fe200000810b8 */
[----:B------:R-:W-:Y:S04]  /*a1730*/  STL [R1+0x6bdc], R131 ;  /* 0x006bdc8301007387 */ /* 0x000fe80000100800 */
[----:B------:R-:W-:Y:S03]  /*a1740*/  LDS R240, [R242+0x86180] ;  /* 0x08618000f2f07984 */ /* 0x000fe60000000800 */
[----:B------:R-:W-:Y:S01]  /*a1750*/  HMMA.1688.F32.TF32 R52, R64, R54, R188 ;  /* 0x000000364034723c */ /* 0x000fe200000810bc */
        /* <DEDUP_REMOVED lines=8> */
[----:B------:R-:W-:Y:S04]  /*a17e0*/  STL [R1+0x6c04], R110 ;  /* 0x006c046e01007387 */ /* 0x000fe80000100800 */
[----:B------:R-:W-:Y:S04]  /*a17f0*/  STL [R1+0x6c00], R111 ;  /* 0x006c006f01007387 */ /* 0x000fe80000100800 */
[----:B------:R-:W-:Y:S04]  /*a1800*/  STL.64 [R1+0xe30], R60 ;  /* 0x000e303c01007387 */ /* 0x000fe80000100a00 */
[----:B------:R-:W-:Y:S04]  /*a1810*/  STL.64 [R1+0xe38], R62 ;  /* 0x000e383e01007387 */ /* 0x000fe80000100a00 */
[----:B------:R-:W-:Y:S04]  /*a1820*/  STL.64 [R1+0xe20], R56 ;  /* 0x000e203801007387 */ /* 0x000fe80000100a00 */
[----:B------:R-:W-:Y:S04]  /*a1830*/  STL.64 [R1+0xe28], R58 ;  /* 0x000e283a01007387 */ /* 0x000fe80000100a00 */
[----:B------:R-:W-:Y:S01]  /*a1840*/  STL.64 [R1+0xe00], R48 ;  /* 0x000e003001007387 */ /* 0x000fe20000100a00 */
[----:B------:R-:W-:-:S03]  /*a1850*/  MOV R252, R51 ;  /* 0x0000003300fc7202 */ /* 0x000fc60000000f00 */
[----:B------:R-:W-:Y:S04]  /*a1860*/  STL.64 [R1+0xe10], R52 ;  /* 0x000e103401007387 */ /* 0x000fe80000100a00 */
[----:B------:R2:W-:Y:S04]  /*a1870*/  STL.64 [R1+0xe18], R54 ;  /* 0x000e183601007387 */ /* 0x0005e80000100a00 */
[----:B------:R3:W-:Y:S01]  /*a1880*/  STL [R1+0xe08], R50 ;  /* 0x000e083201007387 */ /* 0x0007e20000100800 */
[----:B------:R-:W-:Y:S01]  /*a1890*/  MOV R184, R9 ;  /* 0x0000000900b87202 */ /* 0x000fe20000000f00 */
[----:B------:R-:W-:Y:S01]  /*a18a0*/  IMAD.MOV.U32 R185, RZ, RZ, R8 ;  /* 0x000000ffffb97224 */ /* 0x000fe200078e0008 */
[----:B------:R-:W-:Y:S01]  /*a18b0*/  MOV R187, R4 ;  /* 0x0000000400bb7202 */ /* 0x000fe20000000f00 */
[----:B------:R-:W-:Y:S01]  /*a18c0*/  LDSM.16.M88.4 R8, [R3+0x2a080] ;  /* 0x02a080000308783b */ /* 0x000fe20000000200 */
[----:B--2---:R-:W-:Y:S01]  /*a18d0*/  HMMA.1688.F32.TF32 R52, R64, R46, R236 ;  /* 0x0000002e4034723c */ /* 0x004fe200000810ec */
[----:B------:R-:W-:-:S02]  /*a18e0*/  IMAD.MOV.U32 R186, RZ, RZ, R5 ;  /* 0x000000ffffba7224 */ /* 0x000fc400078e0005 */
[----:B------:R-:W-:Y:S04]  /*a18f0*/  LDSM.16.M88.4 R60, [R3+0x2e080] ;  /* 0x02e08000033c783b */ /* 0x000fe80000000200 */
[----:B------:R-:W-:Y:S01]  /*a1900*/  LDSM.16.M88.4 R4, [R3+0x2c080] ;  /* 0x02c080000304783b */ /* 0x000fe20000000200 */
[C---:B---3--:R-:W-:Y:S03]  /*a1910*/  HMMA.1688.F32.TF32 R48, R64.reuse, R42, R180 ;  /* 0x0000002a4030723c */ /* 0x048fe600000810b4 */
[----:B------:R-:W-:Y:S04]  /*a1920*/  LDSM.16.M88.4 R56, [R3+0x30080] ;  /* 0x030080000338783b */ /* 0x000fe80000000200 */
[----:B------:R-:W-:Y:S01]  /*a1930*/  LDS R241, [R243+0x86180] ;  /* 0x08618000f3f17984 */ /* 0x000fe20000000800 */
[----:B------:R-:W-:Y:S03]  /*a1940*/  HMMA.1688.F32.TF32 R44, R64, R38, R96 ;  /* 0x00000026402c723c */ /* 0x000fe60000081060 */
[----:B------:R-:W2:Y:S01]  /*a1950*/  LDSM.16.M88.4 R96, [R3+0x10080] ;  /* 0x010080000360783b */ /* 0x000ea20000000200 */
[----:B------:R-:W-:-:S02]  /*a1960*/  IMAD.MOV.U32 R236, RZ, RZ, R25 ;  /* 0x000000ffffec7224 */ /* 0x000fc400078e0019 */
[----:B------:R-:W-:Y:S01]  /*a1970*/  IMAD.MOV.U32 R237, RZ, RZ, R24 ;  /* 0x000000ffffed7224 */ /* 0x000fe200078e0018 */
[----:B------:R-:W-:Y:S01]  /*a1980*/  MOV R238, R21 ;  /* 0x0000001500ee7202 */ /* 0x000fe20000000f00 */
[----:B------:R-:W-:Y:S01]  /*a1990*/  STL.64 [R1+0xdf0], R52 ;  /* 0x000df03401007387 */ /* 0x000fe20000100a00 */
[C---:B------:R-:W-:Y:S01]  /*a19a0*/  HMMA.1688.F32.TF32 R40, R64.reuse, R34, R92 ;  /* 0x000000224028723c */ /* 0x040fe2000008105c */
[----:B------:R-:W-:Y:S02]  /*a19b0*/  IMAD.MOV.U32 R239, RZ, RZ, R20 ;  /* 0x000000ffffef7224 */ /* 0x000fe400078e0014 */
[----:B------:R-:W-:Y:S04]  /*a19c0*/  LDS R180, [R242+0x86000] ;  /* 0x08600000f2b47984 */ /* 0x000fe80000000800 */
[----:B------:R-:W-:Y:S01]  /*a19d0*/  LDS R182, [R242+0x86800] ;  /* 0x08680000f2b67984 */ /* 0x000fe20000000800 */
[----:B------:R-:W-:Y:S03]  /*a19e0*/  HMMA.1688.F32.TF32 R36, R64, R30, R88 ;  /* 0x0000001e4024723c */ /* 0x000fe60000081058 */
[----:B------:R-:W-:Y:S04]  /*a19f0*/  STL.64 [R1+0xdf8], R54 ;  /* 0x000df83601007387 */ /* 0x000fe80000100a00 */
[----:B------:R-:W3:Y:S01]  /*a1a00*/  LDSM.16.M88.4 R92, [R3+0x12080] ;  /* 0x01208000035c783b */ /* 0x000ee20000000200 */
[C---:B------:R-:W-:Y:S03]  /*a1a10*/  HMMA.1688.F32.TF32 R32, R248.reuse, R128, R84 ;  /* 0x00000080f820723c */ /* 0x040fe60000081054 */
[----:B------:R-:W-:Y:S04]  /*a1a20*/  LDSM.16.M88.4 R64, [R3+0x20080] ;  /* 0x020080000340783b */ /* 0x000fe80000000200 */
[----:B------:R-:W-:Y:S01]  /*a1a30*/  LDSM.16.M88.4 R24, [R3+0x22080] ;  /* 0x022080000318783b */ /* 0x000fe20000000200 */
        /* <DEDUP_REMOVED lines=11> */
[C---:B----4-:R-:W-:Y:S03]  /*a1af0*/  HMMA.1688.F32.TF32 R36, R248.reuse, R120, R76 ;  /* 0x00000078f824723c */ /* 0x050fe6000008104c */
[----:B------:R-:W-:Y:S04]  /*a1b00*/  STL.64 [R1+0xd60], R28 ;  /* 0x000d601c01007387 */ /* 0x000fe80000100a00 */
[----:B------:R4:W-:Y:S01]  /*a1b10*/  STL.64 [R1+0xd68], R30 ;  /* 0x000d681e01007387 */ /* 0x0009e20000100a00 */
[C---:B-1----:R-:W-:Y:S03]  /*a1b20*/  HMMA.1688.F32.TF32 R32, R248.reuse, R116, R72 ;  /* 0x00000074f820723c */ /* 0x042fe60000081048 */
[----:B------:R-:W1:Y:S04]  /*a1b30*/  LDSM.16.M88.4 R88, [R3+0x14080] ;  /* 0x014080000358783b */ /* 0x000e680000000200 */
[----:B------:R-:W1:Y:S01]  /*a1b40*/  LDSM.16.M88.4 R84, [R3+0x16080] ;  /* 0x016080000354783b */ /* 0x000e620000000200 */
[C---:B----4-:R-:W-:Y:S03]  /*a1b50*/  HMMA.1688.F32.TF32 R28, R248.reuse, R112, R68 ;  /* 0x00000070f81c723c */ /* 0x050fe60000081044 */
[----:B------:R-:W4:Y:S04]  /*a1b60*/  LDSM.16.M88.4 R80, [R3+0x18080] ;  /* 0x018080000350783b */ /* 0x000f280000000200 */
[----:B------:R-:W1:Y:S04]  /*a1b70*/  LDSM.16.M88.4 R76, [R3+0x1a080] ;  /* 0x01a08000034c783b */ /* 0x000e680000000200 */
[----:B------:R-:W-:Y:S04]  /*a1b80*/  STL.64 [R1+0xd50], R36 ;  /* 0x000d502401007387 */ /* 0x000fe80000100a00 */
[----:B------:R-:W-:Y:S04]  /*a1b90*/  STL.64 [R1+0xd58], R38 ;  /* 0x000d582601007387 */ /* 0x000fe80000100a00 */
[----:B------:R-:W-:Y:S04]  /*a1ba0*/  STL.64 [R1+0xd30], R32 ;  /* 0x000d302001007387 */ /* 0x000fe80000100a00 */
[----:B------:R-:W-:Y:S04]  /*a1bb0*/  STL.64 [R1+0xd38], R34 ;  /* 0x000d382201007387 */ /* 0x000fe80000100a00 */
[----:B------:R-:W1:Y:S04]  /*a1bc0*/  LDSM.16.M88.4 R72, [R3+0x1c080] ;  /* 0x01c080000348783b */ /* 0x000e680000000200 */
[----:B------:R-:W-:Y:S04]  /*a1bd0*/  STL.64 [R1+0xd20], R28 ;  /* 0x000d201c01007387 */ /* 0x000fe80000100a00 */
[----:B------:R2:W-:Y:S04]  /*a1be0*/  STL.64 [R1+0xd28], R30 ;  /* 0x000d281e01007387 */ /* 0x0005e80000100a00 */
[----:B------:R-:W1:Y:S04]  /*a1bf0*/  LDSM.16.M88.4 R68, [R3+0x1e080] ;  /* 0x01e080000344783b */ /* 0x000e680000000200 */
[----:B------:R-:W1:Y:S01]  /*a1c00*/  LDSM.16.M88.4 R20, [R3+0x24080] ;  /* 0x024080000314783b */ /* 0x000e620000000200 */
[----:B--2---:R-:W-:Y:S03]  /*a1c10*/  HMMA.1688.F32.TF32 R28, R248, R108, R244 ;  /* 0x0000006cf81c723c */ /* 0x004fe600000810f4 */
[----:B------:R-:W-:Y:S04]  /*a1c20*/  LDSM.16.M88.4 R52, [R3+0x32080] ;  /* 0x032080000334783b */ /* 0x000fe80000000200 */
[----:B------:R-:W-:Y:S01]  /*a1c30*/  LDSM.16.M88.4 R48, [R3+0x34080] ;  /* 0x034080000330783b */ /* 0x000fe20000000200 */
[----:B------:R-:W-:Y:S01]  /*a1c40*/  IMAD.MOV.U32 R244, RZ, RZ, R17 ;  /* 0x000000fffff47224 */ /* 0x000fe200078e0011 */
[----:B------:R-:W-:Y:S01]  /*a1c50*/  MOV R245, R16 ;  /* 0x0000001000f57202 */ /* 0x000fe20000000f00 */
[----:B------:R-:W-:Y:S01]  /*a1c60*/  IMAD.MOV.U32 R246, RZ, RZ, R13 ;  /* 0x000000fffff67224 */ /* 0x000fe200078e000d */
[----:B------:R-:W2:Y:S01]  /*a1c70*/  LDSM.16.M88.4 R16, [R3+0x26080] ;  /* 0x026080000310783b */ /* 0x000ea20000000200 */
[----:B------:R-:W-:-:S03]  /*a1c80*/  IMAD.MOV.U32 R247, RZ, RZ, R12 ;  /* 0x000000fffff77224 */ /* 0x000fc600078e000c */
[----:B------:R-:W1:Y:S04]  /*a1c90*/  LDSM.16.M88.4 R12, [R3+0x28080] ;  /* 0x02808000030c783b */ /* 0x000e680000000200 */
[----:B------:R-:W-:Y:S04]  /*a1ca0*/  STL [R1+0x6c0c], R106 ;  /* 0x006c0c6a01007387 */ /* 0x000fe80000100800 */
[----:B------:R-:W-:Y:S04]  /*a1cb0*/  STL [R1+0x6c08], R107 ;  /* 0x006c086b01007387 */ /* 0x000fe80000100800 */
[----:B------:R-:W-:Y:S04]  /*a1cc0*/  STL [R1+0x6c14], R102 ;  /* 0x006c146601007387 */ /* 0x000fe80000100800 */
[----:B------:R-:W-:Y:S04]  /*a1cd0*/  STL [R1+0x6c10], R103 ;  /* 0x006c106701007387 */ /* 0x000fe80000100800 */
[----:B------:R-:W-:Y:S04]  /*a1ce0*/  STL.64 [R1+0xd00], R28 ;  /* 0x000d001c01007387 */ /* 0x000fe80000100a00 */
[----:B------:R-:W2:Y:S04]  /*a1cf0*/  LDSM.16.M88.4 R44, [R3+0x36080] ;  /* 0x03608000032c783b */ /* 0x000ea80000000200 */
[----:B------:R-:W-:Y:S04]  /*a1d00*/  STL.64 [R1+0xd08], R30 ;  /* 0x000d081e01007387 */ /* 0x000fe80000100a00 */
[----:B------:R-:W-:Y:S04]  /*a1d10*/  STL [R1+0x6c1c], R98 ;  /* 0x006c1c6201007387 */ /* 0x000fe80000100800 */
[----:B------:R-:W2:Y:S04]  /*a1d20*/  LDSM.16.M88.4 R40, [R3+0x38080] ;  /* 0x038080000328783b */ /* 0x000ea80000000200 */
[----:B------:R-:W-:Y:S04]  /*a1d30*/  STL [R1+0x6c18], R99 ;  /* 0x006c186301007387 */ /* 0x000fe80000100800 */
[----:B---3--:R-:W-:Y:S04]  /*a1d40*/  STL [R1+0x6c24], R94 ;  /* 0x006c245e01007387 */ /* 0x008fe80000100800 */
[----:B------:R-:W3:Y:S04]  /*a1d50*/  LDSM.16.M88.4 R36, [R3+0x3a080] ;  /* 0x03a080000324783b */ /* 0x000ee80000000200 */
[----:B------:R-:W-:Y:S04]  /*a1d60*/  STL [R1+0x6c20], R95 ;  /* 0x006c205f01007387 */ /* 0x000fe80000100800 */
[----:B-1----:R-:W-:Y:S04]  /*a1d70*/  STL [R1+0x6c2c], R90 ;  /* 0x006c2c5a01007387 */ /* 0x002fe80000100800 */
[----:B------:R-:W1:Y:S04]  /*a1d80*/  LDSM.16.M88.4 R32, [R3+0x3c080] ;  /* 0x03c080000320783b */ /* 0x000e680000000200 */
[----:B------:R-:W-:Y:S04]  /*a1d90*/  STL [R1+0x6c28], R91 ;  /* 0x006c285b01007387 */ /* 0x000fe80000100800 */
[----:B------:R-:W-:Y:S04]  /*a1da0*/  STL [R1+0x6c34], R86 ;  /* 0x006c345601007387 */ /* 0x000fe80000100800 */
[----:B------:R-:W1:Y:S04]  /*a1db0*/  LDSM.16.M88.4 R28, [R3+0x3e080] ;  /* 0x03e08000031c783b */ /* 0x000e680000000200 */
[----:B------:R1:W-:Y:S04]  /*a1dc0*/  STL [R1+0x6c30], R87 ;  /* 0x006c305701007387 */ /* 0x0003e80000100800 */
[----:B----4-:R-:W-:Y:S04]  /*a1dd0*/  STL [R1+0x6c3c], R82 ;  /* 0x006c3c5201007387 */ /* 0x010fe80000100800 */
[----:B------:R-:W-:Y:S04]  /*a1de0*/  STL [R1+0x6c38], R83 ;  /* 0x006c385301007387 */ /* 0x000fe80000100800 */
[----:B------:R-:W-:Y:S04]  /*a1df0*/  STL [R1+0x6c44], R78 ;  /* 0x006c444e01007387 */ /* 0x000fe80000100800 */
[----:B------:R4:W-:Y:S04]  /*a1e00*/  STL [R1+0x6c40], R79 ;  /* 0x006c404f01007387 */ /* 0x0009e80000100800 */
[----:B------:R-:W-:Y:S04]  /*a1e10*/  STL [R1+0x6c4c], R74 ;  /* 0x006c4c4a01007387 */ /* 0x000fe80000100800 */
        /* <DEDUP_REMOVED lines=9> */
[----:B--2---:R-:W-:Y:S04]  /*a1eb0*/  STL [R1+0x6c74], R18 ;  /* 0x006c741201007387 */ /* 0x004fe80000100800 */
[----:B------:R-:W-:Y:S04]  /*a1ec0*/  STL [R1+0x6c70], R19 ;  /* 0x006c701301007387 */ /* 0x000fe80000100800 */
[----:B------:R-:W-:Y:S04]  /*a1ed0*/  STL [R1+0x6c7c], R14 ;  /* 0x006c7c0e01007387 */ /* 0x000fe80000100800 */
[----:B------:R-:W-:Y:S04]  /*a1ee0*/  STL [R1+0x6c78], R15 ;  /* 0x006c780f01007387 */ /* 0x000fe80000100800 */
[----:B------:R-:W-:Y:S04]  /*a1ef0*/  STL [R1+0x6c84], R10 ;  /* 0x006c840a01007387 */ /* 0x000fe80000100800 */
        /* <DEDUP_REMOVED lines=16> */
[----:B---3--:R-:W-:Y:S04]  /*a2000*/  STL [R1+0x6b14], R38 ;  /* 0x006b142601007387 */ /* 0x008fe80000100800 */
[----:B------:R-:W-:Y:S04]  /*a2010*/  STL [R1+0x6b10], R39 ;  /* 0x006b102701007387 */ /* 0x000fe80000100800 */
[----:B-1----:R-:W-:Y:S04]  /*a2020*/  STL [R1+0x6b1c], R34 ;  /* 0x006b1c2201007387 */ /* 0x002fe80000100800 */
[----:B------:R-:W-:Y:S04]  /*a2030*/  STL [R1+0x6b18], R35 ;  /* 0x006b182301007387 */ /* 0x000fe80000100800 */
[----:B------:R-:W-:Y:S04]  /*a2040*/  STL [R1+0x6b24], R30 ;  /* 0x006b241e01007387 */ /* 0x000fe80000100800 */
[----:B------:R-:W-:Y:S04]  /*a2050*/  STL [R1+0x6b20], R31 ;  /* 0x006b201f01007387 */ /* 0x000fe80000100800 */
[----:B------:R-:W-:Y:S04]  /*a2060*/  STL [R1+0x623c], R3 ;  /* 0x00623c0301007387 */ /* 0x000fe80000100800 */
[----:B------:R-:W3:Y:S04]  /*a2070*/  LDL.LU R188, [R1+0x1370] ;  /* 0x0013700001bc7983 */ /* 0x000ee80000300800 */
[----:B------:R-:W3:Y:S04]  /*a2080*/  LDL.LU R189, [R1+0x1374] ;  /* 0x0013740001bd7983 */ /* 0x000ee80000300800 */
[----:B------:R-:W3:Y:S04]  /*a2090*/  LDL.LU R190, [R1+0x1378] ;  /* 0x0013780001be7983 */ /* 0x000ee80000300800 */
[----:B------:R-:W3:Y:S01]  /*a20a0*/  LDL.LU R191, [R1+0x137c] ;  /* 0x00137c0001bf7983 */ /* 0x000ee20000300800 */
[----:B------:R-:W-:Y:S01]  /*a20b0*/  IMAD.MOV.U32 R110, RZ, RZ, R143 ;  /* 0x000000ffff6e7224 */ /* 0x000fe200078e008f */
[----:B------:R-:W-:Y:S01]  /*a20c0*/  MOV R107, R142 ;  /* 0x0000008e006b7202 */ /* 0x000fe20000000f00 */
[----:B------:R-:W-:Y:S01]  /*a20d0*/  IMAD.MOV.U32 R106, RZ, RZ, R141 ;  /* 0x000000ffff6a7224 */ /* 0x000fe200078e008d */
[----:B------:R-:W-:Y:S01]  /*a20e0*/  LDS R181, [R243+0x86000] ;  /* 0x08600000f3b57984 */ /* 0x000fe20000000800 */
[----:B------:R-:W-:-:S03]  /*a20f0*/  IMAD.MOV.U32 R103, RZ, RZ, R140 ;  /* 0x000000ffff677224 */ /* 0x000fc600078e008c */
[----:B------:R-:W-:Y:S04]  /*a2100*/  STL [R1+0x6c9c], R110 ;  /* 0x006c9c6e01007387 */ /* 0x000fe80000100800 */
[----:B------:R-:W-:Y:S04]  /*a2110*/  STL [R1+0x6c98], R107 ;  /* 0x006c986b01007387 */ /* 0x000fe80000100800 */
[----:B------:R-:W-:Y:S04]  /*a2120*/  STL [R1+0x6c94], R106 ;  /* 0x006c946a01007387 */ /* 0x000fe80000100800 */
[----:B------:R1:W-:Y:S04]  /*a2130*/  STL [R1+0x6c90], R103 ;  /* 0x006c906701007387 */ /* 0x0003e80000100800 */
        /* <DEDUP_REMOVED lines=9> */
[----:B------:R-:W1:Y:S05]  /*a21d0*/  LDS R183, [R243+0x86800] ;  /* 0x08680000f3b77984 */ /* 0x000e6a0000000800 */
[----:B------:R-:W-:Y:S01]  /*a21e0*/  IMAD.MOV.U32 R102, RZ, RZ, R143 ;  /* 0x000000ffff667224 */ /* 0x000fe200078e008f */
[----:B------:R-:W-:Y:S01]  /*a21f0*/  MOV R98, R141 ;  /* 0x0000008d00627202 */ /* 0x000fe20000000f00 */
[----:B------:R-:W-:-:S02]  /*a2200*/  IMAD.MOV.U32 R99, RZ, RZ, R142 ;  /* 0x000000ffff637224 */ /* 0x000fc400078e008e */
[----:B------:R-:W-:Y:S01]  /*a2210*/  IMAD.MOV.U32 R95, RZ, RZ, R140 ;  /* 0x000000ffff5f7224 */ /* 0x000fe200078e008c */
[----:B------:R-:W-:Y:S01]  /*a2220*/  STL [R1+0x6cac], R102 ;  /* 0x006cac6601007387 */ /* 0x000fe20000100800 */
[----:B------:R-:W-:Y:S03]  /*a2230*/  HMMA.1688.F32.TF32 R140, R248, R96, R236 ;  /* 0x00000060f88c723c */ /* 0x000fe600000810ec */
[----:B------:R-:W-:Y:S04]  /*a2240*/  STL [R1+0x6ca8], R99 ;  /* 0x006ca86301007387 */ /* 0x000fe80000100800 */
[----:B------:R-:W-:Y:S04]  /*a2250*/  STL [R1+0x6ca4], R98 ;  /* 0x006ca46201007387 */ /* 0x000fe80000100800 */
[----:B------:R1:W-:Y:S04]  /*a2260*/  STL [R1+0x6ca0], R95 ;  /* 0x006ca05f01007387 */ /* 0x0003e80000100800 */
[----:B------:R-:W2:Y:S04]  /*a2270*/  LDL.LU R236, [R1+0x1340] ;  /* 0x0013400001ec7983 */ /* 0x000ea80000300800 */
[----:B------:R-:W2:Y:S04]  /*a2280*/  LDL.LU R237, [R1+0x1344] ;  /* 0x0013440001ed7983 */ /* 0x000ea80000300800 */
[----:B------:R-:W2:Y:S04]  /*a2290*/  LDL.LU R238, [R1+0x1348] ;  /* 0x0013480001ee7983 */ /* 0x000ea80000300800 */
[----:B------:R-:W2:Y:S01]  /*a22a0*/  LDL.LU R239, [R1+0x134c] ;  /* 0x00134c0001ef7983 */ /* 0x000ea20000300800 */
[----:B------:R-:W-:Y:S01]  /*a22b0*/  MOV R87, R140 ;  /* 0x0000008c00577202 */ /* 0x000fe20000000f00 */
[----:B------:R-:W-:Y:S01]  /*a22c0*/  IMAD.MOV.U32 R90, RZ, RZ, R141 ;  /* 0x000000ffff5a7224 */ /* 0x000fe200078e008d */
[----:B------:R-:W-:Y:S01]  /*a22d0*/  MOV R94, R143 ;  /* 0x0000008f005e7202 */ /* 0x000fe20000000f00 */
[----:B------:R-:W-:-:S04]  /*a22e0*/  IMAD.MOV.U32 R91, RZ, RZ, R142 ;  /* 0x000000ffff5b7224 */ /* 0x000fc800078e008e */
[----:B------:R-:W-:Y:S04]  /*a22f0*/  STL [R1+0x6cbc], R94 ;  /* 0x006cbc5e01007387 */ /* 0x000fe80000100800 */
[----:B------:R-:W-:Y:S04]  /*a2300*/  STL [R1+0x6cb8], R91 ;  /* 0x006cb85b01007387 */ /* 0x000fe80000100800 */
[----:B------:R-:W-:Y:S04]  /*a2310*/  STL [R1+0x6cb4], R90 ;  /* 0x006cb45a01007387 */ /* 0x000fe80000100800 */
[----:B------:R1:W-:Y:S01]  /*a2320*/  STL [R1+0x6cb0], R87 ;  /* 0x006cb05701007387 */ /* 0x0003e20000100800 */
[C---:B---3--:R-:W-:Y:S11]  /*a2330*/  HMMA.1688.F32.TF32 R140, R248.reuse, R92, R188 ;  /* 0x0000005cf88c723c */ /* 0x048ff600000810bc */
[----:B------:R-:W-:Y:S11]  /*a2340*/  @!UPT UIADD3 URZ, URZ, URZ, URZ ;  /* 0x0000003f3f3ff290 */ /* 0x000ff6000fffe03f */
[----:B------:R-:W-:Y:S02]  /*a2350*/  @!UPT UIADD3 URZ, URZ, URZ, URZ ;  /* 0x0000003f3f3ff290 */ /* 0x000fe4000fffe03f */
[----:B----4-:R-:W-:Y:S01]  /*a2360*/  IMAD.MOV.U32 R79, RZ, RZ, R140 ;  /* 0x000000ffff4f7224 */ /* 0x010fe200078e008c */
[----:B------:R-:W-:Y:S01]  /*a2370*/  MOV R83, R142 ;  /* 0x0000008e00537202 */ /* 0x000fe20000000f00 */
[----:B------:R-:W-:Y:S02]  /*a2380*/  IMAD.MOV.U32 R82, RZ, RZ, R141 ;  /* 0x000000ffff527224 */ /* 0x000fe400078e008d */
[----:B------:R-:W-:Y:S02]  /*a2390*/  IMAD.MOV.U32 R86, RZ, RZ, R143 ;  /* 0x000000ffff567224 */ /* 0x000fe400078e008f */
[C---:B--2---:R-:W-:Y:S03]  /*a23a0*/  HMMA.1688.F32.TF32 R140, R248.reuse, R88, R184 ;  /* 0x00000058f88c723c */ /* 0x044fe600000810b8 */
[----:B------:R-:W-:Y:S04]  /*a23b0*/  STL [R1+0x6ccc], R86 ;  /* 0x006ccc5601007387 */ /* 0x000fe80000100800 */
[----:B------:R-:W-:Y:S11]  /*a23c0*/  STL [R1+0x6cc8], R83 ;  /* 0x006cc85301007387 */ /* 0x000ff60000100800 */
[----:B------:R-:W-:Y:S06]  /*a23d0*/  @!UPT UIADD3 URZ, URZ, URZ, URZ ;  /* 0x0000003f3f3ff290 */ /* 0x000fec000fffe03f */
[----:B------:R-:W-:Y:S01]  /*a23e0*/  IMAD.MOV.U32 R111, RZ, RZ, R140 ;  /* 0x000000ffff6f7224 */ /* 0x000fe200078e008c */
[----:B------:R-:W-:Y:S01]  /*a23f0*/  MOV R114, R141 ;  /* 0x0000008d00727202 */ /* 0x000fe20000000f00 */
[----:B------:R-:W-:Y:S02]  /*a2400*/  IMAD.MOV.U32 R115, RZ, RZ, R142 ;  /* 0x000000ffff737224 */ /* 0x000fe400078e008e */
[----:B------:R-:W-:Y:S02]  /*a2410*/  IMAD.MOV.U32 R118, RZ, RZ, R143 ;  /* 0x000000ffff767224 */ /* 0x000fe400078e008f */
[----:B------:R-:W-:Y:S01]  /*a2420*/  HMMA.1688.F32.TF32 R140, R248, R84, R244 ;  /* 0x00000054f88c723c */ /* 0x000fe200000810f4 */
[----:B------:R-:W-:Y:S04]  /*a2430*/  STL [R1+0x6cc4], R82 ;  /* 0x006cc45201007387 */ /* 0x000fe80000100800 */
[----:B------:R2:W-:Y:S04]  /*a2440*/  STL [R1+0x6cc0], R79 ;  /* 0x006cc04f01007387 */ /* 0x0005e80000100800 */
[----:B------:R-:W-:Y:S04]  /*a2450*/  STL [R1+0x6cdc], R118 ;  /* 0x006cdc7601007387 */ /* 0x000fe80000100800 */
[----:B------:R-:W-:Y:S04]  /*a2460*/  STL [R1+0x6cd8], R115 ;  /* 0x006cd87301007387 */ /* 0x000fe80000100800 */
[----:B------:R-:W-:Y:S04]  /*a2470*/  STL [R1+0x6cd4], R114 ;  /* 0x006cd47201007387 */ /* 0x000fe80000100800 */
[----:B------:R3:W-:Y:S04]  /*a2480*/  STL [R1+0x6cd0], R111 ;  /* 0x006cd06f01007387 */ /* 0x0007e80000100800 */
        /* <DEDUP_REMOVED lines=8> */
[----:B------:R-:W2:Y:S04]  /*a2510*/  LDL.LU R140, [R1+0x1320] ;  /* 0x00132000018c7983 */ /* 0x000ea80000300800 */
[----:B------:R-:W2:Y:S04]  /*a2520*/  LDL.LU R141, [R1+0x1324] ;  /* 0x00132400018d7983 */ /* 0x000ea80000300800 */
[----:B------:R-:W2:Y:S04]  /*a2530*/  LDL.LU R142, [R1+0x1328] ;  /* 0x00132800018e7983 */ /* 0x000ea80000300800 */
[----:B------:R-:W2:Y:S01]  /*a2540*/  LDL.LU R143, [R1+0x132c] ;  /* 0x00132c00018f7983 */ /* 0x000ea20000300800 */
[----:B------:R-:W-:Y:S03]  /*a2550*/  HMMA.1688.F32.TF32 R144, R248, R80, R236 ;  /* 0x00000050f890723c */ /* 0x000fe600000810ec */
[----:B------:R1:W-:Y:S04]  /*a2560*/  STL [R1+0x6ce0], R71 ;  /* 0x006ce04701007387 */ /* 0x0003e80000100800 */
[----:B------:R-:W3:Y:S04]  /*a2570*/  LDL.LU R192, [R1+0x1310] ;  /* 0x0013100001c07983 */ /* 0x000ee80000300800 */
[----:B------:R-:W3:Y:S04]  /*a2580*/  LDL.LU R193, [R1+0x1314] ;  /* 0x0013140001c17983 */ /* 0x000ee80000300800 */
[----:B------:R-:W3:Y:S04]  /*a2590*/  LDL.LU R194, [R1+0x1318] ;  /* 0x0013180001c27983 */ /* 0x000ee80000300800 */
[----:B------:R-:W3:Y:S05]  /*a25a0*/  LDL.LU R195, [R1+0x131c] ;  /* 0x00131c0001c37983 */ /* 0x000eea0000300800 */
[----:B------:R-:W-:Y:S01]  /*a25b0*/  IMAD.MOV.U32 R27, RZ, RZ, R144 ;  /* 0x000000ffff1b7224 */ /* 0x000fe200078e0090 */
[----:B------:R-:W-:Y:S01]  /*a25c0*/  MOV R67, R146 ;  /* 0x0000009200437202 */ /* 0x000fe20000000f00 */
[----:B------:R-:W-:Y:S01]  /*a25d0*/  IMAD.MOV.U32 R66, RZ, RZ, R145 ;  /* 0x000000ffff427224 */ /* 0x000fe200078e0091 */
[----:B------:R-:W3:Y:S01]  /*a25e0*/  LDL.LU R144, [R1+0x1300] ;  /* 0x0013000001907983 */ /* 0x000ee20000300800 */
        /* <DEDUP_REMOVED lines=18> */
[----:B------:R-:W-:Y:S02]  /*a2710*/  @!UPT UIADD3 URZ, URZ, URZ, URZ ;  /* 0x0000003f3f3ff290 */ /* 0x000fe4000fffe03f */
[----:B------:R-:W-:Y:S01]  /*a2720*/  MOV R119, R140 ;  /* 0x0000008c00777202 */ /* 0x000fe20000000f00 */
        /* <DEDUP_REMOVED lines=11> */
[----:B------:R-:W-:Y:S01]  /*a27e0*/  HMMA.1688.F32.TF32 R148, R248, R76, R244 ;  /* 0x0000004cf894723c */ /* 0x000fe200000810f4 */
[----:B------:R-:W2:Y:S04]  /*a27f0*/  LDL.LU R244, [R1+0xc10] ;  /* 0x000c100001f47983 */ /* 0x000ea80000300800 */
[----:B------:R-:W2:Y:S04]  /*a2800*/  LDL.LU R245, [R1+0xc14] ;  /* 0x000c140001f57983 */ /* 0x000ea80000300800 */
[----:B------:R-:W2:Y:S04]  /*a2810*/  LDL.LU R246, [R1+0xc18] ;  /* 0x000c180001f67983 */ /* 0x000ea80000300800 */
[----:B------:R-:W2:Y:S03]  /*a2820*/  LDL.LU R247, [R1+0xc1c] ;  /* 0x000c1c0001f77983 */ /* 0x000ea60000300800 */
[----:B-1----:R-:W-:Y:S01]  /*a2830*/  IMAD.MOV.U32 R103, RZ, RZ, R140 ;  /* 0x000000ffff677224 */ /* 0x002fe200078e008c */
[----:B------:R-:W-:Y:S01]  /*a2840*/  MOV R6, R141 ;  /* 0x0000008d00067202 */ /* 0x000fe20000000f00 */
[----:B------:R-:W-:-:S02]  /*a2850*/  IMAD.MOV.U32 R7, RZ, RZ, R142 ;  /* 0x000000ffff077224 */ /* 0x000fc400078e008e */
[----:B------:R-:W-:Y:S02]  /*a2860*/  IMAD.MOV.U32 R10, RZ, RZ, R143 ;  /* 0x000000ffff0a7224 */ /* 0x000fe400078e008f */
[C---:B------:R-:W-:Y:S01]  /*a2870*/  HMMA.1688.F32.TF32 R140, R248.reuse, R24, R188 ;  /* 0x00000018f88c723c */ /* 0x040fe200000810bc */
        /* <DEDUP_REMOVED lines=32> */
[----:B------:R-:W4:Y:S01]  /*a2a80*/  LDL.LU R192, [R1+0x12b0] ;  /* 0x0012b00001c07983 */ /* 0x000f220000300800 */
[C---:B------:R-:W-:Y:S03]  /*a2a90*/  HMMA.1688.F32.TF32 R140, R248.reuse, R20, R184 ;  /* 0x00000014f88c723c */ /* 0x040fe600000810b8 */
[----:B------:R-:W4:Y:S04]  /*a2aa0*/  LDL.LU R193, [R1+0x12b4] ;  /* 0x0012b40001c17983 */ /* 0x000f280000300800 */
[----:B------:R-:W4:Y:S04]  /*a2ab0*/  LDL.LU R194, [R1+0x12b8] ;  /* 0x0012b80001c27983 */ /* 0x000f280000300800 */
[----:B------:R-:W4:Y:S11]  /*a2ac0*/  LDL.LU R195, [R1+0x12bc] ;  /* 0x0012bc0001c37983 */ /* 0x000f360000300800 */
        /* <DEDUP_REMOVED lines=9> */
[----:B------:R-:W4:Y:S01]  /*a2b60*/  LDL.LU R239, [R1+0xbac] ;  /* 0x000bac0001ef7983 */ /* 0x000f220000300800 */
[----:B------:R-:W-:Y:S01]  /*a2b70*/  IMAD.MOV.U32 R19, RZ, RZ, R148 ;  /* 0x000000ffff137224 */ /* 0x000fe200078e0094 */
[----:B------:R-:W-:Y:S01]  /*a2b80*/  MOV R22, R149 ;  /* 0x0000009500167202 */ /* 0x000fe20000000f00 */
[----:B------:R-:W-:-:S02]  /*a2b90*/  IMAD.MOV.U32 R23, RZ, RZ, R150 ;  /* 0x000000ffff177224 */ /* 0x000fc400078e0096 */
[----:B------:R-:W-:-:S06]  /*a2ba0*/  IMAD.MOV.U32 R26, RZ, RZ, R151 ;  /* 0x000000ffff1a7224 */ /* 0x000fcc00078e0097 */
[----:B------:R-:W-:Y:S01]  /*a2bb0*/  IMAD.MOV.U32 R87, RZ, RZ, R140 ;  /* 0x000000ffff577224 */ /* 0x000fe200078e008c */
[----:B------:R-:W-:Y:S01]  /*a2bc0*/  MOV R102, R141 ;  /* 0x0000008d00667202 */ /* 0x000fe20000000f00 */
[----:B------:R-:W-:Y:S02]  /*a2bd0*/  IMAD.MOV.U32 R99, RZ, RZ, R142 ;  /* 0x000000ffff637224 */ /* 0x000fe400078e008e */
[----:B------:R-:W-:Y:S02]  /*a2be0*/  IMAD.MOV.U32 R98, RZ, RZ, R143 ;  /* 0x000000ffff627224 */ /* 0x000fe400078e008f */
[C---:B--2---:R-:W-:Y:S11]  /*a2bf0*/  HMMA.1688.F32.TF32 R140, R248.reuse, R12, R244 ;  /* 0x0000000cf88c723c */ /* 0x044ff600000810f4 */
[----:B------:R-:W-:Y:S11]  /*a2c00*/  @!UPT UIADD3 URZ, URZ, URZ, URZ ;  /* 0x0000003f3f3ff290 */ /* 0x000ff6000fffe03f */
[----:B------:R-:W-:Y:S02]  /*a2c10*/  @!UPT UIADD3 URZ, URZ, URZ, URZ ;  /* 0x0000003f3f3ff290 */ /* 0x000fe4000fffe03f */
[----:B------:R-:W-:Y:S01]  /*a2c20*/  MOV R79, R140 ;  /* 0x0000008c004f7202 */ /* 0x000fe20000000f00 */
[----:B------:R-:W-:Y:S01]  /*a2c30*/  IMAD.MOV.U32 R94, RZ, RZ, R141 ;  /* 0x000000ffff5e7224 */ /* 0x000fe200078e008d */
[----:B------:R-:W2:Y:S01]  /*a2c40*/  LDL.LU R140, [R1+0x12c0] ;  /* 0x0012c000018c7983 */ /* 0x000ea20000300800 */
[----:B------:R-:W-:Y:S01]  /*a2c50*/  IMAD.MOV.U32 R91, RZ, RZ, R142 ;  /* 0x000000ffff5b7224 */ /* 0x000fe200078e008e */
[----:B------:R-:W-:Y:S02]  /*a2c60*/  MOV R90, R143 ;  /* 0x0000008f005a7202 */ /* 0x000fe40000000f00 */
        /* <DEDUP_REMOVED lines=8> */
[C---:B---3--:R-:W-:Y:S03]  /*a2cf0*/  HMMA.1688.F32.TF32 R152, R248.reuse, R52, R196 ;  /* 0x00000034f898723c */ /* 0x048fe600000810c4 */
[----:B------:R-:W3:Y:S04]  /*a2d00*/  LDL.LU R245, [R1+0xee4] ;  /* 0x000ee40001f57983 */ /* 0x000ee80000300800 */
[----:B------:R-:W3:Y:S01]  /*a2d10*/  LDL.LU R246, [R1+0xee8] ;  /* 0x000ee80001f67983 */ /* 0x000ee20000300800 */
[C---:B----4-:R-:W-:Y:S03]  /*a2d20*/  HMMA.1688.F32.TF32 R148, R248.reuse, R8, R168 ;  /* 0x00000008f894723c */ /* 0x050fe600000810a8 */
[----:B------:R-:W3:Y:S11]  /*a2d30*/  LDL.LU R247, [R1+0xeec] ;  /* 0x000eec0001f77983 */ /* 0x000ef60000300800 */
[----:B------:R-:W-:Y:S10]  /*a2d40*/  @!UPT UIADD3 URZ, URZ, URZ, URZ ;  /* 0x0000003f3f3ff290 */ /* 0x000ff4000fffe03f */
        /* <DEDUP_REMOVED lines=11> */
[C---:B------:R-:W-:Y:S08]  /*a2e00*/  HMMA.1688.F32.TF32 R148, R248.reuse, R60, R164 ;  /* 0x0000003cf894723c */ /* 0x040ff000000810a4 */
[C---:B------:R-:W-:Y:S11]  /*a2e10*/  HMMA.1688.F32.TF32 R156, R248.reuse, R56, R200 ;  /* 0x00000038f89c723c */ /* 0x040ff600000810c8 */
[----:B------:R-:W-:Y:S04]  /*a2e20*/  @!UPT UIADD3 URZ, URZ, URZ, URZ ;  /* 0x0000003f3f3ff290 */ /* 0x000fe8000fffe03f */
[----:B------:R-:W-:Y:S04]  /*a2e30*/  STL.64 [R1+0xbe0], R148 ;  /* 0x000be09401007387 */ /* 0x000fe80000100a00 */
[----:B------:R1:W-:Y:S02]  /*a2e40*/  STL.64 [R1+0xbe8], R150 ;  /* 0x000be89601007387 */ /* 0x0003e40000100a00 */
[C---:B-1----:R-:W-:Y:S02]  /*a2e50*/  HMMA.1688.F32.TF32 R148, R248.reuse, R48, R144 ;  /* 0x00000030f894723c */ /* 0x042fe40000081090 */
[----:B------:R-:W-:Y:S04]  /*a2e60*/  STL.64 [R1+0xbd0], R156 ;  /* 0x000bd09c01007387 */ /* 0x000fe80000100a00 */
[----:B------:R-:W-:Y:S04]  /*a2e70*/  STL.64 [R1+0xbd8], R158 ;  /* 0x000bd89e01007387 */ /* 0x000fe80000100a00 */
[----:B------:R-:W4:Y:S04]  /*a2e80*/  LDL.LU R144, [R1+0x1290] ;  /* 0x0012900001907983 */ /* 0x000f280000300800 */
[----:B------:R-:W-:Y:S04]  /*a2e90*/  STL.64 [R1+0xbc0], R152 ;  /* 0x000bc09801007387 */ /* 0x000fe80000100a00 */
[----:B------:R-:W-:Y:S05]  /*a2ea0*/  STL.64 [R1+0xbc8], R154 ;  /* 0x000bc89a01007387 */ /* 0x000fea0000100a00 */
[----:B------:R-:W-:Y:S04]  /*a2eb0*/  STL.64 [R1+0xbb0], R148 ;  /* 0x000bb09401007387 */ /* 0x000fe80000100a00 */
[----:B------:R1:W-:Y:S04]  /*a2ec0*/  STL.64 [R1+0xbb8], R150 ;  /* 0x000bb89601007387 */ /* 0x0003e80000100a00 */
[----:B------:R-:W4:Y:S04]  /*a2ed0*/  LDL.LU R145, [R1+0x1294] ;  /* 0x0012940001917983 */ /* 0x000f280000300800 */
[----:B------:R-:W4:Y:S04]  /*a2ee0*/  LDL.LU R146, [R1+0x1298] ;  /* 0x0012980001927983 */ /* 0x000f280000300800 */
[----:B------:R-:W4:Y:S01]  /*a2ef0*/  LDL.LU R147, [R1+0x129c] ;  /* 0x00129c0001937983 */ /* 0x000f220000300800 */
[C---:B-1----:R-:W-:Y:S03]  /*a2f00*/  HMMA.1688.F32.TF32 R148, R248.reuse, R44, R236 ;  /* 0x0000002cf894723c */ /* 0x042fe600000810ec */
[----:B------:R-:W4:Y:S11]  /*a2f10*/  LDL.LU R236, [R1+0x1280] ;  /* 0x0012800001ec7983 */ /* 0x000f360000300800 */
[----:B------:R-:W-:Y:S09]  /*a2f20*/  @!UPT UIADD3 URZ, URZ, URZ, URZ ;  /* 0x0000003f3f3ff290 */ /* 0x000ff2000fffe03f */
[----:B------:R-:W-:Y:S04]  /*a2f30*/  STL.64 [R1+0xba0], R148 ;  /* 0x000ba09401007387 */ /* 0x000fe80000100a00 */
[----:B------:R1:W-:Y:S04]  /*a2f40*/  STL.64 [R1+0xba8], R150 ;  /* 0x000ba89601007387 */ /* 0x0003e80000100a00 */
[----:B------:R-:W4:Y:S04]  /*a2f50*/  LDL.LU R237, [R1+0x1284] ;  /* 0x0012840001ed7983 */ /* 0x000f280000300800 */
[----:B------:R-:W4:Y:S04]  /*a2f60*/  LDL.LU R238, [R1+0x1288] ;  /* 0x0012880001ee7983 */ /* 0x000f280000300800 */
[----:B------:R-:W4:Y:S01]  /*a2f70*/  LDL.LU R239, [R1+0x128c] ;  /* 0x00128c0001ef7983 */ /* 0x000f220000300800 */
[C---:B-1----:R-:W-:Y:S08]  /*a2f80*/  HMMA.1688.F32.TF32 R148, R248.reuse, R36, R192 ;  /* 0x00000024f894723c */ /* 0x042ff000000810c0 */
[C---:B--2---:R-:W-:Y:S08]  /*a2f90*/  HMMA.1688.F32.TF32 R152, R248.reuse, R40, R140 ;  /* 0x00000028f898723c */ /* 0x044ff0000008108c */
[C---:B------:R-:W-:Y:S08]  /*a2fa0*/  HMMA.1688.F32.TF32 R140, R248.reuse, R32, R188 ;  /* 0x00000020f88c723c */ /* 0x040ff000000810bc */
[----:B------:R-:W-:Y:S07]  /*a2fb0*/  HMMA.1688.F32.TF32 R248, R248, R28, R184 ;  /* 0x0000001cf8f8723c */ /* 0x000fee00000810b8 */
[----:B------:R-:W-:Y:S04]  /*a2fc0*/  STL.64 [R1+0xb90], R152 ;  /* 0x000b909801007387 */ /* 0x000fe80000100a00 */
[----:B------:R-:W-:Y:S04]  /*a2fd0*/  STL.64 [R1+0xb98], R154 ;  /* 0x000b989a01007387 */ /* 0x000fe80000100a00 */
[----:B------:R-:W-:Y:S04]  /*a2fe0*/  STL.64 [R1+0xb80], R148 ;  /* 0x000b809401007387 */ /* 0x000fe80000100a00 */
[----:B------:R-:W-:Y:S04]  /*a2ff0*/  STL.64 [R1+0xb88], R150 ;  /* 0x000b889601007387 */ /* 0x000fe80000100a00 */
[----:B------:R-:W-:Y:S04]  /*a3000*/  STL [R1+0x6b34], R248 ;  /* 0x006b34f801007387 */ /* 0x000fe80000100800 */
[----:B------:R-:W-:Y:S04]  /*a3010*/  STL.64 [R1+0xb70], R140 ;  /* 0x000b708c01007387 */ /* 0x000fe80000100a00 */
[----:B------:R4:W-:Y:S04]  /*a3020*/  STL.64 [R1+0xb78], R142 ;  /* 0x000b788e01007387 */ /* 0x0009e80000100a00 */
[----:B------:R-:W-:Y:S04]  /*a3030*/  STL [R1+0x6b30], R249 ;  /* 0x006b30f901007387 */ /* 0x000fe80000100800 */
[----:B------:R-:W-:Y:S04]  /*a3040*/  STL [R1+0x6b2c], R250 ;  /* 0x006b2cfa01007387 */ /* 0x000fe80000100800 */
[----:B------:R-:W-:Y:S04]  /*a3050*/  STL [R1+0x6b28], R251 ;  /* 0x006b28fb01007387 */ /* 0x000fe80000100800 */
        /* <DEDUP_REMOVED lines=8> */
[----:B------:R-:W-:Y:S01]  /*a30e0*/  @!UPT UIADD3 URZ, URZ, URZ, URZ ;  /* 0x0000003f3f3ff290 */ /* 0x000fe2000fffe03f */
[----:B------:R-:W-:Y:S04]  /*a30f0*/  STL [R1+0x6b44], R244 ;  /* 0x006b44f401007387 */ /* 0x000fe80000100800 */
[----:B------:R-:W-:Y:S04]  /*a3100*/  STL [R1+0x6b40], R245 ;  /* 0x006b40f501007387 */ /* 0x000fe80000100800 */
[----:B------:R-:W-:Y:S04]  /*a3110*/  STL [R1+0x6b3c], R246 ;  /* 0x006b3cf601007387 */ /* 0x000fe80000100800 */
[----:B------:R-:W-:Y:S01]  /*a3120*/  STL [R1+0x6b38], R247 ;  /* 0x006b38f701007387 */ /* 0x000fe20000100800 */
[C---:B----4-:R-:W-:Y:S11]  /*a3130*/  HMMA.1688.F32.TF32 R140, R180.reuse, R124, R144 ;  /* 0x0000007cb48c723c */ /* 0x050ff60000081090 */
[----:B------:R-:W-:Y:S11]  /*a3140*/  @!UPT UIADD3 URZ, URZ, URZ, URZ ;  /* 0x0000003f3f3ff290 */ /* 0x000ff6000fffe03f */
[----:B------:R-:W-:Y:S02]  /*a3150*/  @!UPT UIADD3 URZ, URZ, URZ, URZ ;  /* 0x0000003f3f3ff290 */ /* 0x000fe4000fffe03f */
[----:B------:R-:W-:Y:S01]  /*a3160*/  MOV R31, R143 ;  /* 0x0000008f001f7202 */ /* 0x000fe20000000f00 */
[----:B------:R-:W-:Y:S01]  /*a3170*/  IMAD.MOV.U32 R30, RZ, RZ, R142 ;  /* 0x000000ffff1e7224 */ /* 0x000fe200078e008e */
[----:B------:R1:W-:Y:S04]  /*a3180*/  STL.64 [R1+0xb60], R140 ;  /* 0x000b608c01007387 */ /* 0x0003e80000100a00 */
[----:B------:R-:W-:Y:S04]  /*a3190*/  STL [R1+0x6b4c], R31 ;  /* 0x006b4c1f01007387 */ /* 0x000fe80000100800 */
[----:B------:R-:W-:Y:S01]  /*a31a0*/  STL [R1+0x6b48], R30 ;  /* 0x006b481e01007387 */ /* 0x000fe20000100800 */
[----:B-1----:R-:W-:Y:S03]  /*a31b0*/  HMMA.1688.F32.TF32 R140, R180, R120, R236 ;  /* 0x00000078b48c723c */ /* 0x002fe600000810ec */
        /* <DEDUP_REMOVED lines=16> */
[----:B------:R-:W-:Y:S01]  /*a32c0*/  MOV R186, R133 ;  /* 0x0000008500ba7202 */ /* 0x000fe20000000f00 */
[----:B------:R-:W-:-:S02]  /*a32d0*/  IMAD.MOV.U32 R187, RZ, RZ, R132 ;  /* 0x000000ffffbb7224 */ /* 0x000fc400078e0084 */
        /* <DEDUP_REMOVED lines=21> */
[----:B------:R-:W-:-:S02]  /*a3430*/  IMAD.MOV.U32 R245, RZ, RZ, R141 ;  /* 0x000000fffff57224 */ /* 0x000fc400078e008d */
        /* <DEDUP_REMOVED lines=17> */
[----:B-1----:R-:W-:Y:S01]  /*a3550*/  IMAD.MOV.U32 R249, RZ, RZ, R140 ;  /* 0x000000fffff97224 */ /* 0x002fe200078e008c */
[----:B------:R-:W-:Y:S01]  /*a3560*/  MOV R31, R142 ;  /* 0x0000008e001f7202 */ /* 0x000fe20000000f00 */
[----:B----4-:R-:W-:-:S02]  /*a3570*/  IMAD.MOV.U32 R248, RZ, RZ, R141 ;  /* 0x000000fffff87224 */ /* 0x010fc400078e008d */
[----:B------:R-:W-:Y:S02]  /*a3580*/  IMAD.MOV.U32 R30, RZ, RZ, R143 ;  /* 0x000000ffff1e7224 */ /* 0x000fe400078e008f */
[C---:B------:R-:W-:Y:S11]  /*a3590*/  HMMA.1688.F32.TF32 R140, R180.reuse, R104, R192 ;  /* 0x00000068b48c723c */ /* 0x040ff600000810c0 */
[----:B------:R-:W-:Y:S11]  /*a35a0*/  @!UPT UIADD3 URZ, URZ, URZ, URZ ;  /* 0x0000003f3f3ff290 */ /* 0x000ff6000fffe03f */
[----:B------:R-:W-:Y:S02]  /*a35b0*/  @!UPT UIADD3 URZ, URZ, URZ, URZ ;  /* 0x0000003f3f3ff290 */ /* 0x000fe4000fffe03f */
[----:B------:R-:W-:Y:S01]  /*a35c0*/  IMAD.MOV.U32 R35, RZ, RZ, R140 ;  /* 0x000000ffff237224 */ /* 0x000fe200078e008c */
[----:B------:R-:W-:Y:S01]  /*a35d0*/  MOV R34, R141 ;  /* 0x0000008d00227202 */ /* 0x000fe20000000f00 */
[----:B------:R-:W-:Y:S02]  /*a35e0*/  IMAD.MOV.U32 R251, RZ, RZ, R142 ;  /* 0x000000fffffb7224 */ /* 0x000fe400078e008e */
[----:B------:R-:W-:Y:S01]  /*a35f0*/  IMAD.MOV.U32 R250, RZ, RZ, R143 ;  /* 0x000000fffffa7224 */ /* 0x000fe200078e008f */
[----:B------:R-:W-:Y:S04]  /*a3600*/  STL [R1+0x6b8c], R30 ;  /* 0x006b8c1e01007387 */ /* 0x000fe80000100800 */
[----:B------:R-:W-:Y:S04]  /*a3610*/  STL [R1+0x6b88], R31 ;  /* 0x006b881f01007387 */ /* 0x000fe80000100800 */
[----:B------:R1:W-:Y:S04]  /*a3620*/  STL [R1+0x6b84], R248 ;  /* 0x006b84f801007387 */ /* 0x0003e80000100800 */
[----:B------:R4:W-:Y:S04]  /*a3630*/  STL [R1+0x6b80], R249 ;  /* 0x006b80f901007387 */ /* 0x0009e80000100800 */
[----:B------:R-:W-:Y:S04]  /*a3640*/  STL [R1+0x6b9c], R250 ;  /* 0x006b9cfa01007387 */ /* 0x000fe80000100800 */
[----:B------:R-:W-:Y:S04]  /*a3650*/  STL [R1+0x6b98], R251 ;  /* 0x006b98fb01007387 */ /* 0x000fe80000100800 */
        /* <DEDUP_REMOVED lines=21> */
[----:B------:R-:W-:Y:S01]  /*a37b0*/  STL [R1+0x6bb8], R39 ;  /* 0x006bb82701007387 */ /* 0x000fe20000100800 */
[C---:B---3--:R-:W-:Y:S03]  /*a37c0*/  HMMA.1688.F32.TF32 R140, R180.reuse, R92, R184 ;  /* 0x0000005cb48c723c */ /* 0x048fe600000810b8 */
[----:B------:R-:W-:Y:S04]  /*a37d0*/  STL [R1+0x6bb4], R244 ;  /* 0x006bb4f401007387 */ /* 0x000fe80000100800 */
[----:B------:R-:W-:Y:S11]  /*a37e0*/  STL [R1+0x6bb0], R245 ;  /* 0x006bb0f501007387 */ /* 0x000ff60000100800 */
[----:B------:R-:W-:Y:S06]  /*a37f0*/  @!UPT UIADD3 URZ, URZ, URZ, URZ ;  /* 0x0000003f3f3ff290 */ /* 0x000fec000fffe03f */
[----:B-1----:R-:W-:Y:S01]  /*a3800*/  IMAD.MOV.U32 R248, RZ, RZ, R140 ;  /* 0x000000fffff87224 */ /* 0x002fe200078e008c */
[----:B----4-:R-:W-:Y:S01]  /*a3810*/  MOV R249, R141 ;  /* 0x0000008d00f97202 */ /* 0x010fe20000000f00 */
[----:B------:R-:W-:Y:S02]  /*a3820*/  IMAD.MOV.U32 R247, RZ, RZ, R142 ;  /* 0x000000fffff77224 */ /* 0x000fe400078e008e */
[----:B------:R-:W-:Y:S02]  /*a3830*/  IMAD.MOV.U32 R246, RZ, RZ, R143 ;  /* 0x000000fffff67224 */ /* 0x000fe400078e008f */
[----:B------:R-:W-:Y:S01]  /*a3840*/  HMMA.1688.F32.TF32 R140, R180, R88, R236 ;  /* 0x00000058b48c723c */ /* 0x000fe200000810ec */
[----:B------:R1:W-:Y:S04]  /*a3850*/  STL [R1+0x6bc4], R249 ;  /* 0x006bc4f901007387 */ /* 0x0003e80000100800 */
[----:B------:R3:W-:Y:S04]  /*a3860*/  STL [R1+0x6bc0], R248 ;  /* 0x006bc0f801007387 */ /* 0x0007e80000100800 */
        /* <DEDUP_REMOVED lines=40> */
[----:B------:R-:W-:Y:S01]  /*a3af0*/  STL.64 [R1+0x6bd0], R246 ;  /* 0x006bd0f601007387 */ /* 0x000fe20000100a00 */
[C---:B----4-:R-:W-:Y:S11]  /*a3b00*/  HMMA.1688.F32.TF32 R148, R180.reuse, R84, R164 ;  /* 0x00000054b494723c */ /* 0x050ff600000810a4 */
[----:B------:R-:W-:Y:S11]  /*a3b10*/  @!UPT UIADD3 URZ, URZ, URZ, URZ ;  /* 0x0000003f3f3ff290 */ /* 0x000ff6000fffe03f */
[----:B------:R-:W-:Y:S02]  /*a3b20*/  @!UPT UIADD3 URZ, URZ, URZ, URZ ;  /* 0x0000003f3f3ff290 */ /* 0x000fe4000fffe03f */
[----:B------:R-:W-:Y:S01]  /*a3b30*/  IMAD.MOV.U32 R59, RZ, RZ, R148 ;  /* 0x000000ffff3b7224 */ /* 0x000fe200078e0094 */
[----:B------:R-:W-:Y:S01]  /*a3b40*/  MOV R63, R150 ;  /* 0x00000096003f7202 */ /* 0x000fe20000000f00 */
[----:B------:R-:W-:Y:S02]  /*a3b50*/  IMAD.MOV.U32 R62, RZ, RZ, R149 ;  /* 0x000000ffff3e7224 */ /* 0x000fe400078e0095 */
[----:B------:R-:W-:Y:S02]  /*a3b60*/  IMAD.MOV.U32 R55, RZ, RZ, R151 ;  /* 0x000000ffff377224 */ /* 0x000fe400078e0097 */
[C---:B--2---:R-:W-:Y:S08]  /*a3b70*/  HMMA.1688.F32.TF32 R148, R180.reuse, R80, R200 ;  /* 0x00000050b494723c */ /* 0x044ff000000810c8 */
[----:B---3--:R-:W-:Y:S11]  /*a3b80*/  HMMA.1688.F32.TF32 R140, R180, R72, R140 ;  /* 0x00000048b48c723c */ /* 0x008ff6000008108c */
[----:B------:R-:W-:Y:S05]  /*a3b90*/  @!UPT UIADD3 URZ, URZ, URZ, URZ ;  /* 0x0000003f3f3ff290 */ /* 0x000fea000fffe03f */
[----:B------:R-:W-:Y:S01]  /*a3ba0*/  IMAD.MOV.U32 R50, RZ, RZ, R148 ;  /* 0x000000ffff327224 */ /* 0x000fe200078e0094 */
[----:B------:R-:W-:Y:S01]  /*a3bb0*/  MOV R42, R149 ;  /* 0x00000095002a7202 */ /* 0x000fe20000000f00 */
[----:B------:R-:W-:Y:S02]  /*a3bc0*/  IMAD.MOV.U32 R250, RZ, RZ, R150 ;  /* 0x000000fffffa7224 */ /* 0x000fe400078e0096 */
[----:B------:R-:W-:-:S04]  /*a3bd0*/  IMAD.MOV.U32 R251, RZ, RZ, R151 ;  /* 0x000000fffffb7224 */ /* 0x000fc800078e0097 */
[----:B-1----:R-:W-:Y:S01]  /*a3be0*/  IMAD.MOV.U32 R249, RZ, RZ, R140 ;  /* 0x000000fffff97224 */ /* 0x002fe200078e008c */
[----:B------:R-:W-:Y:S01]  /*a3bf0*/  MOV R38, R142 ;  /* 0x0000008e00267202 */ /* 0x000fe20000000f00 */
[----:B------:R-:W-:Y:S02]  /*a3c00*/  IMAD.MOV.U32 R248, RZ, RZ, R141 ;  /* 0x000000fffff87224 */ /* 0x000fe400078e008d */
[----:B------:R-:W-:Y:S02]  /*a3c10*/  IMAD.MOV.U32 R39, RZ, RZ, R143 ;  /* 0x000000ffff277224 */ /* 0x000fe400078e008f */
[C---:B------:R-:W-:Y:S08]  /*a3c20*/  HMMA.1688.F32.TF32 R140, R180.reuse, R68, R192 ;  /* 0x00000044b48c723c */ /* 0x040ff000000810c0 */
[C---:B------:R-:W-:Y:S11]  /*a3c30*/  HMMA.1688.F32.TF32 R148, R180.reuse, R76, R196 ;  /* 0x0000004cb494723c */ /* 0x040ff600000810c4 */
[----:B------:R-:W-:Y:S05]  /*a3c40*/  @!UPT UIADD3 URZ, URZ, URZ, URZ ;  /* 0x0000003f3f3ff290 */ /* 0x000fea000fffe03f */
[----:B------:R-:W-:Y:S01]  /*a3c50*/  IMAD.MOV.U32 R51, RZ, RZ, R140 ;  /* 0x000000ffff337224 */ /* 0x000fe200078e008c */
[----:B------:R-:W-:Y:S01]  /*a3c60*/  MOV R46, R141 ;  /* 0x0000008d002e7202 */ /* 0x000fe20000000f00 */
[----:B------:R-:W-:Y:S02]  /*a3c70*/  IMAD.MOV.U32 R47, RZ, RZ, R142 ;  /* 0x000000ffff2f7224 */ /* 0x000fe400078e008e */
[----:B------:R-:W-:Y:S02]  /*a3c80*/  IMAD.MOV.U32 R43, RZ, RZ, R143 ;  /* 0x000000ffff2b7224 */ /* 0x000fe400078e008f */
[----:B------:R-:W-:Y:S02]  /*a3c90*/  HMMA.1688.F32.TF32 R140, R180, R64, R144 ;  /* 0x00000040b48c723c */ /* 0x000fe40000081090 */
[----:B------:R-:W-:Y:S01]  /*a3ca0*/  MOV R244, R148 ;  /* 0x0000009400f47202 */ /* 0x000fe20000000f00 */
[----:B------:R-:W-:Y:S01]  /*a3cb0*/  IMAD.MOV.U32 R245, RZ, RZ, R149 ;  /* 0x000000fffff57224 */ /* 0x000fe200078e0095 */
[----:B------:R-:W-:Y:S01]  /*a3cc0*/  MOV R54, R151 ;  /* 0x0000009700367202 */ /* 0x000fe20000000f00 */
[----:B------:R-:W-:-:S03]  /*a3cd0*/  IMAD.MOV.U32 R58, RZ, RZ, R150 ;  /* 0x000000ffff3a7224 */ /* 0x000fc600078e0096 */
[----:B------:R-:W-:Y:S01]  /*a3ce0*/  STL.64 [R1+0x6bc8], R244 ;  /* 0x006bc8f401007387 */ /* 0x000fe20000100a00 */
[C---:B------:R-:W-:Y:S03]  /*a3cf0*/  HMMA.1688.F32.TF32 R148, R180.reuse, R24, R188 ;  /* 0x00000018b494723c */ /* 0x040fe600000810bc */
[----:B------:R-:W-:Y:S04]  /*a3d00*/  STL.64 [R1+0x6dd0], R250 ;  /* 0x006dd0fa01007387 */ /* 0x000fe80000100a00 */
[----:B------:R-:W-:Y:S01]  /*a3d10*/  STL.64 [R1+0x6dc8], R248 ;  /* 0x006dc8f801007387 */ /* 0x000fe20000100a00 */
[C---:B------:R-:W-:Y:S06]  /*a3d20*/  HMMA.1688.F32.TF32 R144, R180.reuse, R20, R184 ;  /* 0x00000014b490723c */ /* 0x040fec00000810b8 */
[----:B------:R-:W-:Y:S04]  /*a3d30*/  STL.64 [R1+0xe0], R140 ;  /* 0x0000e08c01007387 */ /* 0x000fe80000100a00 */
[----:B------:R1:W-:Y:S02]  /*a3d40*/  STL.64 [R1+0xe8], R142 ;  /* 0x0000e88e01007387 */ /* 0x0003e40000100a00 */
[----:B-1----:R-:W-:Y:S03]  /*a3d50*/  HMMA.1688.F32.TF32 R140, R180, R16, R236 ;  /* 0x00000010b48c723c */ /* 0x002fe600000810ec */
[----:B------:R-:W-:Y:S04]  /*a3d60*/  STL.64 [R1+0xd0], R148 ;  /* 0x0000d09401007387 */ /* 0x000fe80000100a00 */
[----:B------:R-:W-:Y:S04]  /*a3d70*/  STL.64 [R1+0xd8], R150 ;  /* 0x0000d89601007387 */ /* 0x000fe80000100a00 */
[----:B------:R-:W2:Y:S01]  /*a3d80*/  LDL.LU R188, [R1+0xaa0] ;  /* 0x000aa00001bc7983 */ /* 0x000ea20000300800 */
[----:B------:R-:W-:-:S03]  /*a3d90*/  MOV R189, R137 ;  /* 0x0000008900bd7202 */ /* 0x000fc60000000f00 */
[----:B------:R1:W-:Y:S01]  /*a3da0*/  STL.64 [R1+0xc0], R144 ;  /* 0x0000c09001007387 */ /* 0x0003e20000100a00 */
[----:B------:R-:W-:-:S03]  /*a3db0*/  IMAD.MOV.U32 R190, RZ, RZ, R136 ;  /* 0x000000ffffbe7224 */ /* 0x000fc600078e0088 */
[----:B------:R3:W-:Y:S04]  /*a3dc0*/  STL.64 [R1+0xc8], R146 ;  /* 0x0000c89201007387 */ /* 0x0007e80000100a00 */
[----:B------:R4:W-:Y:S04]  /*a3dd0*/  STL.64 [R1+0xb0], R140 ;  /* 0x0000b08c01007387 */ /* 0x0009e80000100a00 */
[----:B------:R1:W-:Y:S04]  /*a3de0*/  STL.64 [R1+0xb8], R142 ;  /* 0x0000b88e01007387 */ /* 0x0003e80000100a00 */
[----:B------:R-:W2:Y:S04]  /*a3df0*/  LDL.LU R137, [R1+0x6dfc] ;  /* 0x006dfc0001897983 */ /* 0x000ea80000300800 */
[----:B------:R-:W2:Y:S04]  /*a3e00*/  LDL.LU R136, [R1+0x6df8] ;  /* 0x006df80001887983 */ /* 0x000ea80000300800 */
[----:B------:R-:W2:Y:S04]  /*a3e10*/  LDL.LU R191, [R1+0xaac] ;  /* 0x000aac0001bf7983 */ /* 0x000ea80000300800 */
[----:B-1----:R-:W2:Y:S04]  /*a3e20*/  LDL.LU R144, [R1+0xab0] ;  /* 0x000ab00001907983 */ /* 0x002ea80000300800 */
[----:B------:R-:W2:Y:S04]  /*a3e30*/  LDL.LU R145, [R1+0xab4] ;  /* 0x000ab40001917983 */ /* 0x000ea80000300800 */
[----:B---3--:R-:W3:Y:S04]  /*a3e40*/  LDL.LU R146, [R1+0xab8] ;  /* 0x000ab80001927983 */ /* 0x008ee80000300800 */
        /* <DEDUP_REMOVED lines=69> */
[C---:B------:R-:W-:Y:S11]  /*a42a0*/  HMMA.1688.F32.TF32 R156, R180.reuse, R4, R216 ;  /* 0x00000004b49c723c */ /* 0x040ff600000810d8 */
        /* <DEDUP_REMOVED lines=24> */
[C---:B--2---:R-:W-:Y:S08]  /*a4430*/  HMMA.1688.F32.TF32 R148, R180.reuse, R32, R200 ;  /* 0x00000020b494723c */ /* 0x044ff000000810c8 */
[----:B------:R-:W-:Y:S01]  /*a4440*/  HMMA.1688.F32.TF32 R180, R180, R28, R136 ;  /* 0x0000001cb4b4723c */ /* 0x000fe20000081088 */
[----:B------:R-:W-:Y:S04]  /*a4450*/  STL.64 [R1+0x20], R156 ;  /* 0x0000209c01007387 */ /* 0x000fe80000100a00 */
[----:B------:R-:W-:Y:S03]  /*a4460*/  STL.64 [R1+0x28], R158 ;  /* 0x0000289e01007387 */ /* 0x000fe60000100a00 */
[C---:B------:R-:W-:Y:S01]  /*a4470*/  HMMA.1688.F32.TF32 R184, R132.reuse, R128, R184 ;  /* 0x0000008084b8723c */ /* 0x040fe200000810b8 */
[----:B------:R-:W-:Y:S04]  /*a4480*/  STL.64 [R1+0x10], R152 ;  /* 0x0000109801007387 */ /* 0x000fe80000100a00 */
[----:B------:R-:W-:Y:S04]  /*a4490*/  STL.64 [R1+0x18], R154 ;  /* 0x0000189a01007387 */ /* 0x000fe80000100a00 */
[----:B------:R-:W-:Y:S04]  /*a44a0*/  LDS R136, [R242+0x86080] ;  /* 0x08608000f2887984 */ /* 0x000fe80000000800 */
[----:B------:R-:W-:Y:S04]  /*a44b0*/  LDS R138, [R242+0x86880] ;  /* 0x08688000f28a7984 */ /* 0x000fe80000000800 */
[----:B------:R-:W-:Y:S04]  /*a44c0*/  STL [R1+0x6abc], R180 ;  /* 0x006abcb401007387 */ /* 0x000fe80000100800 */
[----:B------:R-:W-:Y:S04]  /*a44d0*/  STL.64 [R1], R148 ;  /* 0x0000009401007387 */ /* 0x000fe80000100a00 */
[----:B------:R1:W-:Y:S04]  /*a44e0*/  STL.64 [R1+0x8], R150 ;  /* 0x0000089601007387 */ /* 0x0003e80000100a00 */
[----:B------:R-:W-:Y:S04]  /*a44f0*/  LDS R137, [R243+0x86080] ;  /* 0x08608000f3897984 */ /* 0x000fe80000000800 */
[----:B------:R-:W2:Y:S01]  /*a4500*/  LDS R139, [R243+0x86880] ;  /* 0x08688000f38b7984 */ /* 0x000ea20000000800 */
[C---:B-1----:R-:W-:Y:S03]  /*a4510*/  HMMA.1688.F32.TF32 R148, R132.reuse, R124, R196 ;  /* 0x0000007c8494723c */ /* 0x042fe600000810c4 */
[----:B------:R-:W-:Y:S04]  /*a4520*/  STL [R1+0x6ab8], R181 ;  /* 0x006ab8b501007387 */ /* 0x000fe80000100800 */
[----:B------:R-:W-:Y:S04]  /*a4530*/  STL [R1+0x6ab4], R182 ;  /* 0x006ab4b601007387 */ /* 0x000fe80000100800 */
[----:B------:R-:W-:Y:S01]  /*a4540*/  STL [R1+0x6ab0], R183 ;  /* 0x006ab0b701007387 */ /* 0x000fe20000100800 */
[C---:B----4-:R-:W-:Y:S03]  /*a4550*/  HMMA.1688.F32.TF32 R152, R132.reuse, R120, R140 ;  /* 0x000000788498723c */ /* 0x050fe6000008108c */
[----:B------:R-:W-:Y:S04]  /*a4560*/  STL [R1+0x6acc], R184 ;  /* 0x006accb801007387 */ /* 0x000fe80000100800 */
[----:B------:R-:W-:Y:S01]  /*a4570*/  STL [R1+0x6ac8], R185 ;  /* 0x006ac8b901007387 */ /* 0x000fe20000100800 */
[C---:B------:R-:W-:Y:S03]  /*a4580*/  HMMA.1688.F32.TF32 R140, R132.reuse, R116, R192 ;  /* 0x00000074848c723c */ /* 0x040fe600000810c0 */
[----:B------:R-:W-:Y:S04]  /*a4590*/  STL [R1+0x6ac4], R186 ;  /* 0x006ac4ba01007387 */ /* 0x000fe80000100800 */
[----:B------:R-:W-:Y:S04]  /*a45a0*/  STL [R1+0x6ac0], R187 ;  /* 0x006ac0bb01007387 */ /* 0x000fe80000100800 */
[----:B------:R-:W-:Y:S04]  /*a45b0*/  STL.64 [R1+0xae0], R148 ;  /* 0x000ae09401007387 */ /* 0x000fe80000100a00 */
[----:B------:R1:W-:Y:S02]  /*a45c0*/  STL.64 [R1+0xae8], R150 ;  /* 0x000ae89601007387 */ /* 0x0003e40000100a00 */
[C---:B-1----:R-:W-:Y:S08]  /*a45d0*/  HMMA.1688.F32.TF32 R148, R132.reuse, R112, R144 ;  /* 0x000000708494723c */ /* 0x042ff00000081090 */
[C---:B------:R-:W-:Y:S01]  /*a45e0*/  HMMA.1688.F32.TF32 R144, R132.reuse, R108, R188 ;  /* 0x0000006c8490723c */ /* 0x040fe200000810bc */
        /* <DEDUP_REMOVED lines=8> */
[----:B------:R-:W4:Y:S04]  /*a4670*/  LDL.LU R188, [R1+0x9b0] ;  /* 0x0009b00001bc7983 */ /* 0x000f280000300800 */
[----:B------:R-:W4:Y:S04]  /*a4680*/  LDL.LU R189, [R1+0x9b4] ;  /* 0x0009b40001bd7983 */ /* 0x000f280000300800 */
[----:B------:R-:W4:Y:S04]  /*a4690*/  LDL.LU R190, [R1+0x9b8] ;  /* 0x0009b80001be7983 */ /* 0x000f280000300800 */
[----:B------:R-:W4:Y:S04]  /*a46a0*/  LDL.LU R191, [R1+0x9bc] ;  /* 0x0009bc0001bf7983 */ /* 0x000f280000300800 */
        /* <DEDUP_REMOVED lines=43> */
[----:B------:R-:W4:Y:S01]  /*a4960*/  LDL.LU R211, [R1+0xa4c] ;  /* 0x000a4c0001d37983 */ /* 0x000f220000300800 */
[----:B------:R-:W-:Y:S03]  /*a4970*/  HMMA.1688.F32.TF32 R140, R132, R104, R236 ;  /* 0x00000068848c723c */ /* 0x000fe600000810ec */
[----:B------:R-:W4:Y:S04]  /*a4980*/  LDL.LU R204, [R1+0xa20] ;  /* 0x000a200001cc7983 */ /* 0x000f280000300800 */
[----:B------:R-:W4:Y:S04]  /*a4990*/  LDL.LU R205, [R1+0xa24] ;  /* 0x000a240001cd7983 */ /* 0x000f280000300800 */
[----:B------:R-:W4:Y:S04]  /*a49a0*/  LDL.LU R206, [R1+0xa28] ;  /* 0x000a280001ce7983 */ /* 0x000f280000300800 */
[----:B------:R-:W4:Y:S09]  /*a49b0*/  LDL.LU R207, [R1+0xa2c] ;  /* 0x000a2c0001cf7983 */ /* 0x000f320000300800 */
[----:B------:R-:W-:Y:S01]  /*a49c0*/  IMAD.MOV.U32 R184, RZ, RZ, R140 ;  /* 0x000000ffffb87224 */ /* 0x000fe200078e008c */
[----:B------:R-:W-:Y:S01]  /*a49d0*/  MOV R185, R141 ;  /* 0x0000008d00b97202 */ /* 0x000fe20000000f00 */
[----:B------:R-:W4:Y:S01]  /*a49e0*/  LDL.LU R140, [R1+0x9e0] ;  /* 0x0009e000018c7983 */ /* 0x000f220000300800 */
[----:B------:R-:W-:-:S02]  /*a49f0*/  IMAD.MOV.U32 R186, RZ, RZ, R142 ;  /* 0x000000ffffba7224 */ /* 0x000fc400078e008e */
        /* <DEDUP_REMOVED lines=12> */
[C---:B--2---:R-:W-:Y:S08]  /*a4ac0*/  HMMA.1688.F32.TF32 R152, R132.reuse, R100, R216 ;  /* 0x000000648498723c */ /* 0x044ff000000810d8 */
[C---:B------:R-:W-:Y:S11]  /*a4ad0*/  HMMA.1688.F32.TF32 R148, R132.reuse, R96, R176 ;  /* 0x000000608494723c */ /* 0x040ff600000810b0 */
[----:B------:R-:W-:Y:S04]  /*a4ae0*/  @!UPT UIADD3 URZ, URZ, URZ, URZ ;  /* 0x0000003f3f3ff290 */ /* 0x000fe8000fffe03f */
[----:B------:R-:W-:Y:S04]  /*a4af0*/  STL.64 [R1+0xa80], R152 ;  /* 0x000a809801007387 */ /* 0x000fe80000100a00 */
[----:B------:R3:W-:Y:S02]  /*a4b00*/  STL.64 [R1+0xa88], R154 ;  /* 0x000a889a01007387 */ /* 0x0007e40000100a00 */
[----:B---3--:R-:W-:Y:S03]  /*a4b10*/  HMMA.1688.F32.TF32 R152, R132, R92, R212 ;  /* 0x0000005c8498723c */ /* 0x008fe600000810d4 */
[----:B------:R-:W-:Y:S01]  /*a4b20*/  MOV R187, R148 ;  /* 0x0000009400bb7202 */ /* 0x000fe20000000f00 */
[----:B------:R-:W-:Y:S01]  /*a4b30*/  IMAD.MOV.U32 R186, RZ, RZ, R149 ;  /* 0x000000ffffba7224 */ /* 0x000fe200078e0095 */
[----:B------:R-:W-:Y:S01]  /*a4b40*/  MOV R184, R151 ;  /* 0x0000009700b87202 */ /* 0x000fe20000000f00 */
[----:B------:R-:W-:-:S02]  /*a4b50*/  IMAD.MOV.U32 R185, RZ, RZ, R150 ;  /* 0x000000ffffb97224 */ /* 0x000fc400078e0096 */
[C---:B------:R-:W-:Y:S01]  /*a4b60*/  HMMA.1688.F32.TF32 R148, R132.reuse, R88, R172 ;  /* 0x000000588494723c */ /* 0x040fe200000810ac */
[----:B------:R-:W-:Y:S04]  /*a4b70*/  STL.64 [R1+0x6de0], R186 ;  /* 0x006de0ba01007387 */ /* 0x000fe80000100a00 */
[----:B------:R-:W-:Y:S10]  /*a4b80*/  STL.64 [R1+0x6dd8], R184 ;  /* 0x006dd8b801007387 */ /* 0x000ff40000100a00 */
[----:B------:R-:W-:Y:S04]  /*a4b90*/  STL.64 [R1+0xa60], R152 ;  /* 0x000a609801007387 */ /* 0x000fe80000100a00 */
[----:B------:R4:W-:Y:S02]  /*a4ba0*/  STL.64 [R1+0xa68], R154 ;  /* 0x000a689a01007387 */ /* 0x0009e40000100a00 */
[----:B----4-:R-:W-:Y:S03]  /*a4bb0*/  HMMA.1688.F32.TF32 R152, R132, R84, R208 ;  /* 0x000000548498723c */ /* 0x010fe600000810d0 */
[----:B------:R-:W-:Y:S01]  /*a4bc0*/  MOV R182, R150 ;  /* 0x0000009600b67202 */ /* 0x000fe20000000f00 */
[----:B------:R-:W-:-:S02]  /*a4bd0*/  IMAD.MOV.U32 R183, RZ, RZ, R151 ;  /* 0x000000ffffb77224 */ /* 0x000fc400078e0097 */
[----:B------:R-:W-:Y:S02]  /*a4be0*/  IMAD.MOV.U32 R180, RZ, RZ, R148 ;  /* 0x000000ffffb47224 */ /* 0x000fe400078e0094 */
[----:B------:R-:W-:Y:S01]  /*a4bf0*/  IMAD.MOV.U32 R181, RZ, RZ, R149 ;  /* 0x000000ffffb57224 */ /* 0x000fe200078e0095 */
[----:B------:R-:W-:Y:S01]  /*a4c00*/  STL.64 [R1+0x6df0], R182 ;  /* 0x006df0b601007387 */ /* 0x000fe20000100a00 */
[C---:B------:R-:W-:Y:S03]  /*a4c10*/  HMMA.1688.F32.TF32 R156, R132.reuse, R80, R168 ;  /* 0x00000050849c723c */ /* 0x040fe600000810a8 */
[----:B------:R-:W-:Y:S05]  /*a4c20*/  STL.64 [R1+0x6de8], R180 ;  /* 0x006de8b401007387 */ /* 0x000fea0000100a00 */
[C---:B------:R-:W-:Y:S05]  /*a4c30*/  HMMA.1688.F32.TF32 R148, R132.reuse, R76, R204 ;  /* 0x0000004c8494723c */ /* 0x040fea00000810cc */
[----:B------:R-:W-:Y:S04]  /*a4c40*/  STL.64 [R1+0xa40], R152 ;  /* 0x000a409801007387 */ /* 0x000fe80000100a00 */
[----:B------:R1:W-:Y:S02]  /*a4c50*/  STL.64 [R1+0xa48], R154 ;  /* 0x000a489a01007387 */ /* 0x0003e40000100a00 */
        /* <DEDUP_REMOVED lines=9> */
[C---:B-1----:R-:W-:Y:S08]  /*a4cf0*/  HMMA.1688.F32.TF32 R152, R132.reuse, R24, R140 ;  /* 0x000000188498723c */ /* 0x042ff0000008108c */
[C---:B------:R-:W-:Y:S01]  /*a4d00*/  HMMA.1688.F32.TF32 R140, R132.reuse, R20, R192 ;  /* 0x00000014848c723c */ /* 0x040fe200000810c0 */
        /* <DEDUP_REMOVED lines=131> */
[C---:B-1----:R-:W-:Y:S08]  /*a5540*/  HMMA.1688.F32.TF32 R180, R132.reuse, R60, R184 ;  /* 0x0000003c84b4723c */ /* 0x042ff000000810b8 */
[C---:B------:R-:W-:Y:S08]  /*a5550*/  HMMA.1688.F32.TF32 R248, R132.reuse, R56, R248 ;  /* 0x0000003884f8723c */ /* 0x040ff000000810f8 */
[C---:B------:R-:W-:Y:S07]  /*a5560*/  HMMA.1688.F32.TF32 R184, R132.reuse, R52, R244 ;  /* 0x0000003484b8723c */ /* 0x040fee00000810f4 */
[----:B------:R-:W-:Y:S04]  /*a5570*/  STL.64 [R1+0x980], R180 ;  /* 0x000980b401007387 */ /* 0x000fe80000100a00 */
[----:B------:R1:W-:Y:S01]  /*a5580*/  STL.64 [R1+0x988], R182 ;  /* 0x000988b601007387 */ /* 0x0003e20000100a00 */
[C---:B------:R-:W-:Y:S08]  /*a5590*/  HMMA.1688.F32.TF32 R152, R132.reuse, R40, R152 ;  /* 0x000000288498723c */ /* 0x040ff00000081098 */
[C---:B-1----:R-:W-:Y:S01]  /*a55a0*/  HMMA.1688.F32.TF32 R180, R132.reuse, R48, R232 ;  /* 0x0000003084b4723c */ /* 0x042fe200000810e8 */
[----:B------:R-:W-:Y:S04]  /*a55b0*/  STL.64 [R1+0x970], R248 ;  /* 0x000970f801007387 */ /* 0x000fe80000100a00 */
[----:B------:R-:W-:Y:S04]  /*a55c0*/  STL.64 [R1+0x978], R250 ;  /* 0x000978fa01007387 */ /* 0x000fe80000100a00 */
[----:B------:R-:W-:Y:S04]  /*a55d0*/  STL.64 [R1+0x960], R184 ;  /* 0x000960b801007387 */ /* 0x000fe80000100a00 */
[----:B------:R-:W-:Y:S10]  /*a55e0*/  STL.64 [R1+0x968], R186 ;  /* 0x000968ba01007387 */ /* 0x000ff40000100a00 */
        /* <DEDUP_REMOVED lines=10> */
[----:B------:R-:W-:Y:S03]  /*a5690*/  LDS R134, [R0+0x86900] ;  /* 0x0869000000867984 */ /* 0x000fe60000000800 */
[C---:B------:R-:W-:Y:S01]  /*a56a0*/  HMMA.1688.F32.TF32 R148, R136.reuse, R128, R160 ;  /* 0x000000808894723c */ /* 0x040fe200000810a0 */
[----:B------:R-:W-:Y:S04]  /*a56b0*/  STL.64 [R1+0x920], R180 ;  /* 0x000920b401007387 */ /* 0x000fe80000100a00 */
[----:B------:R-:W-:Y:S04]  /*a56c0*/  STL.64 [R1+0x928], R182 ;  /* 0x000928b601007387 */ /* 0x000fe80000100a00 */
[----:B------:R-:W-:Y:S04]  /*a56d0*/  STL.64 [R1+0x910], R156 ;  /* 0x0009109c01007387 */ /* 0x000fe80000100a00 */
[----:B------:R1:W-:Y:S04]  /*a56e0*/  STL.64 [R1+0x918], R158 ;  /* 0x0009189e01007387 */ /* 0x0003e80000100a00 */
[----:B------:R-:W-:Y:S04]  /*a56f0*/  STL.64 [R1+0x1c0], R152 ;  /* 0x0001c09801007387 */ /* 0x000fe80000100a00 */
[----:B------:R2:W-:Y:S04]  /*a5700*/  STL.64 [R1+0x1c8], R154 ;  /* 0x0001c89a01007387 */ /* 0x0005e80000100a00 */
[----:B------:R-:W-:Y:S01]  /*a5710*/  STL.64 [R1+0x1b0], R148 ;  /* 0x0001b09401007387 */ /* 0x000fe20000100a00 */
[C---:B-1----:R-:W-:Y:S03]  /*a5720*/  HMMA.1688.F32.TF32 R156, R136.reuse, R124, R220 ;  /* 0x0000007c889c723c */ /* 0x042fe600000810dc */
[----:B------:R1:W-:Y:S04]  /*a5730*/  STL.64 [R1+0x1b8], R150 ;  /* 0x0001b89601007387 */ /* 0x0003e80000100a00 */
[----:B------:R-:W-:Y:S01]  /*a5740*/  LDS R133, [R2+0x86100] ;  /* 0x0861000002857984 */ /* 0x000fe20000000800 */
[C---:B--2---:R-:W-:Y:S03]  /*a5750*/  HMMA.1688.F32.TF32 R152, R136.reuse, R116, R176 ;  /* 0x000000748898723c */ /* 0x044fe600000810b0 */
[----:B------:R-:W2:Y:S05]  /*a5760*/  LDS R135, [R2+0x86900] ;  /* 0x0869000002877984 */ /* 0x000eaa0000000800 */
[C---:B-1----:R-:W-:Y:S07]  /*a5770*/  HMMA.1688.F32.TF32 R148, R136.reuse, R120, R216 ;  /* 0x000000788894723c */ /* 0x042fee00000810d8 */
[----:B------:R-:W-:Y:S04]  /*a5780*/  STL.64 [R1+0x900], R156 ;  /* 0x0009009c01007387 */ /* 0x000fe80000100a00 */
[----:B------:R1:W-:Y:S02]  /*a5790*/  STL.64 [R1+0x908], R158 ;  /* 0x0009089e01007387 */ /* 0x0003e40000100a00 */
[C---:B-1----:R-:W-:Y:S10]  /*a57a0*/  HMMA.1688.F32.TF32 R156, R136.reuse, R112, R212 ;  /* 0x00000070889c723c */ /* 0x042ff400000810d4 */
[----:B------:R-:W-:Y:S04]  /*a57b0*/  STL.64 [R1+0x8f0], R148 ;  /* 0x0008f09401007387 */ /* 0x000fe80000100a00 */
[----:B------:R1:W-:Y:S04]  /*a57c0*/  STL.64 [R1+0x8f8], R150 ;  /* 0x0008f89601007387 */ /* 0x0003e80000100a00 */
[----:B------:R-:W-:Y:S04]  /*a57d0*/  STL.64 [R1+0x8e0], R152 ;  /* 0x0008e09801007387 */ /* 0x000fe80000100a00 */
[----:B------:R3:W-:Y:S01]  /*a57e0*/  STL.64 [R1+0x8e8], R154 ;  /* 0x0008e89a01007387 */ /* 0x0007e20000100a00 */
[C---:B-1----:R-:W-:Y:S08]  /*a57f0*/  HMMA.1688.F32.TF32 R148, R136.reuse, R108, R172 ;  /* 0x0000006c8894723c */ /* 0x042ff000000810ac */
[C---:B---3--:R-:W-:Y:S01]  /*a5800*/  HMMA.1688.F32.TF32 R152, R136.reuse, R104, R208 ;  /* 0x000000688898723c */ /* 0x048fe200000810d0 */
        /* <DEDUP_REMOVED lines=8> */
[C---:B---3--:R-:W-:Y:S03]  /*a5890*/  HMMA.1688.F32.TF32 R152, R136.reuse, R92, R164 ;  /* 0x0000005c8898723c */ /* 0x048fe600000810a4 */
        /* <DEDUP_REMOVED lines=8> */
[C---:B----4-:R-:W-:Y:S08]  /*a5920*/  HMMA.1688.F32.TF32 R152, R136.reuse, R80, R140 ;  /* 0x000000508898723c */ /* 0x050ff0000008108c */
        /* <DEDUP_REMOVED lines=22> */
[----:B-1----:R-:W2:Y:S04]  /*a5a90*/  LDL.LU R144, [R1+0x1030] ;  /* 0x0010300001907983 */ /* 0x002ea80000300800 */
[----:B------:R-:W2:Y:S04]  /*a5aa0*/  LDL.LU R145, [R1+0x1034] ;  /* 0x0010340001917983 */ /* 0x000ea80000300800 */
[----:B----4-:R-:W4:Y:S04]  /*a5ab0*/  LDL.LU R146, [R1+0x1038] ;  /* 0x0010380001927983 */ /* 0x010f280000300800 */
        /* <DEDUP_REMOVED lines=106> */
[----:B------:R4:W-:Y:S02]  /*a6160*/  STL.64 [R1+0x808], R182 ;  /* 0x000808b601007387 */ /* 0x0009e40000100a00 */
[C---:B----4-:R-:W-:Y:S02]  /*a6170*/  HMMA.1688.F32.TF32 R180, R136.reuse, R16, R248 ;  /* 0x0000001088b4723c */ /* 0x050fe400000810f8 */
[----:B------:R-:W-:Y:S04]  /*a6180*/  STL.64 [R1+0x7f0], R184 ;  /* 0x0007f0b801007387 */ /* 0x000fe80000100a00 */
[----:B------:R1:W-:Y:S02]  /*a6190*/  STL.64 [R1+0x7f8], R186 ;  /* 0x0007f8ba01007387 */ /* 0x0003e40000100a00 */
[C---:B------:R-:W-:Y:S08]  /*a61a0*/  HMMA.1688.F32.TF32 R244, R136.reuse, R12, R244 ;  /* 0x0000000c88f4723c */ /* 0x040ff000000810f4 */
[C---:B-1----:R-:W-:Y:S07]  /*a61b0*/  HMMA.1688.F32.TF32 R184, R136.reuse, R8, R232 ;  /* 0x0000000888b8723c */ /* 0x042fee00000810e8 */
[----:B------:R-:W-:Y:S04]  /*a61c0*/  STL.64 [R1+0x7e0], R180 ;  /* 0x0007e0b401007387 */ /* 0x000fe80000100a00 */
[----:B------:R1:W-:Y:S02]  /*a61d0*/  STL.64 [R1+0x7e8], R182 ;  /* 0x0007e8b601007387 */ /* 0x0003e40000100a00 */
[C---:B-1----:R-:W-:Y:S08]  /*a61e0*/  HMMA.1688.F32.TF32 R180, R136.reuse, R4, R156 ;  /* 0x0000000488b4723c */ /* 0x042ff0000008109c */
        /* <DEDUP_REMOVED lines=25> */
[----:B-1----:R-:W-:Y:S08]  /*a6380*/  HMMA.1688.F32.TF32 R148, R136, R28, R212 ;  /* 0x0000001c8894723c */ /* 0x002ff000000810d4 */
[C---:B------:R-:W-:Y:S01]  /*a6390*/  HMMA.1688.F32.TF32 R136, R132.reuse, R128, R192 ;  /* 0x000000808488723c */ /* 0x040fe200000810c0 */
        /* <DEDUP_REMOVED lines=9> */
[----:B------:R-:W-:Y:S04]  /*a6430*/  LDS R192, [R242+0x86100] ;  /* 0x08610000f2c07984 */ /* 0x000fe80000000800 */
[----:B------:R-:W-:Y:S01]  /*a6440*/  LDS R194, [R242+0x86900] ;  /* 0x08690000f2c27984 */ /* 0x000fe20000000800 */
[C---:B--2---:R-:W-:Y:S03]  /*a6450*/  HMMA.1688.F32.TF32 R136, R132.reuse, R120, R208 ;  /* 0x000000788488723c */ /* 0x044fe600000810d0 */
[----:B------:R-:W-:Y:S04]  /*a6460*/  LDS R193, [R243+0x86100] ;  /* 0x08610000f3c17984 */ /* 0x000fe80000000800 */
[----:B------:R-:W1:Y:S01]  /*a6470*/  LDS R195, [R243+0x86900] ;  /* 0x08690000f3c37984 */ /* 0x000e620000000800 */
[C---:B------:R-:W-:Y:S03]  /*a6480*/  HMMA.1688.F32.TF32 R152, R132.reuse, R116, R168 ;  /* 0x000000748498723c */ /* 0x040fe600000810a8 */
[----:B------:R-:W-:Y:S04]  /*a6490*/  LDS R242, [R242+0x86980] ;  /* 0x08698000f2f27984 */ /* 0x000fe80000000800 */
[----:B------:R-:W-:Y:S04]  /*a64a0*/  LDS R243, [R243+0x86980] ;  /* 0x08698000f3f37984 */ /* 0x000fe80000000800 */
        /* <DEDUP_REMOVED lines=14> */
[C---:B---3--:R-:W-:Y:S03]  /*a6590*/  HMMA.1688.F32.TF32 R136, R132.reuse, R96, R140 ;  /* 0x000000608488723c */ /* 0x048fe6000008108c */
[----:B------:R-:W-:Y:S04]  /*a65a0*/  STL.64 [R1+0x6d0], R152 ;  /* 0x0006d09801007387 */ /* 0x000fe80000100a00 */
[----:B------:R-:W-:Y:S01]  /*a65b0*/  STL.64 [R1+0x6d8], R154 ;  /* 0x0006d89a01007387 */ /* 0x000fe20000100a00 */
[C---:B------:R-:W-:Y:S07]  /*a65c0*/  HMMA.1688.F32.TF32 R144, R132.reuse, R92, R144 ;  /* 0x0000005c8490723c */ /* 0x040fee0000081090 */
[----:B------:R-:W-:Y:S01]  /*a65d0*/  STL.64 [R1+0x6c0], R148 ;  /* 0x0006c09401007387 */ /* 0x000fe20000100a00 */
[C---:B------:R-:W-:Y:S03]  /*a65e0*/  HMMA.1688.F32.TF32 R140, R132.reuse, R88, R188 ;  /* 0x00000058848c723c */ /* 0x040fe600000810bc */
[----:B------:R-:W-:Y:S04]  /*a65f0*/  STL.64 [R1+0x6c8], R150 ;  /* 0x0006c89601007387 */ /* 0x000fe80000100a00 */
[----:B------:R-:W-:Y:S04]  /*a6600*/  STL.64 [R1+0x6b0], R136 ;  /* 0x0006b08801007387 */ /* 0x000fe80000100a00 */
[----:B------:R2:W-:Y:S02]  /*a6610*/  STL.64 [R1+0x6b8], R138 ;  /* 0x0006b88a01007387 */ /* 0x0005e40000100a00 */
[----:B--2---:R-:W-:Y:S02]  /*a6620*/  HMMA.1688.F32.TF32 R136, R132, R84, R236 ;  /* 0x000000548488723c */ /* 0x004fe400000810ec */
[----:B------:R2:W-:Y:S04]  /*a6630*/  STL.64 [R1+0x6a0], R144 ;  /* 0x0006a09001007387 */ /* 0x0005e80000100a00 */
[----:B------:R3:W-:Y:S04]  /*a6640*/  STL.64 [R1+0x6a8], R146 ;  /* 0x0006a89201007387 */ /* 0x0007e80000100a00 */
[----:B--2---:R-:W2:Y:S04]  /*a6650*/  LDL.LU R144, [R1+0x520] ;  /* 0x0005200001907983 */ /* 0x004ea80000300800 */
[----:B------:R4:W-:Y:S04]  /*a6660*/  STL.64 [R1+0x690], R140 ;  /* 0x0006908c01007387 */ /* 0x0009e80000100a00 */
[----:B------:R1:W-:Y:S05]  /*a6670*/  STL.64 [R1+0x698], R142 ;  /* 0x0006988e01007387 */ /* 0x0003ea0000100a00 */
[----:B------:R-:W-:Y:S04]  /*a6680*/  STL.64 [R1+0x680], R136 ;  /* 0x0006808801007387 */ /* 0x000fe80000100a00 */
        /* <DEDUP_REMOVED lines=100> */
[----:B---3--:R-:W-:Y:S08]  /*a6cd0*/  HMMA.1688.F32.TF32 R188, R192, R128, R188 ;  /* 0x00000080c0bc723c */ /* 0x008ff000000810bc */
[C---:B--2---:R-:W-:Y:S08]  /*a6ce0*/  HMMA.1688.F32.TF32 R136, R132.reuse, R80, R184 ;  /* 0x000000508488723c */ /* 0x044ff000000810b8 */
        /* <DEDUP_REMOVED lines=8> */
[----:B------:R-:W-:Y:S01]  /*a6d70*/  STL.64 [R1+0x658], R186 ;  /* 0x000658ba01007387 */ /* 0x000fe20000100a00 */
[C---:B-1----:R-:W-:Y:S08]  /*a6d80*/  HMMA.1688.F32.TF32 R180, R132.reuse, R64, R156 ;  /* 0x0000004084b4723c */ /* 0x042ff0000008109c */
[----:B------:R-:W-:Y:S01]  /*a6d90*/  STL.64 [R1+0x640], R136 ;  /* 0x0006408801007387 */ /* 0x000fe20000100a00 */
[C---:B------:R-:W-:Y:S03]  /*a6da0*/  HMMA.1688.F32.TF32 R156, R132.reuse, R24, R152 ;  /* 0x00000018849c723c */ /* 0x040fe60000081098 */
[----:B------:R1:W-:Y:S05]  /*a6db0*/  STL.64 [R1+0x648], R138 ;  /* 0x0006488a01007387 */ /* 0x0003ea0000100a00 */
[C---:B-1----:R-:W-:Y:S06]  /*a6dc0*/  HMMA.1688.F32.TF32 R136, R132.reuse, R20, R228 ;  /* 0x000000148488723c */ /* 0x042fec00000810e4 */
[----:B------:R-:W-:Y:S04]  /*a6dd0*/  STL.64 [R1+0x630], R180 ;  /* 0x000630b401007387 */ /* 0x000fe80000100a00 */
[----:B------:R-:W-:Y:S01]  /*a6de0*/  STL.64 [R1+0x638], R182 ;  /* 0x000638b601007387 */ /* 0x000fe20000100a00 */
[C---:B------:R-:W-:Y:S04]  /*a6df0*/  HMMA.1688.F32.TF32 R152, R132.reuse, R16, R148 ;  /* 0x000000108498723c */ /* 0x040fe80000081094 */
[----:B------:R-:W-:Y:S04]  /*a6e00*/  STL.64 [R1+0x620], R156 ;  /* 0x0006209c01007387 */ /* 0x000fe80000100a00 */
[----:B------:R-:W-:Y:S01]  /*a6e10*/  STL.64 [R1+0x628], R158 ;  /* 0x0006289e01007387 */ /* 0x000fe20000100a00 */
[C---:B------:R-:W-:Y:S03]  /*a6e20*/  HMMA.1688.F32.TF32 R148, R132.reuse, R12, R224 ;  /* 0x0000000c8494723c */ /* 0x040fe600000810e0 */
[----:B------:R-:W-:Y:S04]  /*a6e30*/  STL.64 [R1+0x610], R136 ;  /* 0x0006108801007387 */ /* 0x000fe80000100a00 */
[----:B------:R1:W-:Y:S02]  /*a6e40*/  STL.64 [R1+0x618], R138 ;  /* 0x0006188a01007387 */ /* 0x0003e40000100a00 */
[C---:B-1----:R-:W-:Y:S05]  /*a6e50*/  HMMA.1688.F32.TF32 R136, R132.reuse, R8, R160 ;  /* 0x000000088488723c */ /* 0x042fea00000810a0 */
[----:B------:R-:W-:Y:S04]  /*a6e60*/  STL.64 [R1+0x600], R152 ;  /* 0x0006009801007387 */ /* 0x000fe80000100a00 */
[----:B------:R1:W-:Y:S05]  /*a6e70*/  STL.64 [R1+0x608], R154 ;  /* 0x0006089a01007387 */ /* 0x0003ea0000100a00 */
[----:B------:R-:W-:Y:S04]  /*a6e80*/  STL.64 [R1+0x5f0], R148 ;  /* 0x0005f09401007387 */ /* 0x000fe80000100a00 */
[----:B------:R2:W-:Y:S01]  /*a6e90*/  STL.64 [R1+0x5f8], R150 ;  /* 0x0005f89601007387 */ /* 0x0005e20000100a00 */
[C---:B-1----:R-:W-:Y:S04]  /*a6ea0*/  HMMA.1688.F32.TF32 R152, R132.reuse, R4, R220 ;  /* 0x000000048498723c */ /* 0x042fe800000810dc */
[----:B------:R-:W-:Y:S04]  /*a6eb0*/  STL.64 [R1+0x5e0], R136 ;  /* 0x0005e08801007387 */ /* 0x000fe80000100a00 */
        /* <DEDUP_REMOVED lines=17> */
[----:B------:R-:W-:Y:S04]  /*a6fd0*/  LDS R208, [R0+0x86180] ;  /* 0x0861800000d07984 */ /* 0x000fe80000000800 */
[----:B------:R-:W-:Y:S01]  /*a6fe0*/  LDS R210, [R0+0x86980] ;  /* 0x0869800000d27984 */ /* 0x000fe20000000800 */
[----:B--2---:R-:W-:Y:S03]  /*a6ff0*/  HMMA.1688.F32.TF32 R148, R132, R36, R204 ;  /* 0x000000248494723c */ /* 0x004fe600000810cc */
[----:B------:R-:W-:Y:S04]  /*a7000*/  STL.64 [R1+0x580], R136 ;  /* 0x0005808801007387 */ /* 0x000fe80000100a00 */
[----:B------:R1:W-:Y:S01]  /*a7010*/  STL.64 [R1+0x588], R138 ;  /* 0x0005888a01007387 */ /* 0x0003e20000100a00 */
[----:B----4-:R-:W-:Y:S03]  /*a7020*/  HMMA.1688.F32.TF32 R140, R192, R120, R140 ;  /* 0x00000078c08c723c */ /* 0x010fe6000008108c */
[----:B------:R-:W-:Y:S04]  /*a7030*/  LDS R209, [R2+0x86180] ;  /* 0x0861800002d17984 */ /* 0x000fe80000000800 */
[----:B------:R-:W2:Y:S01]  /*a7040*/  LDS R211, [R2+0x86980] ;  /* 0x0869800002d37984 */ /* 0x000ea20000000800 */
[C---:B-1----:R-:W-:Y:S08]  /*a7050*/  HMMA.1688.F32.TF32 R136, R132.reuse, R32, R164 ;  /* 0x000000208488723c */ /* 0x042ff000000810a4 */
[----:B------:R-:W-:Y:S01]  /*a7060*/  HMMA.1688.F32.TF32 R132, R132, R28, R200 ;  /* 0x0000001c8484723c */ /* 0x000fe200000810c8 */
[----:B------:R-:W-:Y:S04]  /*a7070*/  STL.64 [R1+0x570], R152 ;  /* 0x0005709801007387 */ /* 0x000fe80000100a00 */
[----:B------:R-:W-:Y:S04]  /*a7080*/  STL.64 [R1+0x578], R154 ;  /* 0x0005789a01007387 */ /* 0x000fe80000100a00 */
[----:B------:R-:W-:Y:S04]  /*a7090*/  STL.64 [R1+0x560], R148 ;  /* 0x0005609401007387 */ /* 0x000fe80000100a00 */
[----:B------:R-:W-:Y:S04]  /*a70a0*/  STL.64 [R1+0x568], R150 ;  /* 0x0005689601007387 */ /* 0x000fe80000100a00 */
[----:B------:R-:W-:Y:S04]  /*a70b0*/  STL.64 [R1+0x550], R136 ;  /* 0x0005508801007387 */ /* 0x000fe80000100a00 */
[----:B------:R1:W-:Y:S04]  /*a70c0*/  STL.64 [R1+0x558], R138 ;  /* 0x0005588a01007387 */ /* 0x0003e80000100a00 */
[----:B------:R-:W-:Y:S04]  /*a70d0*/  STL.64 [R1+0x6a18], R190 ;  /* 0x006a18be01007387 */ /* 0x000fe80000100a00 */
[----:B------:R-:W-:Y:S04]  /*a70e0*/  STL.64 [R1+0x180], R132 ;  /* 0x0001808401007387 */ /* 0x000fe80000100a00 */
[----:B------:R3:W-:Y:S01]  /*a70f0*/  STL.64 [R1+0x188], R134 ;  /* 0x0001888601007387 */ /* 0x0007e20000100a00 */
[C---:B-1----:R-:W-:Y:S08]  /*a7100*/  HMMA.1688.F32.TF32 R136, R192.reuse, R116, R144 ;  /* 0x00000074c088723c */ /* 0x042ff00000081090 */
[C---:B---3--:R-:W-:Y:S01]  /*a7110*/  HMMA.1688.F32.TF32 R132, R192.reuse, R124, R196 ;  /* 0x0000007cc084723c */ /* 0x048fe200000810c4 */
[----:B------:R-:W-:Y:S11]  /*a7120*/  STL.64 [R1+0x6a10], R188 ;  /* 0x006a10bc01007387 */ /* 0x000ff60000100a00 */
[----:B------:R-:W-:Y:S11]  /*a7130*/  @!UPT UIADD3 URZ, URZ, URZ, URZ ;  /* 0x0000003f3f3ff290 */ /* 0x000ff6000fffe03f */
[----:B------:R-:W-:Y:S04]  /*a7140*/  STL.64 [R1+0x540], R132 ;  /* 0x0005408401007387 */ /* 0x000fe80000100a00 */
[----:B------:R1:W-:Y:S04]  /*a7150*/  STL.64 [R1+0x548], R134 ;  /* 0x0005488601007387 */ /* 0x0003e80000100a00 */
        /* <DEDUP_REMOVED lines=12> */
[----:B-1----:R-:W-:Y:S03]  /*a7220*/  HMMA.1688.F32.TF32 R132, R192, R112, R236 ;  /* 0x00000070c084723c */ /* 0x002fe600000810ec */
        /* <DEDUP_REMOVED lines=25> */
[----:B---3--:R-:W3:Y:S01]  /*a73c0*/  LDL.LU R136, [R1+0x410] ;  /* 0x0004100001887983 */ /* 0x008ee20000300800 */
[----:B------:R-:W-:-:S03]  /*a73d0*/  MOV R190, R133 ;  /* 0x0000008500be7202 */ /* 0x000fc60000000f00 */
[----:B------:R-:W3:Y:S01]  /*a73e0*/  LDL.LU R137, [R1+0x414] ;  /* 0x0004140001897983 */ /* 0x000ee20000300800 */
[----:B------:R-:W-:-:S03]  /*a73f0*/  IMAD.MOV.U32 R189, RZ, RZ, R134 ;  /* 0x000000ffffbd7224 */ /* 0x000fc600078e0086 */
[----:B----4-:R-:W3:Y:S01]  /*a7400*/  LDL.LU R138, [R1+0x418] ;  /* 0x00041800018a7983 */ /* 0x010ee20000300800 */
[----:B------:R-:W-:-:S03]  /*a7410*/  IMAD.MOV.U32 R188, RZ, RZ, R135 ;  /* 0x000000ffffbc7224 */ /* 0x000fc600078e0087 */
        /* <DEDUP_REMOVED lines=70> */
[----:B------:R1:W-:Y:S04]  /*a7880*/  STL.64 [R1+0x6a50], R188 ;  /* 0x006a50bc01007387 */ /* 0x0003e80000100a00 */
[----:B-1----:R-:W3:Y:S04]  /*a7890*/  LDL.LU R188, [R1+0x430] ;  /* 0x0004300001bc7983 */ /* 0x002ee80000300800 */
[----:B------:R-:W3:Y:S04]  /*a78a0*/  LDL.LU R189, [R1+0x434] ;  /* 0x0004340001bd7983 */ /* 0x000ee80000300800 */
[----:B------:R-:W3:Y:S04]  /*a78b0*/  LDL.LU R190, [R1+0x438] ;  /* 0x0004380001be7983 */ /* 0x000ee80000300800 */
[----:B------:R-:W3:Y:S01]  /*a78c0*/  LDL.LU R191, [R1+0x43c] ;  /* 0x00043c0001bf7983 */ /* 0x000ee20000300800 */
[C---:B--2---:R-:W-:Y:S11]  /*a78d0*/  HMMA.1688.F32.TF32 R236, R192.reuse, R108, R236 ;  /* 0x0000006cc0ec723c */ /* 0x044ff600000810ec */
[----:B------:R-:W-:Y:S11]  /*a78e0*/  @!UPT UIADD3 URZ, URZ, URZ, URZ ;  /* 0x0000003f3f3ff290 */ /* 0x000ff6000fffe03f */
[----:B------:R-:W-:Y:S01]  /*a78f0*/  @!UPT UIADD3 URZ, URZ, URZ, URZ ;  /* 0x0000003f3f3ff290 */ /* 0x000fe2000fffe03f */
[----:B------:R1:W-:Y:S04]  /*a7900*/  STL.64 [R1+0x500], R236 ;  /* 0x000500ec01007387 */ /* 0x0003e80000100a00 */
[----:B------:R2:W-:Y:S04]  /*a7910*/  STL.64 [R1+0x508], R238 ;  /* 0x000508ee01007387 */ /* 0x0005e80000100a00 */
[----:B-1----:R-:W4:Y:S04]  /*a7920*/  LDL.LU R236, [R1+0x160] ;  /* 0x0001600001ec7983 */ /* 0x002f280000300800 */
[----:B------:R-:W4:Y:S04]  /*a7930*/  LDL.LU R237, [R1+0x164] ;  /* 0x0001640001ed7983 */ /* 0x000f280000300800 */
[----:B--2---:R-:W4:Y:S04]  /*a7940*/  LDL.LU R238, [R1+0x168] ;  /* 0x0001680001ee7983 */ /* 0x004f280000300800 */
[----:B------:R-:W4:Y:S01]  /*a7950*/  LDL.LU R239, [R1+0x16c] ;  /* 0x00016c0001ef7983 */ /* 0x000f220000300800 */
[C---:B---3--:R-:W-:Y:S08]  /*a7960*/  HMMA.1688.F32.TF32 R180, R192.reuse, R104, R180 ;  /* 0x00000068c0b4723c */ /* 0x048ff000000810b4 */
[C---:B------:R-:W-:Y:S08]  /*a7970*/  HMMA.1688.F32.TF32 R184, R192.reuse, R100, R184 ;  /* 0x00000064c0b8723c */ /* 0x040ff000000810b8 */
[C---:B------:R-:W-:Y:S08]  /*a7980*/  HMMA.1688.F32.TF32 R248, R192.reuse, R96, R248 ;  /* 0x00000060c0f8723c */ /* 0x040ff000000810f8 */
[C---:B------:R-:W-:Y:S01]  /*a7990*/  HMMA.1688.F32.TF32 R152, R192.reuse, R92, R152 ;  /* 0x0000005cc098723c */ /* 0x040fe20000081098 */
[----:B------:R-:W-:Y:S07]  /*a79a0*/  STL.64 [R1+0x4f0], R180 ;  /* 0x0004f0b401007387 */ /* 0x000fee0000100a00 */
[C---:B------:R-:W-:Y:S01]  /*a79b0*/  HMMA.1688.F32.TF32 R156, R192.reuse, R88, R156 ;  /* 0x00000058c09c723c */ /* 0x040fe2000008109c */
[----:B------:R1:W-:Y:S07]  /*a79c0*/  STL.64 [R1+0x4f8], R182 ;  /* 0x0004f8b601007387 */ /* 0x0003ee0000100a00 */
[C---:B------:R-:W-:Y:S01]  /*a79d0*/  HMMA.1688.F32.TF32 R148, R192.reuse, R84, R148 ;  /* 0x00000054c094723c */ /* 0x040fe20000081094 */
[----:B-1----:R-:W2:Y:S07]  /*a79e0*/  LDL.LU.64 R182, [R1+0x6df0] ;  /* 0x006df00001b67983 */ /* 0x002eae0000300a00 */
[C---:B------:R-:W-:Y:S01]  /*a79f0*/  HMMA.1688.F32.TF32 R160, R192.reuse, R80, R160 ;  /* 0x00000050c0a0723c */ /* 0x040fe200000810a0 */
[----:B------:R-:W3:Y:S04]  /*a7a00*/  LDL.LU.64 R180, [R1+0x6de8] ;  /* 0x006de80001b47983 */ /* 0x000ee80000300a00 */
[----:B------:R-:W-:Y:S03]  /*a7a10*/  STL.64 [R1+0x4e0], R184 ;  /* 0x0004e0b801007387 */ /* 0x000fe60000100a00 */
[C---:B------:R-:W-:Y:S01]  /*a7a20*/  HMMA.1688.F32.TF32 R176, R192.reuse, R76, R176 ;  /* 0x0000004cc0b0723c */ /* 0x040fe200000810b0 */
[----:B------:R1:W-:Y:S07]  /*a7a30*/  STL.64 [R1+0x4e8], R186 ;  /* 0x0004e8ba01007387 */ /* 0x0003ee0000100a00 */
[C---:B------:R-:W-:Y:S01]  /*a7a40*/  HMMA.1688.F32.TF32 R172, R192.reuse, R72, R172 ;  /* 0x00000048c0ac723c */ /* 0x040fe200000810ac */
[----:B-1----:R-:W2:Y:S04]  /*a7a50*/  LDL.LU.64 R186, [R1+0x6de0] ;  /* 0x006de00001ba7983 */ /* 0x002ea80000300a00 */
[----:B------:R-:W2:Y:S04]  /*a7a60*/  LDL.LU.64 R184, [R1+0x6dd8] ;  /* 0x006dd80001b87983 */ /* 0x000ea80000300a00 */
        /* <DEDUP_REMOVED lines=15> */
[----:B------:R-:W-:Y:S01]  /*a7b60*/  STL.64 [R1+0x4a0], R148 ;  /* 0x0004a09401007387 */ /* 0x000fe20000100a00 */
[C---:B------:R-:W-:Y:S03]  /*a7b70*/  HMMA.1688.F32.TF32 R188, R192.reuse, R20, R188 ;  /* 0x00000014c0bc723c */ /* 0x040fe600000810bc */
        /* <DEDUP_REMOVED lines=25> */
[----:B------:R-:W-:Y:S04]  /*a7d10*/  STL.64 [R1+0x448], R142 ;  /* 0x0004488e01007387 */ /* 0x000fe80000100a00 */
[----:B-1----:R-:W2:Y:S04]  /*a7d20*/  LDL.LU.64 R140, [R1+0x6d40] ;  /* 0x006d4000018c7983 */ /* 0x002ea80000300a00 */
        /* <DEDUP_REMOVED lines=12> */
[C---:B---3--:R-:W-:Y:S08]  /*a7df0*/  HMMA.1688.F32.TF32 R136, R192.reuse, R60, R228 ;  /* 0x0000003cc088723c */ /* 0x048ff000000810e4 */
        /* <DEDUP_REMOVED lines=18> */
[C---:B-1----:R-:W-:Y:S08]  /*a7f20*/  HMMA.1688.F32.TF32 R132, R192.reuse, R32, R196 ;  /* 0x00000020c084723c */ /* 0x042ff000000810c4 */
[----:B------:R-:W-:Y:S01]  /*a7f30*/  HMMA.1688.F32.TF32 R192, R192, R28, R144 ;  /* 0x0000001cc0c0723c */ /* 0x000fe20000081090 */
[----:B------:R-:W-:Y:S04]  /*a7f40*/  STL.64 [R1+0x390], R188 ;  /* 0x000390bc01007387 */ /* 0x000fe80000100a00 */
[----:B------:R-:W-:Y:S04]  /*a7f50*/  STL.64 [R1+0x398], R190 ;  /* 0x000398be01007387 */ /* 0x000fe80000100a00 */
[----:B------:R1:W-:Y:S04]  /*a7f60*/  STL.64 [R1+0x380], R136 ;  /* 0x0003808801007387 */ /* 0x0003e80000100a00 */
[----:B------:R3:W-:Y:S01]  /*a7f70*/  STL.64 [R1+0x388], R138 ;  /* 0x0003888a01007387 */ /* 0x0007e20000100a00 */
[C---:B----4-:R-:W-:Y:S09]  /*a7f80*/  HMMA.1688.F32.TF32 R196, R208.reuse, R128, R236 ;  /* 0x00000080d0c4723c */ /* 0x050ff200000810ec */
[----:B------:R-:W-:Y:S04]  /*a7f90*/  STL [R1+0x6a04], R192 ;  /* 0x006a04c001007387 */ /* 0x000fe80000100800 */
[----:B------:R4:W-:Y:S04]  /*a7fa0*/  STL.64 [R1+0x370], R132 ;  /* 0x0003708401007387 */ /* 0x0009e80000100a00 */
[----:B------:R1:W-:Y:S04]  /*a7fb0*/  STL.64 [R1+0x378], R134 ;  /* 0x0003788601007387 */ /* 0x0003e80000100a00 */
[----:B------:R1:W-:Y:S04]  /*a7fc0*/  STL [R1+0x6a00], R193 ;  /* 0x006a00c101007387 */ /* 0x0003e80000100800 */
[----:B------:R1:W-:Y:S04]  /*a7fd0*/  STL [R1+0x69fc], R194 ;  /* 0x0069fcc201007387 */ /* 0x0003e80000100800 */
        /* <DEDUP_REMOVED lines=61> */
[----:B------:R1:W-:Y:S04]  /*a83b0*/  STL [R1+0x6a0c], R196 ;  /* 0x006a0cc401007387 */ /* 0x0003e80000100800 */
[----:B------:R1:W-:Y:S04]  /*a83c0*/  STL [R1+0x6a08], R197 ;  /* 0x006a08c501007387 */ /* 0x0003e80000100800 */
[----:B------:R1:W-:Y:S04]  /*a83d0*/  STL [R1+0x69f4], R198 ;  /* 0x0069f4c601007387 */ /* 0x0003e80000100800 */
[----:B------:R1:W-:Y:S04]  /*a83e0*/  STL [R1+0x69f0], R199 ;  /* 0x0069f0c701007387 */ /* 0x0003e80000100800 */
        /* <DEDUP_REMOVED lines=8> */
[----:B------:R-:W-:Y:S04]  /*a8470*/  STL.64 [R1+0x368], R146 ;  /* 0x0003689201007387 */ /* 0x000fe80000100a00 */
[----:B-1----:R-:W2:Y:S01]  /*a8480*/  LDL.LU.64 R144, [R1+0x6d38] ;  /* 0x006d380001907983 */ /* 0x002ea20000300a00 */
[C---:B---3--:R-:W-:Y:S11]  /*a8490*/  HMMA.1688.F32.TF32 R196, R208.reuse, R120, R196 ;  /* 0x00000078d0c4723c */ /* 0x048ff600000810c4 */
[----:B------:R-:W-:Y:S11]  /*a84a0*/  @!UPT UIADD3 URZ, URZ, URZ, URZ ;  /* 0x0000003f3f3ff290 */ /* 0x000ff6000fffe03f */
[----:B------:R-:W-:Y:S01]  /*a84b0*/  @!UPT UIADD3 URZ, URZ, URZ, URZ ;  /* 0x0000003f3f3ff290 */ /* 0x000fe2000fffe03f */
[----:B------:R-:W-:Y:S04]  /*a84c0*/  STL.64 [R1+0x350], R196 ;  /* 0x000350c401007387 */ /* 0x000fe80000100a00 */
[----:B------:R1:W-:Y:S02]  /*a84d0*/  STL.64 [R1+0x358], R198 ;  /* 0x000358c601007387 */ /* 0x0003e40000100a00 */
[C---:B-1----:R-:W-:Y:S08]  /*a84e0*/  HMMA.1688.F32.TF32 R196, R208.reuse, R116, R192 ;  /* 0x00000074d0c4723c */ /* 0x042ff000000810c0 */
[C---:B----4-:R-:W-:Y:S08]  /*a84f0*/  HMMA.1688.F32.TF32 R192, R208.reuse, R112, R188 ;  /* 0x00000070d0c0723c */ /* 0x050ff000000810bc */
[C---:B------:R-:W-:Y:S08]  /*a8500*/  HMMA.1688.F32.TF32 R188, R208.reuse, R108, R132 ;  /* 0x0000006cd0bc723c */ /* 0x040ff00000081084 */
[C---:B------:R-:W-:Y:S01]  /*a8510*/  HMMA.1688.F32.TF32 R132, R208.reuse, R104, R136 ;  /* 0x00000068d084723c */ /* 0x040fe20000081088 */
[----:B------:R1:W-:Y:S04]  /*a8520*/  STL.64 [R1+0x340], R196 ;  /* 0x000340c401007387 */ /* 0x0003e80000100a00 */
[----:B------:R-:W-:Y:S04]  /*a8530*/  STL.64 [R1+0x348], R198 ;  /* 0x000348c601007387 */ /* 0x000fe80000100a00 */
[----:B------:R3:W-:Y:S11]  /*a8540*/  STL.64 [R1+0x330], R192 ;  /* 0x000330c001007387 */ /* 0x0007f60000100a00 */
[----:B------:R-:W-:Y:S04]  /*a8550*/  @!UPT UIADD3 URZ, URZ, URZ, URZ ;  /* 0x0000003f3f3ff290 */ /* 0x000fe8000fffe03f */
[----:B-1----:R-:W-:Y:S01]  /*a8560*/  MOV R196, R132 ;  /* 0x0000008400c47202 */ /* 0x002fe20000000f00 */
[----:B------:R-:W-:Y:S01]  /*a8570*/  IMAD.MOV.U32 R197, RZ, RZ, R133 ;  /* 0x000000ffffc57224 */ /* 0x000fe200078e0085 */
[----:B---3--:R-:W-:Y:S01]  /*a8580*/  MOV R193, R135 ;  /* 0x0000008700c17202 */ /* 0x008fe20000000f00 */
[----:B------:R-:W-:Y:S02]  /*a8590*/  IMAD.MOV.U32 R192, RZ, RZ, R134 ;  /* 0x000000ffffc07224 */ /* 0x000fe400078e0086 */
[C---:B------:R-:W-:Y:S01]  /*a85a0*/  HMMA.1688.F32.TF32 R132, R208.reuse, R100, R244 ;  /* 0x00000064d084723c */ /* 0x040fe200000810f4 */
[----:B------:R-:W-:Y:S04]  /*a85b0*/  STL.64 [R1+0x338], R194 ;  /* 0x000338c201007387 */ /* 0x000fe80000100a00 */
[----:B------:R-:W-:Y:S04]  /*a85c0*/  STL.64 [R1+0x320], R188 ;  /* 0x000320bc01007387 */ /* 0x000fe80000100a00 */
[----:B------:R1:W-:Y:S01]  /*a85d0*/  STL.64 [R1+0x328], R190 ;  /* 0x000328be01007387 */ /* 0x0003e20000100a00 */
[C---:B------:R-:W-:Y:S08]  /*a85e0*/  HMMA.1688.F32.TF32 R136, R208.reuse, R92, R228 ;  /* 0x0000005cd088723c */ /* 0x040ff000000810e4 */
[----:B-1----:R-:W-:Y:S06]  /*a85f0*/  HMMA.1688.F32.TF32 R188, R208, R96, R232 ;  /* 0x00000060d0bc723c */ /* 0x002fec00000810e8 */
[----:B------:R-:W-:Y:S01]  /*a8600*/  IMAD.MOV.U32 R194, RZ, RZ, R132 ;  /* 0x000000ffffc27224 */ /* 0x000fe200078e0084 */
[----:B------:R-:W-:Y:S01]  /*a8610*/  MOV R198, R134 ;  /* 0x0000008600c67202 */ /* 0x000fe20000000f00 */
[----:B------:R-:W-:-:S02]  /*a8620*/  IMAD.MOV.U32 R195, RZ, RZ, R133 ;  /* 0x000000ffffc37224 */ /* 0x000fc400078e0085 */
[----:B------:R-:W-:Y:S02]  /*a8630*/  IMAD.MOV.U32 R199, RZ, RZ, R135 ;  /* 0x000000ffffc77224 */ /* 0x000fe400078e0087 */
[C---:B------:R-:W-:Y:S03]  /*a8640*/  HMMA.1688.F32.TF32 R132, R208.reuse, R88, R224 ;  /* 0x00000058d084723c */ /* 0x040fe600000810e0 */
        /* <DEDUP_REMOVED lines=90> */
[C---:B------:R-:W-:Y:S08]  /*a8bf0*/  HMMA.1688.F32.TF32 R216, R208.reuse, R12, R216 ;  /* 0x0000000cd0d8723c */ /* 0x040ff000000810d8 */
[C---:B------:R-:W-:Y:S07]  /*a8c00*/  HMMA.1688.F32.TF32 R220, R208.reuse, R16, R220 ;  /* 0x00000010d0dc723c */ /* 0x040fee00000810dc */
[----:B------:R-:W-:Y:S04]  /*a8c10*/  STL.64 [R1+0x260], R236 ;  /* 0x000260ec01007387 */ /* 0x000fe80000100a00 */
[----:B------:R1:W-:Y:S04]  /*a8c20*/  STL.64 [R1+0x268], R238 ;  /* 0x000268ee01007387 */ /* 0x0003e80000100a00 */
[----:B-1----:R-:W2:Y:S04]  /*a8c30*/  LDL.LU.64 R238, [R1+0x6d30] ;  /* 0x006d300001ee7983 */ /* 0x002ea80000300a00 */
[----:B------:R-:W3:Y:S04]  /*a8c40*/  LDL.LU.64 R236, [R1+0x6d28] ;  /* 0x006d280001ec7983 */ /* 0x000ee80000300a00 */
[----:B------:R-:W-:Y:S04]  /*a8c50*/  STL.64 [R1+0x250], R192 ;  /* 0x000250c001007387 */ /* 0x000fe80000100a00 */
[----:B------:R1:W-:Y:S02]  /*a8c60*/  STL.64 [R1+0x258], R194 ;  /* 0x000258c201007387 */ /* 0x0003e40000100a00 */
[C---:B-1----:R-:W-:Y:S02]  /*a8c70*/  HMMA.1688.F32.TF32 R192, R208.reuse, R8, R212 ;  /* 0x00000008d0c0723c */ /* 0x042fe400000810d4 */
[----:B------:R-:W-:Y:S04]  /*a8c80*/  STL.64 [R1+0x240], R220 ;  /* 0x000240dc01007387 */ /* 0x000fe80000100a00 */
[----:B------:R-:W-:Y:S04]  /*a8c90*/  STL.64 [R1+0x248], R222 ;  /* 0x000248de01007387 */ /* 0x000fe80000100a00 */
[----:B------:R-:W3:Y:S04]  /*a8ca0*/  LDL.LU R212, [R1+0xec0] ;  /* 0x000ec00001d47983 */ /* 0x000ee80000300800 */
[----:B------:R1:W-:Y:S04]  /*a8cb0*/  STL.64 [R1+0x230], R216 ;  /* 0x000230d801007387 */ /* 0x0003e80000100a00 */
[----:B------:R1:W-:Y:S05]  /*a8cc0*/  STL.64 [R1+0x238], R218 ;  /* 0x000238da01007387 */ /* 0x0003ea0000100a00 */
[----:B------:R-:W-:Y:S04]  /*a8cd0*/  STL.64 [R1+0x220], R192 ;  /* 0x000220c001007387 */ /* 0x000fe80000100a00 */
[----:B------:R1:W-:Y:S04]  /*a8ce0*/  STL.64 [R1+0x228], R194 ;  /* 0x000228c201007387 */ /* 0x0003e80000100a00 */
[----:B------:R-:W3:Y:S04]  /*a8cf0*/  LDL.LU R213, [R1+0xec4] ;  /* 0x000ec40001d57983 */ /* 0x000ee80000300800 */
[----:B------:R-:W3:Y:S04]  /*a8d00*/  LDL.LU R214, [R1+0xec8] ;  /* 0x000ec80001d67983 */ /* 0x000ee80000300800 */
[----:B------:R-:W3:Y:S04]  /*a8d10*/  LDL.LU R215, [R1+0xecc] ;  /* 0x000ecc0001d77983 */ /* 0x000ee80000300800 */
[----:B-1----:R-:W3:Y:S04]  /*a8d20*/  LDL.LU R216, [R1+0xeb0] ;  /* 0x000eb00001d87983 */ /* 0x002ee80000300800 */
[----:B------:R-:W3:Y:S04]  /*a8d30*/  LDL.LU R217, [R1+0xeb4] ;  /* 0x000eb40001d97983 */ /* 0x000ee80000300800 */
[----:B------:R-:W3:Y:S04]  /*a8d40*/  LDL.LU R218, [R1+0xeb8] ;  /* 0x000eb80001da7983 */ /* 0x000ee80000300800 */
[----:B------:R-:W3:Y:S01]  /*a8d50*/  LDL.LU R219, [R1+0xebc] ;  /* 0x000ebc0001db7983 */ /* 0x000ee20000300800 */
[C---:B----4-:R-:W-:Y:S03]  /*a8d60*/  HMMA.1688.F32.TF32 R196, R208.reuse, R4, R196 ;  /* 0x00000004d0c4723c */ /* 0x050fe600000810c4 */
[----:B------:R-:W4:Y:S04]  /*a8d70*/  LDL.LU R220, [R1+0xea0] ;  /* 0x000ea00001dc7983 */ /* 0x000f280000300800 */
[----:B------:R-:W4:Y:S01]  /*a8d80*/  LDL.LU R221, [R1+0xea4] ;  /* 0x000ea40001dd7983 */ /* 0x000f220000300800 */
[C---:B------:R-:W-:Y:S03]  /*a8d90*/  HMMA.1688.F32.TF32 R188, R208.reuse, R60, R188 ;  /* 0x0000003cd0bc723c */ /* 0x040fe600000810bc */
[----:B------:R-:W4:Y:S04]  /*a8da0*/  LDL.LU R222, [R1+0xea8] ;  /* 0x000ea80001de7983 */ /* 0x000f280000300800 */
[----:B------:R-:W4:Y:S01]  /*a8db0*/  LDL.LU R223, [R1+0xeac] ;  /* 0x000eac0001df7983 */ /* 0x000f220000300800 */
[C---:B------:R-:W-:Y:S08]  /*a8dc0*/  HMMA.1688.F32.TF32 R192, R208.reuse, R56, R132 ;  /* 0x00000038d0c0723c */ /* 0x040ff00000081084 */
[C---:B------:R-:W-:Y:S01]  /*a8dd0*/  HMMA.1688.F32.TF32 R132, R208.reuse, R52, R136 ;  /* 0x00000034d084723c */ /* 0x040fe20000081088 */
[----:B------:R-:W-:Y:S04]  /*a8de0*/  STL.64 [R1+0x210], R196 ;  /* 0x000210c401007387 */ /* 0x000fe80000100a00 */
[----:B------:R-:W-:Y:S04]  /*a8df0*/  STL.64 [R1+0x218], R198 ;  /* 0x000218c601007387 */ /* 0x000fe80000100a00 */
[----:B------:R-:W-:Y:S01]  /*a8e00*/  STL.64 [R1+0x200], R188 ;  /* 0x000200bc01007387 */ /* 0x000fe20000100a00 */
[C---:B------:R-:W-:Y:S03]  /*a8e10*/  HMMA.1688.F32.TF32 R136, R208.reuse, R44, R232 ;  /* 0x0000002cd088723c */ /* 0x040fe600000810e8 */
[----:B------:R1:W-:Y:S04]  /*a8e20*/  STL.64 [R1+0x208], R190 ;  /* 0x000208be01007387 */ /* 0x0003e80000100a00 */
[----:B------:R-:W-:Y:S01]  /*a8e30*/  STL.64 [R1+0x1f0], R192 ;  /* 0x0001f0c001007387 */ /* 0x000fe20000100a00 */
[C---:B------:R-:W-:Y:S03]  /*a8e40*/  HMMA.1688.F32.TF32 R200, R208.reuse, R36, R200 ;  /* 0x00000024d0c8723c */ /* 0x040fe600000810c8 */
[----:B------:R-:W-:Y:S05]  /*a8e50*/  STL.64 [R1+0x1f8], R194 ;  /* 0x0001f8c201007387 */ /* 0x000fea0000100a00 */
[C---:B-1----:R-:W-:Y:S01]  /*a8e60*/  HMMA.1688.F32.TF32 R188, R208.reuse, R48, R244 ;  /* 0x00000030d0bc723c */ /* 0x042fe200000810f4 */
[----:B------:R-:W-:Y:S04]  /*a8e70*/  STL.64 [R1+0x1e0], R132 ;  /* 0x0001e08401007387 */ /* 0x000fe80000100a00 */
[----:B------:R1:W-:Y:S03]  /*a8e80*/  STL.64 [R1+0x1e8], R134 ;  /* 0x0001e88601007387 */ /* 0x0003e60000100a00 */
[C---:B------:R-:W-:Y:S08]  /*a8e90*/  HMMA.1688.F32.TF32 R204, R208.reuse, R32, R204 ;  /* 0x00000020d0cc723c */ /* 0x040ff000000810cc */
[C---:B-1----:R-:W-:Y:S08]  /*a8ea0*/  HMMA.1688.F32.TF32 R132, R208.reuse, R40, R228 ;  /* 0x00000028d084723c */ /* 0x042ff000000810e4 */
[----:B------:R-:W-:Y:S01]  /*a8eb0*/  HMMA.1688.F32.TF32 R208, R208, R28, R224 ;  /* 0x0000001cd0d0723c */ /* 0x000fe200000810e0 */
[----:B------:R-:W-:Y:S04]  /*a8ec0*/  STL.64 [R1+0x1d0], R188 ;  /* 0x0001d0bc01007387 */ /* 0x000fe80000100a00 */
[----:B------:R-:W-:Y:S04]  /*a8ed0*/  STL.64 [R1+0x1d8], R190 ;  /* 0x0001d8be01007387 */ /* 0x000fe80000100a00 */
[----:B------:R1:W-:Y:S04]  /*a8ee0*/  STL.64 [R1+0x160], R136 ;  /* 0x0001608801007387 */ /* 0x0003e80000100a00 */
[----:B------:R1:W-:Y:S04]  /*a8ef0*/  STL.64 [R1+0x168], R138 ;  /* 0x0001688a01007387 */ /* 0x0003e80000100a00 */
[----:B------:R-:W-:Y:S04]  /*a8f00*/  STL.64 [R1+0x6918], R202 ;  /* 0x006918ca01007387 */ /* 0x000fe80000100a00 */
[----:B------:R-:W-:Y:S04]  /*a8f10*/  STL.64 [R1+0x150], R132 ;  /* 0x0001508401007387 */ /* 0x000fe80000100a00 */
[----:B------:R-:W-:Y:S04]  /*a8f20*/  STL.64 [R1+0x158], R134 ;  /* 0x0001588601007387 */ /* 0x000fe80000100a00 */
        /* <DEDUP_REMOVED lines=12> */
[----:B------:R1:W-:Y:S01]  /*a8ff0*/  STL.64 [R1+0x6930], R208 ;  /* 0x006930d001007387 */ /* 0x0003e20000100a00 */
[----:B--2---:R-:W-:-:S02]  /*a9000*/  IMAD.MOV.U32 R246, RZ, RZ, R238 ;  /* 0x000000fffff67224 */ /* 0x004fc400078e00ee */
[----:B---3--:R-:W-:Y:S01]  /*a9010*/  IMAD.MOV.U32 R244, RZ, RZ, R236 ;  /* 0x000000fffff47224 */ /* 0x008fe200078e00ec */
[----:B------:R-:W-:Y:S01]  /*a9020*/  MOV R245, R237 ;  /* 0x000000ed00f57202 */ /* 0x000fe20000000f00 */
[----:B------:R-:W-:Y:S01]  /*a9030*/  IMAD.MOV.U32 R247, RZ, RZ, R239 ;  /* 0x000000fffff77224 */ /* 0x000fe200078e00ef */
[C---:B------:R-:W-:Y:S08]  /*a9040*/  HMMA.1688.F32.TF32 R212, R240.reuse, R128, R212 ;  /* 0x00000080f0d4723c */ /* 0x040ff000000810d4 */
[C---:B------:R-:W-:Y:S11]  /*a9050*/  HMMA.1688.F32.TF32 R216, R240.reuse, R124, R216 ;  /* 0x0000007cf0d8723c */ /* 0x040ff600000810d8 */
[----:B------:R-:W-:Y:S04]  /*a9060*/  @!UPT UIADD3 URZ, URZ, URZ, URZ ;  /* 0x0000003f3f3ff290 */ /* 0x000fe8000fffe03f */
[----:B------:R-:W-:Y:S04]  /*a9070*/  STL.64 [R1+0x6948], R214 ;  /* 0x006948d601007387 */ /* 0x000fe80000100a00 */
[----:B------:R2:W-:Y:S04]  /*a9080*/  STL.64 [R1+0x6940], R212 ;  /* 0x006940d401007387 */ /* 0x0005e80000100a00 */
[----:B------:R-:W-:Y:S04]  /*a9090*/  STL.64 [R1+0x6958], R218 ;  /* 0x006958da01007387 */ /* 0x000fe80000100a00 */
[----:B------:R3:W-:Y:S04]  /*a90a0*/  STL.64 [R1+0x6950], R216 ;  /* 0x006950d801007387 */ /* 0x0007e80000100a00 */
[----:B------:R-:W2:Y:S04]  /*a90b0*/  LDL.LU R142, [R1+0xe78] ;  /* 0x000e7800018e7983 */ /* 0x000ea80000300800 */
[----:B------:R-:W2:Y:S04]  /*a90c0*/  LDL.LU R143, [R1+0xe7c] ;  /* 0x000e7c00018f7983 */ /* 0x000ea80000300800 */
[----:B-1----:R-:W3:Y:S04]  /*a90d0*/  LDL.LU R136, [R1+0xe60] ;  /* 0x000e600001887983 */ /* 0x002ee80000300800 */
        /* <DEDUP_REMOVED lines=9> */
[C---:B----4-:R-:W-:Y:S11]  /*a9170*/  HMMA.1688.F32.TF32 R220, R240.reuse, R120, R220 ;  /* 0x00000078f0dc723c */ /* 0x050ff600000810dc */
[----:B------:R-:W-:Y:S11]  /*a9180*/  @!UPT UIADD3 URZ, URZ, URZ, URZ ;  /* 0x0000003f3f3ff290 */ /* 0x000ff6000fffe03f */
[----:B------:R-:W-:Y:S01]  /*a9190*/  @!UPT UIADD3 URZ, URZ, URZ, URZ ;  /* 0x0000003f3f3ff290 */ /* 0x000fe2000fffe03f */
[----:B------:R-:W-:Y:S04]  /*a91a0*/  STL.64 [R1+0x6968], R222 ;  /* 0x006968de01007387 */ /* 0x000fe80000100a00 */
[----:B------:R-:W-:Y:S01]  /*a91b0*/  STL.64 [R1+0x6960], R220 ;  /* 0x006960dc01007387 */ /* 0x000fe20000100a00 */
[C---:B------:R-:W-:Y:S08]  /*a91c0*/  HMMA.1688.F32.TF32 R224, R240.reuse, R116, R224 ;  /* 0x00000074f0e0723c */ /* 0x040ff000000810e0 */
[----:B------:R-:W-:Y:S11]  /*a91d0*/  HMMA.1688.F32.TF32 R228, R240, R112, R228 ;  /* 0x00000070f0e4723c */ /* 0x000ff600000810e4 */
[----:B------:R-:W-:Y:S04]  /*a91e0*/  @!UPT UIADD3 URZ, URZ, URZ, URZ ;  /* 0x0000003f3f3ff290 */ /* 0x000fe8000fffe03f */
[----:B------:R-:W-:Y:S04]  /*a91f0*/  STL.64 [R1+0x6978], R226 ;  /* 0x006978e201007387 */ /* 0x000fe80000100a00 */
[----:B------:R-:W-:Y:S04]  /*a9200*/  STL.64 [R1+0x6970], R224 ;  /* 0x006970e001007387 */ /* 0x000fe80000100a00 */
[----:B------:R-:W-:Y:S04]  /*a9210*/  STL [R1+0x68e8], R228 ;  /* 0x0068e8e401007387 */ /* 0x000fe80000100800 */
[----:B------:R-:W-:Y:S04]  /*a9220*/  STL [R1+0x68e4], R229 ;  /* 0x0068e4e501007387 */ /* 0x000fe80000100800 */
[----:B------:R-:W-:Y:S04]  /*a9230*/  STL [R1+0x68e0], R230 ;  /* 0x0068e0e601007387 */ /* 0x000fe80000100800 */
[----:B------:R-:W-:Y:S01]  /*a9240*/  STL [R1+0x68dc], R231 ;  /* 0x0068dce701007387 */ /* 0x000fe20000100800 */
[----:B------:R-:W-:Y:S01]  /*a9250*/  IMAD.MOV.U32 R188, RZ, RZ, R148 ;  /* 0x000000ffffbc7224 */ /* 0x000fe200078e0094 */
[----:B------:R-:W-:Y:S01]  /*a9260*/  MOV R190, R150 ;  /* 0x0000009600be7202 */ /* 0x000fe20000000f00 */
[----:B------:R-:W-:-:S02]  /*a9270*/  IMAD.MOV.U32 R189, RZ, RZ, R149 ;  /* 0x000000ffffbd7224 */ /* 0x000fc400078e0095 */
[----:B------:R-:W-:Y:S01]  /*a9280*/  IMAD.MOV.U32 R191, RZ, RZ, R151 ;  /* 0x000000ffffbf7224 */ /* 0x000fe200078e0097 */
[----:B------:R-:W-:Y:S01]  /*a9290*/  MOV R201, R158 ;  /* 0x0000009e00c97202 */ /* 0x000fe20000000f00 */
[----:B------:R-:W-:Y:S02]  /*a92a0*/  IMAD.MOV.U32 R200, RZ, RZ, R155 ;  /* 0x000000ffffc87224 */ /* 0x000fe400078e009b */
[----:B------:R-:W-:Y:S02]  /*a92b0*/  IMAD.MOV.U32 R202, RZ, RZ, R159 ;  /* 0x000000ffffca7224 */ /* 0x000fe400078e009f */
[----:B------:R-:W-:Y:S01]  /*a92c0*/  IMAD.MOV.U32 R203, RZ, RZ, R163 ;  /* 0x000000ffffcb7224 */ /* 0x000fe200078e00a3 */
[C---:B--2---:R-:W-:Y:S08]  /*a92d0*/  HMMA.1688.F32.TF32 R140, R240.reuse, R104, R140 ;  /* 0x00000068f08c723c */ /* 0x044ff0000008108c */
        /* <DEDUP_REMOVED lines=17> */
[----:B------:R-:W-:Y:S01]  /*a93f0*/  STL [R1+0x68d0], R134 ;  /* 0x0068d08601007387 */ /* 0x000fe20000100800 */
[----:B------:R-:W-:-:S03]  /*a9400*/  MOV R244, R157 ;  /* 0x0000009d00f47202 */ /* 0x000fc60000000f00 */
[----:B------:R-:W-:Y:S01]  /*a9410*/  STL [R1+0x68cc], R135 ;  /* 0x0068cc8701007387 */ /* 0x000fe20000100800 */
[----:B------:R-:W-:-:S03]  /*a9420*/  IMAD.MOV.U32 R245, RZ, RZ, R152 ;  /* 0x000000fffff57224 */ /* 0x000fc600078e0098 */
[----:B------:R-:W-:Y:S01]  /*a9430*/  STL.64 [R1+0x6988], R146 ;  /* 0x0069889201007387 */ /* 0x000fe20000100a00 */
[----:B------:R-:W-:-:S03]  /*a9440*/  IMAD.MOV.U32 R246, RZ, RZ, R153 ;  /* 0x000000fffff67224 */ /* 0x000fc600078e0099 */
[----:B------:R-:W-:Y:S01]  /*a9450*/  STL.64 [R1+0x6980], R144 ;  /* 0x0069809001007387 */ /* 0x000fe20000100a00 */
[----:B------:R-:W-:-:S03]  /*a9460*/  MOV R247, R154 ;  /* 0x0000009a00f77202 */ /* 0x000fc60000000f00 */
        /* <DEDUP_REMOVED lines=13> */
[----:B------:R-:W2:Y:S04]  /*a9540*/  LDL.LU R158, [R1+0x6cec] ;  /* 0x006cec00019e7983 */ /* 0x000ea80000300800 */
[----:B------:R-:W2:Y:S04]  /*a9550*/  LDL.LU R159, [R1+0x6ce8] ;  /* 0x006ce800019f7983 */ /* 0x000ea80000300800 */
[----:B------:R-:W2:Y:S01]  /*a9560*/  LDL.LU R163, [R1+0x6ce4] ;  /* 0x006ce40001a37983 */ /* 0x000ea20000300800 */
[----:B------:R-:W-:Y:S03]  /*a9570*/  HMMA.1688.F32.TF32 R176, R240, R24, R176 ;  /* 0x00000018f0b0723c */ /* 0x000fe600000810b0 */
[----:B------:R-:W-:Y:S04]  /*a9580*/  STL.64 [R1+0x6998], R138 ;  /* 0x0069988a01007387 */ /* 0x000fe80000100a00 */
[----:B------:R1:W-:Y:S01]  /*a9590*/  STL.64 [R1+0x6990], R136 ;  /* 0x0069908801007387 */ /* 0x0003e20000100a00 */
[----:B------:R-:W-:Y:S01]  /*a95a0*/  IMAD.MOV.U32 R208, RZ, RZ, R95 ;  /* 0x000000ffffd07224 */ /* 0x000fe200078e005f */
[----:B------:R-:W-:Y:S01]  /*a95b0*/  MOV R210, R107 ;  /* 0x0000006b00d27202 */ /* 0x000fe20000000f00 */
[----:B------:R-:W-:-:S02]  /*a95c0*/  IMAD.MOV.U32 R209, RZ, RZ, R110 ;  /* 0x000000ffffd17224 */ /* 0x000fc400078e006e */
[----:B------:R-:W-:Y:S02]  /*a95d0*/  IMAD.MOV.U32 R211, RZ, RZ, R106 ;  /* 0x000000ffffd37224 */ /* 0x000fe400078e006a */
[----:B------:R-:W-:Y:S01]  /*a95e0*/  IMAD.MOV.U32 R212, RZ, RZ, R103 ;  /* 0x000000ffffd47224 */ /* 0x000fe200078e0067 */
[----:B------:R-:W-:Y:S01]  /*a95f0*/  MOV R213, R6 ;  /* 0x0000000600d57202 */ /* 0x000fe20000000f00 */
[----:B------:R-:W-:Y:S01]  /*a9600*/  IMAD.MOV.U32 R214, RZ, RZ, R7 ;  /* 0x000000ffffd67224 */ /* 0x000fe200078e0007 */
[----:B------:R-:W-:Y:S01]  /*a9610*/  MOV R216, R11 ;  /* 0x0000000b00d87202 */ /* 0x000fe20000000f00 */
[----:B------:R-:W-:Y:S01]  /*a9620*/  IMAD.MOV.U32 R215, RZ, RZ, R10 ;  /* 0x000000ffffd77224 */ /* 0x000fe200078e000a */
[----:B-1----:R-:W-:Y:S01]  /*a9630*/  HMMA.1688.F32.TF32 R136, R240, R8, R244 ;  /* 0x00000008f088723c */ /* 0x002fe200000810f4 */
        /* <DEDUP_REMOVED lines=11> */
[----:B------:R-:W-:Y:S01]  /*a96f0*/  LDS R236, [R0+0x87000] ;  /* 0x0870000000ec7984 */ /* 0x000fe20000000800 */
[----:B------:R-:W-:-:S02]  /*a9700*/  IMAD.MOV.U32 R222, RZ, RZ, R123 ;  /* 0x000000ffffde7224 */ /* 0x000fc400078e007b */
[----:B------:R-:W-:Y:S01]  /*a9710*/  IMAD.MOV.U32 R204, RZ, RZ, R130 ;  /* 0x000000ffffcc7224 */ /* 0x000fe200078e0082 */
[----:B------:R-:W-:Y:S01]  /*a9720*/  LDS R238, [R0+0x87800] ;  /* 0x0878000000ee7984 */ /* 0x000fe20000000800 */
[----:B------:R-:W-:-:S03]  /*a9730*/  IMAD.MOV.U32 R205, RZ, RZ, R131 ;  /* 0x000000ffffcd7224 */ /* 0x000fc600078e0083 */
[----:B------:R-:W-:Y:S04]  /*a9740*/  LDS R237, [R2+0x87000] ;  /* 0x0870000002ed7984 */ /* 0x000fe80000000800 */
[----:B------:R-:W1:Y:S01]  /*a9750*/  LDS R239, [R2+0x87800] ;  /* 0x0878000002ef7984 */ /* 0x000e620000000800 */
[C---:B----4-:R-:W-:Y:S08]  /*a9760*/  HMMA.1688.F32.TF32 R148, R240.reuse, R88, R148 ;  /* 0x00000058f094723c */ /* 0x050ff00000081094 */
[C---:B---3--:R-:W-:Y:S08]  /*a9770*/  HMMA.1688.F32.TF32 R152, R240.reuse, R84, R152 ;  /* 0x00000054f098723c */ /* 0x048ff00000081098 */
[C---:B--2---:R-:W-:Y:S08]  /*a9780*/  HMMA.1688.F32.TF32 R156, R240.reuse, R80, R156 ;  /* 0x00000050f09c723c */ /* 0x044ff0000008109c */
        /* <DEDUP_REMOVED lines=19> */
[----:B------:R-:W-:Y:S04]  /*a98c0*/  STL.64 [R1+0xd10], R132 ;  /* 0x000d108401007387 */ /* 0x000fe80000100a00 */
[----:B------:R3:W-:Y:S04]  /*a98d0*/  STL.64 [R1+0xd18], R134 ;  /* 0x000d188601007387 */ /* 0x0007e80000100a00 */
[----:B------:R-:W2:Y:S04]  /*a98e0*/  LDL.LU R193, [R1+0xdc4] ;  /* 0x000dc40001c17983 */ /* 0x000ea80000300800 */
[----:B------:R-:W2:Y:S04]  /*a98f0*/  LDL.LU R194, [R1+0xdc8] ;  /* 0x000dc80001c27983 */ /* 0x000ea80000300800 */
[----:B------:R-:W2:Y:S01]  /*a9900*/  LDL.LU R195, [R1+0xdcc] ;  /* 0x000dcc0001c37983 */ /* 0x000ea20000300800 */
[----:B---3--:R-:W-:Y:S03]  /*a9910*/  HMMA.1688.F32.TF32 R132, R240, R16, R200 ;  /* 0x00000010f084723c */ /* 0x008fe600000810c8 */
[----:B------:R-:W3:Y:S04]  /*a9920*/  LDL.LU R196, [R1+0xe30] ;  /* 0x000e300001c47983 */ /* 0x000ee80000300800 */
[----:B------:R-:W3:Y:S04]  /*a9930*/  LDL.LU R197, [R1+0xe34] ;  /* 0x000e340001c57983 */ /* 0x000ee80000300800 */
[----:B------:R-:W3:Y:S04]  /*a9940*/  LDL.LU R198, [R1+0xe38] ;  /* 0x000e380001c67983 */ /* 0x000ee80000300800 */
[----:B------:R-:W3:Y:S09]  /*a9950*/  LDL.LU R199, [R1+0xe3c] ;  /* 0x000e3c0001c77983 */ /* 0x000ef20000300800 */
[----:B------:R-:W-:Y:S01]  /*a9960*/  IMAD.MOV.U32 R230, RZ, RZ, R134 ;  /* 0x000000ffffe67224 */ /* 0x000fe200078e0086 */
[----:B------:R-:W-:Y:S01]  /*a9970*/  MOV R231, R135 ;  /* 0x0000008700e77202 */ /* 0x000fe20000000f00 */
[----:B------:R-:W-:Y:S01]  /*a9980*/  IMAD.MOV.U32 R229, RZ, RZ, R133 ;  /* 0x000000ffffe57224 */ /* 0x000fe200078e0085 */
[----:B------:R-:W-:-:S02]  /*a9990*/  MOV R228, R132 ;  /* 0x0000008400e47202 */ /* 0x000fc40000000f00 */
[----:B------:R-:W-:Y:S01]  /*a99a0*/  HMMA.1688.F32.TF32 R132, R240, R12, R188 ;  /* 0x0000000cf084723c */ /* 0x000fe200000810bc */
[----:B------:R-:W-:Y:S04]  /*a99b0*/  STL.64 [R1+0x6a88], R230 ;  /* 0x006a88e601007387 */ /* 0x000fe80000100a00 */
[----:B------:R-:W-:Y:S04]  /*a99c0*/  STL.64 [R1+0x6a80], R228 ;  /* 0x006a80e401007387 */ /* 0x000fe80000100a00 */
[----:B------:R-:W4:Y:S04]  /*a99d0*/  LDL.LU R188, [R1+0xe20] ;  /* 0x000e200001bc7983 */ /* 0x000f280000300800 */
[----:B------:R-:W4:Y:S04]  /*a99e0*/  LDL.LU R189, [R1+0xe24] ;  /* 0x000e240001bd7983 */ /* 0x000f280000300800 */
[----:B------:R-:W4:Y:S04]  /*a99f0*/  LDL.LU R190, [R1+0xe28] ;  /* 0x000e280001be7983 */ /* 0x000f280000300800 */
[----:B------:R-:W4:Y:S03]  /*a9a00*/  LDL.LU R191, [R1+0xe2c] ;  /* 0x000e2c0001bf7983 */ /* 0x000f260000300800 */
[----:B------:R-:W-:Y:S01]  /*a9a10*/  MOV R234, R134 ;  /* 0x0000008600ea7202 */ /* 0x000fe20000000f00 */
[----:B------:R-:W-:-:S02]  /*a9a20*/  IMAD.MOV.U32 R235, RZ, RZ, R135 ;  /* 0x000000ffffeb7224 */ /* 0x000fc400078e0087 */
[----:B------:R-:W-:Y:S02]  /*a9a30*/  IMAD.MOV.U32 R232, RZ, RZ, R132 ;  /* 0x000000ffffe87224 */ /* 0x000fe400078e0084 */
[----:B------:R-:W-:Y:S01]  /*a9a40*/  IMAD.MOV.U32 R233, RZ, RZ, R133 ;  /* 0x000000ffffe97224 */ /* 0x000fe200078e0085 */
[----:B------:R-:W-:Y:S04]  /*a9a50*/  STL.64 [R1+0x6a98], R234 ;  /* 0x006a98ea01007387 */ /* 0x000fe80000100a00 */
[----:B------:R-:W-:Y:S04]  /*a9a60*/  STL.64 [R1+0x6a90], R232 ;  /* 0x006a90e801007387 */ /* 0x000fe80000100a00 */
[----:B------:R-:W4:Y:S04]  /*a9a70*/  LDL.LU R244, [R1+0xe10] ;  /* 0x000e100001f47983 */ /* 0x000f280000300800 */
[----:B------:R-:W4:Y:S04]  /*a9a80*/  LDL.LU R245, [R1+0xe14] ;  /* 0x000e140001f57983 */ /* 0x000f280000300800 */
[----:B------:R-:W4:Y:S04]  /*a9a90*/  LDL.LU R246, [R1+0xe18] ;  /* 0x000e180001f67983 */ /* 0x000f280000300800 */
[----:B------:R-:W4:Y:S01]  /*a9aa0*/  LDL.LU R247, [R1+0xe1c] ;  /* 0x000e1c0001f77983 */ /* 0x000f220000300800 */
[----:B------:R-:W-:Y:S01]  /*a9ab0*/  IMAD.MOV.U32 R142, RZ, RZ, R136 ;  /* 0x000000ffff8e7224 */ /* 0x000fe200078e0088 */
[----:B------:R-:W-:Y:S01]  /*a9ac0*/  MOV R143, R137 ;  /* 0x00000089008f7202 */ /* 0x000fe20000000f00 */
[----:B------:R-:W-:-:S02]  /*a9ad0*/  IMAD.MOV.U32 R134, RZ, RZ, R138 ;  /* 0x000000ffff867224 */ /* 0x000fc400078e008a */
[----:B------:R-:W-:-:S05]  /*a9ae0*/  IMAD.MOV.U32 R135, RZ, RZ, R139 ;  /* 0x000000ffff877224 */ /* 0x000fca00078e008b */
[----:B------:R-:W-:Y:S01]  /*a9af0*/  STL.64 [R1+0x6aa8], R134 ;  /* 0x006aa88601007387 */ /* 0x000fe20000100a00 */
[----:B------:R-:W-:Y:S01]  /*a9b00*/  IMAD.MOV.U32 R203, RZ, RZ, R252 ;  /* 0x000000ffffcb7224 */ /* 0x000fe200078e00fc */
[C---:B--2---:R-:W-:Y:S11]  /*a9b10*/  HMMA.1688.F32.TF32 R136, R240.reuse, R4, R192 ;  /* 0x00000004f088723c */ /* 0x044ff600000810c0 */
[----:B------:R-:W-:Y:S11]  /*a9b20*/  @!UPT UIADD3 URZ, URZ, URZ, URZ ;  /* 0x0000003f3f3ff290 */ /* 0x000ff6000fffe03f */
[----:B------:R-:W-:Y:S02]  /*a9b30*/  @!UPT UIADD3 URZ, URZ, URZ, URZ ;  /* 0x0000003f3f3ff290 */ /* 0x000fe4000fffe03f */
[----:B------:R-:W-:Y:S01]  /*a9b40*/  MOV R132, R136 ;  /* 0x0000008800847202 */ /* 0x000fe20000000f00 */
[----:B------:R-:W-:Y:S01]  /*a9b50*/  IMAD.MOV.U32 R133, RZ, RZ, R137 ;  /* 0x000000ffff857224 */ /* 0x000fe200078e0089 */
[----:B------:R-:W-:Y:S01]  /*a9b60*/  MOV R141, R139 ;  /* 0x0000008b008d7202 */ /* 0x000fe20000000f00 */
[----:B------:R-:W-:Y:S02]  /*a9b70*/  IMAD.MOV.U32 R140, RZ, RZ, R138 ;  /* 0x000000ffff8c7224 */ /* 0x000fe400078e008a */
[C---:B---3--:R-:W-:Y:S01]  /*a9b80*/  HMMA.1688.F32.TF32 R136, R240.reuse, R60, R196 ;  /* 0x0000003cf088723c */ /* 0x048fe200000810c4 */
[----:B------:R4:W-:Y:S04]  /*a9b90*/  STL.64 [R1+0x6aa0], R132 ;  /* 0x006aa08401007387 */ /* 0x0009e80000100a00 */
[----:B------:R-:W2:Y:S04]  /*a9ba0*/  LDL.LU R200, [R1+0xe00] ;  /* 0x000e000001c87983 */ /* 0x000ea80000300800 */
[----:B------:R-:W2:Y:S04]  /*a9bb0*/  LDL.LU R201, [R1+0xe04] ;  /* 0x000e040001c97983 */ /* 0x000ea80000300800 */
[----:B------:R-:W2:Y:S01]  /*a9bc0*/  LDL.LU R202, [R1+0xe08] ;  /* 0x000e080001ca7983 */ /* 0x000ea20000300800 */
[----:B----4-:R-:W-:Y:S10]  /*a9bd0*/  HMMA.1688.F32.TF32 R132, R240, R56, R188 ;  /* 0x00000038f084723c */ /* 0x010ff400000810bc */
[----:B------:R-:W-:-:S02]  /*a9be0*/  IMAD.MOV.U32 R20, RZ, RZ, R139 ;  /* 0x000000ffff147224 */ /* 0x000fc400078e008b */
[----:B------:R-:W-:Y:S01]  /*a9bf0*/  IMAD.MOV.U32 R24, RZ, RZ, R137 ;  /* 0x000000ffff187224 */ /* 0x000fe200078e0089 */
[----:B------:R-:W-:Y:S01]  /*a9c00*/  MOV R21, R138 ;  /* 0x0000008a00157202 */ /* 0x000fe20000000f00 */
[----:B------:R-:W-:Y:S01]  /*a9c10*/  IMAD.MOV.U32 R25, RZ, RZ, R136 ;  /* 0x000000ffff197224 */ /* 0x000fe200078e0088 */
[----:B------:R-:W-:Y:S04]  /*a9c20*/  STL [R1+0x688c], R20 ;  /* 0x00688c1401007387 */ /* 0x000fe80000100800 */
[----:B------:R-:W-:Y:S04]  /*a9c30*/  STL [R1+0x6888], R24 ;  /* 0x0068881801007387 */ /* 0x000fe80000100800 */
[----:B------:R-:W-:Y:S04]  /*a9c40*/  STL [R1+0x6884], R25 ;  /* 0x0068841901007387 */ /* 0x000fe80000100800 */
[----:B------:R-:W-:Y:S04]  /*a9c50*/  STL [R1+0x6880], R21 ;  /* 0x0068801501007387 */ /* 0x000fe80000100800 */
[----:B------:R3:W-:Y:S04]  /*a9c60*/  STL [R1+0xe20], R132 ;  /* 0x000e208401007387 */ /* 0x0007e80000100800 */
[----:B------:R-:W4:Y:S04]  /*a9c70*/  LDL.LU R192, [R1+0xdf0] ;  /* 0x000df00001c07983 */ /* 0x000f280000300800 */
[----:B------:R-:W4:Y:S04]  /*a9c80*/  LDL.LU R193, [R1+0xdf4] ;  /* 0x000df40001c17983 */ /* 0x000f280000300800 */
[----:B------:R-:W4:Y:S04]  /*a9c90*/  LDL.LU R194, [R1+0xdf8] ;  /* 0x000df80001c27983 */ /* 0x000f280000300800 */
[----:B------:R-:W4:Y:S01]  /*a9ca0*/  LDL.LU R195, [R1+0xdfc] ;  /* 0x000dfc0001c37983 */ /* 0x000f220000300800 */
[----:B------:R-:W-:Y:S01]  /*a9cb0*/  IMAD.MOV.U32 R64, RZ, RZ, R135 ;  /* 0x000000ffff407224 */ /* 0x000fe200078e0087 */
[----:B------:R-:W-:Y:S01]  /*a9cc0*/  MOV R252, R133 ;  /* 0x0000008500fc7202 */ /* 0x000fe20000000f00 */
[----:B------:R-:W-:-:S03]  /*a9cd0*/  IMAD.MOV.U32 R65, RZ, RZ, R134 ;  /* 0x000000ffff417224 */ /* 0x000fc600078e0086 */
[----:B------:R-:W-:Y:S04]  /*a9ce0*/  STL [R1+0x6898], R64 ;  /* 0x0068984001007387 */ /* 0x000fe80000100800 */
[----:B------:R-:W-:Y:S04]  /*a9cf0*/  STL [R1+0x6894], R65 ;  /* 0x0068944101007387 */ /* 0x000fe80000100800 */
[----:B------:R-:W-:Y:S04]  /*a9d00*/  STL [R1+0x6890], R252 ;  /* 0x006890fc01007387 */ /* 0x000fe80000100800 */
        /* <DEDUP_REMOVED lines=16> */
[----:B------:R-:W-:-:S04]  /*a9e10*/  IMAD.MOV.U32 R13, RZ, RZ, R134 ;  /* 0x000000ffff0d7224 */ /* 0x000fc800078e0086 */
[----:B------:R-:W-:Y:S04]  /*a9e20*/  STL [R1+0x68a4], R12 ;  /* 0x0068a40c01007387 */ /* 0x000fe80000100800 */
[----:B------:R-:W-:Y:S04]  /*a9e30*/  STL [R1+0x68a0], R13 ;  /* 0x0068a00d01007387 */ /* 0x000fe80000100800 */
[----:B------:R-:W-:Y:S04]  /*a9e40*/  STL [R1+0x689c], R16 ;  /* 0x00689c1001007387 */ /* 0x000fe80000100800 */
[----:B------:R1:W-:Y:S04]  /*a9e50*/  STL [R1+0x687c], R17 ;  /* 0x00687c1101007387 */ /* 0x0003e80000100800 */
[----:B------:R-:W3:Y:S04]  /*a9e60*/  LDL R128, [R1+0x1b08] ;  /* 0x001b080001807983 */ /* 0x000ee80000100800 */
[----:B------:R-:W3:Y:S01]  /*a9e70*/  LDL R129, [R1+0x1b0c] ;  /* 0x001b0c0001817983 */ /* 0x000ee20000100800 */
[C---:B--2---:R-:W-:Y:S11]  /*a9e80*/  HMMA.1688.F32.TF32 R132, R240.reuse, R48, R200 ;  /* 0x00000030f084723c */ /* 0x044ff600000810c8 */
[----:B------:R-:W-:Y:S11]  /*a9e90*/  @!UPT UIADD3 URZ, URZ, URZ, URZ ;  /* 0x0000003f3f3ff290 */ /* 0x000ff6000fffe03f */
[----:B------:R-:W-:Y:S02]  /*a9ea0*/  @!UPT UIADD3 URZ, URZ, URZ, URZ ;  /* 0x0000003f3f3ff290 */ /* 0x000fe4000fffe03f */
[----:B------:R-:W-:Y:S01]  /*a9eb0*/  IMAD.MOV.U32 R9, RZ, RZ, R132 ;  /* 0x000000ffff097224 */ /* 0x000fe200078e0084 */
[----:B------:R-:W-:Y:S01]  /*a9ec0*/  MOV R5, R134 ;  /* 0x0000008600057202 */ /* 0x000fe20000000f00 */
[----:B------:R-:W-:Y:S02]  /*a9ed0*/  IMAD.MOV.U32 R8, RZ, RZ, R133 ;  /* 0x000000ffff087224 */ /* 0x000fe400078e0085 */
[----:B------:R-:W-:Y:S02]  /*a9ee0*/  IMAD.MOV.U32 R4, RZ, RZ, R135 ;  /* 0x000000ffff047224 */ /* 0x000fe400078e0087 */
[C---:B----4-:R-:W-:Y:S03]  /*a9ef0*/  HMMA.1688.F32.TF32 R132, R240.reuse, R44, R192 ;  /* 0x0000002cf084723c */ /* 0x050fe600000810c0 */
[----:B------:R-:W-:Y:S11]  /*a9f00*/  STL [R1+0x68b4], R4 ;  /* 0x0068b40401007387 */ /* 0x000ff60000100800 */
[----:B------:R-:W-:Y:S10]  /*a9f10*/  @!UPT UIADD3 URZ, URZ, URZ, URZ ;  /* 0x0000003f3f3ff290 */ /* 0x000ff4000fffe03f */
[----:B------:R-:W-:Y:S01]  /*a9f20*/  IMAD.MOV.U32 R24, RZ, RZ, R132 ;  /* 0x000000ffff187224 */ /* 0x000fe200078e0084 */
[----:B------:R-:W-:Y:S01]  /*a9f30*/  MOV R25, R133 ;  /* 0x0000008500197202 */ /* 0x000fe20000000f00 */
[----:B------:R-:W-:Y:S02]  /*a9f40*/  IMAD.MOV.U32 R21, RZ, RZ, R134 ;  /* 0x000000ffff157224 */ /* 0x000fe400078e0086 */
[----:B-1----:R-:W-:Y:S02]  /*a9f50*/  IMAD.MOV.U32 R17, RZ, RZ, R135 ;  /* 0x000000ffff117224 */ /* 0x002fe400078e0087 */
[C---:B------:R-:W-:Y:S01]  /*a9f60*/  HMMA.1688.F32.TF32 R132, R240.reuse, R40, R196 ;  /* 0x00000028f084723c */ /* 0x040fe200000810c4 */
[----:B------:R-:W-:Y:S04]  /*a9f70*/  STL [R1+0x68b0], R5 ;  /* 0x0068b00501007387 */ /* 0x000fe80000100800 */
[----:B------:R-:W-:Y:S04]  /*a9f80*/  STL [R1+0x68ac], R8 ;  /* 0x0068ac0801007387 */ /* 0x000fe80000100800 */
[----:B------:R1:W-:Y:S04]  /*a9f90*/  STL [R1+0x68a8], R9 ;  /* 0x0068a80901007387 */ /* 0x0003e80000100800 */
[----:B------:R-:W-:Y:S04]  /*a9fa0*/  STL [R1+0x68c4], R17 ;  /* 0x0068c41101007387 */ /* 0x000fe80000100800 */
[----:B------:R-:W-:Y:S04]  /*a9fb0*/  STL [R1+0x68c0], R21 ;  /* 0x0068c01501007387 */ /* 0x000fe80000100800 */
[----:B------:R-:W-:Y:S03]  /*a9fc0*/  STL [R1+0x68bc], R25 ;  /* 0x0068bc1901007387 */ /* 0x000fe60000100800 */
[----:B------:R-:W-:Y:S01]  /*a9fd0*/  MOV R64, R132 ;  /* 0x0000008400407202 */ /* 0x000fe20000000f00 */
[----:B------:R-:W-:Y:S01]  /*a9fe0*/  IMAD.MOV.U32 R65, RZ, RZ, R133 ;  /* 0x000000ffff417224 */ /* 0x000fe200078e0085 */
[----:B------:R-:W-:Y:S01]  /*a9ff0*/  MOV R20, R135 ;  /* 0x0000008700147202 */ /* 0x000fe20000000f00 */
[----:B------:R-:W-:Y:S01]  /*aa000*/  IMAD.MOV.U32 R252, RZ, RZ, R134 ;  /* 0x000000fffffc7224 */ /* 0x000fe200078e0086 */
[----:B------:R2:W-:Y:S01]  /*aa010*/  STL [R1+0x68b8], R24 ;  /* 0x0068b81801007387 */ /* 0x0005e20000100800 */
[----:B---3--:R-:W-:Y:S03]  /*aa020*/  HMMA.1688.F32.TF32 R132, R240, R36, R188 ;  /* 0x00000024f084723c */ /* 0x008fe600000810bc */
[----:B------:R-:W-:Y:S01]  /*aa030*/  STL [R1+0x68c8], R64 ;  /* 0x0068c84001007387 */ /* 0x000fe20000100800 */
[----:B------:R-:W-:-:S03]  /*aa040*/  IMAD.MOV.U32 R196, RZ, RZ, R111 ;  /* 0x000000ffffc47224 */ /* 0x000fc600078e006f */
[----:B------:R-:W-:Y:S01]  /*aa050*/  MOV R188, R71 ;  /* 0x0000004700bc7202 */ /* 0x000fe20000000f00 */
[----:B------:R-:W-:Y:S01]  /*aa060*/  IMAD.MOV.U32 R189, RZ, RZ, R118 ;  /* 0x000000ffffbd7224 */ /* 0x000fe200078e0076 */
[----:B------:R-:W3:Y:S01]  /*aa070*/  LDL.LU R71, [R1+0x6ce0] ;  /* 0x006ce00001477983 */ /* 0x000ee20000300800 */
[----:B------:R-:W-:Y:S01]  /*aa080*/  IMAD.MOV.U32 R190, RZ, RZ, R115 ;  /* 0x000000ffffbe7224 */ /* 0x000fe200078e0073 */
[----:B------:R-:W-:Y:S02]  /*aa090*/  MOV R191, R114 ;  /* 0x0000007200bf7202 */ /* 0x000fe40000000f00 */
        /* <DEDUP_REMOVED lines=45> */
[----:B------:R-:W4:Y:S04]  /*aa370*/  LDL.LU R26, [R1+0x6c64] ;  /* 0x006c6400011a7983 */ /* 0x000f280000300800 */
[----:B------:R-:W4:Y:S01]  /*aa380*/  LDL.LU R27, [R1+0x6c60] ;  /* 0x006c6000011b7983 */ /* 0x000f220000300800 */
[----:B------:R-:W-:-:S03]  /*aa390*/  IMAD.MOV.U32 R137, RZ, RZ, R74 ;  /* 0x000000ffff897224 */ /* 0x000fc600078e004a */
[----:B------:R-:W4:Y:S01]  /*aa3a0*/  LDL.LU R66, [R1+0x6c5c] ;  /* 0x006c5c0001427983 */ /* 0x000f220000300800 */
[----:B------:R-:W-:-:S03]  /*aa3b0*/  IMAD.MOV.U32 R138, RZ, RZ, R75 ;  /* 0x000000ffff8a7224 */ /* 0x000fc600078e004b */
[----:B------:R-:W4:Y:S01]  /*aa3c0*/  LDL.LU R67, [R1+0x6c58] ;  /* 0x006c580001437983 */ /* 0x000f220000300800 */
[----:B-1----:R-:W-:-:S03]  /*aa3d0*/  IMAD.MOV.U32 R9, RZ, RZ, R132 ;  /* 0x000000ffff097224 */ /* 0x002fc600078e0084 */
[----:B------:R-:W4:Y:S01]  /*aa3e0*/  LDL.LU R70, [R1+0x6c54] ;  /* 0x006c540001467983 */ /* 0x000f220000300800 */
[----:B------:R-:W-:Y:S01]  /*aa3f0*/  IMAD.MOV.U32 R12, RZ, RZ, R133 ;  /* 0x000000ffff0c7224 */ /* 0x000fe200078e0085 */
[----:B------:R-:W-:Y:S01]  /*aa400*/  MOV R13, R134 ;  /* 0x00000086000d7202 */ /* 0x000fe20000000f00 */
[----:B------:R-:W-:Y:S01]  /*aa410*/  IMAD.MOV.U32 R16, RZ, RZ, R135 ;  /* 0x000000ffff107224 */ /* 0x000fe200078e0087 */
[----:B------:R-:W-:Y:S01]  /*aa420*/  MOV R139, R78 ;  /* 0x0000004e008b7202 */ /* 0x000fe20000000f00 */
[----:B------:R-:W-:Y:S11]  /*aa430*/  HMMA.1688.F32.TF32 R132, R240, R32, R244 ;  /* 0x00000020f084723c */ /* 0x000ff600000810f4 */
[----:B------:R-:W-:Y:S11]  /*aa440*/  @!UPT UIADD3 URZ, URZ, URZ, URZ ;  /* 0x0000003f3f3ff290 */ /* 0x000ff6000fffe03f */
[----:B------:R-:W-:Y:S02]  /*aa450*/  @!UPT UIADD3 URZ, URZ, URZ, URZ ;  /* 0x0000003f3f3ff290 */ /* 0x000fe4000fffe03f */
[----:B--2---:R-:W-:Y:S01]  /*aa460*/  IMAD.MOV.U32 R24, RZ, RZ, R132 ;  /* 0x000000ffff187224 */ /* 0x004fe200078e0084 */
[----:B------:R-:W-:Y:S01]  /*aa470*/  MOV R4, R133 ;  /* 0x0000008500047202 */ /* 0x000fe20000000f00 */
[----:B------:R-:W-:Y:S02]  /*aa480*/  IMAD.MOV.U32 R5, RZ, RZ, R134 ;  /* 0x000000ffff057224 */ /* 0x000fe400078e0086 */
[----:B------:R-:W-:Y:S01]  /*aa490*/  IMAD.MOV.U32 R8, RZ, RZ, R135 ;  /* 0x000000ffff087224 */ /* 0x000fe200078e0087 */
[----:B---3--:R-:W-:Y:S02]  /*aa4a0*/  MOV R136, R71 ;  /* 0x0000004700887202 */ /* 0x008fe40000000f00 */
[----:B------:R-:W2:Y:S04]  /*aa4b0*/  LDL.LU R71, [R1+0x6c50] ;  /* 0x006c500001477983 */ /* 0x000ea80000300800 */
[----:B------:R-:W3:Y:S04]  /*aa4c0*/  LDL.LU R74, [R1+0x6c4c] ;  /* 0x006c4c00014a7983 */ /* 0x000ee80000300800 */
[----:B------:R-:W3:Y:S04]  /*aa4d0*/  LDL.LU R75, [R1+0x6c48] ;  /* 0x006c4800014b7983 */ /* 0x000ee80000300800 */
[----:B------:R-:W2:Y:S01]  /*aa4e0*/  LDL.LU R78, [R1+0x6c44] ;  /* 0x006c4400014e7983 */ /* 0x000ea20000300800 */
[----:B----4-:R-:W-:Y:S01]  /*aa4f0*/  IMAD.MOV.U32 R155, RZ, RZ, R86 ;  /* 0x000000ffff9b7224 */ /* 0x010fe200078e0056 */
[----:B------:R-:W-:Y:S01]  /*aa500*/  MOV R154, R83 ;  /* 0x00000053009a7202 */ /* 0x000fe20000000f00 */
[----:B------:R-:W-:-:S02]  /*aa510*/  IMAD.MOV.U32 R153, RZ, RZ, R82 ;  /* 0x000000ffff997224 */ /* 0x000fc400078e0052 */
[----:B------:R-:W-:Y:S02]  /*aa520*/  IMAD.MOV.U32 R152, RZ, RZ, R79 ;  /* 0x000000ffff987224 */ /* 0x000fe400078e004f */
[----:B------:R-:W2:Y:S04]  /*aa530*/  LDL.LU R79, [R1+0x6c40] ;  /* 0x006c4000014f7983 */ /* 0x000ea80000300800 */
[----:B------:R-:W4:Y:S04]  /*aa540*/  LDL.LU R82, [R1+0x6c3c] ;  /* 0x006c3c0001527983 */ /* 0x000f280000300800 */
[----:B------:R-:W4:Y:S01]  /*aa550*/  LDL.LU R83, [R1+0x6c38] ;  /* 0x006c380001537983 */ /* 0x000f220000300800 */
[----:B------:R-:W-:Y:S01]  /*aa560*/  IMAD.MOV.U32 R158, RZ, RZ, R91 ;  /* 0x000000ffff9e7224 */ /* 0x000fe200078e005b */
[----:B------:R-:W-:-:S02]  /*aa570*/  MOV R157, R90 ;  /* 0x0000005a009d7202 */ /* 0x000fc40000000f00 */
[----:B------:R-:W2:Y:S01]  /*aa580*/  LDL.LU R86, [R1+0x6c34] ;  /* 0x006c340001567983 */ /* 0x000ea20000300800 */
[----:B------:R-:W-:-:S03]  /*aa590*/  IMAD.MOV.U32 R156, RZ, RZ, R87 ;  /* 0x000000ffff9c7224 */ /* 0x000fc600078e0057 */
[----:B------:R-:W2:Y:S01]  /*aa5a0*/  LDL.LU R87, [R1+0x6c30] ;  /* 0x006c300001577983 */ /* 0x000ea20000300800 */
[----:B------:R-:W-:-:S03]  /*aa5b0*/  IMAD.MOV.U32 R159, RZ, RZ, R94 ;  /* 0x000000ffff9f7224 */ /* 0x000fc600078e005e */
[----:B------:R-:W2:Y:S04]  /*aa5c0*/  LDL.LU R90, [R1+0x6c2c] ;  /* 0x006c2c00015a7983 */ /* 0x000ea80000300800 */
[----:B------:R-:W2:Y:S01]  /*aa5d0*/  LDL.LU R91, [R1+0x6c28] ;  /* 0x006c2800015b7983 */ /* 0x000ea20000300800 */
[----:B------:R-:W-:Y:S02]  /*aa5e0*/  IMAD.MOV.U32 R162, RZ, RZ, R99 ;  /* 0x000000ffffa27224 */ /* 0x000fe400078e0063 */
[----:B------:R-:W-:Y:S01]  /*aa5f0*/  IMAD.MOV.U32 R161, RZ, RZ, R98 ;  /* 0x000000ffffa17224 */ /* 0x000fe200078e0062 */
[----:B------:R-:W2:Y:S01]  /*aa600*/  LDL.LU R94, [R1+0x6c24] ;  /* 0x006c2400015e7983 */ /* 0x000ea20000300800 */
[----:B------:R-:W-:-:S03]  /*aa610*/  MOV R160, R95 ;  /* 0x0000005f00a07202 */ /* 0x000fc60000000f00 */
        /* <DEDUP_REMOVED lines=55> */
[----:B------:R-:W4:Y:S01]  /*aa990*/  LDL.LU R127, [R1+0x6bd8] ;  /* 0x006bd800017f7983 */ /* 0x000f220000300800 */
[----:B------:R-:W-:Y:S01]  /*aa9a0*/  IMAD.MOV.U32 R207, RZ, RZ, R3 ;  /* 0x000000ffffcf7224 */ /* 0x000fe200078e0003 */
[----:B--2---:R-:W-:Y:S02]  /*aa9b0*/  HMMA.1688.F32.TF32 R240, R240, R28, R244 ;  /* 0x0000001cf0f0723c */ /* 0x004fe400000810f4 */
[----:B------:R-:W2:Y:S04]  /*aa9c0*/  LDL.LU.64 R246, [R1+0x6bd0] ;  /* 0x006bd00001f67983 */ /* 0x000ea80000300a00 */
[----:B------:R-:W2:Y:S02]  /*aa9d0*/  LDL.LU.64 R244, [R1+0x6bc8] ;  /* 0x006bc80001f47983 */ /* 0x000ea40000300a00 */
[C---:B---3--:R-:W-:Y:S11]  /*aa9e0*/  HMMA.1688.F32.TF32 R132, R236.reuse, R130, R132 ;  /* 0x00000082ec84723c */ /* 0x048ff60000081084 */
[----:B------:R-:W-:Y:S11]  /*aa9f0*/  @!UPT UIADD3 URZ, URZ, URZ, URZ ;  /* 0x0000003f3f3ff290 */ /* 0x000ff6000fffe03f */
[----:B------:R-:W-:Y:S01]  /*aaa00*/  @!UPT UIADD3 URZ, URZ, URZ, URZ ;  /* 0x0000003f3f3ff290 */ /* 0x000fe2000fffe03f */
[----:B------:R-:W-:Y:S04]  /*aaa10*/  STL.64 [R1+0xd70], R132 ;  /* 0x000d708401007387 */ /* 0x000fe80000100a00 */
[----:B------:R4:W-:Y:S02]  /*aaa20*/  STL.64 [R1+0xd78], R134 ;  /* 0x000d788601007387 */ /* 0x0009e40000100a00 */
[----:B----4-:R-:W-:Y:S11]  /*aaa30*/  HMMA.1688.F32.TF32 R132, R236, R126, R232 ;  /* 0x0000007eec84723c */ /* 0x010ff600000810e8 */
[----:B------:R-:W-:Y:S11]  /*aaa40*/  @!UPT UIADD3 URZ, URZ, URZ, URZ ;  /* 0x0000003f3f3ff290 */ /* 0x000ff6000fffe03f */
[----:B------:R-:W-:Y:S01]  /*aaa50*/  @!UPT UIADD3 URZ, URZ, URZ, URZ ;  /* 0x0000003f3f3ff290 */ /* 0x000fe2000fffe03f */
[----:B------:R-:W-:Y:S01]  /*aaa60*/  STL.64 [R1+0xd60], R132 ;  /* 0x000d608401007387 */ /* 0x000fe20000100a00 */
[----:B------:R-:W-:-:S03]  /*aaa70*/  MOV R3, R135 ;  /* 0x0000008700037202 */ /* 0x000fc60000000f00 */
[----:B------:R1:W-:Y:S02]  /*aaa80*/  STL [R1+0xd68], R134 ;  /* 0x000d688601007387 */ /* 0x0003e40000100800 */
[C---:B-1----:R-:W-:Y:S08]  /*aaa90*/  HMMA.1688.F32.TF32 R132, R236.reuse, R122, R228 ;  /* 0x0000007aec84723c */ /* 0x042ff000000810e4 */
[C---:B------:R-:W-:Y:S08]  /*aaaa0*/  HMMA.1688.F32.TF32 R176, R236.reuse, R118, R176 ;  /* 0x00000076ecb0723c */ /* 0x040ff000000810b0 */
[C---:B------:R-:W-:Y:S07]  /*aaab0*/  HMMA.1688.F32.TF32 R172, R236.reuse, R114, R172 ;  /* 0x00000072ecac723c */ /* 0x040fee00000810ac */
[----:B------:R-:W-:Y:S04]  /*aaac0*/  STL.64 [R1+0xd50], R132 ;  /* 0x000d508401007387 */ /* 0x000fe80000100a00 */
[----:B------:R1:W-:Y:S02]  /*aaad0*/  STL.64 [R1+0xd58], R134 ;  /* 0x000d588601007387 */ /* 0x0003e40000100a00 */
[C---:B-1----:R-:W-:Y:S02]  /*aaae0*/  HMMA.1688.F32.TF32 R132, R236.reuse, R110, R168 ;  /* 0x0000006eec84723c */ /* 0x042fe400000810a8 */
[----:B------:R-:W-:Y:S04]  /*aaaf0*/  STL.64 [R1+0xd30], R176 ;  /* 0x000d30b001007387 */ /* 0x000fe80000100a00 */
[----:B------:R-:W-:Y:S02]  /*aab00*/  STL.64 [R1+0xd38], R178 ;  /* 0x000d38b201007387 */ /* 0x000fe40000100a00 */
[----:B------:R-:W-:Y:S02]  /*aab10*/  HMMA.1688.F32.TF32 R164, R236, R106, R164 ;  /* 0x0000006aeca4723c */ /* 0x000fe400000810a4 */
[----:B------:R-:W-:Y:S04]  /*aab20*/  STL.64 [R1+0xd20], R172 ;  /* 0x000d20ac01007387 */ /* 0x000fe80000100a00 */
[----:B------:R-:W-:Y:S09]  /*aab30*/  STL.64 [R1+0xd28], R174 ;  /* 0x000d28ae01007387 */ /* 0x000ff20000100a00 */
[----:B------:R1:W-:Y:S01]  /*aab40*/  STL.64 [R1+0xe50], R132 ;  /* 0x000e508401007387 */ /* 0x0003e20000100a00 */
[----:B------:R-:W-:-:S02]  /*aab50*/  IMAD.MOV.U32 R33, RZ, RZ, R134 ;  /* 0x000000ffff217224 */ /* 0x000fc400078e0086 */
[----:B------:R-:W-:Y:S02]  /*aab60*/  IMAD.MOV.U32 R32, RZ, RZ, R135 ;  /* 0x000000ffff207224 */ /* 0x000fe400078e0087 */
[C---:B-1----:R-:W-:Y:S03]  /*aab70*/  HMMA.1688.F32.TF32 R132, R236.reuse, R102, R160 ;  /* 0x00000066ec84723c */ /* 0x042fe600000810a0 */
[----:B------:R-:W-:Y:S04]  /*aab80*/  STL.64 [R1+0x1af0], R164 ;  /* 0x001af0a401007387 */ /* 0x000fe80000100a00 */
[----:B------:R-:W-:Y:S01]  /*aab90*/  STL.64 [R1+0x1af8], R166 ;  /* 0x001af8a601007387 */ /* 0x000fe20000100a00 */
[C---:B------:R-:W-:Y:S08]  /*aaba0*/  HMMA.1688.F32.TF32 R156, R236.reuse, R98, R156 ;  /* 0x00000062ec9c723c */ /* 0x040ff0000008109c */
[C---:B------:R-:W-:Y:S07]  /*aabb0*/  HMMA.1688.F32.TF32 R152, R236.reuse, R94, R152 ;  /* 0x0000005eec98723c */ /* 0x040fee0000081098 */
[----:B------:R-:W-:Y:S04]  /*aabc0*/  STL.64 [R1+0x1ae0], R132 ;  /* 0x001ae08401007387 */ /* 0x000fe80000100a00 */
[----:B------:R1:W-:Y:S02]  /*aabd0*/  STL.64 [R1+0x1ae8], R134 ;  /* 0x001ae88601007387 */ /* 0x0003e40000100a00 */
[C---:B-1----:R-:W-:Y:S02]  /*aabe0*/  HMMA.1688.F32.TF32 R132, R236.reuse, R90, R148 ;  /* 0x0000005aec84723c */ /* 0x042fe40000081094 */
        /* <DEDUP_REMOVED lines=13> */
[----:B------:R1:W-:Y:S09]  /*aacc0*/  STL.64 [R1+0x1a98], R138 ;  /* 0x001a988a01007387 */ /* 0x0003f20000100a00 */
        /* <DEDUP_REMOVED lines=22> */
[----:B------:R-:W-:Y:S01]  /*aae30*/  STL.64 [R1+0x1a10], R144 ;  /* 0x001a109001007387 */ /* 0x000fe20000100a00 */
[----:B------:R-:W-:-:S03]  /*aae40*/  MOV R196, R249 ;  /* 0x000000f900c47202 */ /* 0x000fc60000000f00 */
[----:B------:R1:W-:Y:S04]  /*aae50*/  STL.64 [R1+0x1a18], R146 ;  /* 0x001a189201007387 */ /* 0x0003e80000100a00 */
[----:B------:R3:W-:Y:S01]  /*aae60*/  STL.64 [R1+0x1a00], R136 ;  /* 0x001a008801007387 */ /* 0x0007e20000100a00 */
[----:B------:R-:W-:-:S03]  /*aae70*/  IMAD.MOV.U32 R197, RZ, RZ, R248 ;  /* 0x000000ffffc57224 */ /* 0x000fc600078e00f8 */
[----:B------:R4:W-:Y:S04]  /*aae80*/  STL.64 [R1+0x1a08], R138 ;  /* 0x001a088a01007387 */ /* 0x0009e80000100a00 */
[----:B------:R-:W3:Y:S04]  /*aae90*/  LDL.LU R249, [R1+0x6bc4] ;  /* 0x006bc40001f97983 */ /* 0x000ee80000300800 */
[----:B------:R1:W-:Y:S04]  /*aaea0*/  STL.64 [R1+0x19f0], R132 ;  /* 0x0019f08401007387 */ /* 0x0003e80000100a00 */
[----:B------:R1:W-:Y:S04]  /*aaeb0*/  STL.64 [R1+0x19f8], R134 ;  /* 0x0019f88601007387 */ /* 0x0003e80000100a00 */
[----:B------:R-:W4:Y:S01]  /*aaec0*/  LDL.LU R248, [R1+0x6bc0] ;  /* 0x006bc00001f87983 */ /* 0x000f220000300800 */
[----:B------:R-:W-:Y:S01]  /*aaed0*/  IMAD.MOV.U32 R198, RZ, RZ, R38 ;  /* 0x000000ffffc67224 */ /* 0x000fe200078e0026 */
[----:B------:R-:W-:Y:S01]  /*aaee0*/  MOV R199, R39 ;  /* 0x0000002700c77202 */ /* 0x000fe20000000f00 */
[----:B--2---:R-:W-:Y:S01]  /*aaef0*/  IMAD.MOV.U32 R192, RZ, RZ, R244 ;  /* 0x000000ffffc07224 */ /* 0x004fe200078e00f4 */
[----:B------:R-:W2:Y:S01]  /*aaf00*/  LDL.LU R38, [R1+0x6bbc] ;  /* 0x006bbc0001267983 */ /* 0x000ea20000300800 */
[----:B------:R-:W-:-:S03]  /*aaf10*/  IMAD.MOV.U32 R193, RZ, RZ, R245 ;  /* 0x000000ffffc17224 */ /* 0x000fc600078e00f5 */
[----:B------:R-:W2:Y:S04]  /*aaf20*/  LDL.LU R39, [R1+0x6bb8] ;  /* 0x006bb80001277983 */ /* 0x000ea80000300800 */
[----:B------:R-:W2:Y:S04]  /*aaf30*/  LDL.LU R244, [R1+0x6bb4] ;  /* 0x006bb40001f47983 */ /* 0x000ea80000300800 */
[----:B------:R-:W2:Y:S01]  /*aaf40*/  LDL.LU R245, [R1+0x6bb0] ;  /* 0x006bb00001f57983 */ /* 0x000ea20000300800 */
[----:B------:R-:W-:Y:S01]  /*aaf50*/  MOV R194, R58 ;  /* 0x0000003a00c27202 */ /* 0x000fe20000000f00 */
[----:B------:R-:W-:-:S02]  /*aaf60*/  IMAD.MOV.U32 R195, RZ, RZ, R54 ;  /* 0x000000ffffc37224 */ /* 0x000fc400078e0036 */
[----:B------:R-:W2:Y:S01]  /*aaf70*/  LDL.LU R58, [R1+0x6bac] ;  /* 0x006bac00013a7983 */ /* 0x000ea20000300800 */
[----:B------:R-:W-:Y:S01]  /*aaf80*/  IMAD.MOV.U32 R200, RZ, RZ, R50 ;  /* 0x000000ffffc87224 */ /* 0x000fe200078e0032 */
[----:B------:R-:W-:Y:S02]  /*aaf90*/  MOV R201, R42 ;  /* 0x0000002a00c97202 */ /* 0x000fe40000000f00 */
[----:B------:R-:W2:Y:S01]  /*aafa0*/  LDL.LU R54, [R1+0x6ba8] ;  /* 0x006ba80001367983 */ /* 0x000ea20000300800 */
[----:B------:R-:W-:-:S03]  /*aafb0*/  IMAD.MOV.U32 R202, RZ, RZ, R250 ;  /* 0x000000ffffca7224 */ /* 0x000fc600078e00fa */
[----:B------:R-:W2:Y:S01]  /*aafc0*/  LDL.LU R50, [R1+0x6ba4] ;  /* 0x006ba40001327983 */ /* 0x000ea20000300800 */
[----:B------:R-:W-:Y:S01]  /*aafd0*/  IMAD.MOV.U32 R203, RZ, RZ, R251 ;  /* 0x000000ffffcb7224 */ /* 0x000fe200078e00fb */
[----:B------:R-:W-:Y:S02]  /*aafe0*/  MOV R208, R34 ;  /* 0x0000002200d07202 */ /* 0x000fe40000000f00 */
[----:B------:R-:W2:Y:S01]  /*aaff0*/  LDL.LU R42, [R1+0x6ba0] ;  /* 0x006ba000012a7983 */ /* 0x000ea20000300800 */
[----:B------:R-:W-:-:S03]  /*ab000*/  IMAD.MOV.U32 R209, RZ, RZ, R35 ;  /* 0x000000ffffd17224 */ /* 0x000fc600078e0023 */
[----:B------:R-:W2:Y:S01]  /*ab010*/  LDL.LU R250, [R1+0x6b9c] ;  /* 0x006b9c0001fa7983 */ /* 0x000ea20000300800 */
[----:B------:R-:W-:-:S03]  /*ab020*/  IMAD.MOV.U32 R210, RZ, RZ, R30 ;  /* 0x000000ffffd27224 */ /* 0x000fc600078e001e */
[----:B------:R-:W2:Y:S01]  /*ab030*/  LDL.LU R251, [R1+0x6b98] ;  /* 0x006b980001fb7983 */ /* 0x000ea20000300800 */
[----:B------:R-:W-:-:S03]  /*ab040*/  MOV R211, R31 ;  /* 0x0000001f00d37202 */ /* 0x000fc60000000f00 */
[----:B------:R-:W2:Y:S04]  /*ab050*/  LDL.LU R34, [R1+0x6b94] ;  /* 0x006b940001227983 */ /* 0x000ea80000300800 */
[----:B------:R-:W2:Y:S04]  /*ab060*/  LDL.LU R35, [R1+0x6b90] ;  /* 0x006b900001237983 */ /* 0x000ea80000300800 */
[----:B------:R-:W2:Y:S04]  /*ab070*/  LDL.LU R30, [R1+0x6b8c] ;  /* 0x006b8c00011e7983 */ /* 0x000ea80000300800 */
[----:B------:R-:W1:Y:S01]  /*ab080*/  LDL.LU R31, [R1+0x6b88] ;  /* 0x006b8800011f7983 */ /* 0x000e620000300800 */
[----:B---3--:R-:W-:-:S02]  /*ab090*/  IMAD.MOV.U32 R213, RZ, RZ, R249 ;  /* 0x000000ffffd57224 */ /* 0x008fc400078e00f9 */
[----:B----4-:R-:W-:Y:S02]  /*ab0a0*/  IMAD.MOV.U32 R212, RZ, RZ, R248 ;  /* 0x000000ffffd47224 */ /* 0x010fe400078e00f8 */
[----:B------:R-:W3:Y:S04]  /*ab0b0*/  LDL.LU R248, [R1+0x6b84] ;  /* 0x006b840001f87983 */ /* 0x000ee80000300800 */
[----:B------:R-:W4:Y:S01]  /*ab0c0*/  LDL.LU R249, [R1+0x6b80] ;  /* 0x006b800001f97983 */ /* 0x000f220000300800 */
[----:B------:R-:W-:Y:S01]  /*ab0d0*/  MOV R214, R247 ;  /* 0x000000f700d67202 */ /* 0x000fe20000000f00 */
[----:B------:R-:W-:Y:S02]  /*ab0e0*/  IMAD.MOV.U32 R215, RZ, RZ, R246 ;  /* 0x000000ffffd77224 */ /* 0x000fe400078e00f6 */
[----:B------:R-:W4:Y:S01]  /*ab0f0*/  LDL.LU R247, [R1+0x6b7c] ;  /* 0x006b7c0001f77983 */ /* 0x000f220000300800 */
[----:B--2---:R-:W-:-:S03]  /*ab100*/  MOV R217, R244 ;  /* 0x000000f400d97202 */ /* 0x004fc60000000f00 */
[----:B------:R-:W2:Y:S01]  /*ab110*/  LDL.LU R246, [R1+0x6b78] ;  /* 0x006b780001f67983 */ /* 0x000ea20000300800 */
[----:B------:R-:W-:-:S03]  /*ab120*/  IMAD.MOV.U32 R216, RZ, RZ, R245 ;  /* 0x000000ffffd87224 */ /* 0x000fc600078e00f5 */
[----:B------:R-:W2:Y:S04]  /*ab130*/  LDL.LU R245, [R1+0x6b74] ;  /* 0x006b740001f57983 */ /* 0x000ea80000300800 */
[----:B------:R-:W2:Y:S01]  /*ab140*/  LDL.LU R244, [R1+0x6b70] ;  /* 0x006b700001f47983 */ /* 0x000ea20000300800 */
[----:B------:R-:W-:Y:S02]  /*ab150*/  IMAD.MOV.U32 R218, RZ, RZ, R39 ;  /* 0x000000ffffda7224 */ /* 0x000fe400078e0027 */
[----:B------:R-:W-:Y:S01]  /*ab160*/  IMAD.MOV.U32 R219, RZ, RZ, R38 ;  /* 0x000000ffffdb7224 */ /* 0x000fe200078e0026 */
[----:B------:R-:W2:Y:S04]  /*ab170*/  LDL.LU R39, [R1+0x6b6c] ;  /* 0x006b6c0001277983 */ /* 0x000ea80000300800 */
[----:B------:R-:W2:Y:S01]  /*ab180*/  LDL.LU R38, [R1+0x6b68] ;  /* 0x006b680001267983 */ /* 0x000ea20000300800 */
[----:B------:R-:W-:Y:S01]  /*ab190*/  MOV R227, R250 ;  /* 0x000000fa00e37202 */ /* 0x000fe20000000f00 */
[----:B------:R-:W-:-:S02]  /*ab1a0*/  IMAD.MOV.U32 R226, RZ, RZ, R251 ;  /* 0x000000ffffe27224 */ /* 0x000fc400078e00fb */
[----:B------:R-:W-:Y:S01]  /*ab1b0*/  IMAD.MOV.U32 R225, RZ, RZ, R34 ;  /* 0x000000ffffe17224 */ /* 0x000fe200078e0022 */
[----:B------:R-:W-:Y:S02]  /*ab1c0*/  MOV R224, R35 ;  /* 0x0000002300e07202 */ /* 0x000fe40000000f00 */
[----:B------:R-:W2:Y:S04]  /*ab1d0*/  LDL.LU R35, [R1+0x6b64] ;  /* 0x006b640001237983 */ /* 0x000ea80000300800 */
[----:B------:R-:W2:Y:S04]  /*ab1e0*/  LDL.LU R34, [R1+0x6b60] ;  /* 0x006b600001227983 */ /* 0x000ea80000300800 */
[----:B------:R-:W2:Y:S04]  /*ab1f0*/  LDL.LU R251, [R1+0x6b5c] ;  /* 0x006b5c0001fb7983 */ /* 0x000ea80000300800 */
[----:B------:R-:W2:Y:S01]  /*ab200*/  LDL.LU R250, [R1+0x6b58] ;  /* 0x006b580001fa7983 */ /* 0x000ea20000300800 */
[----:B-1----:R-:W-:Y:S01]  /*ab210*/  MOV R146, R31 ;  /* 0x0000001f00927202 */ /* 0x002fe20000000f00 */
[----:B------:R-:W-:-:S02]  /*ab220*/  IMAD.MOV.U32 R147, RZ, RZ, R30 ;  /* 0x000000ffff937224 */ /* 0x000fc400078e001e */
[----:B---3--:R-:W-:Y:S02]  /*ab230*/  IMAD.MOV.U32 R145, RZ, RZ, R248 ;  /* 0x000000ffff917224 */ /* 0x008fe400078e00f8 */
[----:B----4-:R-:W-:Y:S02]  /*ab240*/  IMAD.MOV.U32 R144, RZ, RZ, R249 ;  /* 0x000000ffff907224 */ /* 0x010fe400078e00f9 */
[----:B------:R-:W3:Y:S04]  /*ab250*/  LDL.LU R249, [R1+0x6b54] ;  /* 0x006b540001f97983 */ /* 0x000ee80000300800 */
[----:B------:R-:W4:Y:S04]  /*ab260*/  LDL.LU R248, [R1+0x6b50] ;  /* 0x006b500001f87983 */ /* 0x000f280000300800 */
[----:B------:R-:W4:Y:S04]  /*ab270*/  LDL.LU R31, [R1+0x6b4c] ;  /* 0x006b4c00011f7983 */ /* 0x000f280000300800 */
[----:B------:R-:W4:Y:S01]  /*ab280*/  LDL.LU R30, [R1+0x6b48] ;  /* 0x006b4800011e7983 */ /* 0x000f220000300800 */
[----:B--2---:R-:W-:Y:S01]  /*ab290*/  MOV R137, R245 ;  /* 0x000000f500897202 */ /* 0x004fe20000000f00 */
[----:B------:R-:W-:-:S02]  /*ab2a0*/  IMAD.MOV.U32 R136, RZ, RZ, R244 ;  /* 0x000000ffff887224 */ /* 0x000fc400078e00f4 */
[----:B------:R-:W2:Y:S01]  /*ab2b0*/  LDL.LU R244, [R1+0x6b44] ;  /* 0x006b440001f47983 */ /* 0x000ea20000300800 */
[----:B------:R-:W-:Y:S02]  /*ab2c0*/  IMAD.MOV.U32 R138, RZ, RZ, R246 ;  /* 0x000000ffff8a7224 */ /* 0x000fe400078e00f6 */
[----:B------:R-:W-:Y:S01]  /*ab2d0*/  IMAD.MOV.U32 R139, RZ, RZ, R247 ;  /* 0x000000ffff8b7224 */ /* 0x000fe200078e00f7 */
        /* <DEDUP_REMOVED lines=37> */
[----:B------:R-:W-:Y:S01]  /*ab530*/  MOV R148, R34 ;  /* 0x0000002200947202 */ /* 0x000fe20000000f00 */
        /* <DEDUP_REMOVED lines=15> */
[----:B---3--:R-:W-:Y:S01]  /*ab630*/  IMAD.MOV.U32 R153, RZ, RZ, R249 ;  /* 0x000000ffff997224 */ /* 0x008fe200078e00f9 */
[----:B----4-:R-:W-:Y:S02]  /*ab640*/  MOV R152, R248 ;  /* 0x000000f800987202 */ /* 0x010fe40000000f00 */
[----:B------:R-:W3:Y:S04]  /*ab650*/  LDL.LU R248, [R1+0x6b34] ;  /* 0x006b340001f87983 */ /* 0x000ee80000300800 */
[----:B------:R-:W3:Y:S04]  /*ab660*/  LDL.LU R249, [R1+0x6b30] ;  /* 0x006b300001f97983 */ /* 0x000ee80000300800 */
[----:B------:R-:W3:Y:S01]  /*ab670*/  LDL.LU R250, [R1+0x6b2c] ;  /* 0x006b2c0001fa7983 */ /* 0x000ee20000300800 */
[----:B------:R-:W-:-:S03]  /*ab680*/  IMAD.MOV.U32 R158, RZ, RZ, R30 ;  /* 0x000000ffff9e7224 */ /* 0x000fc600078e001e */
[----:B------:R-:W3:Y:S01]  /*ab690*/  LDL.LU R251, [R1+0x6b28] ;  /* 0x006b280001fb7983 */ /* 0x000ee20000300800 */
[----:B------:R-:W-:-:S03]  /*ab6a0*/  IMAD.MOV.U32 R159, RZ, RZ, R31 ;  /* 0x000000ffff9f7224 */ /* 0x000fc600078e001f */
[----:B------:R-:W4:Y:S04]  /*ab6b0*/  LDL.LU R156, [R1+0xb60] ;  /* 0x000b6000019c7983 */ /* 0x000f280000300800 */
[----:B------:R-:W4:Y:S04]  /*ab6c0*/  LDL.LU R157, [R1+0xb64] ;  /* 0x000b6400019d7983 */ /* 0x000f280000300800 */
        /* <DEDUP_REMOVED lines=17> */
[----:B------:R-:W4:Y:S01]  /*ab7e0*/  LDL.LU R43, [R1+0x6ae0] ;  /* 0x006ae000012b7983 */ /* 0x000f220000300800 */
[----:B------:R-:W-:Y:S01]  /*ab7f0*/  IMAD.MOV.U32 R64, RZ, RZ, R240 ;  /* 0x000000ffff407224 */ /* 0x000fe200078e00f0 */
[----:B------:R-:W-:Y:S01]  /*ab800*/  MOV R17, R241 ;  /* 0x000000f100117202 */ /* 0x000fe20000000f00 */
[----:B------:R-:W-:Y:S01]  /*ab810*/  IMAD.MOV.U32 R21, RZ, RZ, R242 ;  /* 0x000000ffff157224 */ /* 0x000fe200078e00f2 */
[----:B------:R-:W-:Y:S01]  /*ab820*/  LDS R240, [R128+0x87000] ;  /* 0x0870000080f07984 */ /* 0x000fe20000000800 */
[----:B------:R-:W-:-:S03]  /*ab830*/  IMAD.MOV.U32 R25, RZ, RZ, R243 ;  /* 0x000000ffff197224 */ /* 0x000fc600078e00f3 */
[----:B------:R-:W-:Y:S04]  /*ab840*/  LDS R242, [R128+0x87800] ;  /* 0x0878000080f27984 */ /* 0x000fe80000000800 */
[----:B------:R-:W-:Y:S04]  /*ab850*/  LDS R241, [R129+0x87000] ;  /* 0x0870000081f17984 */ /* 0x000fe80000000800 */
[----:B------:R-:W1:Y:S02]  /*ab860*/  LDS R243, [R129+0x87800] ;  /* 0x0878000081f37984 */ /* 0x000e640000000800 */
[----:B-1----:R-:W-:Y:S08]  /*ab870*/  HMMA.1688.F32.TF32 R152, R240, R122, R152 ;  /* 0x0000007af098723c */ /* 0x002ff00000081098 */
[C---:B--2---:R-:W-:Y:S08]  /*ab880*/  HMMA.1688.F32.TF32 R132, R236.reuse, R62, R132 ;  /* 0x0000003eec84723c */ /* 0x044ff00000081084 */
[C---:B------:R-:W-:Y:S08]  /*ab890*/  HMMA.1688.F32.TF32 R232, R236.reuse, R58, R232 ;  /* 0x0000003aece8723c */ /* 0x040ff000000810e8 */
[C---:B---3--:R-:W-:Y:S07]  /*ab8a0*/  HMMA.1688.F32.TF32 R228, R236.reuse, R54, R228 ;  /* 0x00000036ece4723c */ /* 0x048fee00000810e4 */
        /* <DEDUP_REMOVED lines=8> */
[C---:B----4-:R-:W-:Y:S07]  /*ab930*/  HMMA.1688.F32.TF32 R168, R236.reuse, R42, R168 ;  /* 0x0000002aeca8723c */ /* 0x050fee00000810a8 */
        /* <DEDUP_REMOVED lines=8> */
[----:B------:R-:W-:Y:S02]  /*ab9c0*/  HMMA.1688.F32.TF32 R160, R236, R30, R248 ;  /* 0x0000001eeca0723c */ /* 0x000fe400000810f8 */
[----:B------:R-:W-:Y:S04]  /*ab9d0*/  LDS R236, [R0+0x87080] ;  /* 0x0870800000ec7984 */ /* 0x000fe80000000800 */
[----:B------:R-:W-:Y:S04]  /*ab9e0*/  LDS R238, [R0+0x87880] ;  /* 0x0878800000ee7984 */ /* 0x000fe80000000800 */
[----:B------:R-:W-:Y:S04]  /*ab9f0*/  STL.64 [R1+0x1980], R132 ;  /* 0x0019808401007387 */ /* 0x000fe80000100a00 */
[----:B------:R1:W-:Y:S04]  /*aba00*/  STL.64 [R1+0x1988], R134 ;  /* 0x0019888601007387 */ /* 0x0003e80000100a00 */
[----:B------:R-:W-:Y:S04]  /*aba10*/  LDS R237, [R2+0x87080] ;  /* 0x0870800002ed7984 */ /* 0x000fe80000000800 */
[----:B------:R-:W2:Y:S01]  /*aba20*/  LDS R239, [R2+0x87880] ;  /* 0x0878800002ef7984 */ /* 0x000ea20000000800 */
[C---:B-1----:R-:W-:Y:S03]  /*aba30*/  HMMA.1688.F32.TF32 R132, R240.reuse, R130, R244 ;  /* 0x00000082f084723c */ /* 0x042fe600000810f4 */
[----:B------:R-:W-:Y:S04]  /*aba40*/  STL.64 [R1+0x1970], R164 ;  /* 0x001970a401007387 */ /* 0x000fe80000100a00 */
[----:B------:R-:W-:Y:S04]  /*aba50*/  STL.64 [R1+0x1978], R166 ;  /* 0x001978a601007387 */ /* 0x000fe80000100a00 */
[----:B------:R-:W-:Y:S04]  /*aba60*/  STL.64 [R1+0xc30], R160 ;  /* 0x000c30a001007387 */ /* 0x000fe80000100a00 */
[----:B------:R-:W-:Y:S08]  /*aba70*/  STL.64 [R1+0xc38], R162 ;  /* 0x000c38a201007387 */ /* 0x000ff00000100a00 */
[----:B------:R-:W-:Y:S04]  /*aba80*/  STL.64 [R1+0xc10], R132 ;  /* 0x000c108401007387 */ /* 0x000fe80000100a00 */
[----:B------:R1:W-:Y:S02]  /*aba90*/  STL.64 [R1+0xc18], R134 ;  /* 0x000c188601007387 */ /* 0x0003e40000100a00 */
[C---:B-1----:R-:W-:Y:S11]  /*abaa0*/  HMMA.1688.F32.TF32 R132, R240.reuse, R126, R156 ;  /* 0x0000007ef084723c */ /* 0x042ff6000008109c */
[----:B------:R-:W-:Y:S11]  /*abab0*/  @!UPT UIADD3 URZ, URZ, URZ, URZ ;  /* 0x0000003f3f3ff290 */ /* 0x000ff6000fffe03f */
[----:B------:R-:W-:Y:S01]  /*abac0*/  @!UPT UIADD3 URZ, URZ, URZ, URZ ;  /* 0x0000003f3f3ff290 */ /* 0x000fe2000fffe03f */
[----:B------:R1:W-:Y:S01]  /*abad0*/  STL.64 [R1+0x1960], R132 ;  /* 0x0019608401007387 */ /* 0x0003e20000100a00 */
[----:B------:R-:W-:Y:S02]  /*abae0*/  IMAD.MOV.U32 R29, RZ, RZ, R134 ;  /* 0x000000ffff1d7224 */ /* 0x000fe400078e0086 */
[----:B------:R-:W-:Y:S02]  /*abaf0*/  IMAD.MOV.U32 R28, RZ, RZ, R135 ;  /* 0x000000ffff1c7224 */ /* 0x000fe400078e0087 */
[C---:B-1----:R-:W-:Y:S01]  /*abb00*/  HMMA.1688.F32.TF32 R132, R240.reuse, R118, R148 ;  /* 0x00000076f084723c */ /* 0x042fe20000081094 */
[----:B------:R-:W-:Y:S04]  /*abb10*/  STL.64 [R1+0x1950], R152 ;  /* 0x0019509801007387 */ /* 0x000fe80000100a00 */
[----:B------:R-:W-:Y:S03]  /*abb20*/  STL.64 [R1+0x1958], R154 ;  /* 0x0019589a01007387 */ /* 0x000fe60000100a00 */
        /* <DEDUP_REMOVED lines=35> */
[----:B------:R1:W-:Y:S04]  /*abd60*/  STL.64 [R1+0x1890], R136 ;  /* 0x0018908801007387 */ /* 0x0003e80000100a00 */
[----:B------:R4:W-:Y:S01]  /*abd70*/  STL.64 [R1+0x1898], R138 ;  /* 0x0018988a01007387 */ /* 0x0009e20000100a00 */
[----:B------:R-:W-:-:S03]  /*abd80*/  MOV R192, R187 ;  /* 0x000000bb00c07202 */ /* 0x000fc60000000f00 */
[----:B------:R1:W-:Y:S04]  /*abd90*/  STL.64 [R1+0x1880], R132 ;  /* 0x0018808401007387 */ /* 0x0003e80000100a00 */
[----:B------:R1:W-:Y:S01]  /*abda0*/  STL.64 [R1+0x1888], R134 ;  /* 0x0018888601007387 */ /* 0x0003e20000100a00 */
[----:B------:R-:W-:-:S03]  /*abdb0*/  IMAD.MOV.U32 R193, RZ, RZ, R186 ;  /* 0x000000ffffc17224 */ /* 0x000fc600078e00ba */
[----:B------:R-:W3:Y:S01]  /*abdc0*/  LDL.LU R197, [R1+0xa64] ;  /* 0x000a640001c57983 */ /* 0x000ee20000300800 */
[----:B------:R-:W-:-:S03]  /*abdd0*/  IMAD.MOV.U32 R194, RZ, RZ, R185 ;  /* 0x000000ffffc27224 */ /* 0x000fc600078e00b9 */
[----:B------:R-:W3:Y:S01]  /*abde0*/  LDL.LU R198, [R1+0xa68] ;  /* 0x000a680001c67983 */ /* 0x000ee20000300800 */
[----:B------:R-:W-:-:S03]  /*abdf0*/  MOV R195, R184 ;  /* 0x000000b800c37202 */ /* 0x000fc60000000f00 */
        /* <DEDUP_REMOVED lines=23> */
[----:B----4-:R-:W3:Y:S04]  /*abf70*/  LDL.LU R138, [R1+0x18] ;  /* 0x00001800018a7983 */ /* 0x010ee80000300800 */
        /* <DEDUP_REMOVED lines=53> */
[----:B------:R-:W3:Y:S04]  /*ac2d0*/  LDL.LU R144, [R1] ;  /* 0x0000000001907983 */ /* 0x000ee80000300800 */
[----:B------:R-:W3:Y:S04]  /*ac2e0*/  LDL.LU R145, [R1+0x4] ;  /* 0x0000040001917983 */ /* 0x000ee80000300800 */
[----:B------:R-:W3:Y:S04]  /*ac2f0*/  LDL.LU R146, [R1+0x8] ;  /* 0x0000080001927983 */ /* 0x000ee80000300800 */
[----:B------:R-:W3:Y:S04]  /*ac300*/  LDL.LU R147, [R1+0xc] ;  /* 0x00000c0001937983 */ /* 0x000ee80000300800 */
[----:B------:R-:W3:Y:S04]  /*ac310*/  LDL.LU R224, [R1+0xae0] ;  /* 0x000ae00001e07983 */ /* 0x000ee80000300800 */
[----:B------:R-:W3:Y:S04]  /*ac320*/  LDL.LU R225, [R1+0xae4] ;  /* 0x000ae40001e17983 */ /* 0x000ee80000300800 */
[----:B------:R-:W3:Y:S04]  /*ac330*/  LDL.LU R226, [R1+0xae8] ;  /* 0x000ae80001e27983 */ /* 0x000ee80000300800 */
[----:B------:R-:W3:Y:S01]  /*ac340*/  LDL.LU R227, [R1+0xaec] ;  /* 0x000aec0001e37983 */ /* 0x000ee20000300800 */
[----:B--2---:R-:W-:-:S03]  /*ac350*/  IMAD.MOV.U32 R204, RZ, RZ, R184 ;  /* 0x000000ffffcc7224 */ /* 0x004fc600078e00b8 */
        /* <DEDUP_REMOVED lines=18> */
[----:B------:R-:W2:Y:S01]  /*ac480*/  LDL.LU R183, [R1+0x6ab0] ;  /* 0x006ab00001b77983 */ /* 0x000ea20000300800 */
[C---:B----4-:R-:W-:Y:S08]  /*ac490*/  HMMA.1688.F32.TF32 R148, R240.reuse, R42, R148 ;  /* 0x0000002af094723c */ /* 0x050ff00000081094 */
[C---:B---3--:R-:W-:Y:S08]  /*ac4a0*/  HMMA.1688.F32.TF32 R160, R240.reuse, R54, R160 ;  /* 0x00000036f0a0723c */ /* 0x048ff000000810a0 */
[C---:B------:R-:W-:Y:S08]  /*ac4b0*/  HMMA.1688.F32.TF32 R164, R240.reuse, R58, R164 ;  /* 0x0000003af0a4723c */ /* 0x040ff000000810a4 */
[C---:B------:R-:W-:Y:S08]  /*ac4c0*/  HMMA.1688.F32.TF32 R176, R240.reuse, R10, R176 ;  /* 0x0000000af0b0723c */ /* 0x040ff000000810b0 */
[C---:B------:R-:W-:Y:S08]  /*ac4d0*/  HMMA.1688.F32.TF32 R232, R240.reuse, R18, R232 ;  /* 0x00000012f0e8723c */ /* 0x040ff000000810e8 */
[C---:B------:R-:W-:Y:S08]  /*ac4e0*/  HMMA.1688.F32.TF32 R244, R240.reuse, R66, R244 ;  /* 0x00000042f0f4723c */ /* 0x040ff000000810f4 */
[C---:B------:R-:W-:Y:S11]  /*ac4f0*/  HMMA.1688.F32.TF32 R248, R240.reuse, R26, R248 ;  /* 0x0000001af0f8723c */ /* 0x040ff600000810f8 */
[----:B------:R-:W-:Y:S04]  /*ac500*/  @!UPT UIADD3 URZ, URZ, URZ, URZ ;  /* 0x0000003f3f3ff290 */ /* 0x000fe8000fffe03f */
[----:B------:R-:W-:Y:S04]  /*ac510*/  STL.64 [R1+0x1870], R244 ;  /* 0x001870f401007387 */ /* 0x000fe80000100a00 */
[----:B------:R1:W-:Y:S02]  /*ac520*/  STL.64 [R1+0x1878], R246 ;  /* 0x001878f601007387 */ /* 0x0003e40000100a00 */
[C---:B-1----:R-:W-:Y:S08]  /*ac530*/  HMMA.1688.F32.TF32 R244, R240.reuse, R22, R132 ;  /* 0x00000016f0f4723c */ /* 0x042ff00000081084 */
[C---:B------:R-:W-:Y:S01]  /*ac540*/  HMMA.1688.F32.TF32 R132, R240.reuse, R14, R228 ;  /* 0x0000000ef084723c */ /* 0x040fe200000810e4 */
[----:B------:R-:W-:Y:S04]  /*ac550*/  STL.64 [R1+0x1860], R248 ;  /* 0x001860f801007387 */ /* 0x000fe80000100a00 */
[----:B------:R-:W-:Y:S03]  /*ac560*/  STL.64 [R1+0x1868], R250 ;  /* 0x001868fa01007387 */ /* 0x000fe60000100a00 */
[C---:B------:R-:W-:Y:S07]  /*ac570*/  HMMA.1688.F32.TF32 R172, R240.reuse, R6, R172 ;  /* 0x00000006f0ac723c */ /* 0x040fee00000810ac */
        /* <DEDUP_REMOVED lines=8> */
[----:B------:R-:W-:Y:S04]  /*ac600*/  STL.64 [R1+0x1828], R178 ;  /* 0x001828b201007387 */ /* 0x000fe80000100a00 */
[----:B------:R-:W-:Y:S04]  /*ac610*/  STL.64 [R1+0x1810], R172 ;  /* 0x001810ac01007387 */ /* 0x000fe80000100a00 */
[----:B------:R-:W-:Y:S09]  /*ac620*/  STL.64 [R1+0x1818], R174 ;  /* 0x001818ae01007387 */ /* 0x000ff20000100a00 */
[----:B------:R-:W-:Y:S04]  /*ac630*/  STL.64 [R1+0x1800], R132 ;  /* 0x0018008401007387 */ /* 0x000fe80000100a00 */
[----:B------:R1:W-:Y:S02]  /*ac640*/  STL.64 [R1+0x1808], R134 ;  /* 0x0018088601007387 */ /* 0x0003e40000100a00 */
[C---:B-1----:R-:W-:Y:S02]  /*ac650*/  HMMA.1688.F32.TF32 R132, R240.reuse, R50, R156 ;  /* 0x00000032f084723c */ /* 0x042fe4000008109c */
[----:B------:R-:W-:Y:S04]  /*ac660*/  STL.64 [R1+0x170], R164 ;  /* 0x000170a401007387 */ /* 0x000fe80000100a00 */
[----:B------:R-:W-:Y:S02]  /*ac670*/  STL.64 [R1+0x178], R166 ;  /* 0x000178a601007387 */ /* 0x000fe40000100a00 */
[C---:B------:R-:W-:Y:S02]  /*ac680*/  HMMA.1688.F32.TF32 R152, R240.reuse, R46, R152 ;  /* 0x0000002ef098723c */ /* 0x040fe40000081098 */
        /* <DEDUP_REMOVED lines=10> */
[----:B--2---:R-:W-:Y:S02]  /*ac730*/  HMMA.1688.F32.TF32 R136, R240, R30, R180 ;  /* 0x0000001ef088723c */ /* 0x004fe400000810b4 */
        /* <DEDUP_REMOVED lines=13> */
[C---:B-1----:R-:W-:Y:S08]  /*ac810*/  HMMA.1688.F32.TF32 R132, R236.reuse, R126, R224 ;  /* 0x0000007eec84723c */ /* 0x042ff000000810e0 */
        /* <DEDUP_REMOVED lines=23> */
[----:B------:R1:W-:Y:S04]  /*ac990*/  STL.64 [R1+0x1760], R144 ;  /* 0x0017609001007387 */ /* 0x0003e80000100a00 */
[----:B------:R3:W-:Y:S04]  /*ac9a0*/  STL.64 [R1+0x1768], R146 ;  /* 0x0017689201007387 */ /* 0x0007e80000100a00 */
[----:B------:R-:W4:Y:S04]  /*ac9b0*/  LDL.LU R196, [R1+0x8d0] ;  /* 0x0008d00001c47983 */ /* 0x000f280000300800 */
[----:B------:R1:W-:Y:S04]  /*ac9c0*/  STL.64 [R1+0x1750], R136 ;  /* 0x0017508801007387 */ /* 0x0003e80000100a00 */
[----:B------:R1:W-:Y:S04]  /*ac9d0*/  STL.64 [R1+0x1758], R138 ;  /* 0x0017588a01007387 */ /* 0x0003e80000100a00 */
[----:B------:R1:W-:Y:S04]  /*ac9e0*/  STL.64 [R1+0x1740], R132 ;  /* 0x0017408401007387 */ /* 0x0003e80000100a00 */
[----:B------:R1:W-:Y:S04]  /*ac9f0*/  STL.64 [R1+0x1748], R134 ;  /* 0x0017488601007387 */ /* 0x0003e80000100a00 */
        /* <DEDUP_REMOVED lines=130> */
[----:B------:R-:W-:Y:S04]  /*ad220*/  STL.64 [R1+0x16e8], R186 ;  /* 0x0016e8ba01007387 */ /* 0x000fe80000100a00 */
[----:B------:R-:W-:Y:S04]  /*ad230*/  STL.64 [R1+0x16d0], R132 ;  /* 0x0016d08401007387 */ /* 0x000fe80000100a00 */
[----:B------:R1:W-:Y:S01]  /*ad240*/  STL.64 [R1+0x16d8], R134 ;  /* 0x0016d88601007387 */ /* 0x0003e20000100a00 */
[C---:B------:R-:W-:Y:S03]  /*ad250*/  HMMA.1688.F32.TF32 R164, R236.reuse, R10, R164 ;  /* 0x0000000aeca4723c */ /* 0x040fe600000810a4 */
[----:B------:R-:W-:Y:S04]  /*ad260*/  LDS R184, [R0+0x87100] ;  /* 0x0871000000b87984 */ /* 0x000fe80000000800 */
[----:B------:R-:W-:Y:S01]  /*ad270*/  LDS R186, [R0+0x87900] ;  /* 0x0879000000ba7984 */ /* 0x000fe20000000800 */
[C---:B-1----:R-:W-:Y:S03]  /*ad280*/  HMMA.1688.F32.TF32 R132, R236.reuse, R14, R168 ;  /* 0x0000000eec84723c */ /* 0x042fe600000810a8 */
[----:B------:R-:W-:Y:S04]  /*ad290*/  STL.64 [R1+0x16c0], R176 ;  /* 0x0016c0b001007387 */ /* 0x000fe80000100a00 */
[----:B------:R-:W-:Y:S04]  /*ad2a0*/  STL.64 [R1+0x16c8], R178 ;  /* 0x0016c8b201007387 */ /* 0x000fe80000100a00 */
[----:B------:R-:W-:Y:S04]  /*ad2b0*/  STL.64 [R1+0x16b0], R172 ;  /* 0x0016b0ac01007387 */ /* 0x000fe80000100a00 */
[----:B------:R-:W-:Y:S01]  /*ad2c0*/  STL.64 [R1+0x16b8], R174 ;  /* 0x0016b8ae01007387 */ /* 0x000fe20000100a00 */
[C---:B------:R-:W-:Y:S03]  /*ad2d0*/  HMMA.1688.F32.TF32 R148, R236.reuse, R54, R148 ;  /* 0x00000036ec94723c */ /* 0x040fe60000081094 */
[----:B------:R-:W-:Y:S04]  /*ad2e0*/  LDS R185, [R2+0x87100] ;  /* 0x0871000002b97984 */ /* 0x000fe80000000800 */
[----:B------:R-:W1:Y:S04]  /*ad2f0*/  LDS R187, [R2+0x87900] ;  /* 0x0879000002bb7984 */ /* 0x000e680000000800 */
[----:B------:R-:W-:Y:S04]  /*ad300*/  STL.64 [R1+0x16a0], R132 ;  /* 0x0016a08401007387 */ /* 0x000fe80000100a00 */
[----:B------:R2:W-:Y:S02]  /*ad310*/  STL.64 [R1+0x16a8], R134 ;  /* 0x0016a88601007387 */ /* 0x0005e40000100a00 */
[C---:B--2---:R-:W-:Y:S02]  /*ad320*/  HMMA.1688.F32.TF32 R132, R236.reuse, R62, R156 ;  /* 0x0000003eec84723c */ /* 0x044fe4000008109c */
[----:B------:R-:W-:Y:S04]  /*ad330*/  STL.64 [R1+0x1690], R164 ;  /* 0x001690a401007387 */ /* 0x000fe80000100a00 */
[----:B------:R-:W-:Y:S04]  /*ad340*/  STL.64 [R1+0x1698], R166 ;  /* 0x001698a601007387 */ /* 0x000fe80000100a00 */
[----:B------:R-:W-:Y:S04]  /*ad350*/  STL.64 [R1+0x1680], R160 ;  /* 0x001680a001007387 */ /* 0x000fe80000100a00 */
[----:B------:R-:W-:Y:S09]  /*ad360*/  STL.64 [R1+0x1688], R162 ;  /* 0x001688a201007387 */ /* 0x000ff20000100a00 */
        /* <DEDUP_REMOVED lines=18> */
[----:B---3--:R-:W-:Y:S03]  /*ad490*/  HMMA.1688.F32.TF32 R136, R236, R30, R212 ;  /* 0x0000001eec88723c */ /* 0x008fe600000810d4 */
[----:B------:R2:W-:Y:S05]  /*ad4a0*/  STL.64 [R1+0x1618], R134 ;  /* 0x0016188601007387 */ /* 0x0005ea0000100a00 */
[C---:B--2---:R-:W-:Y:S06]  /*ad4b0*/  HMMA.1688.F32.TF32 R132, R180.reuse, R130, R208 ;  /* 0x00000082b484723c */ /* 0x044fec00000810d0 */
[----:B------:R-:W-:Y:S04]  /*ad4c0*/  STL.64 [R1+0x1600], R144 ;  /* 0x0016009001007387 */ /* 0x000fe80000100a00 */
[----:B------:R-:W-:Y:S05]  /*ad4d0*/  STL.64 [R1+0x1608], R146 ;  /* 0x0016089201007387 */ /* 0x000fea0000100a00 */
[----:B------:R-:W-:Y:S04]  /*ad4e0*/  STL.64 [R1+0x1c0], R136 ;  /* 0x0001c08801007387 */ /* 0x000fe80000100a00 */
[----:B------:R2:W-:Y:S04]  /*ad4f0*/  STL.64 [R1+0x1c8], R138 ;  /* 0x0001c88a01007387 */ /* 0x0005e80000100a00 */
[----:B------:R-:W-:Y:S01]  /*ad500*/  STL.64 [R1+0x1b0], R132 ;  /* 0x0001b08401007387 */ /* 0x000fe20000100a00 */
[C---:B--2---:R-:W-:Y:S03]  /*ad510*/  HMMA.1688.F32.TF32 R136, R180.reuse, R126, R204 ;  /* 0x0000007eb488723c */ /* 0x044fe600000810cc */
[----:B------:R2:W-:Y:S05]  /*ad520*/  STL.64 [R1+0x1b8], R134 ;  /* 0x0001b88601007387 */ /* 0x0005ea0000100a00 */
[C---:B--2---:R-:W-:Y:S08]  /*ad530*/  HMMA.1688.F32.TF32 R132, R180.reuse, R122, R200 ;  /* 0x0000007ab484723c */ /* 0x044ff000000810c8 */
[C---:B------:R-:W-:Y:S07]  /*ad540*/  HMMA.1688.F32.TF32 R144, R180.reuse, R118, R192 ;  /* 0x00000076b490723c */ /* 0x040fee00000810c0 */
[----:B------:R-:W-:Y:S04]  /*ad550*/  STL.64 [R1+0x15f0], R136 ;  /* 0x0015f08801007387 */ /* 0x000fe80000100a00 */
[----:B------:R2:W-:Y:S04]  /*ad560*/  STL.64 [R1+0x15f8], R138 ;  /* 0x0015f88a01007387 */ /* 0x0005e80000100a00 */
[----:B------:R-:W-:Y:S01]  /*ad570*/  STL.64 [R1+0x15e0], R132 ;  /* 0x0015e08401007387 */ /* 0x000fe20000100a00 */
[C---:B--2---:R-:W-:Y:S03]  /*ad580*/  HMMA.1688.F32.TF32 R136, R180.reuse, R114, R196 ;  /* 0x00000072b488723c */ /* 0x044fe600000810c4 */
[----:B------:R2:W-:Y:S05]  /*ad590*/  STL.64 [R1+0x15e8], R134 ;  /* 0x0015e88601007387 */ /* 0x0005ea0000100a00 */
[C---:B--2---:R-:W-:Y:S01]  /*ad5a0*/  HMMA.1688.F32.TF32 R132, R180.reuse, R110, R188 ;  /* 0x0000006eb484723c */ /* 0x044fe200000810bc */
[----:B------:R-:W-:Y:S04]  /*ad5b0*/  STL.64 [R1+0x15d0], R144 ;  /* 0x0015d09001007387 */ /* 0x000fe80000100a00 */
[----:B------:R-:W-:Y:S04]  /*ad5c0*/  STL.64 [R1+0x15d8], R146 ;  /* 0x0015d89201007387 */ /* 0x000fe80000100a00 */
[----:B------:R-:W2:Y:S06]  /*ad5d0*/  LDL.LU R200, [R1+0x1a0] ;  /* 0x0001a00001c87983 */ /* 0x000eac0000300800 */
        /* <DEDUP_REMOVED lines=141> */
[C---:B------:R-:W-:Y:S07]  /*adeb0*/  HMMA.1688.F32.TF32 R236, R180.reuse, R78, R236 ;  /* 0x0000004eb4ec723c */ /* 0x040fee00000810ec */
        /* <DEDUP_REMOVED lines=9> */
[----:B------:R1:W-:Y:S02]  /*adf50*/  STL.64 [R1+0x1538], R238 ;  /* 0x001538ee01007387 */ /* 0x0003e40000100a00 */
[C---:B-1----:R-:W-:Y:S08]  /*adf60*/  HMMA.1688.F32.TF32 R236, R180.reuse, R74, R240 ;  /* 0x0000004ab4ec723c */ /* 0x042ff000000810f0 */
[C---:B------:R-:W-:Y:S08]  /*adf70*/  HMMA.1688.F32.TF32 R244, R180.reuse, R70, R244 ;  /* 0x00000046b4f4723c */ /* 0x040ff000000810f4 */
[C---:B------:R-:W-:Y:S07]  /*adf80*/  HMMA.1688.F32.TF32 R240, R180.reuse, R66, R248 ;  /* 0x00000042b4f0723c */ /* 0x040fee00000810f8 */
[----:B------:R-:W-:Y:S04]  /*adf90*/  STL.64 [R1+0x1520], R236 ;  /* 0x001520ec01007387 */ /* 0x000fe80000100a00 */
[----:B------:R1:W-:Y:S02]  /*adfa0*/  STL.64 [R1+0x1528], R238 ;  /* 0x001528ee01007387 */ /* 0x0003e40000100a00 */
[C---:B-1----:R-:W-:Y:S08]  /*adfb0*/  HMMA.1688.F32.TF32 R236, R180.reuse, R26, R168 ;  /* 0x0000001ab4ec723c */ /* 0x042ff000000810a8 */
[C---:B------:R-:W-:Y:S08]  /*adfc0*/  HMMA.1688.F32.TF32 R168, R180.reuse, R22, R164 ;  /* 0x00000016b4a8723c */ /* 0x040ff000000810a4 */
        /* <DEDUP_REMOVED lines=32> */
[C---:B----4-:R-:W-:Y:S03]  /*ae1d0*/  HMMA.1688.F32.TF32 R144, R180.reuse, R42, R212 ;  /* 0x0000002ab490723c */ /* 0x050fe600000810d4 */
        /* <DEDUP_REMOVED lines=8> */
[----:B----4-:R-:W-:Y:S01]  /*ae260*/  HMMA.1688.F32.TF32 R144, R180, R30, R200 ;  /* 0x0000001eb490723c */ /* 0x010fe200000810c8 */
[----:B------:R1:W-:Y:S04]  /*ae270*/  STL.64 [R1+0x1438], R138 ;  /* 0x0014388a01007387 */ /* 0x0003e80000100a00 */
[----:B------:R-:W-:Y:S04]  /*ae280*/  LDS R180, [R128+0x87100] ;  /* 0x0871000080b47984 */ /* 0x000fe80000000800 */
[----:B------:R-:W-:Y:S01]  /*ae290*/  LDS R182, [R128+0x87900] ;  /* 0x0879000080b67984 */ /* 0x000fe20000000800 */
[----:B-1----:R-:W-:Y:S05]  /*ae2a0*/  HMMA.1688.F32.TF32 R136, R184, R130, R192 ;  /* 0x00000082b888723c */ /* 0x002fea00000810c0 */
[----:B------:R-:W-:Y:S04]  /*ae2b0*/  STL.64 [R1+0x1420], R148 ;  /* 0x0014209401007387 */ /* 0x000fe80000100a00 */
[----:B------:R-:W-:Y:S04]  /*ae2c0*/  STL.64 [R1+0x1428], R150 ;  /* 0x0014289601007387 */ /* 0x000fe80000100a00 */
[----:B------:R-:W-:Y:S04]  /*ae2d0*/  STL.64 [R1+0x1a0], R144 ;  /* 0x0001a09001007387 */ /* 0x000fe80000100a00 */
[----:B------:R-:W-:Y:S04]  /*ae2e0*/  STL.64 [R1+0x1a8], R146 ;  /* 0x0001a89201007387 */ /* 0x000fe80000100a00 */
[----:B------:R-:W-:Y:S04]  /*ae2f0*/  LDS R181, [R129+0x87100] ;  /* 0x0871000081b57984 */ /* 0x000fe80000000800 */
[----:B------:R-:W1:Y:S01]  /*ae300*/  LDS R183, [R129+0x87900] ;  /* 0x0879000081b77984 */ /* 0x000e620000000800 */
[----:B------:R-:W-:-:S03]  /*ae310*/  MOV R92, R136 ;  /* 0x00000088005c7202 */ /* 0x000fc60000000f00 */
[----:B------:R2:W-:Y:S01]  /*ae320*/  STL.64 [R1+0x198], R138 ;  /* 0x0001988a01007387 */ /* 0x0005e20000100a00 */
[----:B------:R-:W-:Y:S02]  /*ae330*/  IMAD.MOV.U32 R93, RZ, RZ, R137 ;  /* 0x000000ffff5d7224 */ /* 0x000fe400078e0089 */
        /* <DEDUP_REMOVED lines=60> */
[C---:B----4-:R-:W-:Y:S11]  /*ae700*/  HMMA.1688.F32.TF32 R136, R184.reuse, R114, R136 ;  /* 0x00000072b888723c */ /* 0x050ff60000081088 */
[----:B------:R-:W-:Y:S04]  /*ae710*/  @!UPT UIADD3 URZ, URZ, URZ, URZ ;  /* 0x0000003f3f3ff290 */ /* 0x000fe8000fffe03f */
[----:B------:R-:W-:Y:S04]  /*ae720*/  STL.64 [R1+0x1400], R152 ;  /* 0x0014009801007387 */ /* 0x000fe80000100a00 */
[----:B------:R-:W-:Y:S04]  /*ae730*/  STL.64 [R1+0x1408], R154 ;  /* 0x0014089a01007387 */ /* 0x000fe80000100a00 */
[----:B------:R-:W-:Y:S04]  /*ae740*/  STL.64 [R1+0x13f0], R148 ;  /* 0x0013f09401007387 */ /* 0x000fe80000100a00 */
[----:B------:R-:W-:Y:S01]  /*ae750*/  STL.64 [R1+0x13f8], R150 ;  /* 0x0013f89601007387 */ /* 0x000fe20000100a00 */
[----:B------:R-:W-:Y:S03]  /*ae760*/  HMMA.1688.F32.TF32 R144, R184, R110, R144 ;  /* 0x0000006eb890723c */ /* 0x000fe60000081090 */
[----:B------:R-:W-:Y:S01]  /*ae770*/  STL [R1+0x13e0], R136 ;  /* 0x0013e08801007387 */ /* 0x000fe20000100800 */
[----:B------:R-:W-:Y:S01]  /*ae780*/  IMAD.MOV.U32 R93, RZ, RZ, R137 ;  /* 0x000000ffff5d7224 */ /* 0x000fe200078e0089 */
[----:B------:R-:W-:-:S02]  /*ae790*/  MOV R92, R138 ;  /* 0x0000008a005c7202 */ /* 0x000fc40000000f00 */
        /* <DEDUP_REMOVED lines=10> */
[----:B-1----:R-:W-:Y:S02]  /*ae840*/  HMMA.1688.F32.TF32 R136, R184, R102, R220 ;  /* 0x00000066b888723c */ /* 0x002fe400000810dc */
[----:B------:R-:W-:Y:S11]  /*ae850*/  STL [R1+0x6808], R92 ;  /* 0x0068085c01007387 */ /* 0x000ff60000100800 */
[----:B------:R-:W-:Y:S10]  /*ae860*/  @!UPT UIADD3 URZ, URZ, URZ, URZ ;  /* 0x0000003f3f3ff290 */ /* 0x000ff4000fffe03f */
[----:B------:R-:W-:Y:S01]  /*ae870*/  STL.64 [R1+0x13b0], R136 ;  /* 0x0013b08801007387 */ /* 0x000fe20000100a00 */
[----:B------:R-:W-:-:S03]  /*ae880*/  IMAD.MOV.U32 R93, RZ, RZ, R139 ;  /* 0x000000ffff5d7224 */ /* 0x000fc600078e008b */
[----:B------:R1:W-:Y:S02]  /*ae890*/  STL [R1+0x13b8], R138 ;  /* 0x0013b88a01007387 */ /* 0x0003e40000100800 */
[C---:B-1----:R-:W-:Y:S02]  /*ae8a0*/  HMMA.1688.F32.TF32 R136, R184.reuse, R98, R216 ;  /* 0x00000062b888723c */ /* 0x042fe400000810d8 */
[----:B------:R-:W-:Y:S06]  /*ae8b0*/  STL [R1+0x680c], R93 ;  /* 0x00680c5d01007387 */ /* 0x000fec0000100800 */
[----:B------:R-:W-:Y:S11]  /*ae8c0*/  HMMA.1688.F32.TF32 R144, R184, R94, R212 ;  /* 0x0000005eb890723c */ /* 0x000ff600000810d4 */
[----:B------:R-:W-:Y:S04]  /*ae8d0*/  @!UPT UIADD3 URZ, URZ, URZ, URZ ;  /* 0x0000003f3f3ff290 */ /* 0x000fe8000fffe03f */
[----:B------:R-:W-:Y:S01]  /*ae8e0*/  STL.64 [R1+0x13a0], R136 ;  /* 0x0013a08801007387 */ /* 0x000fe20000100a00 */
[----:B------:R-:W-:-:S03]  /*ae8f0*/  MOV R92, R138 ;  /* 0x0000008a005c7202 */ /* 0x000fc60000000f00 */
[----:B------:R1:W-:Y:S02]  /*ae900*/  STL [R1+0x13ac], R139 ;  /* 0x0013ac8b01007387 */ /* 0x0003e40000100800 */
[C---:B-1----:R-:W-:Y:S02]  /*ae910*/  HMMA.1688.F32.TF32 R136, R184.reuse, R90, R208 ;  /* 0x0000005ab888723c */ /* 0x042fe400000810d0 */
[----:B------:R-:W-:Y:S04]  /*ae920*/  STL [R1+0x6810], R92 ;  /* 0x0068105c01007387 */ /* 0x000fe80000100800 */
[----:B------:R-:W-:Y:S04]  /*ae930*/  STL.64 [R1+0x1390], R144 ;  /* 0x0013909001007387 */ /* 0x000fe80000100a00 */
[----:B------:R1:W-:Y:S02]  /*ae940*/  STL.64 [R1+0x1398], R146 ;  /* 0x0013989201007387 */ /* 0x0003e40000100a00 */
[----:B-1----:R-:W-:Y:S11]  /*ae950*/  HMMA.1688.F32.TF32 R144, R184, R86, R204 ;  /* 0x00000056b890723c */ /* 0x002ff600000810cc */
[----:B------:R-:W-:Y:S01]  /*ae960*/  STL [R1+0x1384], R137 ;  /* 0x0013848901007387 */ /* 0x000fe20000100800 */
[----:B------:R-:W-:-:S02]  /*ae970*/  IMAD.MOV.U32 R92, RZ, RZ, R136 ;  /* 0x000000ffff5c7224 */ /* 0x000fc400078e0088 */
[----:B------:R-:W-:Y:S01]  /*ae980*/  IMAD.MOV.U32 R93, RZ, RZ, R139 ;  /* 0x000000ffff5d7224 */ /* 0x000fe200078e008b */
[----:B------:R1:W-:Y:S02]  /*ae990*/  STL [R1+0x1388], R138 ;  /* 0x0013888a01007387 */ /* 0x0003e40000100800 */
[C---:B-1----:R-:W-:Y:S02]  /*ae9a0*/  HMMA.1688.F32.TF32 R136, R184.reuse, R82, R200 ;  /* 0x00000052b888723c */ /* 0x042fe400000810c8 */
[----:B------:R1:W-:Y:S04]  /*ae9b0*/  STL [R1+0x6818], R92 ;  /* 0x0068185c01007387 */ /* 0x0003e80000100800 */
[----:B------:R-:W-:Y:S04]  /*ae9c0*/  STL [R1+0x6814], R93 ;  /* 0x0068145d01007387 */ /* 0x000fe80000100800 */
[----:B------:R-:W-:Y:S04]  /*ae9d0*/  STL.64 [R1+0x1370], R144 ;  /* 0x0013709001007387 */ /* 0x000fe80000100a00 */
[----:B------:R2:W-:Y:S09]  /*ae9e0*/  STL.64 [R1+0x1378], R146 ;  /* 0x0013789201007387 */ /* 0x0005f20000100a00 */
[----:B------:R3:W-:Y:S01]  /*ae9f0*/  STL.64 [R1+0x1360], R136 ;  /* 0x0013608801007387 */ /* 0x0007e20000100a00 */
[----:B-1----:R-:W-:Y:S01]  /*aea00*/  MOV R92, R138 ;  /* 0x0000008a005c7202 */ /* 0x002fe20000000f00 */
[----:B--2---:R-:W-:Y:S01]  /*aea10*/  HMMA.1688.F32.TF32 R144, R184, R78, R192 ;  /* 0x0000004eb890723c */ /* 0x004fe200000810c0 */
[----:B------:R-:W-:-:S07]  /*aea20*/  IMAD.MOV.U32 R93, RZ, RZ, R139 ;  /* 0x000000ffff5d7224 */ /* 0x000fce00078e008b */
[----:B---3--:R-:W-:Y:S01]  /*aea30*/  HMMA.1688.F32.TF32 R136, R184, R74, R196 ;  /* 0x0000004ab888723c */ /* 0x008fe200000810c4 */
[----:B------:R1:W-:Y:S04]  /*aea40*/  STL [R1+0x6820], R92 ;  /* 0x0068205c01007387 */ /* 0x0003e80000100800 */
[----:B------:R2:W-:Y:S10]  /*aea50*/  STL [R1+0x681c], R93 ;  /* 0x00681c5d01007387 */ /* 0x0005f40000100800 */
        /* <DEDUP_REMOVED lines=11> */
[----:B-1----:R-:W-:-:S03]  /*aeb10*/  IMAD.MOV.U32 R92, RZ, RZ, R136 ;  /* 0x000000ffff5c7224 */ /* 0x002fc600078e0088 */
[----:B------:R-:W4:Y:S01]  /*aeb20*/  LDL.LU R224, [R1+0x550] ;  /* 0x0005500001e07983 */ /* 0x000f220000300800 */
[----:B--2---:R-:W-:-:S03]  /*aeb30*/  MOV R93, R137 ;  /* 0x00000089005d7202 */ /* 0x004fc60000000f00 */
[----:B------:R-:W4:Y:S04]  /*aeb40*/  LDL.LU R225, [R1+0x554] ;  /* 0x0005540001e17983 */ /* 0x000f280000300800 */
[----:B------:R-:W4:Y:S04]  /*aeb50*/  LDL.LU R226, [R1+0x558] ;  /* 0x0005580001e27983 */ /* 0x000f280000300800 */
[----:B------:R-:W4:Y:S04]  /*aeb60*/  LDL.LU R227, [R1+0x55c] ;  /* 0x00055c0001e37983 */ /* 0x000f280000300800 */
[----:B------:R-:W2:Y:S04]  /*aeb70*/  LDL.LU R136, [R1+0x570] ;  /* 0x0005700001887983 */ /* 0x000ea80000300800 */
        /* <DEDUP_REMOVED lines=75> */
[----:B------:R1:W-:Y:S04]  /*af030*/  STL [R1+0x6828], R92 ;  /* 0x0068285c01007387 */ /* 0x0003e80000100800 */
[----:B------:R1:W-:Y:S01]  /*af040*/  STL [R1+0x6824], R93 ;  /* 0x0068245d01007387 */ /* 0x0003e20000100800 */
[C---:B--2---:R-:W-:Y:S08]  /*af050*/  HMMA.1688.F32.TF32 R188, R184.reuse, R22, R188 ;  /* 0x00000016b8bc723c */ /* 0x044ff000000810bc */
[C---:B---3--:R-:W-:Y:S08]  /*af060*/  HMMA.1688.F32.TF32 R196, R184.reuse, R66, R196 ;  /* 0x00000042b8c4723c */ /* 0x048ff000000810c4 */
[C---:B----4-:R-:W-:Y:S08]  /*af070*/  HMMA.1688.F32.TF32 R168, R184.reuse, R70, R168 ;  /* 0x00000046b8a8723c */ /* 0x050ff000000810a8 */
[----:B------:R-:W-:Y:S08]  /*af080*/  HMMA.1688.F32.TF32 R192, R184, R26, R192 ;  /* 0x0000001ab8c0723c */ /* 0x000ff000000810c0 */
[----:B-1----:R-:W-:Y:S01]  /*af090*/  IMAD.MOV.U32 R92, RZ, RZ, R198 ;  /* 0x000000ffff5c7224 */ /* 0x002fe200078e00c6 */
[----:B------:R-:W-:-:S06]  /*af0a0*/  MOV R93, R199 ;  /* 0x000000c7005d7202 */ /* 0x000fcc0000000f00 */
[----:B------:R-:W-:Y:S04]  /*af0b0*/  STL.64 [R1+0x1330], R168 ;  /* 0x001330a801007387 */ /* 0x000fe80000100a00 */
[----:B------:R1:W-:Y:S04]  /*af0c0*/  STL.64 [R1+0x1338], R170 ;  /* 0x001338aa01007387 */ /* 0x0003e80000100a00 */
[----:B-1----:R-:W2:Y:S04]  /*af0d0*/  LDL.LU.64 R170, [R1+0x6a48] ;  /* 0x006a480001aa7983 */ /* 0x002ea80000300a00 */
[----:B------:R-:W2:Y:S04]  /*af0e0*/  LDL.LU.64 R168, [R1+0x6a40] ;  /* 0x006a400001a87983 */ /* 0x000ea80000300a00 */
[----:B------:R1:W-:Y:S04]  /*af0f0*/  STL.64 [R1+0x1320], R196 ;  /* 0x001320c401007387 */ /* 0x0003e80000100a00 */
[----:B------:R-:W3:Y:S04]  /*af100*/  LDL.LU.64 R198, [R1+0x6a38] ;  /* 0x006a380001c67983 */ /* 0x000ee80000300a00 */
[----:B-1----:R-:W4:Y:S04]  /*af110*/  LDL.LU.64 R196, [R1+0x6a30] ;  /* 0x006a300001c47983 */ /* 0x002f280000300a00 */
[----:B------:R-:W-:Y:S04]  /*af120*/  STL.64 [R1+0x1310], R192 ;  /* 0x001310c001007387 */ /* 0x000fe80000100a00 */
[----:B------:R1:W-:Y:S04]  /*af130*/  STL.64 [R1+0x1318], R194 ;  /* 0x001318c201007387 */ /* 0x0003e80000100a00 */
[----:B-1----:R-:W2:Y:S04]  /*af140*/  LDL.LU.64 R194, [R1+0x6a28] ;  /* 0x006a280001c27983 */ /* 0x002ea80000300a00 */
[----:B------:R-:W2:Y:S04]  /*af150*/  LDL.LU.64 R192, [R1+0x6a20] ;  /* 0x006a200001c07983 */ /* 0x000ea80000300a00 */
[----:B------:R-:W-:Y:S04]  /*af160*/  STL.64 [R1+0x1300], R188 ;  /* 0x001300bc01007387 */ /* 0x000fe80000100a00 */
[----:B------:R1:W-:Y:S04]  /*af170*/  STL.64 [R1+0x1308], R190 ;  /* 0x001308be01007387 */ /* 0x0003e80000100a00 */
[----:B-1----:R-:W2:Y:S04]  /*af180*/  LDL.LU.64 R190, [R1+0x6a18] ;  /* 0x006a180001be7983 */ /* 0x002ea80000300a00 */
[----:B------:R-:W2:Y:S01]  /*af190*/  LDL.LU.64 R188, [R1+0x6a10] ;  /* 0x006a100001bc7983 */ /* 0x000ea20000300a00 */
[C---:B------:R-:W-:Y:S11]  /*af1a0*/  HMMA.1688.F32.TF32 R236, R184.reuse, R18, R236 ;  /* 0x00000012b8ec723c */ /* 0x040ff600000810ec */
[----:B------:R-:W-:Y:S11]  /*af1b0*/  @!UPT UIADD3 URZ, URZ, URZ, URZ ;  /* 0x0000003f3f3ff290 */ /* 0x000ff6000fffe03f */
[----:B------:R-:W-:Y:S01]  /*af1c0*/  @!UPT UIADD3 URZ, URZ, URZ, URZ ;  /* 0x0000003f3f3ff290 */ /* 0x000fe2000fffe03f */
[----:B------:R-:W-:Y:S04]  /*af1d0*/  STL.64 [R1+0x12f0], R236 ;  /* 0x0012f0ec01007387 */ /* 0x000fe80000100a00 */
[----:B------:R1:W-:Y:S02]  /*af1e0*/  STL.64 [R1+0x12f8], R238 ;  /* 0x0012f8ee01007387 */ /* 0x0003e40000100a00 */
[C---:B-1----:R-:W-:Y:S08]  /*af1f0*/  HMMA.1688.F32.TF32 R236, R184.reuse, R14, R240 ;  /* 0x0000000eb8ec723c */ /* 0x042ff000000810f0 */
[C---:B------:R-:W-:Y:S08]  /*af200*/  HMMA.1688.F32.TF32 R244, R184.reuse, R10, R244 ;  /* 0x0000000ab8f4723c */ /* 0x040ff000000810f4 */
[C---:B------:R-:W-:Y:S01]  /*af210*/  HMMA.1688.F32.TF32 R240, R184.reuse, R6, R248 ;  /* 0x00000006b8f0723c */ /* 0x040fe200000810f8 */
[----:B------:R-:W-:Y:S04]  /*af220*/  LDS R248, [R128+0x87180] ;  /* 0x0871800080f87984 */ /* 0x000fe80000000800 */
[----:B------:R-:W-:Y:S04]  /*af230*/  LDS R250, [R128+0x87980] ;  /* 0x0879800080fa7984 */ /* 0x000fe80000000800 */
[----:B------:R-:W-:Y:S04]  /*af240*/  STL.64 [R1+0x12e0], R236 ;  /* 0x0012e0ec01007387 */ /* 0x000fe80000100a00 */
[----:B------:R1:W-:Y:S01]  /*af250*/  STL.64 [R1+0x12e8], R238 ;  /* 0x0012e8ee01007387 */ /* 0x0003e20000100a00 */
[C---:B------:R-:W-:Y:S03]  /*af260*/  HMMA.1688.F32.TF32 R136, R184.reuse, R42, R136 ;  /* 0x0000002ab888723c */ /* 0x040fe60000081088 */
[----:B------:R-:W-:Y:S04]  /*af270*/  LDS R249, [R129+0x87180] ;  /* 0x0871800081f97984 */ /* 0x000fe80000000800 */
[----:B------:R-:W-:Y:S01]  /*af280*/  LDS R251, [R129+0x87980] ;  /* 0x0879800081fb7984 */ /* 0x000fe20000000800 */
[C---:B-1----:R-:W-:Y:S08]  /*af290*/  HMMA.1688.F32.TF32 R236, R184.reuse, R62, R164 ;  /* 0x0000003eb8ec723c */ /* 0x042ff000000810a4 */
        /* <DEDUP_REMOVED lines=23> */
[----:B------:R1:W-:Y:S02]  /*af410*/  STL.64 [R1+0x1258], R150 ;  /* 0x0012589601007387 */ /* 0x0003e40000100a00 */
[----:B-1----:R-:W-:Y:S02]  /*af420*/  HMMA.1688.F32.TF32 R136, R184, R30, R220 ;  /* 0x0000001eb888723c */ /* 0x002fe400000810dc */
[----:B------:R-:W-:Y:S04]  /*af430*/  STL.64 [R1+0x1240], R144 ;  /* 0x0012409001007387 */ /* 0x000fe80000100a00 */
[----:B------:R1:W-:Y:S02]  /*af440*/  STL.64 [R1+0x1248], R146 ;  /* 0x0012489201007387 */ /* 0x0003e40000100a00 */
[C---:B------:R-:W-:Y:S02]  /*af450*/  HMMA.1688.F32.TF32 R148, R180.reuse, R118, R208 ;  /* 0x00000076b494723c */ /* 0x040fe400000810d0 */
[----:B------:R-:W-:Y:S04]  /*af460*/  LDS R184, [R0+0x87180] ;  /* 0x0871800000b87984 */ /* 0x000fe80000000800 */
[----:B------:R-:W-:Y:S02]  /*af470*/  LDS R186, [R0+0x87980] ;  /* 0x0879800000ba7984 */ /* 0x000fe40000000800 */
[C---:B-1----:R-:W-:Y:S02]  /*af480*/  HMMA.1688.F32.TF32 R144, R180.reuse, R126, R216 ;  /* 0x0000007eb490723c */ /* 0x042fe400000810d8 */
[----:B------:R-:W-:Y:S04]  /*af490*/  LDS R185, [R2+0x87180] ;  /* 0x0871800002b97984 */ /* 0x000fe80000000800 */
[----:B------:R-:W1:Y:S02]  /*af4a0*/  LDS R187, [R2+0x87980] ;  /* 0x0879800002bb7984 */ /* 0x000e640000000800 */
[C---:B--2---:R-:W-:Y:S11]  /*af4b0*/  HMMA.1688.F32.TF32 R240, R180.reuse, R130, R188 ;  /* 0x00000082b4f0723c */ /* 0x044ff600000810bc */
[----:B------:R-:W-:Y:S11]  /*af4c0*/  @!UPT UIADD3 URZ, URZ, URZ, URZ ;  /* 0x0000003f3f3ff290 */ /* 0x000ff6000fffe03f */
[----:B------:R-:W-:Y:S01]  /*af4d0*/  @!UPT UIADD3 URZ, URZ, URZ, URZ ;  /* 0x0000003f3f3ff290 */ /* 0x000fe2000fffe03f */
[----:B------:R-:W-:Y:S04]  /*af4e0*/  STL.64 [R1+0x6738], R242 ;  /* 0x006738f201007387 */ /* 0x000fe80000100a00 */
[----:B------:R-:W-:Y:S04]  /*af4f0*/  STL.64 [R1+0x180], R136 ;  /* 0x0001808801007387 */ /* 0x000fe80000100a00 */
[----:B------:R2:W-:Y:S04]  /*af500*/  STL.64 [R1+0x188], R138 ;  /* 0x0001888a01007387 */ /* 0x0005e80000100a00 */
[----:B------:R-:W-:Y:S04]  /*af510*/  STL.64 [R1+0x6730], R240 ;  /* 0x006730f001007387 */ /* 0x000fe80000100a00 */
[----:B------:R-:W-:Y:S01]  /*af520*/  STL.64 [R1+0x1230], R144 ;  /* 0x0012309001007387 */ /* 0x000fe20000100a00 */
[C---:B--2---:R-:W-:Y:S03]  /*af530*/  HMMA.1688.F32.TF32 R136, R180.reuse, R122, R212 ;  /* 0x0000007ab488723c */ /* 0x044fe600000810d4 */
[----:B------:R2:W-:Y:S05]  /*af540*/  STL.64 [R1+0x1238], R146 ;  /* 0x0012389201007387 */ /* 0x0005ea0000100a00 */
[C---:B--2---:R-:W-:Y:S11]  /*af550*/  HMMA.1688.F32.TF32 R144, R180.reuse, R114, R204 ;  /* 0x00000072b490723c */ /* 0x044ff600000810cc */
[----:B------:R-:W-:Y:S04]  /*af560*/  @!UPT UIADD3 URZ, URZ, URZ, URZ ;  /* 0x0000003f3f3ff290 */ /* 0x000fe8000fffe03f */
[----:B------:R-:W-:Y:S04]  /*af570*/  STL.64 [R1+0x1220], R136 ;  /* 0x0012208801007387 */ /* 0x000fe80000100a00 */
[----:B------:R2:W-:Y:S04]  /*af580*/  STL.64 [R1+0x1228], R138 ;  /* 0x0012288a01007387 */ /* 0x0005e80000100a00 */
[----:B------:R1:W-:Y:S04]  /*af590*/  STL.64 [R1+0x1210], R148 ;  /* 0x0012109401007387 */ /* 0x0003e80000100a00 */
[----:B------:R1:W-:Y:S04]  /*af5a0*/  STL.64 [R1+0x1218], R150 ;  /* 0x0012189601007387 */ /* 0x0003e80000100a00 */
[----:B------:R1:W-:Y:S01]  /*af5b0*/  STL.64 [R1+0x1200], R144 ;  /* 0x0012009001007387 */ /* 0x0003e20000100a00 */
[----:B--2---:R-:W-:Y:S03]  /*af5c0*/  HMMA.1688.F32.TF32 R136, R180, R110, R200 ;  /* 0x0000006eb488723c */ /* 0x004fe600000810c8 */
        /* <DEDUP_REMOVED lines=22> */
[----:B------:R-:W4:Y:S01]  /*af730*/  LDL.LU R160, [R1+0x4f0] ;  /* 0x0004f00001a07983 */ /* 0x000f220000300800 */
[----:B------:R-:W-:-:S03]  /*af740*/  IMAD.MOV.U32 R242, RZ, RZ, R137 ;  /* 0x000000fffff27224 */ /* 0x000fc600078e0089 */
[----:B------:R-:W4:Y:S01]  /*af750*/  LDL.LU R161, [R1+0x4f4] ;  /* 0x0004f40001a17983 */ /* 0x000f220000300800 */
[----:B------:R-:W-:-:S03]  /*af760*/  MOV R241, R138 ;  /* 0x0000008a00f17202 */ /* 0x000fc60000000f00 */
[----:B------:R-:W4:Y:S01]  /*af770*/  LDL.LU R162, [R1+0x4f8] ;  /* 0x0004f80001a27983 */ /* 0x000f220000300800 */
[----:B------:R-:W-:-:S03]  /*af780*/  IMAD.MOV.U32 R240, RZ, RZ, R139 ;  /* 0x000000fffff07224 */ /* 0x000fc600078e008b */
        /* <DEDUP_REMOVED lines=29> */
[----:B------:R1:W-:Y:S04]  /*af960*/  STL [R1+0x67b4], R240 ;  /* 0x0067b4f001007387 */ /* 0x0003e80000100800 */
[----:B------:R1:W-:Y:S04]  /*af970*/  STL [R1+0x67b0], R242 ;  /* 0x0067b0f201007387 */ /* 0x0003e80000100800 */
[----:B------:R1:W-:Y:S04]  /*af980*/  STL [R1+0x67ac], R243 ;  /* 0x0067acf301007387 */ /* 0x0003e80000100800 */
[----:B------:R1:W-:Y:S01]  /*af990*/  STL [R1+0x67a8], R241 ;  /* 0x0067a8f101007387 */ /* 0x0003e20000100800 */
[C---:B---3--:R-:W-:Y:S08]  /*af9a0*/  HMMA.1688.F32.TF32 R156, R180.reuse, R102, R156 ;  /* 0x00000066b49c723c */ /* 0x048ff0000008109c */
[C---:B----4-:R-:W-:Y:S08]  /*af9b0*/  HMMA.1688.F32.TF32 R160, R180.reuse, R106, R160 ;  /* 0x0000006ab4a0723c */ /* 0x050ff000000810a0 */
[C---:B------:R-:W-:Y:S08]  /*af9c0*/  HMMA.1688.F32.TF32 R136, R180.reuse, R90, R136 ;  /* 0x0000005ab488723c */ /* 0x040ff00000081088 */
[----:B-1----:R-:W-:Y:S01]  /*af9d0*/  IMAD.MOV.U32 R240, RZ, RZ, R156 ;  /* 0x000000fffff07224 */ /* 0x002fe200078e009c */
[----:B------:R-:W-:Y:S01]  /*af9e0*/  MOV R242, R157 ;  /* 0x0000009d00f27202 */ /* 0x000fe20000000f00 */
[C---:B------:R-:W-:Y:S08]  /*af9f0*/  HMMA.1688.F32.TF32 R148, R180.reuse, R94, R148 ;  /* 0x0000005eb494723c */ /* 0x040ff00000081094 */
[----:B------:R-:W-:Y:S01]  /*afa00*/  HMMA.1688.F32.TF32 R152, R180, R98, R152 ;  /* 0x00000062b498723c */ /* 0x000fe20000081098 */
[----:B------:R-:W-:Y:S01]  /*afa10*/  IMAD.MOV.U32 R243, RZ, RZ, R158 ;  /* 0x000000fffff37224 */ /* 0x000fe200078e009e */
[----:B------:R-:W-:Y:S01]  /*afa20*/  STL.64 [R1+0x11e0], R160 ;  /* 0x0011e0a001007387 */ /* 0x000fe20000100a00 */
[----:B------:R-:W-:-:S03]  /*afa30*/  IMAD.MOV.U32 R241, RZ, RZ, R159 ;  /* 0x000000fffff17224 */ /* 0x000fc600078e009f */
[----:B------:R-:W-:Y:S04]  /*afa40*/  STL.64 [R1+0x11e8], R162 ;  /* 0x0011e8a201007387 */ /* 0x000fe80000100a00 */
[----:B------:R1:W-:Y:S04]  /*afa50*/  STL [R1+0x67c4], R240 ;  /* 0x0067c4f001007387 */ /* 0x0003e80000100800 */
[----:B------:R3:W-:Y:S04]  /*afa60*/  STL [R1+0x67c0], R242 ;  /* 0x0067c0f201007387 */ /* 0x0007e80000100800 */
[----:B------:R-:W-:Y:S04]  /*afa70*/  STL [R1+0x67bc], R243 ;  /* 0x0067bcf301007387 */ /* 0x000fe80000100800 */
[----:B------:R-:W-:Y:S01]  /*afa80*/  STL [R1+0x67b8], R241 ;  /* 0x0067b8f101007387 */ /* 0x000fe20000100800 */
[----:B--2---:R-:W-:Y:S03]  /*afa90*/  HMMA.1688.F32.TF32 R144, R180, R86, R144 ;  /* 0x00000056b490723c */ /* 0x004fe60000081090 */
[----:B------:R-:W-:Y:S01]  /*afaa0*/  STL.64 [R1+0x11c0], R152 ;  /* 0x0011c09801007387 */ /* 0x000fe20000100a00 */
[----:B-1----:R-:W-:-:S03]  /*afab0*/  MOV R240, R138 ;  /* 0x0000008a00f07202 */ /* 0x002fc60000000f00 */
[----:B------:R-:W-:Y:S01]  /*afac0*/  STL.64 [R1+0x11c8], R154 ;  /* 0x0011c89a01007387 */ /* 0x000fe20000100a00 */
[----:B---3--:R-:W-:-:S03]  /*afad0*/  IMAD.MOV.U32 R242, RZ, RZ, R139 ;  /* 0x000000fffff27224 */ /* 0x008fc600078e008b */
[----:B------:R-:W-:Y:S04]  /*afae0*/  STL.64 [R1+0x11b0], R148 ;  /* 0x0011b09401007387 */ /* 0x000fe80000100a00 */
[----:B------:R-:W-:Y:S04]  /*afaf0*/  STL.64 [R1+0x11b8], R150 ;  /* 0x0011b89601007387 */ /* 0x000fe80000100a00 */
[----:B------:R1:W-:Y:S02]  /*afb00*/  STL.64 [R1+0x11a0], R136 ;  /* 0x0011a08801007387 */ /* 0x0003e40000100a00 */
[C---:B-1----:R-:W-:Y:S02]  /*afb10*/  HMMA.1688.F32.TF32 R136, R180.reuse, R82, R224 ;  /* 0x00000052b488723c */ /* 0x042fe400000810e0 */
[----:B------:R-:W-:Y:S04]  /*afb20*/  STL.64 [R1+0x1190], R144 ;  /* 0x0011909001007387 */ /* 0x000fe80000100a00 */
[----:B------:R1:W-:Y:S02]  /*afb30*/  STL.64 [R1+0x1198], R146 ;  /* 0x0011989201007387 */ /* 0x0003e40000100a00 */
[C---:B-1----:R-:W-:Y:S11]  /*afb40*/  HMMA.1688.F32.TF32 R144, R180.reuse, R78, R220 ;  /* 0x0000004eb490723c */ /* 0x042ff600000810dc */
[----:B------:R-:W-:Y:S04]  /*afb50*/  @!UPT UIADD3 URZ, URZ, URZ, URZ ;  /* 0x0000003f3f3ff290 */ /* 0x000fe8000fffe03f */
[----:B------:R1:W-:Y:S01]  /*afb60*/  STL.64 [R1+0x1188], R138 ;  /* 0x0011888a01007387 */ /* 0x0003e20000100a00 */
[----:B------:R-:W-:Y:S01]  /*afb70*/  IMAD.MOV.U32 R243, RZ, RZ, R136 ;  /* 0x000000fffff37224 */ /* 0x000fe200078e0088 */
[----:B------:R-:W-:Y:S02]  /*afb80*/  MOV R241, R137 ;  /* 0x0000008900f17202 */ /* 0x000fe40000000f00 */
        /* <DEDUP_REMOVED lines=9> */
[----:B-1----:R-:W-:Y:S01]  /*afc20*/  HMMA.1688.F32.TF32 R136, R180, R26, R204 ;  /* 0x0000001ab488723c */ /* 0x002fe200000810cc */
[----:B------:R-:W-:Y:S04]  /*afc30*/  STL.64 [R1+0x1150], R148 ;  /* 0x0011509401007387 */ /* 0x000fe80000100a00 */
[----:B------:R-:W-:Y:S10]  /*afc40*/  STL.64 [R1+0x1158], R150 ;  /* 0x0011589601007387 */ /* 0x000ff40000100a00 */
[----:B------:R-:W-:Y:S04]  /*afc50*/  STL.64 [R1+0x1140], R144 ;  /* 0x0011409001007387 */ /* 0x000fe80000100a00 */
[----:B------:R-:W-:Y:S04]  /*afc60*/  STL.64 [R1+0x1148], R146 ;  /* 0x0011489201007387 */ /* 0x000fe80000100a00 */
[----:B------:R1:W-:Y:S01]  /*afc70*/  STL.64 [R1+0x1138], R138 ;  /* 0x0011388a01007387 */ /* 0x0003e20000100a00 */
[----:B------:R-:W-:-:S02]  /*afc80*/  IMAD.MOV.U32 R36, RZ, RZ, R136 ;  /* 0x000000ffff247224 */ /* 0x000fc400078e0088 */
[----:B------:R-:W-:Y:S02]  /*afc90*/  IMAD.MOV.U32 R37, RZ, RZ, R137 ;  /* 0x000000ffff257224 */ /* 0x000fe400078e0089 */
[----:B-1----:R-:W-:Y:S03]  /*afca0*/  HMMA.1688.F32.TF32 R136, R180, R22, R200 ;  /* 0x00000016b488723c */ /* 0x002fe600000810c8 */
[----:B------:R-:W-:Y:S04]  /*afcb0*/  STL [R1+0x66e8], R37 ;  /* 0x0066e82501007387 */ /* 0x000fe80000100800 */
[----:B------:R-:W-:Y:S11]  /*afcc0*/  STL [R1+0x66e4], R36 ;  /* 0x0066e42401007387 */ /* 0x000ff60000100800 */
[----:B------:R-:W-:Y:S05]  /*afcd0*/  @!UPT UIADD3 URZ, URZ, URZ, URZ ;  /* 0x0000003f3f3ff290 */ /* 0x000fea000fffe03f */
[----:B------:R1:W-:Y:S04]  /*afce0*/  STL.64 [R1+0x1128], R138 ;  /* 0x0011288a01007387 */ /* 0x0003e80000100a00 */
        /* <DEDUP_REMOVED lines=11> */
[----:B------:R-:W4:Y:S01]  /*afda0*/  LDL.LU R155, [R1+0x42c] ;  /* 0x00042c00019b7983 */ /* 0x000f220000300800 */
[----:B------:R-:W-:-:S03]  /*afdb0*/  MOV R40, R136 ;  /* 0x0000008800287202 */ /* 0x000fc60000000f00 */
[----:B------:R-:W2:Y:S01]  /*afdc0*/  LDL.LU R148, [R1+0x410] ;  /* 0x0004100001947983 */ /* 0x000ea20000300800 */
[----:B------:R-:W-:-:S03]  /*afdd0*/  IMAD.MOV.U32 R41, RZ, RZ, R137 ;  /* 0x000000ffff297224 */ /* 0x000fc600078e0089 */
[----:B------:R-:W2:Y:S04]  /*afde0*/  LDL.LU R149, [R1+0x414] ;  /* 0x0004140001957983 */ /* 0x000ea80000300800 */
[----:B------:R-:W2:Y:S04]  /*afdf0*/  LDL.LU R150, [R1+0x418] ;  /* 0x0004180001967983 */ /* 0x000ea80000300800 */
[----:B------:R-:W2:Y:S04]  /*afe00*/  LDL.LU R151, [R1+0x41c] ;  /* 0x00041c0001977983 */ /* 0x000ea80000300800 */
[----:B------:R-:W2:Y:S04]  /*afe10*/  LDL.LU R136, [R1+0x400] ;  /* 0x0004000001887983 */ /* 0x000ea80000300800 */
[----:B------:R-:W2:Y:S04]  /*afe20*/  LDL.LU R137, [R1+0x404] ;  /* 0x0004040001897983 */ /* 0x000ea80000300800 */
[----:B-1----:R-:W2:Y:S04]  /*afe30*/  LDL.LU R138, [R1+0x408] ;  /* 0x00040800018a7983 */ /* 0x002ea80000300800 */
        /* <DEDUP_REMOVED lines=26> */
[----:B--2---:R-:W-:Y:S11]  /*affe0*/  HMMA.1688.F32.TF32 R136, R180, R10, R136 ;  /* 0x0000000ab488723c */ /* 0x004ff60000081088 */
[----:B------:R-:W-:Y:S04]  /*afff0*/  @!UPT UIADD3 URZ, URZ, URZ, URZ ;  /* 0x0000003f3f3ff290 */ /* 0x000fe8000fffe03f */
[----:B------:R-:W-:Y:S08]  /*b0000*/  STL.64 [R1+0x1118], R154 ;  /* 0x0011189a01007387 */ /* 0x000ff00000100a00 */
[----:B------:R3:W-:Y:S01]  /*b0010*/  STL.64 [R1+0x10f8], R138 ;  /* 0x0010f88a01007387 */ /* 0x0007e20000100a00 */
[----:B------:R-:W-:Y:S01]  /*b0020*/  IMAD.MOV.U32 R52, RZ, RZ, R136 ;  /* 0x000000ffff347224 */ /* 0x000fe200078e0088 */
[----:B------:R-:W-:-:S02]  /*b0030*/  MOV R53, R137 ;  /* 0x0000008900357202 */ /* 0x000fc40000000f00 */
[C---:B---3--:R-:W-:Y:S11]  /*b0040*/  HMMA.1688.F32.TF32 R136, R180.reuse, R6, R144 ;  /* 0x00000006b488723c */ /* 0x048ff60000081090 */
[----:B------:R-:W-:Y:S11]  /*b0050*/  @!UPT UIADD3 URZ, URZ, URZ, URZ ;  /* 0x0000003f3f3ff290 */ /* 0x000ff6000fffe03f */
[----:B------:R-:W-:Y:S01]  /*b0060*/  @!UPT UIADD3 URZ, URZ, URZ, URZ ;  /* 0x0000003f3f3ff290 */ /* 0x000fe2000fffe03f */
[----:B------:R1:W-:Y:S01]  /*b0070*/  STL.64 [R1+0x10e8], R138 ;  /* 0x0010e88a01007387 */ /* 0x0003e20000100a00 */
[----:B------:R-:W-:Y:S02]  /*b0080*/  IMAD.MOV.U32 R56, RZ, RZ, R136 ;  /* 0x000000ffff387224 */ /* 0x000fe400078e0088 */
[----:B------:R-:W-:Y:S02]  /*b0090*/  IMAD.MOV.U32 R57, RZ, RZ, R137 ;  /* 0x000000ffff397224 */ /* 0x000fe400078e0089 */
[C---:B-1----:R-:W-:Y:S11]  /*b00a0*/  HMMA.1688.F32.TF32 R136, R180.reuse, R62, R224 ;  /* 0x0000003eb488723c */ /* 0x042ff600000810e0 */
[----:B------:R-:W-:Y:S11]  /*b00b0*/  @!UPT UIADD3 URZ, URZ, URZ, URZ ;  /* 0x0000003f3f3ff290 */ /* 0x000ff6000fffe03f */
[----:B------:R-:W-:Y:S01]  /*b00c0*/  @!UPT UIADD3 URZ, URZ, URZ, URZ ;  /* 0x0000003f3f3ff290 */ /* 0x000fe2000fffe03f */
[----:B------:R1:W-:Y:S01]  /*b00d0*/  STL.64 [R1+0x10d8], R138 ;  /* 0x0010d88a01007387 */ /* 0x0003e20000100a00 */
[----:B------:R-:W-:Y:S01]  /*b00e0*/  MOV R60, R136 ;  /* 0x00000088003c7202 */ /* 0x000fe20000000f00 */
[----:B------:R-:W-:Y:S02]  /*b00f0*/  IMAD.MOV.U32 R61, RZ, RZ, R137 ;  /* 0x000000ffff3d7224 */ /* 0x000fe400078e0089 */
[C---:B-1----:R-:W-:Y:S08]  /*b0100*/  HMMA.1688.F32.TF32 R136, R180.reuse, R58, R220 ;  /* 0x0000003ab488723c */ /* 0x042ff000000810dc */
[C---:B------:R-:W-:Y:S11]  /*b0110*/  HMMA.1688.F32.TF32 R144, R180.reuse, R54, R216 ;  /* 0x00000036b490723c */ /* 0x040ff600000810d8 */
[----:B------:R-:W-:Y:S04]  /*b0120*/  @!UPT UIADD3 URZ, URZ, URZ, URZ ;  /* 0x0000003f3f3ff290 */ /* 0x000fe8000fffe03f */
[----:B------:R1:W-:Y:S01]  /*b0130*/  STL.64 [R1+0x10c8], R138 ;  /* 0x0010c88a01007387 */ /* 0x0003e20000100a00 */
[----:B------:R-:W-:Y:S01]  /*b0140*/  IMAD.MOV.U32 R68, RZ, RZ, R136 ;  /* 0x000000ffff447224 */ /* 0x000fe200078e0088 */
[----:B------:R-:W-:Y:S02]  /*b0150*/  MOV R69, R137 ;  /* 0x0000008900457202 */ /* 0x000fe40000000f00 */
[C---:B-1----:R-:W-:Y:S04]  /*b0160*/  HMMA.1688.F32.TF32 R136, R180.reuse, R50, R212 ;  /* 0x00000032b488723c */ /* 0x042fe800000810d4 */
[----:B------:R-:W-:Y:S04]  /*b0170*/  STL.64 [R1+0x10b0], R144 ;  /* 0x0010b09001007387 */ /* 0x000fe80000100a00 */
[----:B------:R-:W-:Y:S11]  /*b0180*/  STL.64 [R1+0x10b8], R146 ;  /* 0x0010b89201007387 */ /* 0x000ff60000100a00 */
[----:B------:R-:W-:Y:S04]  /*b0190*/  @!UPT UIADD3 URZ, URZ, URZ, URZ ;  /* 0x0000003f3f3ff290 */ /* 0x000fe8000fffe03f */
        /* <DEDUP_REMOVED lines=9> */
[C---:B-1----:R-:W-:Y:S11]  /*b0230*/  HMMA.1688.F32.TF32 R136, R180.reuse, R42, R204 ;  /* 0x0000002ab488723c */ /* 0x042ff600000810cc */
[----:B------:R-:W-:Y:S11]  /*b0240*/  @!UPT UIADD3 URZ, URZ, URZ, URZ ;  /* 0x0000003f3f3ff290 */ /* 0x000ff6000fffe03f */
[----:B------:R-:W-:Y:S01]  /*b0250*/  @!UPT UIADD3 URZ, URZ, URZ, URZ ;  /* 0x0000003f3f3ff290 */ /* 0x000fe2000fffe03f */
[----:B------:R1:W-:Y:S01]  /*b0260*/  STL.64 [R1+0x1088], R138 ;  /* 0x0010888a01007387 */ /* 0x0003e20000100a00 */
[----:B------:R-:W-:Y:S01]  /*b0270*/  IMAD.MOV.U32 R80, RZ, RZ, R136 ;  /* 0x000000ffff507224 */ /* 0x000fe200078e0088 */
[----:B------:R-:W-:Y:S02]  /*b0280*/  MOV R81, R137 ;  /* 0x0000008900517202 */ /* 0x000fe40000000f00 */
[----:B-1----:R-:W-:Y:S11]  /*b0290*/  HMMA.1688.F32.TF32 R136, R180, R38, R200 ;  /* 0x00000026b488723c */ /* 0x002ff600000810c8 */
[----:B------:R-:W-:Y:S11]  /*b02a0*/  @!UPT UIADD3 URZ, URZ, URZ, URZ ;  /* 0x0000003f3f3ff290 */ /* 0x000ff6000fffe03f */
[----:B------:R-:W-:Y:S01]  /*b02b0*/  @!UPT UIADD3 URZ, URZ, URZ, URZ ;  /* 0x0000003f3f3ff290 */ /* 0x000fe2000fffe03f */
[----:B------:R1:W-:Y:S04]  /*b02c0*/  STL.64 [R1+0x1078], R138 ;  /* 0x0010788a01007387 */ /* 0x0003e80000100a00 */
        /* <DEDUP_REMOVED lines=36> */
[----:B------:R-:W-:Y:S01]  /*b0510*/  MOV R202, R198 ;  /* 0x000000c600ca7202 */ /* 0x000fe20000000f00 */
[----:B------:R-:W-:-:S02]  /*b0520*/  IMAD.MOV.U32 R203, RZ, RZ, R199 ;  /* 0x000000ffffcb7224 */ /* 0x000fc400078e00c7 */
[----:B------:R-:W2:Y:S01]  /*b0530*/  LDL.LU R198, [R1+0x69f4] ;  /* 0x0069f40001c67983 */ /* 0x000ea20000300800 */
[----:B------:R-:W2:Y:S02]  /*b0540*/  LDL.LU R199, [R1+0x69f0] ;  /* 0x0069f00001c77983 */ /* 0x000ea40000300800 */
[----:B------:R-:W-:Y:S02]  /*b0550*/  IMAD.MOV.U32 R84, RZ, RZ, R136 ;  /* 0x000000ffff547224 */ /* 0x000fe400078e0088 */
[----:B------:R-:W-:-:S05]  /*b0560*/  IMAD.MOV.U32 R85, RZ, RZ, R137 ;  /* 0x000000ffff557224 */ /* 0x000fca00078e0089 */
[----:B------:R-:W-:Y:S01]  /*b0570*/  STL [R1+0x66e0], R85 ;  /* 0x0066e05501007387 */ /* 0x000fe20000100800 */
[----:B------:R-:W-:Y:S01]  /*b0580*/  STL [R1+0x66dc], R84 ;  /* 0x0066dc5401007387 */ /* 0x000fe20000100800 */
[C---:B------:R-:W-:Y:S11]  /*b0590*/  HMMA.1688.F32.TF32 R148, R180.reuse, R14, R148 ;  /* 0x0000000eb494723c */ /* 0x040ff60000081094 */
[----:B------:R-:W-:Y:S11]  /*b05a0*/  @!UPT UIADD3 URZ, URZ, URZ, URZ ;  /* 0x0000003f3f3ff290 */ /* 0x000ff6000fffe03f */
[----:B------:R-:W-:Y:S02]  /*b05b0*/  @!UPT UIADD3 URZ, URZ, URZ, URZ ;  /* 0x0000003f3f3ff290 */ /* 0x000fe4000fffe03f */
[----:B------:R-:W-:Y:S02]  /*b05c0*/  IMAD.MOV.U32 R48, RZ, RZ, R148 ;  /* 0x000000ffff307224 */ /* 0x000fe400078e0094 */
[----:B------:R-:W-:Y:S01]  /*b05d0*/  IMAD.MOV.U32 R49, RZ, RZ, R149 ;  /* 0x000000ffff317224 */ /* 0x000fe200078e0095 */
[----:B------:R-:W-:Y:S01]  /*b05e0*/  MOV R37, R150 ;  /* 0x0000009600257202 */ /* 0x000fe20000000f00 */
[----:B------:R-:W-:Y:S01]  /*b05f0*/  IMAD.MOV.U32 R36, RZ, RZ, R151 ;  /* 0x000000ffff247224 */ /* 0x000fe200078e0097 */
[----:B-1----:R-:W-:Y:S11]  /*b0600*/  HMMA.1688.F32.TF32 R136, R180, R34, R144 ;  /* 0x00000022b488723c */ /* 0x002ff60000081090 */
[----:B------:R-:W-:Y:S11]  /*b0610*/  @!UPT UIADD3 URZ, URZ, URZ, URZ ;  /* 0x0000003f3f3ff290 */ /* 0x000ff6000fffe03f */
[----:B------:R-:W-:Y:S01]  /*b0620*/  @!UPT UIADD3 URZ, URZ, URZ, URZ ;  /* 0x0000003f3f3ff290 */ /* 0x000fe2000fffe03f */
[----:B------:R2:W-:Y:S01]  /*b0630*/  STL.64 [R1+0x1068], R138 ;  /* 0x0010688a01007387 */ /* 0x0005e20000100a00 */
[----:B------:R-:W-:Y:S01]  /*b0640*/  IMAD.MOV.U32 R88, RZ, RZ, R136 ;  /* 0x000000ffff587224 */ /* 0x000fe200078e0088 */
[----:B------:R-:W-:Y:S01]  /*b0650*/  MOV R89, R137 ;  /* 0x0000008900597202 */ /* 0x000fe20000000f00 */
[C---:B---3--:R-:W-:Y:S08]  /*b0660*/  HMMA.1688.F32.TF32 R144, R184.reuse, R122, R220 ;  /* 0x0000007ab890723c */ /* 0x048ff000000810dc */
[----:B----4-:R-:W-:Y:S08]  /*b0670*/  HMMA.1688.F32.TF32 R148, R184, R126, R224 ;  /* 0x0000007eb894723c */ /* 0x010ff000000810e0 */
[----:B--2---:R-:W-:Y:S11]  /*b0680*/  HMMA.1688.F32.TF32 R136, R180, R30, R192 ;  /* 0x0000001eb488723c */ /* 0x004ff600000810c0 */
[----:B------:R-:W-:Y:S11]  /*b0690*/  @!UPT UIADD3 URZ, URZ, URZ, URZ ;  /* 0x0000003f3f3ff290 */ /* 0x000ff6000fffe03f */
[----:B------:R-:W-:Y:S02]  /*b06a0*/  @!UPT UIADD3 URZ, URZ, URZ, URZ ;  /* 0x0000003f3f3ff290 */ /* 0x000fe4000fffe03f */
[----:B------:R-:W-:Y:S02]  /*b06b0*/  IMAD.MOV.U32 R96, RZ, RZ, R136 ;  /* 0x000000ffff607224 */ /* 0x000fe400078e0088 */
[----:B------:R-:W-:Y:S01]  /*b06c0*/  IMAD.MOV.U32 R97, RZ, RZ, R137 ;  /* 0x000000ffff617224 */ /* 0x000fe200078e0089 */
[----:B------:R-:W-:Y:S01]  /*b06d0*/  MOV R85, R138 ;  /* 0x0000008a00557202 */ /* 0x000fe20000000f00 */
[----:B------:R-:W-:Y:S02]  /*b06e0*/  IMAD.MOV.U32 R84, RZ, RZ, R139 ;  /* 0x000000ffff547224 */ /* 0x000fe400078e008b */
[C---:B------:R-:W-:Y:S11]  /*b06f0*/  HMMA.1688.F32.TF32 R136, R184.reuse, R130, R196 ;  /* 0x00000082b888723c */ /* 0x040ff600000810c4 */
[----:B------:R-:W-:Y:S11]  /*b0700*/  @!UPT UIADD3 URZ, URZ, URZ, URZ ;  /* 0x0000003f3f3ff290 */ /* 0x000ff6000fffe03f */
[----:B------:R-:W-:Y:S01]  /*b0710*/  @!UPT UIADD3 URZ, URZ, URZ, URZ ;  /* 0x0000003f3f3ff290 */ /* 0x000fe2000fffe03f */
[----:B------:R-:W-:Y:S01]  /*b0720*/  STL.64 [R1+0xbb0], R136 ;  /* 0x000bb08801007387 */ /* 0x000fe20000100a00 */
[----:B------:R1:W-:Y:S02]  /*b0730*/  STL.64 [R1+0xbb8], R138 ;  /* 0x000bb88a01007387 */ /* 0x0003e40000100a00 */
[C---:B-1----:R-:W-:Y:S01]  /*b0740*/  HMMA.1688.F32.TF32 R136, R184.reuse, R118, R216 ;  /* 0x00000076b888723c */ /* 0x042fe200000810d8 */
[----:B------:R-:W-:Y:S01]  /*b0750*/  STL.64 [R1+0x1050], R148 ;  /* 0x0010509401007387 */ /* 0x000fe20000100a00 */
[----:B------:R-:W-:Y:S02]  /*b0760*/  STL.64 [R1+0x1058], R150 ;  /* 0x0010589601007387 */ /* 0x000fe40000100a00 */
[----:B------:R-:W-:Y:S02]  /*b0770*/  STL.64 [R1+0x1040], R144 ;  /* 0x0010409001007387 */ /* 0x000fe40000100a00 */
[----:B------:R-:W-:Y:S11]  /*b0780*/  STL.64 [R1+0x1048], R146 ;  /* 0x0010489201007387 */ /* 0x000ff60000100a00 */
[----:B------:R-:W-:Y:S06]  /*b0790*/  @!UPT UIADD3 URZ, URZ, URZ, URZ ;  /* 0x0000003f3f3ff290 */ /* 0x000fec000fffe03f */
[----:B------:R1:W-:Y:S01]  /*b07a0*/  STL.64 [R1+0x1038], R138 ;  /* 0x0010388a01007387 */ /* 0x0003e20000100a00 */
[----:B------:R-:W-:Y:S01]  /*b07b0*/  IMAD.MOV.U32 R128, RZ, RZ, R136 ;  /* 0x000000ffff807224 */ /* 0x000fe200078e0088 */
[----:B------:R-:W-:Y:S02]  /*b07c0*/  MOV R129, R137 ;  /* 0x0000008900817202 */ /* 0x000fe40000000f00 */
[C---:B-1----:R-:W-:Y:S11]  /*b07d0*/  HMMA.1688.F32.TF32 R136, R184.reuse, R114, R212 ;  /* 0x00000072b888723c */ /* 0x042ff600000810d4 */
[----:B------:R-:W-:Y:S11]  /*b07e0*/  @!UPT UIADD3 URZ, URZ, URZ, URZ ;  /* 0x0000003f3f3ff290 */ /* 0x000ff6000fffe03f */
[----:B------:R-:W-:Y:S01]  /*b07f0*/  @!UPT UIADD3 URZ, URZ, URZ, URZ ;  /* 0x0000003f3f3ff290 */ /* 0x000fe2000fffe03f */
[----:B------:R1:W-:Y:S01]  /*b0800*/  STL.64 [R1+0x1028], R138 ;  /* 0x0010288a01007387 */ /* 0x0003e20000100a00 */
[----:B------:R-:W-:Y:S02]  /*b0810*/  IMAD.MOV.U32 R100, RZ, RZ, R136 ;  /* 0x000000ffff647224 */ /* 0x000fe400078e0088 */
[----:B------:R-:W-:Y:S02]  /*b0820*/  IMAD.MOV.U32 R101, RZ, RZ, R137 ;  /* 0x000000ffff657224 */ /* 0x000fe400078e0089 */
[C---:B-1----:R-:W-:Y:S03]  /*b0830*/  HMMA.1688.F32.TF32 R136, R184.reuse, R110, R208 ;  /* 0x0000006eb888723c */ /* 0x042fe600000810d0 */
[----:B------:R-:W-:Y:S01]  /*b0840*/  STL [R1+0x66d8], R101 ;  /* 0x0066d86501007387 */ /* 0x000fe20000100800 */
[----:B------:R-:W-:Y:S11]  /*b0850*/  STL [R1+0x66d4], R100 ;  /* 0x0066d46401007387 */ /* 0x000ff60000100800 */
[----:B------:R-:W-:Y:S08]  /*b0860*/  @!UPT UIADD3 URZ, URZ, URZ, URZ ;  /* 0x0000003f3f3ff290 */ /* 0x000ff0000fffe03f */
        /* <DEDUP_REMOVED lines=9> */
[----:B-1----:R-:W-:Y:S03]  /*b0900*/  HMMA.1688.F32.TF32 R136, R184, R102, R200 ;  /* 0x00000066b888723c */ /* 0x002fe600000810c8 */
[----:B------:R-:W-:Y:S01]  /*b0910*/  STL [R1+0x66d0], R109 ;  /* 0x0066d06d01007387 */ /* 0x000fe20000100800 */
[----:B------:R-:W-:Y:S11]  /*b0920*/  STL [R1+0x66cc], R108 ;  /* 0x0066cc6c01007387 */ /* 0x000ff60000100800 */
[----:B------:R-:W-:Y:S08]  /*b0930*/  @!UPT UIADD3 URZ, URZ, URZ, URZ ;  /* 0x0000003f3f3ff290 */ /* 0x000ff0000fffe03f */
[----:B------:R1:W-:Y:S01]  /*b0940*/  STL.64 [R1+0xff8], R138 ;  /* 0x000ff88a01007387 */ /* 0x0003e20000100a00 */
[----:B------:R-:W2:Y:S02]  /*b0950*/  LDL.LU R236, [R1+0x160] ;  /* 0x0001600001ec7983 */ /* 0x000ea40000300800 */
[----:B------:R-:W2:Y:S02]  /*b0960*/  LDL.LU R237, [R1+0x164] ;  /* 0x0001640001ed7983 */ /* 0x000ea40000300800 */
[----:B------:R-:W2:Y:S01]  /*b0970*/  LDL.LU R238, [R1+0x168] ;  /* 0x0001680001ee7983 */ /* 0x000ea20000300800 */
[----:B------:R-:W2:Y:S01]  /*b0980*/  LDL.LU R239, [R1+0x16c] ;  /* 0x00016c0001ef7983 */ /* 0x000ea20000300800 */
[----:B------:R-:W3:Y:S02]  /*b0990*/  LDL.LU R188, [R1+0x1d0] ;  /* 0x0001d00001bc7983 */ /* 0x000ee40000300800 */
[----:B------:R-:W3:Y:S02]  /*b09a0*/  LDL.LU R189, [R1+0x1d4] ;  /* 0x0001d40001bd7983 */ /* 0x000ee40000300800 */
[----:B------:R-:W3:Y:S01]  /*b09b0*/  LDL.LU R190, [R1+0x1d8] ;  /* 0x0001d80001be7983 */ /* 0x000ee20000300800 */
[----:B------:R-:W3:Y:S01]  /*b09c0*/  LDL.LU R191, [R1+0x1dc] ;  /* 0x0001dc0001bf7983 */ /* 0x000ee20000300800 */
[----:B------:R-:W4:Y:S02]  /*b09d0*/  LDL.LU R240, [R1+0x1e0] ;  /* 0x0001e00001f07983 */ /* 0x000f240000300800 */
[----:B------:R-:W4:Y:S02]  /*b09e0*/  LDL.LU R241, [R1+0x1e4] ;  /* 0x0001e40001f17983 */ /* 0x000f240000300800 */
[----:B------:R-:W4:Y:S01]  /*b09f0*/  LDL.LU R242, [R1+0x1e8] ;  /* 0x0001e80001f27983 */ /* 0x000f220000300800 */
[----:B------:R-:W4:Y:S01]  /*b0a00*/  LDL.LU R243, [R1+0x1ec] ;  /* 0x0001ec0001f37983 */ /* 0x000f220000300800 */
[----:B------:R-:W2:Y:S02]  /*b0a10*/  LDL.LU R180, [R1+0x200] ;  /* 0x0002000001b47983 */ /* 0x000ea40000300800 */
[----:B------:R-:W2:Y:S02]  /*b0a20*/  LDL.LU R181, [R1+0x204] ;  /* 0x0002040001b57983 */ /* 0x000ea40000300800 */
[----:B------:R-:W2:Y:S01]  /*b0a30*/  LDL.LU R182, [R1+0x208] ;  /* 0x0002080001b67983 */ /* 0x000ea20000300800 */
[----:B------:R-:W2:Y:S01]  /*b0a40*/  LDL.LU R183, [R1+0x20c] ;  /* 0x00020c0001b77983 */ /* 0x000ea20000300800 */
        /* <DEDUP_REMOVED lines=22> */
[----:B------:R-:W2:Y:S02]  /*b0bb0*/  LDL.LU R226, [R1+0x288] ;  /* 0x0002880001e27983 */ /* 0x000ea40000300800 */
[----:B------:R-:W-:Y:S01]  /*b0bc0*/  IMAD.MOV.U32 R112, RZ, RZ, R136 ;  /* 0x000000ffff707224 */ /* 0x000fe200078e0088 */
[----:B------:R-:W2:Y:S01]  /*b0bd0*/  LDL.LU R227, [R1+0x28c] ;  /* 0x00028c0001e37983 */ /* 0x000ea20000300800 */
[----:B------:R-:W-:-:S02]  /*b0be0*/  IMAD.MOV.U32 R113, RZ, RZ, R137 ;  /* 0x000000ffff717224 */ /* 0x000fc400078e0089 */
[----:B------:R-:W2:Y:S02]  /*b0bf0*/  LDL.LU R136, [R1+0x2a0] ;  /* 0x0002a00001887983 */ /* 0x000ea40000300800 */
[----:B------:R-:W2:Y:S01]  /*b0c00*/  LDL.LU R137, [R1+0x2a4] ;  /* 0x0002a40001897983 */ /* 0x000ea20000300800 */
[----:B-1----:R-:W2:Y:S01]  /*b0c10*/  LDL.LU R138, [R1+0x2a8] ;  /* 0x0002a800018a7983 */ /* 0x002ea20000300800 */
[----:B------:R-:W-:Y:S02]  /*b0c20*/  IMAD.MOV.U32 R44, RZ, RZ, R152 ;  /* 0x000000ffff2c7224 */ /* 0x000fe400078e0098 */
[----:B------:R-:W2:Y:S01]  /*b0c30*/  LDL.LU R139, [R1+0x2ac] ;  /* 0x0002ac00018b7983 */ /* 0x000ea20000300800 */
[----:B------:R-:W-:Y:S01]  /*b0c40*/  MOV R45, R153 ;  /* 0x00000099002d7202 */ /* 0x000fe20000000f00 */
        /* <DEDUP_REMOVED lines=8> */
[----:B------:R-:W3:Y:S01]  /*b0cd0*/  LDL.LU R160, [R1+0x2e0] ;  /* 0x0002e00001a07983 */ /* 0x000ee20000300800 */
[----:B------:R-:W3:Y:S02]  /*b0ce0*/  LDL.LU R161, [R1+0x2e4] ;  /* 0x0002e40001a17983 */ /* 0x000ee40000300800 */
[----:B------:R-:W3:Y:S02]  /*b0cf0*/  LDL.LU R162, [R1+0x2e8] ;  /* 0x0002e80001a27983 */ /* 0x000ee40000300800 */
[----:B------:R-:W3:Y:S01]  /*b0d00*/  LDL.LU R163, [R1+0x2ec] ;  /* 0x0002ec0001a37983 */ /* 0x000ee20000300800 */
[----:B------:R-:W3:Y:S01]  /*b0d10*/  LDL.LU R156, [R1+0x2d0] ;  /* 0x0002d000019c7983 */ /* 0x000ee20000300800 */
[----:B------:R-:W3:Y:S02]  /*b0d20*/  LDL.LU R157, [R1+0x2d4] ;  /* 0x0002d400019d7983 */ /* 0x000ee40000300800 */
[----:B------:R-:W3:Y:S02]  /*b0d30*/  LDL.LU R158, [R1+0x2d8] ;  /* 0x0002d800019e7983 */ /* 0x000ee40000300800 */
[----:B------:R-:W3:Y:S01]  /*b0d40*/  LDL.LU R159, [R1+0x2dc] ;  /* 0x0002dc00019f7983 */ /* 0x000ee20000300800 */
[----:B------:R-:W4:Y:S01]  /*b0d50*/  LDL.LU R148, [R1+0x2b0] ;  /* 0x0002b00001947983 */ /* 0x000f220000300800 */
[----:B------:R-:W4:Y:S02]  /*b0d60*/  LDL.LU R149, [R1+0x2b4] ;  /* 0x0002b40001957983 */ /* 0x000f240000300800 */
[----:B------:R-:W4:Y:S02]  /*b0d70*/  LDL.LU R150, [R1+0x2b8] ;  /* 0x0002b80001967983 */ /* 0x000f240000300800 */
[----:B------:R-:W4:Y:S01]  /*b0d80*/  LDL.LU R151, [R1+0x2bc] ;  /* 0x0002bc0001977983 */ /* 0x000f220000300800 */
        /* <DEDUP_REMOVED lines=20> */
[C---:B--2---:R-:W-:Y:S08]  /*b0ed0*/  HMMA.1688.F32.TF32 R164, R184.reuse, R98, R164 ;  /* 0x00000062b8a4723c */ /* 0x044ff000000810a4 */
[C---:B---3--:R-:W-:Y:S08]  /*b0ee0*/  HMMA.1688.F32.TF32 R160, R184.reuse, R94, R160 ;  /* 0x0000005eb8a0723c */ /* 0x048ff000000810a0 */
[C---:B------:R-:W-:Y:S08]  /*b0ef0*/  HMMA.1688.F32.TF32 R156, R184.reuse, R90, R156 ;  /* 0x0000005ab89c723c */ /* 0x040ff0000008109c */
[C---:B------:R-:W-:Y:S08]  /*b0f00*/  HMMA.1688.F32.TF32 R152, R184.reuse, R86, R152 ;  /* 0x00000056b898723c */ /* 0x040ff00000081098 */
[C---:B------:R-:W-:Y:S08]  /*b0f10*/  HMMA.1688.F32.TF32 R136, R184.reuse, R78, R136 ;  /* 0x0000004eb888723c */ /* 0x040ff00000081088 */
[C---:B----4-:R-:W-:Y:S08]  /*b0f20*/  HMMA.1688.F32.TF32 R148, R184.reuse, R82, R148 ;  /* 0x00000052b894723c */ /* 0x050ff00000081094 */
[C---:B------:R-:W-:Y:S08]  /*b0f30*/  HMMA.1688.F32.TF32 R144, R184.reuse, R74, R144 ;  /* 0x0000004ab890723c */ /* 0x040ff00000081090 */
[C---:B------:R-:W-:Y:S08]  /*b0f40*/  HMMA.1688.F32.TF32 R224, R184.reuse, R70, R224 ;  /* 0x00000046b8e0723c */ /* 0x040ff000000810e0 */
[----:B------:R-:W-:Y:S01]  /*b0f50*/  HMMA.1688.F32.TF32 R220, R184, R66, R220 ;  /* 0x00000042b8dc723c */ /* 0x000fe200000810dc */
[----:B------:R1:W-:Y:S01]  /*b0f60*/  STL.64 [R1+0xfe8], R166 ;  /* 0x000fe8a601007387 */ /* 0x0003e20000100a00 */
[----:B------:R-:W-:Y:S01]  /*b0f70*/  MOV R116, R164 ;  /* 0x000000a400747202 */ /* 0x000fe20000000f00 */
[----:B------:R-:W-:-:S02]  /*b0f80*/  IMAD.MOV.U32 R117, RZ, RZ, R165 ;  /* 0x000000ffff757224 */ /* 0x000fc400078e00a5 */
[----:B------:R-:W-:Y:S01]  /*b0f90*/  IMAD.MOV.U32 R120, RZ, RZ, R160 ;  /* 0x000000ffff787224 */ /* 0x000fe200078e00a0 */
[----:B------:R-:W-:Y:S01]  /*b0fa0*/  MOV R121, R161 ;  /* 0x000000a100797202 */ /* 0x000fe20000000f00 */
[----:B------:R-:W-:Y:S02]  /*b0fb0*/  IMAD.MOV.U32 R124, RZ, RZ, R156 ;  /* 0x000000ffff7c7224 */ /* 0x000fe400078e009c */
[----:B------:R-:W-:Y:S01]  /*b0fc0*/  IMAD.MOV.U32 R125, RZ, RZ, R157 ;  /* 0x000000ffff7d7224 */ /* 0x000fe200078e009d */
[----:B-1----:R-:W2:Y:S01]  /*b0fd0*/  LDL.LU.64 R166, [R1+0x69e8] ;  /* 0x0069e80001a67983 */ /* 0x002ea20000300a00 */
[----:B------:R-:W2:Y:S02]  /*b0fe0*/  LDL.LU.64 R164, [R1+0x69e0] ;  /* 0x0069e00001a47983 */ /* 0x000ea40000300a00 */
[----:B------:R1:W-:Y:S01]  /*b0ff0*/  STL.64 [R1+0xfd8], R162 ;  /* 0x000fd8a201007387 */ /* 0x0003e20000100a00 */
[C---:B------:R-:W-:Y:S08]  /*b1000*/  HMMA.1688.F32.TF32 R216, R184.reuse, R26, R216 ;  /* 0x0000001ab8d8723c */ /* 0x040ff000000810d8 */
[C---:B------:R-:W-:Y:S01]  /*b1010*/  HMMA.1688.F32.TF32 R212, R184.reuse, R22, R212 ;  /* 0x00000016b8d4723c */ /* 0x040fe200000810d4 */
[----:B-1----:R-:W3:Y:S01]  /*b1020*/  LDL.LU.64 R162, [R1+0x69d8] ;  /* 0x0069d80001a27983 */ /* 0x002ee20000300a00 */
[----:B------:R-:W3:Y:S02]  /*b1030*/  LDL.LU.64 R160, [R1+0x69d0] ;  /* 0x0069d00001a07983 */ /* 0x000ee40000300a00 */
[----:B------:R1:W-:Y:S02]  /*b1040*/  STL.64 [R1+0xfc8], R158 ;  /* 0x000fc89e01007387 */ /* 0x0003e40000100a00 */
[----:B------:R-:W-:Y:S01]  /*b1050*/  IMAD.MOV.U32 R109, RZ, RZ, R138 ;  /* 0x000000ffff6d7224 */ /* 0x000fe200078e008a */
[----:B------:R-:W-:Y:S01]  /*b1060*/  MOV R108, R139 ;  /* 0x0000008b006c7202 */ /* 0x000fe20000000f00 */
[C---:B------:R-:W-:Y:S01]  /*b1070*/  HMMA.1688.F32.TF32 R208, R184.reuse, R18, R208 ;  /* 0x00000012b8d0723c */ /* 0x040fe200000810d0 */
[----:B-1----:R-:W4:Y:S01]  /*b1080*/  LDL.LU.64 R158, [R1+0x69c8] ;  /* 0x0069c800019e7983 */ /* 0x002f220000300a00 */
[----:B------:R-:W4:Y:S02]  /*b1090*/  LDL.LU.64 R156, [R1+0x69c0] ;  /* 0x0069c000019c7983 */ /* 0x000f240000300a00 */
[----:B------:R-:W-:Y:S02]  /*b10a0*/  STL.64 [R1+0xfb0], R152 ;  /* 0x000fb09801007387 */ /* 0x000fe40000100a00 */
[----:B------:R1:W-:Y:S01]  /*b10b0*/  STL.64 [R1+0xfb8], R154 ;  /* 0x000fb89a01007387 */ /* 0x0003e20000100a00 */
[----:B------:R-:W-:Y:S01]  /*b10c0*/  MOV R101, R136 ;  /* 0x0000008800657202 */ /* 0x000fe20000000f00 */
[----:B------:R-:W-:Y:S01]  /*b10d0*/  IMAD.MOV.U32 R100, RZ, RZ, R137 ;  /* 0x000000ffff647224 */ /* 0x000fe200078e0089 */
[C---:B------:R-:W-:Y:S01]  /*b10e0*/  HMMA.1688.F32.TF32 R204, R184.reuse, R14, R204 ;  /* 0x0000000eb8cc723c */ /* 0x040fe200000810cc */
[----:B-1----:R-:W2:Y:S01]  /*b10f0*/  LDL.LU.64 R154, [R1+0x69b8] ;  /* 0x0069b800019a7983 */ /* 0x002ea20000300a00 */
[----:B------:R-:W2:Y:S02]  /*b1100*/  LDL.LU.64 R152, [R1+0x69b0] ;  /* 0x0069b00001987983 */ /* 0x000ea40000300a00 */
[----:B------:R-:W-:Y:S02]  /*b1110*/  STL.64 [R1+0xfa0], R148 ;  /* 0x000fa09401007387 */ /* 0x000fe40000100a00 */
[----:B------:R1:W-:Y:S02]  /*b1120*/  STL.64 [R1+0xfa8], R150 ;  /* 0x000fa89601007387 */ /* 0x0003e40000100a00 */
[C---:B------:R-:W-:Y:S01]  /*b1130*/  HMMA.1688.F32.TF32 R200, R184.reuse, R10, R200 ;  /* 0x0000000ab8c8723c */ /* 0x040fe200000810c8 */
[----:B-1----:R-:W2:Y:S01]  /*b1140*/  LDL.LU.64 R150, [R1+0x69a8] ;  /* 0x0069a80001967983 */ /* 0x002ea20000300a00 */
[----:B------:R-:W2:Y:S02]  /*b1150*/  LDL.LU.64 R148, [R1+0x69a0] ;  /* 0x0069a00001947983 */ /* 0x000ea40000300a00 */
[----:B------:R-:W2:Y:S02]  /*b1160*/  LDL.LU.64 R138, [R1+0x6998] ;  /* 0x00699800018a7983 */ /* 0x000ea40000300a00 */
[----:B------:R-:W2:Y:S01]  /*b1170*/  LDL.LU.64 R136, [R1+0x6990] ;  /* 0x0069900001887983 */ /* 0x000ea20000300a00 */
[----:B------:R-:W-:Y:S01]  /*b1180*/  STL.64 [R1+0xf80], R144 ;  /* 0x000f809001007387 */ /* 0x000fe20000100a00 */
[----:B------:R1:W-:Y:S03]  /*b1190*/  STL.64 [R1+0xf88], R146 ;  /* 0x000f889201007387 */ /* 0x0003e60000100a00 */
[----:B-1----:R-:W2:Y:S01]  /*b11a0*/  LDL.LU.64 R146, [R1+0x6988] ;  /* 0x0069880001927983 */ /* 0x002ea20000300a00 */
[----:B------:R-:W2:Y:S02]  /*b11b0*/  LDL.LU.64 R144, [R1+0x6980] ;  /* 0x0069800001907983 */ /* 0x000ea40000300a00 */
[----:B------:R-:W-:Y:S02]  /*b11c0*/  STL.64 [R1+0xc60], R224 ;  /* 0x000c60e001007387 */ /* 0x000fe40000100a00 */
[----:B------:R1:W-:Y:S02]  /*b11d0*/  STL.64 [R1+0xc68], R226 ;  /* 0x000c68e201007387 */ /* 0x0003e40000100a00 */
        /* <DEDUP_REMOVED lines=20> */
[----:B-1----:R-:W3:Y:S01]  /*b1320*/  LDL.LU.64 R206, [R1+0x6928] ;  /* 0x0069280001ce7983 */ /* 0x002ee20000300a00 */
[----:B------:R-:W3:Y:S02]  /*b1330*/  LDL.LU.64 R204, [R1+0x6920] ;  /* 0x0069200001cc7983 */ /* 0x000ee40000300a00 */
[----:B------:R-:W-:Y:S02]  /*b1340*/  STL.64 [R1+0xf50], R200 ;  /* 0x000f50c801007387 */ /* 0x000fe40000100a00 */
[----:B------:R1:W-:Y:S02]  /*b1350*/  STL.64 [R1+0xf58], R202 ;  /* 0x000f58ca01007387 */ /* 0x0003e40000100a00 */
[----:B-1----:R-:W4:Y:S01]  /*b1360*/  LDL.LU.64 R202, [R1+0x6918] ;  /* 0x0069180001ca7983 */ /* 0x002f220000300a00 */
[----:B------:R-:W4:Y:S01]  /*b1370*/  LDL.LU.64 R200, [R1+0x6910] ;  /* 0x0069100001c87983 */ /* 0x000f220000300a00 */
[C---:B------:R-:W-:Y:S08]  /*b1380*/  HMMA.1688.F32.TF32 R196, R184.reuse, R6, R196 ;  /* 0x00000006b8c4723c */ /* 0x040ff000000810c4 */
[C---:B------:R-:W-:Y:S11]  /*b1390*/  HMMA.1688.F32.TF32 R180, R184.reuse, R62, R180 ;  /* 0x0000003eb8b4723c */ /* 0x040ff600000810b4 */
[----:B------:R-:W-:Y:S04]  /*b13a0*/  @!UPT UIADD3 URZ, URZ, URZ, URZ ;  /* 0x0000003f3f3ff290 */ /* 0x000fe8000fffe03f */
[----:B------:R-:W-:Y:S01]  /*b13b0*/  STL.64 [R1+0xf40], R196 ;  /* 0x000f40c401007387 */ /* 0x000fe20000100a00 */
[----:B------:R1:W-:Y:S07]  /*b13c0*/  STL.64 [R1+0xf48], R198 ;  /* 0x000f48c601007387 */ /* 0x0003ee0000100a00 */
[----:B------:R-:W-:Y:S02]  /*b13d0*/  STL.64 [R1+0xf30], R180 ;  /* 0x000f30b401007387 */ /* 0x000fe40000100a00 */
[----:B------:R1:W-:Y:S02]  /*b13e0*/  STL.64 [R1+0xf38], R182 ;  /* 0x000f38b601007387 */ /* 0x0003e40000100a00 */
[C---:B-1----:R-:W-:Y:S08]  /*b13f0*/  HMMA.1688.F32.TF32 R196, R184.reuse, R58, R192 ;  /* 0x0000003ab8c4723c */ /* 0x042ff000000810c0 */
[C---:B------:R-:W-:Y:S08]  /*b1400*/  HMMA.1688.F32.TF32 R180, R184.reuse, R54, R240 ;  /* 0x00000036b8b4723c */ /* 0x040ff000000810f0 */
[C---:B------:R-:W-:Y:S08]  /*b1410*/  HMMA.1688.F32.TF32 R192, R184.reuse, R50, R188 ;  /* 0x00000032b8c0723c */ /* 0x040ff000000810bc */
[C---:B------:R-:W-:Y:S01]  /*b1420*/  HMMA.1688.F32.TF32 R188, R184.reuse, R46, R236 ;  /* 0x0000002eb8bc723c */ /* 0x040fe200000810ec */
[----:B------:R-:W-:Y:S01]  /*b1430*/  STL.64 [R1+0xf20], R196 ;  /* 0x000f20c401007387 */ /* 0x000fe20000100a00 */
[----:B------:R-:W-:Y:S05]  /*b1440*/  STL.64 [R1+0xf28], R198 ;  /* 0x000f28c601007387 */ /* 0x000fea0000100a00 */
[----:B------:R-:W-:Y:S02]  /*b1450*/  STL.64 [R1+0xf10], R180 ;  /* 0x000f10b401007387 */ /* 0x000fe40000100a00 */
[----:B------:R1:W-:Y:S02]  /*b1460*/  STL.64 [R1+0xf18], R182 ;  /* 0x000f18b601007387 */ /* 0x0003e40000100a00 */
[----:B-1----:R-:W-:Y:S04]  /*b1470*/  HMMA.1688.F32.TF32 R180, R184, R42, R244 ;  /* 0x0000002ab8b4723c */ /* 0x002fe800000810f4 */
[----:B------:R-:W-:Y:S01]  /*b1480*/  STL.64 [R1+0xf00], R192 ;  /* 0x000f00c001007387 */ /* 0x000fe20000100a00 */
[----:B------:R-:W-:Y:S07]  /*b1490*/  STL.64 [R1+0xf08], R194 ;  /* 0x000f08c201007387 */ /* 0x000fee0000100a00 */
[----:B------:R-:W-:Y:S02]  /*b14a0*/  STL.64 [R1+0xef0], R188 ;  /* 0x000ef0bc01007387 */ /* 0x000fe40000100a00 */
[----:B------:R-:W-:Y:S09]  /*b14b0*/  STL.64 [R1+0xef8], R190 ;  /* 0x000ef8be01007387 */ /* 0x000ff20000100a00 */
[----:B------:R-:W-:Y:S01]  /*b14c0*/  STL.64 [R1+0xee0], R180 ;  /* 0x000ee0b401007387 */ /* 0x000fe20000100a00 */
[----:B------:R2:W-:Y:S02]  /*b14d0*/  STL.64 [R1+0xee8], R182 ;  /* 0x000ee8b601007387 */ /* 0x0005e40000100a00 */
[----:B------:R-:W-:-:S02]  /*b14e0*/  IMAD.MOV.U32 R244, RZ, RZ, R132 ;  /* 0x000000fffff47224 */ /* 0x000fc400078e0084 */
[----:B------:R-:W-:Y:S01]  /*b14f0*/  IMAD.MOV.U32 R245, RZ, RZ, R133 ;  /* 0x000000fffff57224 */ /* 0x000fe200078e0085 */
        /* <DEDUP_REMOVED lines=9> */
[----:B------:R-:W-:Y:S01]  /*b1590*/  IMAD.MOV.U32 R239, RZ, RZ, R135 ;  /* 0x000000ffffef7224 */ /* 0x000fe200078e0087 */
[C---:B--2---:R-:W-:Y:S08]  /*b15a0*/  HMMA.1688.F32.TF32 R180, R184.reuse, R30, R208 ;  /* 0x0000001eb8b4723c */ /* 0x044ff000000810d0 */
[C---:B---3--:R-:W-:Y:S08]  /*b15b0*/  HMMA.1688.F32.TF32 R188, R184.reuse, R34, R204 ;  /* 0x00000022b8bc723c */ /* 0x048ff000000810cc */
[----:B----4-:R-:W-:Y:S08]  /*b15c0*/  HMMA.1688.F32.TF32 R192, R184, R38, R200 ;  /* 0x00000026b8c0723c */ /* 0x010ff000000810c8 */
[C---:B------:R-:W-:Y:S11]  /*b15d0*/  HMMA.1688.F32.TF32 R184, R248.reuse, R130, R212 ;  /* 0x00000082f8b8723c */ /* 0x040ff600000810d4 */
[----:B------:R-:W-:Y:S04]  /*b15e0*/  @!UPT UIADD3 URZ, URZ, URZ, URZ ;  /* 0x0000003f3f3ff290 */ /* 0x000fe8000fffe03f */
[----:B------:R-:W-:Y:S01]  /*b15f0*/  STL.64 [R1+0xed0], R192 ;  /* 0x000ed0c001007387 */ /* 0x000fe20000100a00 */
[----:B------:R-:W-:Y:S02]  /*b1600*/  STL.64 [R1+0xed8], R194 ;  /* 0x000ed8c201007387 */ /* 0x000fe40000100a00 */
[----:B------:R-:W-:Y:S02]  /*b1610*/  STL.64 [R1+0xec0], R188 ;  /* 0x000ec0bc01007387 */ /* 0x000fe40000100a00 */
[----:B------:R-:W-:Y:S01]  /*b1620*/  STL.64 [R1+0xec8], R190 ;  /* 0x000ec8be01007387 */ /* 0x000fe20000100a00 */
[----:B------:R1:W-:Y:S01]  /*b1630*/  STL.64 [R1+0x66f0], R128 ;  /* 0x0066f08001007387 */ /* 0x0003e20000100a00 */
[----:B------:R-:W-:Y:S02]  /*b1640*/  STL.64 [R1+0xeb0], R180 ;  /* 0x000eb0b401007387 */ /* 0x000fe40000100a00 */
[----:B------:R2:W-:Y:S02]  /*b1650*/  STL.64 [R1+0xeb8], R182 ;  /* 0x000eb8b601007387 */ /* 0x0005e40000100a00 */
[----:B------:R-:W-:Y:S01]  /*b1660*/  STL.64 [R1+0xea0], R184 ;  /* 0x000ea0b801007387 */ /* 0x000fe20000100a00 */
[----:B------:R-:W-:Y:S01]  /*b1670*/  STL.64 [R1+0xea8], R186 ;  /* 0x000ea8ba01007387 */ /* 0x000fe20000100a00 */
[----:B------:R3:W-:Y:S01]  /*b1680*/  STL.64 [R1+0x66f8], R120 ;  /* 0x0066f87801007387 */ /* 0x0007e20000100a00 */
[C---:B-1----:R-:W-:Y:S08]  /*b1690*/  HMMA.1688.F32.TF32 R128, R248.reuse, R122, R220 ;  /* 0x0000007af880723c */ /* 0x042ff000000810dc */
[C---:B--2---:R-:W-:Y:S08]  /*b16a0*/  HMMA.1688.F32.TF32 R180, R248.reuse, R126, R216 ;  /* 0x0000007ef8b4723c */ /* 0x044ff000000810d8 */
[----:B---3--:R-:W-:Y:S01]  /*b16b0*/  HMMA.1688.F32.TF32 R120, R248, R118, R224 ;  /* 0x00000076f878723c */ /* 0x008fe200000810e0 */
[----:B------:R-:W-:Y:S01]  /*b16c0*/  IMAD.MOV.U32 R188, RZ, RZ, R232 ;  /* 0x000000ffffbc7224 */ /* 0x000fe200078e00e8 */
[----:B------:R-:W-:Y:S01]  /*b16d0*/  MOV R189, R233 ;  /* 0x000000e900bd7202 */ /* 0x000fe20000000f00 */
[----:B------:R-:W-:-:S02]  /*b16e0*/  IMAD.MOV.U32 R190, RZ, RZ, R234 ;  /* 0x000000ffffbe7224 */ /* 0x000fc400078e00ea */
[----:B------:R-:W-:-:S10]  /*b16f0*/  IMAD.MOV.U32 R191, RZ, RZ, R235 ;  /* 0x000000ffffbf7224 */ /* 0x000fd400078e00eb */
[----:B------:R-:W-:Y:S01]  /*b1700*/  STL.64 [R1+0xe90], R180 ;  /* 0x000e90b401007387 */ /* 0x000fe20000100a00 */
[----:B------:R-:W-:Y:S02]  /*b1710*/  STL.64 [R1+0xe98], R182 ;  /* 0x000e98b601007387 */ /* 0x000fe40000100a00 */
[----:B------:R-:W-:Y:S02]  /*b1720*/  STL.64 [R1+0xe80], R128 ;  /* 0x000e808001007387 */ /* 0x000fe40000100a00 */
[----:B------:R-:W-:Y:S01]  /*b1730*/  STL.64 [R1+0xe88], R130 ;  /* 0x000e888201007387 */ /* 0x000fe20000100a00 */
[----:B------:R-:W2:Y:S02]  /*b1740*/  LDL.LU R132, [R1+0x6908] ;  /* 0x0069080001847983 */ /* 0x000ea40000300800 */
[----:B------:R-:W-:Y:S02]  /*b1750*/  STL.64 [R1+0xe70], R120 ;  /* 0x000e707801007387 */ /* 0x000fe40000100a00 */
[----:B------:R-:W-:Y:S02]  /*b1760*/  STL.64 [R1+0xe78], R122 ;  /* 0x000e787a01007387 */ /* 0x000fe40000100a00 */
[----:B------:R-:W2:Y:S01]  /*b1770*/  LDL.LU R133, [R1+0x6904] ;  /* 0x0069040001857983 */ /* 0x000ea20000300800 */
[----:B------:R-:W3:Y:S01]  /*b1780*/  LDL.LU R140, [R1+0x6900] ;  /* 0x00690000018c7983 */ /* 0x000ee20000300800 */
[----:B------:R-:W3:Y:S02]  /*b1790*/  LDL.LU R141, [R1+0x68fc] ;  /* 0x0068fc00018d7983 */ /* 0x000ee40000300800 */
[----:B------:R-:W4:Y:S02]  /*b17a0*/  LDL.LU R232, [R1+0x68f8] ;  /* 0x0068f80001e87983 */ /* 0x000f240000300800 */
[----:B------:R-:W4:Y:S01]  /*b17b0*/  LDL.LU R233, [R1+0x68f4] ;  /* 0x0068f40001e97983 */ /* 0x000f220000300800 */
[----:B------:R-:W4:Y:S01]  /*b17c0*/  LDL.LU R234, [R1+0x68f0] ;  /* 0x0068f00001ea7983 */ /* 0x000f220000300800 */
[----:B------:R-:W4:Y:S02]  /*b17d0*/  LDL.LU R235, [R1+0x68ec] ;  /* 0x0068ec0001eb7983 */ /* 0x000f240000300800 */
[----:B------:R-:W2:Y:S02]  /*b17e0*/  LDL.LU R228, [R1+0x68e8] ;  /* 0x0068e80001e47983 */ /* 0x000ea40000300800 */
[----:B------:R-:W2:Y:S01]  /*b17f0*/  LDL.LU R229, [R1+0x68e4] ;  /* 0x0068e40001e57983 */ /* 0x000ea20000300800 */
[----:B------:R-:W2:Y:S01]  /*b1800*/  LDL.LU R230, [R1+0x68e0] ;  /* 0x0068e00001e67983 */ /* 0x000ea20000300800 */
[----:B------:R-:W2:Y:S02]  /*b1810*/  LDL.LU R231, [R1+0x68dc] ;  /* 0x0068dc0001e77983 */ /* 0x000ea40000300800 */
[----:B------:R-:W3:Y:S02]  /*b1820*/  LDL.LU R192, [R1+0xd10] ;  /* 0x000d100001c07983 */ /* 0x000ee40000300800 */
[----:B------:R-:W3:Y:S01]  /*b1830*/  LDL.LU R193, [R1+0xd14] ;  /* 0x000d140001c17983 */ /* 0x000ee20000300800 */
[----:B------:R-:W3:Y:S01]  /*b1840*/  LDL.LU R194, [R1+0xd18] ;  /* 0x000d180001c27983 */ /* 0x000ee20000300800 */
[----:B------:R-:W3:Y:S02]  /*b1850*/  LDL.LU R195, [R1+0xd1c] ;  /* 0x000d1c0001c37983 */ /* 0x000ee40000300800 */
[----:B------:R-:W3:Y:S02]  /*b1860*/  LDL.LU R142, [R1+0x68d8] ;  /* 0x0068d800018e7983 */ /* 0x000ee40000300800 */
[----:B------:R-:W3:Y:S01]  /*b1870*/  LDL.LU R143, [R1+0x68d4] ;  /* 0x0068d400018f7983 */ /* 0x000ee20000300800 */
[----:B------:R-:W3:Y:S01]  /*b1880*/  LDL.LU R134, [R1+0x68d0] ;  /* 0x0068d00001867983 */ /* 0x000ee20000300800 */
[----:B------:R-:W3:Y:S02]  /*b1890*/  LDL.LU R135, [R1+0x68cc] ;  /* 0x0068cc0001877983 */ /* 0x000ee40000300800 */
[----:B------:R2:W-:Y:S02]  /*b18a0*/  STL.64 [R1+0x6700], R116 ;  /* 0x0067007401007387 */ /* 0x0005e40000100a00 */
[----:B------:R4:W-:Y:S01]  /*b18b0*/  STL.64 [R1+0x6708], R112 ;  /* 0x0067087001007387 */ /* 0x0009e20000100a00 */
[C---:B--2---:R-:W-:Y:S08]  /*b18c0*/  HMMA.1688.F32.TF32 R116, R248.reuse, R114, R228 ;  /* 0x00000072f874723c */ /* 0x044ff000000810e4 */
[C---:B----4-:R-:W-:Y:S11]  /*b18d0*/  HMMA.1688.F32.TF32 R112, R248.reuse, R110, R232 ;  /* 0x0000006ef870723c */ /* 0x050ff600000810e8 */
[----:B------:R-:W-:Y:S04]  /*b18e0*/  @!UPT UIADD3 URZ, URZ, URZ, URZ ;  /* 0x0000003f3f3ff290 */ /* 0x000fe8000fffe03f */
[----:B------:R-:W-:Y:S01]  /*b18f0*/  STL.64 [R1+0xe60], R116 ;  /* 0x000e607401007387 */ /* 0x000fe20000100a00 */
[----:B------:R-:W-:Y:S02]  /*b1900*/  STL.64 [R1+0xe68], R118 ;  /* 0x000e687601007387 */ /* 0x000fe40000100a00 */
[----:B------:R3:W-:Y:S05]  /*b1910*/  STL.64 [R1+0x6710], R108 ;  /* 0x0067106c01007387 */ /* 0x0007ea0000100a00 */
[----:B------:R-:W-:Y:S01]  /*b1920*/  STL.64 [R1+0xe40], R112 ;  /* 0x000e407001007387 */ /* 0x000fe20000100a00 */
[----:B------:R-:W-:Y:S01]  /*b1930*/  STL.64 [R1+0xe48], R114 ;  /* 0x000e487201007387 */ /* 0x000fe20000100a00 */
[----:B------:R1:W-:Y:S01]  /*b1940*/  STL.64 [R1+0x6718], R104 ;  /* 0x0067186801007387 */ /* 0x0003e20000100a00 */
[C---:B---3--:R-:W-:Y:S08]  /*b1950*/  HMMA.1688.F32.TF32 R108, R248.reuse, R106, R140 ;  /* 0x0000006af86c723c */ /* 0x048ff0000008108c */
[C---:B-1----:R-:W-:Y:S11]  /*b1960*/  HMMA.1688.F32.TF32 R104, R248.reuse, R102, R132 ;  /* 0x00000066f868723c */ /* 0x042ff60000081084 */
[----:B------:R-:W-:Y:S04]  /*b1970*/  @!UPT UIADD3 URZ, URZ, URZ, URZ ;  /* 0x0000003f3f3ff290 */ /* 0x000fe8000fffe03f */
[----:B------:R-:W-:Y:S01]  /*b1980*/  STL.64 [R1+0xd00], R108 ;  /* 0x000d006c01007387 */ /* 0x000fe20000100a00 */
[----:B------:R-:W-:Y:S02]  /*b1990*/  STL.64 [R1+0xd08], R110 ;  /* 0x000d086e01007387 */ /* 0x000fe40000100a00 */
[----:B------:R1:W-:Y:S05]  /*b19a0*/  STL.64 [R1+0x6720], R100 ;  /* 0x0067206401007387 */ /* 0x0003ea0000100a00 */
[----:B------:R-:W-:Y:S01]  /*b19b0*/  STL.64 [R1+0xcf0], R104 ;  /* 0x000cf06801007387 */ /* 0x000fe20000100a00 */
[----:B------:R-:W-:Y:S01]  /*b19c0*/  STL.64 [R1+0xcf8], R106 ;  /* 0x000cf86a01007387 */ /* 0x000fe20000100a00 */
[----:B------:R2:W-:Y:S01]  /*b19d0*/  STL.64 [R1+0x6728], R96 ;  /* 0x0067286001007387 */ /* 0x0005e20000100a00 */
[C---:B-1----:R-:W-:Y:S08]  /*b19e0*/  HMMA.1688.F32.TF32 R100, R248.reuse, R98, R144 ;  /* 0x00000062f864723c */ /* 0x042ff00000081090 */
[C---:B--2---:R-:W-:Y:S11]  /*b19f0*/  HMMA.1688.F32.TF32 R96, R248.reuse, R94, R136 ;  /* 0x0000005ef860723c */ /* 0x044ff60000081088 */
        /* <DEDUP_REMOVED lines=32> */
[----:B------:R2:W-:Y:S01]  /*b1c00*/  STL.64 [R1+0xc28], R74 ;  /* 0x000c284a01007387 */ /* 0x0005e20000100a00 */
[C---:B-1----:R-:W-:Y:S08]  /*b1c10*/  HMMA.1688.F32.TF32 R68, R248.reuse, R66, R172 ;  /* 0x00000042f844723c */ /* 0x042ff000000810ac */
[C---:B------:R-:W-:Y:S08]  /*b1c20*/  HMMA.1688.F32.TF32 R76, R248.reuse, R26, R176 ;  /* 0x0000001af84c723c */ /* 0x040ff000000810b0 */
[----:B--2---:R-:W-:Y:S01]  /*b1c30*/  HMMA.1688.F32.TF32 R72, R248, R22, R192 ;  /* 0x00000016f848723c */ /* 0x004fe200000810c0 */
[----:B------:R-:W-:Y:S01]  /*b1c40*/  MOV R181, R65 ;  /* 0x0000004100b57202 */ /* 0x000fe20000000f00 */
[----:B------:R-:W-:-:S02]  /*b1c50*/  IMAD.MOV.U32 R182, RZ, RZ, R252 ;  /* 0x000000ffffb67224 */ /* 0x000fc400078e00fc */
[----:B------:R-:W-:Y:S01]  /*b1c60*/  IMAD.MOV.U32 R183, RZ, RZ, R20 ;  /* 0x000000ffffb77224 */ /* 0x000fe200078e0014 */
[----:B------:R-:W-:Y:S04]  /*b1c70*/  LDS R66, [R0+0x88800] ;  /* 0x0888000000427984 */ /* 0x000fe80000000800 */
[----:B------:R-:W-:Y:S04]  /*b1c80*/  LDS R67, [R2+0x88800] ;  /* 0x0888000002437984 */ /* 0x000fe80000000800 */
[----:B------:R-:W-:Y:S01]  /*b1c90*/  STL.64 [R1+0xc00], R68 ;  /* 0x000c004401007387 */ /* 0x000fe20000100a00 */
[----:B------:R1:W-:Y:S02]  /*b1ca0*/  STL.64 [R1+0xc08], R70 ;  /* 0x000c084601007387 */ /* 0x0003e40000100a00 */
[----:B------:R-:W-:Y:S02]  /*b1cb0*/  STL.64 [R1+0xbe0], R76 ;  /* 0x000be04c01007387 */ /* 0x000fe40000100a00 */
[----:B------:R2:W-:Y:S05]  /*b1cc0*/  STL.64 [R1+0xbe8], R78 ;  /* 0x000be84e01007387 */ /* 0x0005ea0000100a00 */
[----:B------:R-:W-:Y:S01]  /*b1cd0*/  STL.64 [R1+0xbd0], R72 ;  /* 0x000bd04801007387 */ /* 0x000fe20000100a00 */
[----:B------:R3:W-:Y:S01]  /*b1ce0*/  STL.64 [R1+0xbd8], R74 ;  /* 0x000bd84a01007387 */ /* 0x0007e20000100a00 */
[C---:B-1----:R-:W-:Y:S08]  /*b1cf0*/  HMMA.1688.F32.TF32 R68, R248.reuse, R18, R240 ;  /* 0x00000012f844723c */ /* 0x042ff000000810f0 */
[C---:B--2---:R-:W-:Y:S08]  /*b1d00*/  HMMA.1688.F32.TF32 R76, R248.reuse, R14, R188 ;  /* 0x0000000ef84c723c */ /* 0x044ff000000810bc */
[C---:B---3--:R-:W-:Y:S07]  /*b1d10*/  HMMA.1688.F32.TF32 R72, R248.reuse, R10, R236 ;  /* 0x0000000af848723c */ /* 0x048fee00000810ec */
[----:B------:R-:W-:Y:S01]  /*b1d20*/  IMAD.MOV.U32 R236, RZ, RZ, R64 ;  /* 0x000000ffffec7224 */ /* 0x000fe200078e0040 */
[----:B------:R-:W-:Y:S01]  /*b1d30*/  STL.64 [R1+0xbc0], R68 ;  /* 0x000bc04401007387 */ /* 0x000fe20000100a00 */
[----:B------:R1:W-:Y:S06]  /*b1d40*/  STL.64 [R1+0xbc8], R70 ;  /* 0x000bc84601007387 */ /* 0x0003ec0000100a00 */
[----:B------:R-:W-:Y:S02]  /*b1d50*/  STL.64 [R1+0xba0], R76 ;  /* 0x000ba04c01007387 */ /* 0x000fe40000100a00 */
[----:B------:R-:W-:Y:S06]  /*b1d60*/  STL.64 [R1+0xba8], R78 ;  /* 0x000ba84e01007387 */ /* 0x000fec0000100a00 */
[----:B------:R-:W-:Y:S01]  /*b1d70*/  STL.64 [R1+0xb90], R72 ;  /* 0x000b904801007387 */ /* 0x000fe20000100a00 */
[----:B------:R-:W-:Y:S02]  /*b1d80*/  STL.64 [R1+0xb98], R74 ;  /* 0x000b984a01007387 */ /* 0x000fe40000100a00 */
[----:B------:R-:W2:Y:S01]  /*b1d90*/  LDL.LU R64, [R1+0x68c8] ;  /* 0x0068c80001407983 */ /* 0x000ea20000300800 */
[----:B-1----:R-:W-:Y:S01]  /*b1da0*/  HMMA.1688.F32.TF32 R68, R248, R6, R244 ;  /* 0x00000006f844723c */ /* 0x002fe200000810f4 */
        /* <DEDUP_REMOVED lines=10> */
[----:B------:R-:W-:-:S09]  /*b1e50*/  IMAD.MOV.U32 R195, RZ, RZ, R16 ;  /* 0x000000ffffc37224 */ /* 0x000fd200078e0010 */
[----:B------:R-:W-:Y:S01]  /*b1e60*/  STL.64 [R1+0xb80], R68 ;  /* 0x000b804401007387 */ /* 0x000fe20000100a00 */
[----:B------:R1:W-:Y:S02]  /*b1e70*/  STL.64 [R1+0xb88], R70 ;  /* 0x000b884601007387 */ /* 0x0003e40000100a00 */
[----:B------:R-:W3:Y:S02]  /*b1e80*/  LDL.LU R17, [R1+0x68c4] ;  /* 0x0068c40001117983 */ /* 0x000ee40000300800 */
        /* <DEDUP_REMOVED lines=10> */
[----:B--2---:R-:W-:-:S03]  /*b1f30*/  IMAD.MOV.U32 R180, RZ, RZ, R64 ;  /* 0x000000ffffb47224 */ /* 0x004fc600078e0040 */
[----:B------:R-:W2:Y:S01]  /*b1f40*/  LDL.LU R64, [R1+0x6898] ;  /* 0x0068980001407983 */ /* 0x000ea20000300800 */
[----:B------:R-:W2:Y:S02]  /*b1f50*/  LDL.LU R65, [R1+0x6894] ;  /* 0x0068940001417983 */ /* 0x000ea40000300800 */
[----:B------:R-:W2:Y:S02]  /*b1f60*/  LDL.LU R252, [R1+0x6890] ;  /* 0x0068900001fc7983 */ /* 0x000ea40000300800 */
[----:B------:R-:W2:Y:S01]  /*b1f70*/  LDL.LU R20, [R1+0x688c] ;  /* 0x00688c0001147983 */ /* 0x000ea20000300800 */
[----:B---3--:R-:W-:Y:S01]  /*b1f80*/  MOV R191, R17 ;  /* 0x0000001100bf7202 */ /* 0x008fe20000000f00 */
[----:B----4-:R-:W-:Y:S02]  /*b1f90*/  IMAD.MOV.U32 R190, RZ, RZ, R21 ;  /* 0x000000ffffbe7224 */ /* 0x010fe400078e0015 */
[----:B------:R-:W-:Y:S01]  /*b1fa0*/  IMAD.MOV.U32 R189, RZ, RZ, R25 ;  /* 0x000000ffffbd7224 */ /* 0x000fe200078e0019 */
[----:B------:R-:W-:-:S02]  /*b1fb0*/  MOV R188, R24 ;  /* 0x0000001800bc7202 */ /* 0x000fc40000000f00 */
[----:B------:R-:W3:Y:S01]  /*b1fc0*/  LDL.LU R24, [R1+0x6888] ;  /* 0x0068880001187983 */ /* 0x000ee20000300800 */
[----:B------:R-:W4:Y:S02]  /*b1fd0*/  LDL.LU R25, [R1+0x6884] ;  /* 0x0068840001197983 */ /* 0x000f240000300800 */
[----:B------:R-:W4:Y:S02]  /*b1fe0*/  LDL.LU R21, [R1+0x6880] ;  /* 0x0068800001157983 */ /* 0x000f240000300800 */
[----:B------:R-:W4:Y:S01]  /*b1ff0*/  LDL.LU R17, [R1+0x687c] ;  /* 0x00687c0001117983 */ /* 0x000f220000300800 */
[----:B------:R-:W4:Y:S01]  /*b2000*/  LDL.LU R200, [R1+0xe20] ;  /* 0x000e200001c87983 */ /* 0x000f220000300800 */
[----:B--2---:R-:W-:-:S03]  /*b2010*/  IMAD.MOV.U32 R201, RZ, RZ, R252 ;  /* 0x000000ffffc97224 */ /* 0x004fc600078e00fc */
[----:B------:R-:W2:Y:S01]  /*b2020*/  LDL.LU R252, [R1+0x6878] ;  /* 0x0068780001fc7983 */ /* 0x000ea20000300800 */
        /* <DEDUP_REMOVED lines=8> */
[----:B---3--:R-:W-:-:S02]  /*b20b0*/  IMAD.MOV.U32 R205, RZ, RZ, R24 ;  /* 0x000000ffffcd7224 */ /* 0x008fc400078e0018 */
[----:B----4-:R-:W-:Y:S01]  /*b20c0*/  IMAD.MOV.U32 R204, RZ, RZ, R25 ;  /* 0x000000ffffcc7224 */ /* 0x010fe200078e0019 */
[----:B------:R-:W-:Y:S01]  /*b20d0*/  MOV R206, R21 ;  /* 0x0000001500ce7202 */ /* 0x000fe20000000f00 */
[----:B------:R-:W-:-:S06]  /*b20e0*/  IMAD.MOV.U32 R244, RZ, RZ, R17 ;  /* 0x000000fffff47224 */ /* 0x000fcc00078e0011 */
[C---:B-1----:R-:W-:Y:S01]  /*b20f0*/  HMMA.1688.F32.TF32 R68, R248.reuse, R62, R204 ;  /* 0x0000003ef844723c */ /* 0x042fe200000810cc */
[----:B------:R-:W-:Y:S01]  /*b2100*/  IMAD.MOV.U32 R202, RZ, RZ, R65 ;  /* 0x000000ffffca7224 */ /* 0x000fe200078e0041 */
[----:B------:R-:W-:Y:S01]  /*b2110*/  MOV R203, R64 ;  /* 0x0000004000cb7202 */ /* 0x000fe20000000f00 */
[----:B------:R-:W-:Y:S04]  /*b2120*/  LDS R65, [R2+0x88000] ;  /* 0x0880000002417984 */ /* 0x000fe80000000800 */
[----:B------:R-:W-:Y:S04]  /*b2130*/  LDS R64, [R0+0x88000] ;  /* 0x0880000000407984 */ /* 0x000fe80000000800 */
[----:B--2---:R-:W1:Y:S04]  /*b2140*/  LDSM.16.M88.4 R24, [R252+0x100] ;  /* 0x00010000fc18783b */ /* 0x004e680000000200 */
[----:B------:R-:W2:Y:S04]  /*b2150*/  LDSM.16.M88.4 R20, [R252+0x2100] ;  /* 0x00210000fc14783b */ /* 0x000ea80000000200 */
[----:B------:R-:W3:Y:S04]  /*b2160*/  LDSM.16.M88.4 R16, [R252+0x4100] ;  /* 0x00410000fc10783b */ /* 0x000ee80000000200 */
[----:B------:R-:W4:Y:S04]  /*b2170*/  LDSM.16.M88.4 R12, [R252+0x6100] ;  /* 0x00610000fc0c783b */ /* 0x000f280000000200 */
[----:B------:R-:W3:Y:S04]  /*b2180*/  LDSM.16.M88.4 R8, [R252+0x8100] ;  /* 0x00810000fc08783b */ /* 0x000ee80000000200 */
[----:B------:R-:W4:Y:S04]  /*b2190*/  LDSM.16.M88.4 R4, [R252+0xa100] ;  /* 0x00a10000fc04783b */ /* 0x000f280000000200 */
        /* <DEDUP_REMOVED lines=20> */
[----:B-1----:R-:W-:Y:S01]  /*b22e0*/  STL [R1+0x6674], R26 ;  /* 0x0066741a01007387 */ /* 0x002fe20000100800 */
[----:B------:R-:W-:Y:S02]  /*b22f0*/  STL [R1+0x6670], R27 ;  /* 0x0066701b01007387 */ /* 0x000fe40000100800 */
[----:B--2---:R-:W-:Y:S02]  /*b2300*/  STL [R1+0x667c], R22 ;  /* 0x00667c1601007387 */ /* 0x004fe40000100800 */
[----:B------:R-:W-:Y:S01]  /*b2310*/  STL [R1+0x6678], R23 ;  /* 0x0066781701007387 */ /* 0x000fe20000100800 */
[----:B---3--:R-:W-:Y:S01]  /*b2320*/  STL [R1+0x6684], R18 ;  /* 0x0066841201007387 */ /* 0x008fe20000100800 */
[----:B------:R-:W-:Y:S02]  /*b2330*/  STL [R1+0x6680], R19 ;  /* 0x0066801301007387 */ /* 0x000fe40000100800 */
[----:B----4-:R-:W-:Y:S02]  /*b2340*/  STL [R1+0x668c], R14 ;  /* 0x00668c0e01007387 */ /* 0x010fe40000100800 */
[----:B------:R-:W-:Y:S01]  /*b2350*/  STL [R1+0x6688], R15 ;  /* 0x0066880f01007387 */ /* 0x000fe20000100800 */
[----:B------:R-:W-:Y:S01]  /*b2360*/  STL [R1+0x6694], R10 ;  /* 0x0066940a01007387 */ /* 0x000fe20000100800 */
[----:B------:R-:W-:Y:S02]  /*b2370*/  STL [R1+0x6690], R11 ;  /* 0x0066900b01007387 */ /* 0x000fe40000100800 */
[----:B------:R-:W-:Y:S02]  /*b2380*/  STL [R1+0x669c], R6 ;  /* 0x00669c0601007387 */ /* 0x000fe40000100800 */
[----:B------:R-:W-:Y:S01]  /*b2390*/  STL [R1+0x6698], R7 ;  /* 0x0066980701007387 */ /* 0x000fe20000100800 */
[----:B------:R1:W-:Y:S01]  /*b23a0*/  STL.64 [R1+0x6770], R60 ;  /* 0x0067703c01007387 */ /* 0x0003e20000100a00 */
[----:B------:R-:W-:Y:S02]  /*b23b0*/  STL.64 [R1+0xb70], R68 ;  /* 0x000b704401007387 */ /* 0x000fe40000100a00 */
[----:B------:R-:W-:Y:S02]  /*b23c0*/  STL.64 [R1+0xb78], R70 ;  /* 0x000b784601007387 */ /* 0x000fe40000100a00 */
[----:B------:R2:W-:Y:S01]  /*b23d0*/  STL.64 [R1+0x6778], R56 ;  /* 0x0067783801007387 */ /* 0x0005e20000100a00 */
[C---:B-1----:R-:W-:Y:S08]  /*b23e0*/  HMMA.1688.F32.TF32 R60, R248.reuse, R58, R200 ;  /* 0x0000003af83c723c */ /* 0x042ff000000810c8 */
[C---:B--2---:R-:W-:Y:S01]  /*b23f0*/  HMMA.1688.F32.TF32 R56, R248.reuse, R54, R244 ;  /* 0x00000036f838723c */ /* 0x044fe200000810f4 */
[----:B------:R-:W1:Y:S11]  /*b2400*/  LDSM.16.M88.4 R200, [R252+0x1e100] ;  /* 0x01e10000fcc8783b */ /* 0x000e760000000200 */
[----:B------:R-:W-:Y:S03]  /*b2410*/  @!UPT UIADD3 URZ, URZ, URZ, URZ ;  /* 0x0000003f3f3ff290 */ /* 0x000fe6000fffe03f */
[----:B------:R-:W-:Y:S01]  /*b2420*/  STL.64 [R1+0xb60], R60 ;  /* 0x000b603c01007387 */ /* 0x000fe20000100a00 */
[----:B------:R-:W-:Y:S02]  /*b2430*/  STL.64 [R1+0xb68], R62 ;  /* 0x000b683e01007387 */ /* 0x000fe40000100a00 */
[----:B------:R-:W2:Y:S05]  /*b2440*/  LDL.LU R244, [R1+0xd70] ;  /* 0x000d700001f47983 */ /* 0x000eaa0000300800 */
[----:B------:R-:W-:Y:S01]  /*b2450*/  STL.64 [R1+0xb50], R56 ;  /* 0x000b503801007387 */ /* 0x000fe20000100a00 */
[----:B------:R-:W-:Y:S01]  /*b2460*/  STL.64 [R1+0xb58], R58 ;  /* 0x000b583a01007387 */ /* 0x000fe20000100a00 */
[----:B------:R-:W2:Y:S02]  /*b2470*/  LDL.LU R245, [R1+0xd74] ;  /* 0x000d740001f57983 */ /* 0x000ea40000300800 */
[----:B------:R-:W2:Y:S02]  /*b2480*/  LDL.LU R246, [R1+0xd78] ;  /* 0x000d780001f67983 */ /* 0x000ea40000300800 */
[----:B------:R-:W2:Y:S01]  /*b2490*/  LDL.LU R247, [R1+0xd7c] ;  /* 0x000d7c0001f77983 */ /* 0x000ea20000300800 */
[----:B------:R3:W-:Y:S01]  /*b24a0*/  STL.64 [R1+0x6780], R52 ;  /* 0x0067803401007387 */ /* 0x0007e20000100a00 */
[----:B------:R4:W-:Y:S01]  /*b24b0*/  STL.64 [R1+0x6788], R48 ;  /* 0x0067883001007387 */ /* 0x0009e20000100a00 */
[C---:B---3--:R-:W-:Y:S08]  /*b24c0*/  HMMA.1688.F32.TF32 R52, R248.reuse, R50, R196 ;  /* 0x00000032f834723c */ /* 0x048ff000000810c4 */
[C---:B----4-:R-:W-:Y:S01]  /*b24d0*/  HMMA.1688.F32.TF32 R48, R248.reuse, R46, R188 ;  /* 0x0000002ef830723c */ /* 0x050fe200000810bc */
[----:B------:R-:W3:Y:S11]  /*b24e0*/  LDSM.16.M88.4 R196, [R252+0x20100] ;  /* 0x02010000fcc4783b */ /* 0x000ef60000000200 */
[----:B------:R-:W-:Y:S03]  /*b24f0*/  @!UPT UIADD3 URZ, URZ, URZ, URZ ;  /* 0x0000003f3f3ff290 */ /* 0x000fe6000fffe03f */
[----:B------:R-:W-:Y:S01]  /*b2500*/  STL.64 [R1+0xb40], R52 ;  /* 0x000b403401007387 */ /* 0x000fe20000100a00 */
[----:B------:R-:W-:Y:S02]  /*b2510*/  STL.64 [R1+0xb48], R54 ;  /* 0x000b483601007387 */ /* 0x000fe40000100a00 */
[----:B------:R-:W4:Y:S05]  /*b2520*/  LDL.LU R188, [R1+0xd60] ;  /* 0x000d600001bc7983 */ /* 0x000f2a0000300800 */
[----:B------:R-:W-:Y:S01]  /*b2530*/  STL.64 [R1+0xb30], R48 ;  /* 0x000b303001007387 */ /* 0x000fe20000100a00 */
[----:B------:R1:W-:Y:S01]  /*b2540*/  STL.64 [R1+0xb38], R50 ;  /* 0x000b383201007387 */ /* 0x0003e20000100a00 */
[----:B------:R-:W4:Y:S02]  /*b2550*/  LDL.LU R189, [R1+0xd64] ;  /* 0x000d640001bd7983 */ /* 0x000f240000300800 */
[----:B------:R-:W4:Y:S02]  /*b2560*/  LDL.LU R190, [R1+0xd68] ;  /* 0x000d680001be7983 */ /* 0x000f240000300800 */
[----:B------:R3:W-:Y:S01]  /*b2570*/  STL.64 [R1+0x6790], R44 ;  /* 0x0067902c01007387 */ /* 0x0007e20000100a00 */
[C---:B-1----:R-:W-:Y:S08]  /*b2580*/  HMMA.1688.F32.TF32 R48, R248.reuse, R42, R180 ;  /* 0x0000002af830723c */ /* 0x042ff000000810b4 */
[----:B---3--:R-:W-:Y:S01]  /*b2590*/  HMMA.1688.F32.TF32 R44, R248, R38, R192 ;  /* 0x00000026f82c723c */ /* 0x008fe200000810c0 */
[----:B------:R-:W-:Y:S01]  /*b25a0*/  STL.64 [R1+0x6798], R40 ;  /* 0x0067982801007387 */ /* 0x000fe20000100a00 */
[----:B------:R-:W-:-:S03]  /*b25b0*/  IMAD.MOV.U32 R191, RZ, RZ, R3 ;  /* 0x000000ffffbf7224 */ /* 0x000fc600078e0003 */
[----:B------:R-:W-:Y:S10]  /*b25c0*/  LDSM.16.M88.4 R180, [R252+0x28100] ;  /* 0x02810000fcb4783b */ /* 0x000ff40000000200 */
[----:B------:R-:W-:Y:S01]  /*b25d0*/  STL.64 [R1+0xb20], R48 ;  /* 0x000b203001007387 */ /* 0x000fe20000100a00 */
[----:B------:R-:W-:Y:S07]  /*b25e0*/  STL.64 [R1+0xb28], R50 ;  /* 0x000b283201007387 */ /* 0x000fee0000100a00 */
[----:B------:R-:W-:Y:S02]  /*b25f0*/  STL.64 [R1+0xb10], R44 ;  /* 0x000b102c01007387 */ /* 0x000fe40000100a00 */
[----:B------:R-:W-:Y:S01]  /*b2600*/  STL [R1+0xb18], R46 ;  /* 0x000b182e01007387 */ /* 0x000fe20000100800 */
[----:B------:R1:W-:Y:S01]  /*b2610*/  STL.64 [R1+0x67a0], R36 ;  /* 0x0067a02401007387 */ /* 0x0003e20000100a00 */
[----:B------:R-:W3:Y:S01]  /*b2620*/  LDL.LU R192, [R1+0xd50] ;  /* 0x000d500001c07983 */ /* 0x000ee20000300800 */
[C---:B-1----:R-:W-:Y:S11]  /*b2630*/  HMMA.1688.F32.TF32 R36, R248.reuse, R34, R240 ;  /* 0x00000022f824723c */ /* 0x042ff600000810f0 */
[----:B------:R-:W-:Y:S11]  /*b2640*/  @!UPT UIADD3 URZ, URZ, URZ, URZ ;  /* 0x0000003f3f3ff290 */ /* 0x000ff6000fffe03f */
[----:B------:R-:W-:Y:S01]  /*b2650*/  @!UPT UIADD3 URZ, URZ, URZ, URZ ;  /* 0x0000003f3f3ff290 */ /* 0x000fe2000fffe03f */
[----:B------:R-:W-:Y:S01]  /*b2660*/  STL.64 [R1+0xb00], R36 ;  /* 0x000b002401007387 */ /* 0x000fe20000100a00 */
[----:B------:R4:W-:Y:S02]  /*b2670*/  STL.64 [R1+0xb08], R38 ;  /* 0x000b082601007387 */ /* 0x0009e40000100a00 */
[----:B------:R-:W3:Y:S02]  /*b2680*/  LDL.LU R193, [R1+0xd54] ;  /* 0x000d540001c17983 */ /* 0x000ee40000300800 */
[----:B------:R-:W3:Y:S01]  /*b2690*/  LDL.LU R194, [R1+0xd58] ;  /* 0x000d580001c27983 */ /* 0x000ee20000300800 */
[----:B------:R-:W3:Y:S01]  /*b26a0*/  LDL.LU R195, [R1+0xd5c] ;  /* 0x000d5c0001c37983 */ /* 0x000ee20000300800 */
[----:B------:R-:W-:Y:S01]  /*b26b0*/  HMMA.1688.F32.TF32 R248, R248, R30, R236 ;  /* 0x0000001ef8f8723c */ /* 0x000fe200000810ec */
[----:B------:R-:W3:Y:S02]  /*b26c0*/  LDL.LU R240, [R1+0xd30] ;  /* 0x000d300001f07983 */ /* 0x000ee40000300800 */
[----:B------:R-:W3:Y:S01]  /*b26d0*/  LDL.LU R241, [R1+0xd34] ;  /* 0x000d340001f17983 */ /* 0x000ee20000300800 */
[----:B------:R-:W3:Y:S01]  /*b26e0*/  LDL.LU R242, [R1+0xd38] ;  /* 0x000d380001f27983 */ /* 0x000ee20000300800 */
[----:B------:R-:W3:Y:S02]  /*b26f0*/  LDL.LU R243, [R1+0xd3c] ;  /* 0x000d3c0001f37983 */ /* 0x000ee40000300800 */
[----:B------:R-:W3:Y:S02]  /*b2700*/  LDL R126, [R1+0x1b08] ;  /* 0x001b0800017e7983 */ /* 0x000ee40000100800 */
[----:B------:R-:W3:Y:S01]  /*b2710*/  LDL R127, [R1+0x1b0c] ;  /* 0x001b0c00017f7983 */ /* 0x000ee20000100800 */
[C---:B--2---:R-:W-:Y:S11]  /*b2720*/  HMMA.1688.F32.TF32 R244, R64.reuse, R24, R244 ;  /* 0x0000001840f4723c */ /* 0x044ff600000810f4 */
[----:B------:R-:W-:Y:S02]  /*b2730*/  @!UPT UIADD3 URZ, URZ, URZ, URZ ;  /* 0x0000003f3f3ff290 */ /* 0x000fe4000fffe03f */
[----:B------:R1:W-:Y:S01]  /*b2740*/  STL [R1+0x66ac], R248 ;  /* 0x0066acf801007387 */ /* 0x0003e20000100800 */
[----:B------:R3:W-:Y:S02]  /*b2750*/  STL [R1+0x66a8], R249 ;  /* 0x0066a8f901007387 */ /* 0x0007e40000100800 */
[----:B------:R1:W-:Y:S02]  /*b2760*/  STL [R1+0x66a4], R250 ;  /* 0x0066a4fa01007387 */ /* 0x0003e40000100800 */
[----:B------:R1:W-:Y:S01]  /*b2770*/  STL [R1+0x66a0], R251 ;  /* 0x0066a0fb01007387 */ /* 0x0003e20000100800 */
[----:B------:R-:W2:Y:S01]  /*b2780*/  LDL.LU R236, [R1+0xd20] ;  /* 0x000d200001ec7983 */ /* 0x000ea20000300800 */
[----:B------:R-:W2:Y:S02]  /*b2790*/  LDL.LU R237, [R1+0xd24] ;  /* 0x000d240001ed7983 */ /* 0x000ea40000300800 */
[----:B------:R-:W2:Y:S02]  /*b27a0*/  LDL.LU R238, [R1+0xd28] ;  /* 0x000d280001ee7983 */ /* 0x000ea40000300800 */
[----:B------:R-:W2:Y:S02]  /*b27b0*/  LDL.LU R239, [R1+0xd2c] ;  /* 0x000d2c0001ef7983 */ /* 0x000ea40000300800 */
[----:B------:R-:W-:Y:S01]  /*b27c0*/  IMAD.MOV.U32 R3, RZ, RZ, R47 ;  /* 0x000000ffff037224 */ /* 0x000fe200078e002f */
[----:B------:R-:W-:Y:S04]  /*b27d0*/  LDS R30, [R0+0x88880] ;  /* 0x08888000001e7984 */ /* 0x000fe80000000800 */
[----:B------:R-:W-:Y:S01]  /*b27e0*/  LDS R31, [R2+0x88880] ;  /* 0x08888000021f7984 */ /* 0x000fe20000000800 */
[----:B----4-:R-:W-:Y:S07]  /*b27f0*/  HMMA.1688.F32.TF32 R36, R64, R20, R188 ;  /* 0x000000144024723c */ /* 0x010fee00000810bc */
[----:B------:R-:W-:-:S02]  /*b2800*/  IMAD.MOV.U32 R190, RZ, RZ, R33 ;  /* 0x000000ffffbe7224 */ /* 0x000fc400078e0021 */
[----:B------:R-:W-:Y:S01]  /*b2810*/  IMAD.MOV.U32 R191, RZ, RZ, R32 ;  /* 0x000000ffffbf7224 */ /* 0x000fe200078e0020 */
[----:B------:R4:W-:Y:S01]  /*b2820*/  STL [R1+0x66bc], R244 ;  /* 0x0066bcf401007387 */ /* 0x0009e20000100800 */
[----:B------:R1:W-:Y:S02]  /*b2830*/  STL [R1+0x66b8], R245 ;  /* 0x0066b8f501007387 */ /* 0x0003e40000100800 */
[----:B------:R1:W-:Y:S02]  /*b2840*/  STL [R1+0x66b4], R246 ;  /* 0x0066b4f601007387 */ /* 0x0003e40000100800 */
[----:B------:R1:W-:Y:S01]  /*b2850*/  STL [R1+0x66b0], R247 ;  /* 0x0066b0f701007387 */ /* 0x0003e20000100800 */
[----:B------:R-:W2:Y:S01]  /*b2860*/  LDL.LU R188, [R1+0xe50] ;  /* 0x000e500001bc7983 */ /* 0x000ea20000300800 */
[----:B------:R-:W2:Y:S01]  /*b2870*/  LDL.LU R189, [R1+0xe54] ;  /* 0x000e540001bd7983 */ /* 0x000ea20000300800 */
[----:B---3--:R-:W-:Y:S06]  /*b2880*/  HMMA.1688.F32.TF32 R32, R64, R16, R192 ;  /* 0x000000104020723c */ /* 0x008fec00000810c0 */
[----:B------:R-:W-:-:S02]  /*b2890*/  IMAD.MOV.U32 R10, RZ, RZ, R38 ;  /* 0x000000ffff0a7224 */ /* 0x000fc400078e0026 */
[----:B------:R-:W-:Y:S01]  /*b28a0*/  IMAD.MOV.U32 R7, RZ, RZ, R37 ;  /* 0x000000ffff077224 */ /* 0x000fe200078e0025 */
[----:B------:R-:W-:Y:S02]  /*b28b0*/  MOV R6, R36 ;  /* 0x0000002400067202 */ /* 0x000fe40000000f00 */
[----:B------:R-:W-:Y:S01]  /*b28c0*/  MOV R11, R39 ;  /* 0x00000027000b7202 */ /* 0x000fe20000000f00 */
[----:B------:R-:W3:Y:S11]  /*b28d0*/  LDSM.16.M88.4 R192, [R252+0x22100] ;  /* 0x02210000fcc0783b */ /* 0x000ef60000000200 */
[----:B------:R-:W-:Y:S01]  /*b28e0*/  @!UPT UIADD3 URZ, URZ, URZ, URZ ;  /* 0x0000003f3f3ff290 */ /* 0x000fe2000fffe03f */
[----:B-1----:R-:W-:Y:S01]  /*b28f0*/  MOV R248, R32 ;  /* 0x0000002000f87202 */ /* 0x002fe20000000f00 */
[----:B------:R-:W-:Y:S02]  /*b2900*/  IMAD.MOV.U32 R249, RZ, RZ, R33 ;  /* 0x000000fffff97224 */ /* 0x000fe400078e0021 */
[----:B------:R-:W-:Y:S01]  /*b2910*/  IMAD.MOV.U32 R250, RZ, RZ, R34 ;  /* 0x000000fffffa7224 */ /* 0x000fe200078e0022 */
[----:B------:R-:W-:Y:S02]  /*b2920*/  MOV R251, R35 ;  /* 0x0000002300fb7202 */ /* 0x000fe40000000f00 */
[C---:B------:R-:W-:Y:S01]  /*b2930*/  HMMA.1688.F32.TF32 R32, R64.reuse, R12, R240 ;  /* 0x0000000c4020723c */ /* 0x040fe200000810f0 */
[----:B------:R-:W-:Y:S11]  /*b2940*/  STL [R1+0x66c8], R10 ;  /* 0x0066c80a01007387 */ /* 0x000ff60000100800 */
[----:B------:R-:W-:Y:S11]  /*b2950*/  @!UPT UIADD3 URZ, URZ, URZ, URZ ;  /* 0x0000003f3f3ff290 */ /* 0x000ff6000fffe03f */
[----:B------:R-:W-:Y:S01]  /*b2960*/  @!UPT UIADD3 URZ, URZ, URZ, URZ ;  /* 0x0000003f3f3ff290 */ /* 0x000fe2000fffe03f */
[----:B----4-:R-:W-:Y:S02]  /*b2970*/  IMAD.MOV.U32 R244, RZ, RZ, R32 ;  /* 0x000000fffff47224 */ /* 0x010fe400078e0020 */
[----:B------:R-:W-:Y:S01]  /*b2980*/  IMAD.MOV.U32 R245, RZ, RZ, R33 ;  /* 0x000000fffff57224 */ /* 0x000fe200078e0021 */
[----:B------:R-:W-:Y:S01]  /*b2990*/  MOV R246, R34 ;  /* 0x0000002200f67202 */ /* 0x000fe20000000f00 */
[----:B------:R-:W-:Y:S01]  /*b29a0*/  IMAD.MOV.U32 R247, RZ, RZ, R35 ;  /* 0x000000fffff77224 */ /* 0x000fe200078e0023 */
[----:B------:R-:W-:Y:S01]  /*b29b0*/  STL [R1+0x66c4], R7 ;  /* 0x0066c40701007387 */ /* 0x000fe20000100800 */
[----:B------:R-:W-:Y:S02]  /*b29c0*/  STL [R1+0x66c0], R6 ;  /* 0x0066c00601007387 */ /* 0x000fe40000100800 */
[----:B------:R-:W-:Y:S02]  /*b29d0*/  STL.64 [R1+0x67e0], R250 ;  /* 0x0067e0fa01007387 */ /* 0x000fe40000100a00 */
[----:B------:R-:W-:Y:S01]  /*b29e0*/  STL.64 [R1+0x67d8], R248 ;  /* 0x0067d8f801007387 */ /* 0x000fe20000100a00 */
[----:B------:R-:W-:Y:S01]  /*b29f0*/  STL.64 [R1+0x67f0], R246 ;  /* 0x0067f0f601007387 */ /* 0x000fe20000100a00 */
[----:B------:R-:W-:Y:S01]  /*b2a00*/  STL.64 [R1+0x67e8], R244 ;  /* 0x0067e8f401007387 */ /* 0x000fe20000100a00 */
[C---:B--2---:R-:W-:Y:S02]  /*b2a10*/  HMMA.1688.F32.TF32 R32, R64.reuse, R8, R236 ;  /* 0x000000084020723c */ /* 0x044fe400000810ec */
[----:B------:R-:W-:Y:S11]  /*b2a20*/  LDSM.16.M88.4 R236, [R252+0xc100] ;  /* 0x00c10000fcec783b */ /* 0x000ff60000000200 */
[----:B------:R-:W-:Y:S11]  /*b2a30*/  @!UPT UIADD3 URZ, URZ, URZ, URZ ;  /* 0x0000003f3f3ff290 */ /* 0x000ff6000fffe03f */
[----:B------:R-:W-:Y:S01]  /*b2a40*/  IMAD.MOV.U32 R14, RZ, RZ, R32 ;  /* 0x000000ffff0e7224 */ /* 0x000fe200078e0020 */
[----:B------:R-:W-:Y:S01]  /*b2a50*/  MOV R15, R33 ;  /* 0x00000021000f7202 */ /* 0x000fe20000000f00 */
[----:B------:R-:W-:Y:S04]  /*b2a60*/  HMMA.1688.F32.TF32 R36, R64, R4, R188 ;  /* 0x000000044024723c */ /* 0x000fe800000810bc */
[----:B------:R-:W-:Y:S01]  /*b2a70*/  STL.64 [R1+0x6870], R14 ;  /* 0x0068700e01007387 */ /* 0x000fe20000100a00 */
[----:B------:R-:W-:Y:S02]  /*b2a80*/  STL.64 [R1+0x6868], R12 ;  /* 0x0068680c01007387 */ /* 0x000fe40000100a00 */
[----:B------:R-:W-:Y:S02]  /*b2a90*/  STL.64 [R1+0x6840], R126 ;  /* 0x0068407e01007387 */ /* 0x000fe40000100a00 */
[----:B------:R-:W-:Y:S01]  /*b2aa0*/  STL.64 [R1+0x6838], R124 ;  /* 0x0068387c01007387 */ /* 0x000fe20000100a00 */
[----:B------:R-:W-:Y:S01]  /*b2ab0*/  STL [R1+0x64e4], R234 ;  /* 0x0064e4ea01007387 */ /* 0x000fe20000100800 */
[----:B------:R-:W-:Y:S02]  /*b2ac0*/  STL [R1+0x64e0], R235 ;  /* 0x0064e0eb01007387 */ /* 0x000fe40000100800 */
[----:B------:R-:W2:Y:S02]  /*b2ad0*/  LDL.LU R128, [R1+0x1ad0] ;  /* 0x001ad00001807983 */ /* 0x000ea40000300800 */
[----:B------:R-:W2:Y:S01]  /*b2ae0*/  LDL.LU R129, [R1+0x1ad4] ;  /* 0x001ad40001817983 */ /* 0x000ea20000300800 */
[----:B------:R-:W2:Y:S01]  /*b2af0*/  LDL.LU R130, [R1+0x1ad8] ;  /* 0x001ad80001827983 */ /* 0x000ea20000300800 */
[----:B------:R-:W2:Y:S02]  /*b2b00*/  LDL.LU R131, [R1+0x1adc] ;  /* 0x001adc0001837983 */ /* 0x000ea40000300800 */
[----:B------:R-:W4:Y:S02]  /*b2b10*/  LDL.LU R120, [R1+0x1ae0] ;  /* 0x001ae00001787983 */ /* 0x000f240000300800 */
[----:B------:R-:W4:Y:S01]  /*b2b20*/  LDL.LU R121, [R1+0x1ae4] ;  /* 0x001ae40001797983 */ /* 0x000f220000300800 */
[----:B------:R-:W4:Y:S01]  /*b2b30*/  LDL.LU R122, [R1+0x1ae8] ;  /* 0x001ae800017a7983 */ /* 0x000f220000300800 */
[----:B------:R-:W4:Y:S02]  /*b2b40*/  LDL.LU R123, [R1+0x1aec] ;  /* 0x001aec00017b7983 */ /* 0x000f240000300800 */
[----:B------:R-:W2:Y:S02]  /*b2b50*/  LDL.LU R240, [R1+0x1af0] ;  /* 0x001af00001f07983 */ /* 0x000ea40000300800 */
[----:B------:R-:W2:Y:S01]  /*b2b60*/  LDL.LU R241, [R1+0x1af4] ;  /* 0x001af40001f17983 */ /* 0x000ea20000300800 */
[----:B------:R-:W2:Y:S01]  /*b2b70*/  LDL.LU R242, [R1+0x1af8] ;  /* 0x001af80001f27983 */ /* 0x000ea20000300800 */
[----:B------:R-:W2:Y:S03]  /*b2b80*/  LDL.LU R243, [R1+0x1afc] ;  /* 0x001afc0001f37983 */ /* 0x000ea60000300800 */
[----:B------:R-:W1:Y:S01]  /*b2b90*/  LDSM.16.M88.4 R188, [R252+0x24100] ;  /* 0x02410000fcbc783b */ /* 0x000e620000000200 */
[----:B------:R-:W-:Y:S02]  /*b2ba0*/  STL [R1+0x64dc], R230 ;  /* 0x0064dce601007387 */ /* 0x000fe40000100800 */
[----:B------:R-:W-:Y:S02]  /*b2bb0*/  STL [R1+0x64d8], R231 ;  /* 0x0064d8e701007387 */ /* 0x000fe40000100800 */
[----:B------:R-:W-:Y:S01]  /*b2bc0*/  STL [R1+0x64d4], R226 ;  /* 0x0064d4e201007387 */ /* 0x000fe20000100800 */
[----:B------:R-:W-:Y:S01]  /*b2bd0*/  STL [R1+0x64d0], R227 ;  /* 0x0064d0e301007387 */ /* 0x000fe20000100800 */
        /* <DEDUP_REMOVED lines=14> */
[----:B---3--:R-:W-:Y:S01]  /*b2cc0*/  STL [R1+0x6524], R194 ;  /* 0x006524c201007387 */ /* 0x008fe20000100800 */
[----:B------:R-:W-:Y:S01]  /*b2cd0*/  STL [R1+0x6520], R195 ;  /* 0x006520c301007387 */ /* 0x000fe20000100800 */
[----:B------:R-:W-:-:S02]  /*b2ce0*/  IMAD.MOV.U32 R18, RZ, RZ, R34 ;  /* 0x000000ffff127224 */ /* 0x000fc400078e0022 */
[----:B------:R-:W-:Y:S01]  /*b2cf0*/  IMAD.MOV.U32 R19, RZ, RZ, R35 ;  /* 0x000000ffff137224 */ /* 0x000fe200078e0023 */
[----:B------:R-:W-:Y:S01]  /*b2d00*/  LDS R32, [R126+0x88000] ;  /* 0x088000007e207984 */ /* 0x000fe20000000800 */
[----:B------:R-:W-:Y:S03]  /*b2d10*/  LDS R34, [R126+0x88800] ;  /* 0x088800007e227984 */ /* 0x000fe60000000800 */
[----:B------:R-:W-:Y:S04]  /*b2d20*/  LDS R33, [R127+0x88000] ;  /* 0x088000007f217984 */ /* 0x000fe80000000800 */
[----:B------:R-:W3:Y:S04]  /*b2d30*/  LDS R35, [R127+0x88800] ;  /* 0x088800007f237984 */ /* 0x000ee80000000800 */
[----:B-1----:R-:W-:Y:S01]  /*b2d40*/  STL [R1+0x652c], R190 ;  /* 0x00652cbe01007387 */ /* 0x002fe20000100800 */
        /* <DEDUP_REMOVED lines=27> */
[----:B------:R1:W-:Y:S01]  /*b2f00*/  STL [R1+0x5c68], R252 ;  /* 0x005c68fc01007387 */ /* 0x0003e20000100800 */
[C---:B--2---:R-:W-:Y:S03]  /*b2f10*/  HMMA.1688.F32.TF32 R12, R64.reuse, R236, R240 ;  /* 0x000000ec400c723c */ /* 0x044fe600000810f0 */
[----:B------:R-:W2:Y:S01]  /*b2f20*/  LDL.LU R240, [R1+0x1ac0] ;  /* 0x001ac00001f07983 */ /* 0x000ea20000300800 */
[----:B------:R-:W2:Y:S02]  /*b2f30*/  LDL.LU R241, [R1+0x1ac4] ;  /* 0x001ac40001f17983 */ /* 0x000ea40000300800 */
[----:B------:R-:W2:Y:S02]  /*b2f40*/  LDL.LU R242, [R1+0x1ac8] ;  /* 0x001ac80001f27983 */ /* 0x000ea40000300800 */
[----:B------:R-:W2:Y:S11]  /*b2f50*/  LDL.LU R243, [R1+0x1acc] ;  /* 0x001acc0001f37983 */ /* 0x000eb60000300800 */
[----:B------:R-:W-:Y:S05]  /*b2f60*/  @!UPT UIADD3 URZ, URZ, URZ, URZ ;  /* 0x0000003f3f3ff290 */ /* 0x000fea000fffe03f */
[----:B------:R-:W-:Y:S02]  /*b2f70*/  IMAD.MOV.U32 R10, RZ, RZ, R12 ;  /* 0x000000ffff0a7224 */ /* 0x000fe400078e000c */
[----:B------:R-:W-:Y:S01]  /*b2f80*/  IMAD.MOV.U32 R7, RZ, RZ, R13 ;  /* 0x000000ffff077224 */ /* 0x000fe200078e000d */
[----:B------:R-:W-:Y:S01]  /*b2f90*/  MOV R6, R14 ;  /* 0x0000000e00067202 */ /* 0x000fe20000000f00 */
[----:B-1----:R-:W-:Y:S01]  /*b2fa0*/  IMAD.MOV.U32 R252, RZ, RZ, R15 ;  /* 0x000000fffffc7224 */ /* 0x002fe200078e000f */
[----:B------:R-:W-:Y:S01]  /*b2fb0*/  STL.64 [R1+0x6860], R10 ;  /* 0x0068600a01007387 */ /* 0x000fe20000100a00 */
[----:B------:R1:W-:Y:S02]  /*b2fc0*/  STL.64 [R1+0x6858], R8 ;  /* 0x0068580801007387 */ /* 0x0003e40000100a00 */
[----:B------:R-:W-:Y:S02]  /*b2fd0*/  STL.64 [R1+0x6850], R238 ;  /* 0x006850ee01007387 */ /* 0x000fe40000100a00 */
[----:B------:R-:W-:Y:S01]  /*b2fe0*/  STL.64 [R1+0x6848], R236 ;  /* 0x006848ec01007387 */ /* 0x000fe20000100a00 */
[C---:B----4-:R-:W-:Y:S01]  /*b2ff0*/  HMMA.1688.F32.TF32 R12, R64.reuse, R232, R120 ;  /* 0x000000e8400c723c */ /* 0x050fe20000081078 */
[----:B------:R-:W4:Y:S01]  /*b3000*/  LDL.LU R120, [R1+0x1ab0] ;  /* 0x001ab00001787983 */ /* 0x000f220000300800 */
[----:B------:R-:W4:Y:S02]  /*b3010*/  LDL.LU R121, [R1+0x1ab4] ;  /* 0x001ab40001797983 */ /* 0x000f240000300800 */
[----:B------:R-:W4:Y:S02]  /*b3020*/  LDL.LU R122, [R1+0x1ab8] ;  /* 0x001ab800017a7983 */ /* 0x000f240000300800 */
[----:B------:R-:W4:Y:S02]  /*b3030*/  LDL.LU R123, [R1+0x1abc] ;  /* 0x001abc00017b7983 */ /* 0x000f240000300800 */
[----:B-1----:R-:W-:Y:S11]  /*b3040*/  HMMA.1688.F32.TF32 R8, R64, R228, R128 ;  /* 0x000000e44008723c */ /* 0x002ff60000081080 */
[----:B------:R-:W-:Y:S05]  /*b3050*/  @!UPT UIADD3 URZ, URZ, URZ, URZ ;  /* 0x0000003f3f3ff290 */ /* 0x000fea000fffe03f */
[----:B------:R-:W-:Y:S02]  /*b3060*/  IMAD.MOV.U32 R179, RZ, RZ, R15 ;  /* 0x000000ffffb37224 */ /* 0x000fe400078e000f */
[----:B------:R-:W-:Y:S01]  /*b3070*/  IMAD.MOV.U32 R178, RZ, RZ, R14 ;  /* 0x000000ffffb27224 */ /* 0x000fe200078e000e */
[----:B------:R-:W-:Y:S01]  /*b3080*/  MOV R175, R13 ;  /* 0x0000000d00af7202 */ /* 0x000fe20000000f00 */
[----:B------:R-:W-:Y:S01]  /*b3090*/  IMAD.MOV.U32 R174, RZ, RZ, R12 ;  /* 0x000000ffffae7224 */ /* 0x000fe200078e000c */
[----:B------:R-:W-:Y:S02]  /*b30a0*/  STL [R1+0x65a4], R179 ;  /* 0x0065a4b301007387 */ /* 0x000fe40000100800 */
[----:B------:R-:W-:Y:S02]  /*b30b0*/  STL [R1+0x65a0], R178 ;  /* 0x0065a0b201007387 */ /* 0x000fe40000100800 */
[----:B------:R1:W-:Y:S02]  /*b30c0*/  STL [R1+0x659c], R175 ;  /* 0x00659caf01007387 */ /* 0x0003e40000100800 */
[----:B------:R1:W-:Y:S01]  /*b30d0*/  STL [R1+0x6598], R174 ;  /* 0x006598ae01007387 */ /* 0x0003e20000100800 */
[----:B------:R-:W3:Y:S01]  /*b30e0*/  LDL.LU R128, [R1+0x1aa0] ;  /* 0x001aa00001807983 */ /* 0x000ee20000300800 */
[----:B------:R-:W3:Y:S02]  /*b30f0*/  LDL.LU R129, [R1+0x1aa4] ;  /* 0x001aa40001817983 */ /* 0x000ee40000300800 */
[----:B------:R-:W3:Y:S02]  /*b3100*/  LDL.LU R130, [R1+0x1aa8] ;  /* 0x001aa80001827983 */ /* 0x000ee40000300800 */
[----:B------:R-:W3:Y:S01]  /*b3110*/  LDL.LU R131, [R1+0x1aac] ;  /* 0x001aac0001837983 */ /* 0x000ee20000300800 */
[----:B------:R-:W-:Y:S01]  /*b3120*/  MOV R187, R11 ;  /* 0x0000000b00bb7202 */ /* 0x000fe20000000f00 */
[----:B------:R-:W-:-:S02]  /*b3130*/  IMAD.MOV.U32 R186, RZ, RZ, R10 ;  /* 0x000000ffffba7224 */ /* 0x000fc400078e000a */
[----:B------:R-:W-:Y:S01]  /*b3140*/  IMAD.MOV.U32 R183, RZ, RZ, R9 ;  /* 0x000000ffffb77224 */ /* 0x000fe200078e0009 */
[----:B------:R-:W-:Y:S01]  /*b3150*/  MOV R182, R8 ;  /* 0x0000000800b67202 */ /* 0x000fe20000000f00 */
[----:B------:R-:W-:Y:S01]  /*b3160*/  STL [R1+0x65b4], R187 ;  /* 0x0065b4bb01007387 */ /* 0x000fe20000100800 */
[----:B------:R-:W-:Y:S02]  /*b3170*/  STL [R1+0x65b0], R186 ;  /* 0x0065b0ba01007387 */ /* 0x000fe40000100800 */
[----:B------:R1:W-:Y:S02]  /*b3180*/  STL [R1+0x65ac], R183 ;  /* 0x0065acb701007387 */ /* 0x0003e40000100800 */
[----:B------:R1:W-:Y:S01]  /*b3190*/  STL [R1+0x65a8], R182 ;  /* 0x0065a8b601007387 */ /* 0x0003e20000100800 */
[C---:B--2---:R-:W-:Y:S01]  /*b31a0*/  HMMA.1688.F32.TF32 R8, R64.reuse, R224, R240 ;  /* 0x000000e04008723c */ /* 0x044fe200000810f0 */
[----:B------:R-:W2:Y:S01]  /*b31b0*/  LDL.LU R240, [R1+0x1a90] ;  /* 0x001a900001f07983 */ /* 0x000ea20000300800 */
[----:B------:R-:W2:Y:S02]  /*b31c0*/  LDL.LU R241, [R1+0x1a94] ;  /* 0x001a940001f17983 */ /* 0x000ea40000300800 */
[----:B------:R-:W2:Y:S02]  /*b31d0*/  LDL.LU R242, [R1+0x1a98] ;  /* 0x001a980001f27983 */ /* 0x000ea40000300800 */
[----:B------:R-:W2:Y:S11]  /*b31e0*/  LDL.LU R243, [R1+0x1a9c] ;  /* 0x001a9c0001f37983 */ /* 0x000eb60000300800 */
[----:B------:R-:W-:Y:S07]  /*b31f0*/  @!UPT UIADD3 URZ, URZ, URZ, URZ ;  /* 0x0000003f3f3ff290 */ /* 0x000fee000fffe03f */
[----:B------:R-:W-:Y:S01]  /*b3200*/  IMAD.MOV.U32 R195, RZ, RZ, R11 ;  /* 0x000000ffffc37224 */ /* 0x000fe200078e000b */
[----:B------:R-:W-:Y:S01]  /*b3210*/  MOV R194, R10 ;  /* 0x0000000a00c27202 */ /* 0x000fe20000000f00 */
[----:B------:R-:W-:Y:S02]  /*b3220*/  IMAD.MOV.U32 R191, RZ, RZ, R9 ;  /* 0x000000ffffbf7224 */ /* 0x000fe400078e0009 */
[----:B------:R-:W-:Y:S01]  /*b3230*/  IMAD.MOV.U32 R190, RZ, RZ, R8 ;  /* 0x000000ffffbe7224 */ /* 0x000fe200078e0008 */
[----:B------:R-:W-:Y:S01]  /*b3240*/  STL [R1+0x65c4], R195 ;  /* 0x0065c4c301007387 */ /* 0x000fe20000100800 */
[----:B------:R-:W-:Y:S02]  /*b3250*/  STL [R1+0x65c0], R194 ;  /* 0x0065c0c201007387 */ /* 0x000fe40000100800 */
[----:B------:R1:W-:Y:S02]  /*b3260*/  STL [R1+0x65bc], R191 ;  /* 0x0065bcbf01007387 */ /* 0x0003e40000100800 */
[----:B------:R1:W-:Y:S01]  /*b3270*/  STL [R1+0x65b8], R190 ;  /* 0x0065b8be01007387 */ /* 0x0003e20000100800 */
[C---:B----4-:R-:W-:Y:S01]  /*b3280*/  HMMA.1688.F32.TF32 R8, R64.reuse, R220, R120 ;  /* 0x000000dc4008723c */ /* 0x050fe20000081078 */
[----:B------:R-:W4:Y:S01]  /*b3290*/  LDL.LU R120, [R1+0x1a80] ;  /* 0x001a800001787983 */ /* 0x000f220000300800 */
[----:B------:R-:W4:Y:S02]  /*b32a0*/  LDL.LU R121, [R1+0x1a84] ;  /* 0x001a840001797983 */ /* 0x000f240000300800 */
[----:B------:R-:W4:Y:S02]  /*b32b0*/  LDL.LU R122, [R1+0x1a88] ;  /* 0x001a8800017a7983 */ /* 0x000f240000300800 */
[----:B------:R-:W4:Y:S11]  /*b32c0*/  LDL.LU R123, [R1+0x1a8c] ;  /* 0x001a8c00017b7983 */ /* 0x000f360000300800 */
[----:B------:R-:W-:Y:S07]  /*b32d0*/  @!UPT UIADD3 URZ, URZ, URZ, URZ ;  /* 0x0000003f3f3ff290 */ /* 0x000fee000fffe03f */
        /* <DEDUP_REMOVED lines=8> */
[C---:B---3--:R-:W-:Y:S01]  /*b3360*/  HMMA.1688.F32.TF32 R8, R64.reuse, R216, R128 ;  /* 0x000000d84008723c */ /* 0x048fe20000081080 */
[----:B------:R-:W3:Y:S01]  /*b3370*/  LDL.LU R128, [R1+0x1a70] ;  /* 0x001a700001807983 */ /* 0x000ee20000300800 */
[----:B------:R-:W3:Y:S02]  /*b3380*/  LDL.LU R129, [R1+0x1a74] ;  /* 0x001a740001817983 */ /* 0x000ee40000300800 */
[----:B------:R-:W3:Y:S02]  /*b3390*/  LDL.LU R130, [R1+0x1a78] ;  /* 0x001a780001827983 */ /* 0x000ee40000300800 */
[----:B------:R-:W3:Y:S11]  /*b33a0*/  LDL.LU R131, [R1+0x1a7c] ;  /* 0x001a7c0001837983 */ /* 0x000ef60000300800 */
[----:B------:R-:W-:Y:S07]  /*b33b0*/  @!UPT UIADD3 URZ, URZ, URZ, URZ ;  /* 0x0000003f3f3ff290 */ /* 0x000fee000fffe03f */
[----:B------:R-:W-:Y:S01]  /*b33c0*/  MOV R163, R11 ;  /* 0x0000000b00a37202 */ /* 0x000fe20000000f00 */
[----:B------:R-:W-:Y:S02]  /*b33d0*/  IMAD.MOV.U32 R162, RZ, RZ, R10 ;  /* 0x000000ffffa27224 */ /* 0x000fe400078e000a */
        /* <DEDUP_REMOVED lines=12> */
[----:B------:R-:W-:Y:S02]  /*b34a0*/  IMAD.MOV.U32 R150, RZ, RZ, R8 ;  /* 0x000000ffff967224 */ /* 0x000fe400078e0008 */
[----:B------:R-:W-:Y:S01]  /*b34b0*/  IMAD.MOV.U32 R151, RZ, RZ, R9 ;  /* 0x000000ffff977224 */ /* 0x000fe200078e0009 */
[----:B------:R-:W-:Y:S01]  /*b34c0*/  MOV R154, R10 ;  /* 0x0000000a009a7202 */ /* 0x000fe20000000f00 */
[----:B------:R-:W-:Y:S02]  /*b34d0*/  IMAD.MOV.U32 R155, RZ, RZ, R11 ;  /* 0x000000ffff9b7224 */ /* 0x000fe400078e000b */
[----:B----4-:R-:W-:Y:S03]  /*b34e0*/  HMMA.1688.F32.TF32 R8, R64, R208, R120 ;  /* 0x000000d04008723c */ /* 0x010fe60000081078 */
[----:B------:R-:W-:Y:S01]  /*b34f0*/  STL [R1+0x65f4], R155 ;  /* 0x0065f49b01007387 */ /* 0x000fe20000100800 */
[----:B------:R-:W-:Y:S02]  /*b3500*/  STL [R1+0x65f0], R154 ;  /* 0x0065f09a01007387 */ /* 0x000fe40000100800 */
[----:B------:R4:W-:Y:S02]  /*b3510*/  STL [R1+0x65ec], R151 ;  /* 0x0065ec9701007387 */ /* 0x0009e40000100800 */
[----:B------:R1:W-:Y:S01]  /*b3520*/  STL [R1+0x65e8], R150 ;  /* 0x0065e89601007387 */ /* 0x0003e20000100800 */
[----:B------:R-:W4:Y:S01]  /*b3530*/  LDL.LU R120, [R1+0x1a50] ;  /* 0x001a500001787983 */ /* 0x000f220000300800 */
[----:B------:R-:W4:Y:S02]  /*b3540*/  LDL.LU R121, [R1+0x1a54] ;  /* 0x001a540001797983 */ /* 0x000f240000300800 */
[----:B------:R-:W4:Y:S02]  /*b3550*/  LDL.LU R122, [R1+0x1a58] ;  /* 0x001a5800017a7983 */ /* 0x000f240000300800 */
[----:B------:R-:W4:Y:S10]  /*b3560*/  LDL.LU R123, [R1+0x1a5c] ;  /* 0x001a5c00017b7983 */ /* 0x000f340000300800 */
[----:B------:R-:W-:-:S02]  /*b3570*/  IMAD.MOV.U32 R203, RZ, RZ, R11 ;  /* 0x000000ffffcb7224 */ /* 0x000fc400078e000b */
        /* <DEDUP_REMOVED lines=27> */
[----:B-1----:R-:W-:Y:S02]  /*b3730*/  IMAD.MOV.U32 R175, RZ, RZ, R8 ;  /* 0x000000ffffaf7224 */ /* 0x002fe400078e0008 */
        /* <DEDUP_REMOVED lines=12> */
[----:B------:R-:W-:Y:S01]  /*b3800*/  IMAD.MOV.U32 R183, RZ, RZ, R8 ;  /* 0x000000ffffb77224 */ /* 0x000fe200078e0008 */
[----:B------:R-:W-:Y:S01]  /*b3810*/  MOV R182, R9 ;  /* 0x0000000900b67202 */ /* 0x000fe20000000f00 */
[----:B------:R-:W-:-:S02]  /*b3820*/  IMAD.MOV.U32 R179, RZ, RZ, R10 ;  /* 0x000000ffffb37224 */ /* 0x000fc400078e000a */
[----:B------:R-:W-:Y:S02]  /*b3830*/  IMAD.MOV.U32 R178, RZ, RZ, R11 ;  /* 0x000000ffffb27224 */ /* 0x000fe400078e000b */
[----:B---3--:R-:W-:Y:S03]  /*b3840*/  HMMA.1688.F32.TF32 R8, R64, R192, R128 ;  /* 0x000000c04008723c */ /* 0x008fe60000081080 */
[----:B------:R-:W-:Y:S01]  /*b3850*/  STL [R1+0x6634], R178 ;  /* 0x006634b201007387 */ /* 0x000fe20000100800 */
[----:B------:R-:W-:Y:S02]  /*b3860*/  STL [R1+0x6630], R179 ;  /* 0x006630b301007387 */ /* 0x000fe40000100800 */
[----:B------:R3:W-:Y:S02]  /*b3870*/  STL [R1+0x662c], R182 ;  /* 0x00662cb601007387 */ /* 0x0007e40000100800 */
[----:B------:R1:W-:Y:S01]  /*b3880*/  STL [R1+0x6628], R183 ;  /* 0x006628b701007387 */ /* 0x0003e20000100800 */
[----:B------:R-:W3:Y:S01]  /*b3890*/  LDL.LU R128, [R1+0x1a10] ;  /* 0x001a100001807983 */ /* 0x000ee20000300800 */
[----:B------:R-:W3:Y:S02]  /*b38a0*/  LDL.LU R129, [R1+0x1a14] ;  /* 0x001a140001817983 */ /* 0x000ee40000300800 */
[----:B------:R-:W3:Y:S02]  /*b38b0*/  LDL.LU R130, [R1+0x1a18] ;  /* 0x001a180001827983 */ /* 0x000ee40000300800 */
[----:B------:R-:W3:Y:S10]  /*b38c0*/  LDL.LU R131, [R1+0x1a1c] ;  /* 0x001a1c0001837983 */ /* 0x000ef40000300800 */
        /* <DEDUP_REMOVED lines=8> */
[----:B--2---:R-:W-:Y:S01]  /*b3950*/  HMMA.1688.F32.TF32 R8, R64, R188, R240 ;  /* 0x000000bc4008723c */ /* 0x004fe200000810f0 */
        /* <DEDUP_REMOVED lines=11> */
[----:B------:R-:W2:Y:S06]  /*b3a10*/  LDL.LU R119, [R1+0x19fc] ;  /* 0x0019fc0001777983 */ /* 0x000eac0000300800 */
[----:B------:R-:W-:-:S02]  /*b3a20*/  IMAD.MOV.U32 R191, RZ, RZ, R8 ;  /* 0x000000ffffbf7224 */ /* 0x000fc400078e0008 */
[----:B------:R-:W-:Y:S01]  /*b3a30*/  IMAD.MOV.U32 R190, RZ, RZ, R9 ;  /* 0x000000ffffbe7224 */ /* 0x000fe200078e0009 */
[----:B------:R-:W-:Y:S01]  /*b3a40*/  MOV R187, R10 ;  /* 0x0000000a00bb7202 */ /* 0x000fe20000000f00 */
[----:B------:R-:W-:Y:S02]  /*b3a50*/  IMAD.MOV.U32 R186, RZ, RZ, R11 ;  /* 0x000000ffffba7224 */ /* 0x000fe400078e000b */
[C---:B----4-:R-:W-:Y:S03]  /*b3a60*/  HMMA.1688.F32.TF32 R8, R64.reuse, R184, R120 ;  /* 0x000000b84008723c */ /* 0x050fe60000081078 */
[----:B------:R-:W-:Y:S01]  /*b3a70*/  STL [R1+0x6654], R186 ;  /* 0x006654ba01007387 */ /* 0x000fe20000100800 */
[----:B------:R-:W-:Y:S11]  /*b3a80*/  STL [R1+0x6650], R187 ;  /* 0x006650bb01007387 */ /* 0x000ff60000100800 */
[----:B------:R-:W-:Y:S09]  /*b3a90*/  @!UPT UIADD3 URZ, URZ, URZ, URZ ;  /* 0x0000003f3f3ff290 */ /* 0x000ff2000fffe03f */
[----:B------:R-:W-:Y:S01]  /*b3aa0*/  IMAD.MOV.U32 R167, RZ, RZ, R8 ;  /* 0x000000ffffa77224 */ /* 0x000fe200078e0008 */
[----:B------:R-:W-:Y:S01]  /*b3ab0*/  MOV R166, R9 ;  /* 0x0000000900a67202 */ /* 0x000fe20000000f00 */
[----:B------:R-:W-:Y:S02]  /*b3ac0*/  IMAD.MOV.U32 R195, RZ, RZ, R10 ;  /* 0x000000ffffc37224 */ /* 0x000fe400078e000a */
[----:B------:R-:W-:Y:S02]  /*b3ad0*/  IMAD.MOV.U32 R194, RZ, RZ, R11 ;  /* 0x000000ffffc27224 */ /* 0x000fe400078e000b */
[C---:B---3--:R-:W-:Y:S01]  /*b3ae0*/  HMMA.1688.F32.TF32 R8, R64.reuse, R180, R128 ;  /* 0x000000b44008723c */ /* 0x048fe20000081080 */
[----:B------:R3:W-:Y:S01]  /*b3af0*/  STL [R1+0x664c], R190 ;  /* 0x00664cbe01007387 */ /* 0x0007e20000100800 */
[----:B------:R4:W-:Y:S02]  /*b3b00*/  STL [R1+0x6648], R191 ;  /* 0x006648bf01007387 */ /* 0x0009e40000100800 */
[----:B------:R-:W3:Y:S02]  /*b3b10*/  LDL.LU R120, [R1+0x19d0] ;  /* 0x0019d00001787983 */ /* 0x000ee40000300800 */
[----:B------:R-:W3:Y:S01]  /*b3b20*/  LDL.LU R121, [R1+0x19d4] ;  /* 0x0019d40001797983 */ /* 0x000ee20000300800 */
[----:B------:R-:W3:Y:S01]  /*b3b30*/  LDL.LU R122, [R1+0x19d8] ;  /* 0x0019d800017a7983 */ /* 0x000ee20000300800 */
[----:B------:R-:W3:Y:S11]  /*b3b40*/  LDL.LU R123, [R1+0x19dc] ;  /* 0x0019dc00017b7983 */ /* 0x000ef60000300800 */
[----:B------:R-:W-:Y:S05]  /*b3b50*/  @!UPT UIADD3 URZ, URZ, URZ, URZ ;  /* 0x0000003f3f3ff290 */ /* 0x000fea000fffe03f */
        /* <DEDUP_REMOVED lines=8> */
[----:B------:R-:W4:Y:S01]  /*b3be0*/  LDL.LU R128, [R1+0x19c0] ;  /* 0x0019c00001807983 */ /* 0x000f220000300800 */
[----:B------:R-:W4:Y:S02]  /*b3bf0*/  LDL.LU R129, [R1+0x19c4] ;  /* 0x0019c40001817983 */ /* 0x000f240000300800 */
[----:B------:R-:W4:Y:S02]  /*b3c00*/  LDL.LU R130, [R1+0x19c8] ;  /* 0x0019c80001827983 */ /* 0x000f240000300800 */
[----:B------:R-:W4:Y:S01]  /*b3c10*/  LDL.LU R131, [R1+0x19cc] ;  /* 0x0019cc0001837983 */ /* 0x000f220000300800 */
[----:B------:R1:W-:Y:S01]  /*b3c20*/  STL [R1+0x666c], R158 ;  /* 0x00666c9e01007387 */ /* 0x0003e20000100800 */
[----:B------:R1:W-:Y:S01]  /*b3c30*/  STL [R1+0x6668], R159 ;  /* 0x0066689f01007387 */ /* 0x0003e20000100800 */
[C---:B--2---:R-:W-:Y:S11]  /*b3c40*/  HMMA.1688.F32.TF32 R8, R64.reuse, R176, R112 ;  /* 0x000000b04008723c */ /* 0x044ff60000081070 */
        /* <DEDUP_REMOVED lines=34> */
[----:B------:R-:W-:Y:S01]  /*b3e70*/  MOV R199, R8 ;  /* 0x0000000800c77202 */ /* 0x000fe20000000f00 */
[----:B------:R-:W-:-:S02]  /*b3e80*/  IMAD.MOV.U32 R198, RZ, RZ, R9 ;  /* 0x000000ffffc67224 */ /* 0x000fc400078e0009 */
[----:B------:R-:W-:Y:S01]  /*b3e90*/  IMAD.MOV.U32 R155, RZ, RZ, R10 ;  /* 0x000000ffff9b7224 */ /* 0x000fe200078e000a */
[----:B------:R-:W-:Y:S02]  /*b3ea0*/  MOV R154, R11 ;  /* 0x0000000b009a7202 */ /* 0x000fe40000000f00 */
[C---:B---3--:R-:W-:Y:S01]  /*b3eb0*/  HMMA.1688.F32.TF32 R8, R64.reuse, R164, R120 ;  /* 0x000000a44008723c */ /* 0x048fe20000081078 */
[----:B------:R-:W3:Y:S01]  /*b3ec0*/  LDL.LU R120, [R1+0xc30] ;  /* 0x000c300001787983 */ /* 0x000ee20000300800 */
[----:B------:R-:W3:Y:S02]  /*b3ed0*/  LDL.LU R121, [R1+0xc34] ;  /* 0x000c340001797983 */ /* 0x000ee40000300800 */
[----:B------:R-:W3:Y:S02]  /*b3ee0*/  LDL.LU R122, [R1+0xc38] ;  /* 0x000c3800017a7983 */ /* 0x000ee40000300800 */
[----:B------:R-:W3:Y:S11]  /*b3ef0*/  LDL.LU R123, [R1+0xc3c] ;  /* 0x000c3c00017b7983 */ /* 0x000ef60000300800 */
[----:B------:R-:W-:Y:S07]  /*b3f00*/  @!UPT UIADD3 URZ, URZ, URZ, URZ ;  /* 0x0000003f3f3ff290 */ /* 0x000fee000fffe03f */
[----:B------:R-:W-:Y:S02]  /*b3f10*/  IMAD.MOV.U32 R143, RZ, RZ, R8 ;  /* 0x000000ffff8f7224 */ /* 0x000fe400078e0008 */
[----:B------:R-:W-:Y:S01]  /*b3f20*/  IMAD.MOV.U32 R142, RZ, RZ, R9 ;  /* 0x000000ffff8e7224 */ /* 0x000fe200078e0009 */
[----:B------:R-:W-:Y:S01]  /*b3f30*/  MOV R203, R10 ;  /* 0x0000000a00cb7202 */ /* 0x000fe20000000f00 */
[----:B------:R-:W-:Y:S02]  /*b3f40*/  IMAD.MOV.U32 R202, RZ, RZ, R11 ;  /* 0x000000ffffca7224 */ /* 0x000fe400078e000b */
[C---:B----4-:R-:W-:Y:S01]  /*b3f50*/  HMMA.1688.F32.TF32 R8, R64.reuse, R160, R128 ;  /* 0x000000a04008723c */ /* 0x050fe20000081080 */
[----:B------:R-:W4:Y:S01]  /*b3f60*/  LDL.LU R128, [R1+0xc10] ;  /* 0x000c100001807983 */ /* 0x000f220000300800 */
[----:B------:R-:W4:Y:S02]  /*b3f70*/  LDL.LU R129, [R1+0xc14] ;  /* 0x000c140001817983 */ /* 0x000f240000300800 */
[----:B------:R-:W4:Y:S02]  /*b3f80*/  LDL.LU R130, [R1+0xc18] ;  /* 0x000c180001827983 */ /* 0x000f240000300800 */
[----:B------:R-:W4:Y:S11]  /*b3f90*/  LDL.LU R131, [R1+0xc1c] ;  /* 0x000c1c0001837983 */ /* 0x000f360000300800 */
[----:B------:R-:W-:Y:S07]  /*b3fa0*/  @!UPT UIADD3 URZ, URZ, URZ, URZ ;  /* 0x0000003f3f3ff290 */ /* 0x000fee000fffe03f */
[----:B------:R-:W-:Y:S01]  /*b3fb0*/  IMAD.MOV.U32 R222, RZ, RZ, R8 ;  /* 0x000000ffffde7224 */ /* 0x000fe200078e0008 */
[----:B------:R-:W-:Y:S01]  /*b3fc0*/  MOV R223, R9 ;  /* 0x0000000900df7202 */ /* 0x000fe20000000f00 */
[----:B------:R-:W-:Y:S02]  /*b3fd0*/  IMAD.MOV.U32 R234, RZ, RZ, R10 ;  /* 0x000000ffffea7224 */ /* 0x000fe400078e000a */
[----:B------:R-:W-:Y:S02]  /*b3fe0*/  IMAD.MOV.U32 R235, RZ, RZ, R11 ;  /* 0x000000ffffeb7224 */ /* 0x000fe400078e000b */
[C---:B--2---:R-:W-:Y:S01]  /*b3ff0*/  HMMA.1688.F32.TF32 R8, R64.reuse, R156, R240 ;  /* 0x0000009c4008723c */ /* 0x044fe200000810f0 */
[----:B------:R-:W2:Y:S01]  /*b4000*/  LDL.LU R240, [R1+0x1960] ;  /* 0x0019600001f07983 */ /* 0x000ea20000300800 */
[----:B------:R-:W2:Y:S11]  /*b4010*/  LDL.LU R241, [R1+0x1964] ;  /* 0x0019640001f17983 */ /* 0x000eb60000300800 */
[----:B------:R-:W-:Y:S11]  /*b4020*/  @!UPT UIADD3 URZ, URZ, URZ, URZ ;  /* 0x0000003f3f3ff290 */ /* 0x000ff6000fffe03f */
[----:B-1----:R-:W-:Y:S01]  /*b4030*/  MOV R174, R8 ;  /* 0x0000000800ae7202 */ /* 0x002fe20000000f00 */
[----:B------:R-:W-:Y:S02]  /*b4040*/  IMAD.MOV.U32 R175, RZ, RZ, R9 ;  /* 0x000000ffffaf7224 */ /* 0x000fe400078e0009 */
[----:B------:R-:W-:Y:S01]  /*b4050*/  IMAD.MOV.U32 R147, RZ, RZ, R10 ;  /* 0x000000ffff937224 */ /* 0x000fe200078e000a */
[----:B------:R-:W-:Y:S02]  /*b4060*/  MOV R146, R11 ;  /* 0x0000000b00927202 */ /* 0x000fe40000000f00 */
[C---:B------:R-:W-:Y:S11]  /*b4070*/  HMMA.1688.F32.TF32 R8, R64.reuse, R152, R104 ;  /* 0x000000984008723c */ /* 0x040ff60000081068 */
[----:B------:R-:W-:Y:S11]  /*b4080*/  @!UPT UIADD3 URZ, URZ, URZ, URZ ;  /* 0x0000003f3f3ff290 */ /* 0x000ff6000fffe03f */
[----:B------:R-:W-:Y:S02]  /*b4090*/  @!UPT UIADD3 URZ, URZ, URZ, URZ ;  /* 0x0000003f3f3ff290 */ /* 0x000fe4000fffe03f */
[----:B------:R-:W-:Y:S01]  /*b40a0*/  MOV R182, R8 ;  /* 0x0000000800b67202 */ /* 0x000fe20000000f00 */
[----:B------:R-:W-:Y:S02]  /*b40b0*/  IMAD.MOV.U32 R183, RZ, RZ, R9 ;  /* 0x000000ffffb77224 */ /* 0x000fe400078e0009 */
[----:B------:R-:W-:Y:S01]  /*b40c0*/  IMAD.MOV.U32 R139, RZ, RZ, R10 ;  /* 0x000000ffff8b7224 */ /* 0x000fe200078e000a */
[----:B------:R-:W-:Y:S02]  /*b40d0*/  MOV R138, R11 ;  /* 0x0000000b008a7202 */ /* 0x000fe40000000f00 */
[C---:B------:R-:W-:Y:S11]  /*b40e0*/  HMMA.1688.F32.TF32 R8, R64.reuse, R148, R108 ;  /* 0x000000944008723c */ /* 0x040ff6000008106c */
        /* <DEDUP_REMOVED lines=17> */
[----:B------:R-:W-:Y:S02]  /*b4200*/  IMAD.MOV.U32 R191, RZ, RZ, R9 ;  /* 0x000000ffffbf7224 */ /* 0x000fe400078e0009 */
[----:B------:R-:W-:Y:S01]  /*b4210*/  IMAD.MOV.U32 R211, RZ, RZ, R10 ;  /* 0x000000ffffd37224 */ /* 0x000fe200078e000a */
[----:B------:R-:W-:Y:S02]  /*b4220*/  MOV R210, R11 ;  /* 0x0000000b00d27202 */ /* 0x000fe40000000f00 */
[----:B---3--:R-:W-:Y:S01]  /*b4230*/  HMMA.1688.F32.TF32 R8, R64, R136, R120 ;  /* 0x000000884008723c */ /* 0x008fe20000081078 */
[----:B------:R-:W-:Y:S02]  /*b4240*/  IMAD.MOV.U32 R242, RZ, RZ, R29 ;  /* 0x000000fffff27224 */ /* 0x000fe400078e001d */
[----:B------:R-:W-:Y:S01]  /*b4250*/  IMAD.MOV.U32 R243, RZ, RZ, R28 ;  /* 0x000000fffff37224 */ /* 0x000fe200078e001c */
[----:B------:R-:W-:Y:S01]  /*b4260*/  MOV R22, R36 ;  /* 0x0000002400167202 */ /* 0x000fe20000000f00 */
[----:B------:R-:W-:-:S02]  /*b4270*/  IMAD.MOV.U32 R23, RZ, RZ, R37 ;  /* 0x000000ffff177224 */ /* 0x000fc400078e0025 */
[----:B------:R-:W-:Y:S01]  /*b4280*/  IMAD.MOV.U32 R26, RZ, RZ, R38 ;  /* 0x000000ffff1a7224 */ /* 0x000fe200078e0026 */
[----:B------:R-:W-:Y:S01]  /*b4290*/  MOV R27, R39 ;  /* 0x00000027001b7202 */ /* 0x000fe20000000f00 */
[----:B------:R-:W-:Y:S04]  /*b42a0*/  LDS R28, [R0+0x88080] ;  /* 0x08808000001c7984 */ /* 0x000fe80000000800 */
[----:B------:R-:W1:Y:S11]  /*b42b0*/  LDS R29, [R2+0x88080] ;  /* 0x08808000021d7984 */ /* 0x000e760000000800 */
[----:B------:R-:W-:-:S02]  /*b42c0*/  IMAD.MOV.U32 R166, RZ, RZ, R8 ;  /* 0x000000ffffa67224 */ /* 0x000fc400078e0008 */
[----:B------:R-:W-:Y:S01]  /*b42d0*/  IMAD.MOV.U32 R167, RZ, RZ, R9 ;  /* 0x000000ffffa77224 */ /* 0x000fe200078e0009 */
[----:B------:R-:W-:Y:S01]  /*b42e0*/  MOV R186, R10 ;  /* 0x0000000a00ba7202 */ /* 0x000fe20000000f00 */
[----:B------:R-:W-:Y:S02]  /*b42f0*/  IMAD.MOV.U32 R187, RZ, RZ, R11 ;  /* 0x000000ffffbb7224 */ /* 0x000fe400078e000b */
[C---:B----4-:R-:W-:Y:S01]  /*b4300*/  HMMA.1688.F32.TF32 R8, R32.reuse, R24, R128 ;  /* 0x000000182008723c */ /* 0x050fe20000081080 */
[----:B------:R-:W3:Y:S11]  /*b4310*/  LDL.LU R128, [R1+0x100] ;  /* 0x0001000001807983 */ /* 0x000ef60000300800 */
[----:B------:R-:W-:Y:S11]  /*b4320*/  @!UPT UIADD3 URZ, URZ, URZ, URZ ;  /* 0x0000003f3f3ff290 */ /* 0x000ff6000fffe03f */
[----:B------:R-:W-:Y:S01]  /*b4330*/  @!UPT UIADD3 URZ, URZ, URZ, URZ ;  /* 0x0000003f3f3ff290 */ /* 0x000fe2000fffe03f */
[----:B------:R-:W-:Y:S01]  /*b4340*/  IMAD.MOV.U32 R158, RZ, RZ, R8 ;  /* 0x000000ffff9e7224 */ /* 0x000fe200078e0008 */
[----:B------:R-:W-:Y:S01]  /*b4350*/  MOV R159, R9 ;  /* 0x00000009009f7202 */ /* 0x000fe20000000f00 */
[----:B------:R-:W-:Y:S02]  /*b4360*/  IMAD.MOV.U32 R194, RZ, RZ, R10 ;  /* 0x000000ffffc27224 */ /* 0x000fe400078e000a */
[----:B------:R-:W-:Y:S02]  /*b4370*/  IMAD.MOV.U32 R195, RZ, RZ, R11 ;  /* 0x000000ffffc37224 */ /* 0x000fe400078e000b */
[C---:B--2---:R-:W-:Y:S11]  /*b4380*/  HMMA.1688.F32.TF32 R8, R32.reuse, R20, R240 ;  /* 0x000000142008723c */ /* 0x044ff600000810f0 */
[----:B------:R-:W-:Y:S11]  /*b4390*/  @!UPT UIADD3 URZ, URZ, URZ, URZ ;  /* 0x0000003f3f3ff290 */ /* 0x000ff6000fffe03f */
[----:B------:R-:W-:Y:S01]  /*b43a0*/  @!UPT UIADD3 URZ, URZ, URZ, URZ ;  /* 0x0000003f3f3ff290 */ /* 0x000fe2000fffe03f */
[----:B------:R2:W-:Y:S01]  /*b43b0*/  STL.64 [R1+0x9e0], R8 ;  /* 0x0009e00801007387 */ /* 0x0005e20000100a00 */
[----:B------:R4:W-:Y:S02]  /*b43c0*/  STL.64 [R1+0x9e8], R10 ;  /* 0x0009e80a01007387 */ /* 0x0009e40000100a00 */
        /* <DEDUP_REMOVED lines=83> */
[----:B--2---:R-:W2:Y:S02]  /*b4900*/  LDL.LU R8, [R1+0x1940] ;  /* 0x0019400001087983 */ /* 0x004ea40000300800 */
[----:B------:R-:W2:Y:S02]  /*b4910*/  LDL.LU R9, [R1+0x1944] ;  /* 0x0019440001097983 */ /* 0x000ea40000300800 */
[----:B----4-:R-:W2:Y:S01]  /*b4920*/  LDL.LU R10, [R1+0x1948] ;  /* 0x00194800010a7983 */ /* 0x010ea20000300800 */
[----:B------:R-:W2:Y:S01]  /*b4930*/  LDL.LU R11, [R1+0x194c] ;  /* 0x00194c00010b7983 */ /* 0x000ea20000300800 */
        /* <DEDUP_REMOVED lines=32> */
[----:B------:R-:W1:Y:S02]  /*b4b40*/  LDL.LU R240, [R1+0xf0] ;  /* 0x0000f00001f07983 */ /* 0x000e640000300800 */
[----:B------:R-:W1:Y:S02]  /*b4b50*/  LDL.LU R241, [R1+0xf4] ;  /* 0x0000f40001f17983 */ /* 0x000e640000300800 */
[----:B------:R-:W1:Y:S01]  /*b4b60*/  LDL.LU R242, [R1+0xf8] ;  /* 0x0000f80001f27983 */ /* 0x000e620000300800 */
[----:B------:R-:W1:Y:S01]  /*b4b70*/  LDL.LU R243, [R1+0xfc] ;  /* 0x0000fc0001f37983 */ /* 0x000e620000300800 */
[C---:B----4-:R-:W-:Y:S11]  /*b4b80*/  HMMA.1688.F32.TF32 R12, R32.reuse, R16, R12 ;  /* 0x00000010200c723c */ /* 0x050ff6000008100c */
[----:B------:R-:W-:Y:S11]  /*b4b90*/  @!UPT UIADD3 URZ, URZ, URZ, URZ ;  /* 0x0000003f3f3ff290 */ /* 0x000ff6000fffe03f */
[----:B------:R-:W-:Y:S01]  /*b4ba0*/  @!UPT UIADD3 URZ, URZ, URZ, URZ ;  /* 0x0000003f3f3ff290 */ /* 0x000fe2000fffe03f */
[----:B------:R-:W-:Y:S01]  /*b4bb0*/  STL.64 [R1+0x9d0], R12 ;  /* 0x0009d00c01007387 */ /* 0x000fe20000100a00 */
[----:B------:R4:W-:Y:S03]  /*b4bc0*/  STL.64 [R1+0x9d8], R14 ;  /* 0x0009d80e01007387 */ /* 0x0009e60000100a00 */
[----:B----4-:R-:W4:Y:S01]  /*b4bd0*/  LDL.LU.64 R14, [R1+0x6870] ;  /* 0x00687000010e7983 */ /* 0x010f220000300a00 */
[----:B------:R-:W2:Y:S02]  /*b4be0*/  LDL.LU.64 R12, [R1+0x6868] ;  /* 0x00686800010c7983 */ /* 0x000ea40000300a00 */
[C---:B--2---:R-:W-:Y:S11]  /*b4bf0*/  HMMA.1688.F32.TF32 R8, R32.reuse, R12, R8 ;  /* 0x0000000c2008723c */ /* 0x044ff60000081008 */
[----:B------:R-:W-:Y:S11]  /*b4c00*/  @!UPT UIADD3 URZ, URZ, URZ, URZ ;  /* 0x0000003f3f3ff290 */ /* 0x000ff6000fffe03f */
[----:B------:R-:W-:Y:S01]  /*b4c10*/  @!UPT UIADD3 URZ, URZ, URZ, URZ ;  /* 0x0000003f3f3ff290 */ /* 0x000fe2000fffe03f */
[----:B------:R-:W-:Y:S01]  /*b4c20*/  STL.64 [R1+0x9c0], R8 ;  /* 0x0009c00801007387 */ /* 0x000fe20000100a00 */
[----:B------:R2:W-:Y:S03]  /*b4c30*/  STL.64 [R1+0x9c8], R10 ;  /* 0x0009c80a01007387 */ /* 0x0005e60000100a00 */
[----:B--2---:R-:W2:Y:S01]  /*b4c40*/  LDL.LU.64 R10, [R1+0x6860] ;  /* 0x00686000010a7983 */ /* 0x004ea20000300a00 */
[----:B------:R-:W2:Y:S02]  /*b4c50*/  LDL.LU.64 R8, [R1+0x6858] ;  /* 0x0068580001087983 */ /* 0x000ea40000300a00 */
[C---:B--2---:R-:W-:Y:S11]  /*b4c60*/  HMMA.1688.F32.TF32 R236, R32.reuse, R8, R236 ;  /* 0x0000000820ec723c */ /* 0x044ff600000810ec */
[----:B------:R-:W-:Y:S11]  /*b4c70*/  @!UPT UIADD3 URZ, URZ, URZ, URZ ;  /* 0x0000003f3f3ff290 */ /* 0x000ff6000fffe03f */
[----:B------:R-:W-:Y:S01]  /*b4c80*/  @!UPT UIADD3 URZ, URZ, URZ, URZ ;  /* 0x0000003f3f3ff290 */ /* 0x000fe2000fffe03f */
[----:B------:R-:W-:Y:S01]  /*b4c90*/  STL.64 [R1+0x9b0], R236 ;  /* 0x0009b0ec01007387 */ /* 0x000fe20000100a00 */
[----:B------:R2:W-:Y:S03]  /*b4ca0*/  STL.64 [R1+0x9b8], R238 ;  /* 0x0009b8ee01007387 */ /* 0x0005e60000100a00 */
[----:B--2---:R-:W2:Y:S01]  /*b4cb0*/  LDL.LU.64 R238, [R1+0x6850] ;  /* 0x0068500001ee7983 */ /* 0x004ea20000300a00 */
[----:B------:R-:W2:Y:S01]  /*b4cc0*/  LDL.LU.64 R236, [R1+0x6848] ;  /* 0x0068480001ec7983 */ /* 0x000ea20000300a00 */
[C---:B---3--:R-:W-:Y:S11]  /*b4cd0*/  HMMA.1688.F32.TF32 R124, R32.reuse, R4, R124 ;  /* 0x00000004207c723c */ /* 0x048ff6000008107c */
[----:B------:R-:W-:Y:S11]  /*b4ce0*/  @!UPT UIADD3 URZ, URZ, URZ, URZ ;  /* 0x0000003f3f3ff290 */ /* 0x000ff6000fffe03f */
[----:B------:R-:W-:Y:S01]  /*b4cf0*/  @!UPT UIADD3 URZ, URZ, URZ, URZ ;  /* 0x0000003f3f3ff290 */ /* 0x000fe2000fffe03f */
[----:B------:R-:W-:Y:S01]  /*b4d00*/  STL.64 [R1+0x9a0], R124 ;  /* 0x0009a07c01007387 */ /* 0x000fe20000100a00 */
[----:B------:R3:W-:Y:S03]  /*b4d10*/  STL.64 [R1+0x9a8], R126 ;  /* 0x0009a87e01007387 */ /* 0x0007e60000100a00 */
[----:B---3--:R-:W3:Y:S01]  /*b4d20*/  LDL.LU.64 R126, [R1+0x6840] ;  /* 0x00684000017e7983 */ /* 0x008ee20000300a00 */
[----:B------:R-:W3:Y:S01]  /*b4d30*/  LDL.LU.64 R124, [R1+0x6838] ;  /* 0x00683800017c7983 */ /* 0x000ee20000300a00 */
[C---:B------:R-:W-:Y:S08]  /*b4d40*/  HMMA.1688.F32.TF32 R44, R32.reuse, R216, R44 ;  /* 0x000000d8202c723c */ /* 0x040ff0000008102c */
[C---:B--2---:R-:W-:Y:S11]  /*b4d50*/  HMMA.1688.F32.TF32 R64, R32.reuse, R236, R64 ;  /* 0x000000ec2040723c */ /* 0x044ff60000081040 */
[----:B------:R-:W-:Y:S11]  /*b4d60*/  @!UPT UIADD3 URZ, URZ, URZ, URZ ;  /* 0x0000003f3f3ff290 */ /* 0x000ff6000fffe03f */
[----:B------:R-:W-:Y:S01]  /*b4d70*/  @!UPT UIADD3 URZ, URZ, URZ, URZ ;  /* 0x0000003f3f3ff290 */ /* 0x000fe2000fffe03f */
[----:B------:R-:W-:Y:S01]  /*b4d80*/  STL.64 [R1+0x990], R64 ;  /* 0x0009904001007387 */ /* 0x000fe20000100a00 */
[----:B------:R2:W-:Y:S02]  /*b4d90*/  STL.64 [R1+0x998], R66 ;  /* 0x0009984201007387 */ /* 0x0005e40000100a00 */
[C---:B--2---:R-:W-:Y:S08]  /*b4da0*/  HMMA.1688.F32.TF32 R64, R32.reuse, R232, R244 ;  /* 0x000000e82040723c */ /* 0x044ff000000810f4 */
[C---:B------:R-:W-:Y:S11]  /*b4db0*/  HMMA.1688.F32.TF32 R244, R32.reuse, R228, R248 ;  /* 0x000000e420f4723c */ /* 0x040ff600000810f8 */
[----:B------:R-:W-:Y:S04]  /*b4dc0*/  @!UPT UIADD3 URZ, URZ, URZ, URZ ;  /* 0x0000003f3f3ff290 */ /* 0x000fe8000fffe03f */
[----:B------:R-:W-:Y:S01]  /*b4dd0*/  STL.64 [R1+0x980], R64 ;  /* 0x0009804001007387 */ /* 0x000fe20000100a00 */
[----:B------:R2:W-:Y:S02]  /*b4de0*/  STL.64 [R1+0x988], R66 ;  /* 0x0009884201007387 */ /* 0x0005e40000100a00 */
[C---:B--2---:R-:W-:Y:S08]  /*b4df0*/  HMMA.1688.F32.TF32 R64, R32.reuse, R224, R36 ;  /* 0x000000e02040723c */ /* 0x044ff00000081024 */
[C---:B------:R-:W-:Y:S01]  /*b4e00*/  HMMA.1688.F32.TF32 R36, R32.reuse, R220, R40 ;  /* 0x000000dc2024723c */ /* 0x040fe20000081028 */
[----:B------:R-:W-:Y:S01]  /*b4e10*/  STL.64 [R1+0x970], R244 ;  /* 0x000970f401007387 */ /* 0x000fe20000100a00 */
[----:B------:R-:W-:Y:S06]  /*b4e20*/  STL.64 [R1+0x978], R246 ;  /* 0x000978f601007387 */ /* 0x000fec0000100a00 */
[C---:B------:R-:W-:Y:S07]  /*b4e30*/  HMMA.1688.F32.TF32 R40, R32.reuse, R212, R48 ;  /* 0x000000d42028723c */ /* 0x040fee0000081030 */
[----:B------:R-:W-:Y:S01]  /*b4e40*/  STL.64 [R1+0x960], R64 ;  /* 0x0009604001007387 */ /* 0x000fe20000100a00 */
[----:B------:R-:W-:Y:S07]  /*b4e50*/  STL.64 [R1+0x968], R66 ;  /* 0x0009684201007387 */ /* 0x000fee0000100a00 */
[----:B------:R-:W-:Y:S02]  /*b4e60*/  STL.64 [R1+0x950], R36 ;  /* 0x0009502401007387 */ /* 0x000fe40000100a00 */
[----:B------:R2:W-:Y:S02]  /*b4e70*/  STL.64 [R1+0x958], R38 ;  /* 0x0009582601007387 */ /* 0x0005e40000100a00 */
[C---:B--2---:R-:W-:Y:S01]  /*b4e80*/  HMMA.1688.F32.TF32 R36, R32.reuse, R208, R52 ;  /* 0x000000d02024723c */ /* 0x044fe20000081034 */
[----:B------:R-:W-:Y:S01]  /*b4e90*/  STL.64 [R1+0x940], R44 ;  /* 0x0009402c01007387 */ /* 0x000fe20000100a00 */
[----:B------:R2:W-:Y:S02]  /*b4ea0*/  STL.64 [R1+0x948], R46 ;  /* 0x0009482e01007387 */ /* 0x0005e40000100a00 */
[----:B------:R-:W-:Y:S02]  /*b4eb0*/  STL.64 [R1+0x930], R40 ;  /* 0x0009302801007387 */ /* 0x000fe40000100a00 */
[----:B------:R1:W-:Y:S02]  /*b4ec0*/  STL.64 [R1+0x938], R42 ;  /* 0x0009382a01007387 */ /* 0x0003e40000100a00 */
[C---:B--2---:R-:W-:Y:S08]  /*b4ed0*/  HMMA.1688.F32.TF32 R44, R32.reuse, R204, R56 ;  /* 0x000000cc202c723c */ /* 0x044ff00000081038 */
[C---:B-1----:R-:W-:Y:S07]  /*b4ee0*/  HMMA.1688.F32.TF32 R40, R32.reuse, R200, R60 ;  /* 0x000000c82028723c */ /* 0x042fee000008103c */
[----:B------:R-:W-:Y:S01]  /*b4ef0*/  STL.64 [R1+0x920], R36 ;  /* 0x0009202401007387 */ /* 0x000fe20000100a00 */
[----:B------:R1:W-:Y:S02]  /*b4f00*/  STL.64 [R1+0x928], R38 ;  /* 0x0009282601007387 */ /* 0x0003e40000100a00 */
[C---:B-1----:R-:W-:Y:S05]  /*b4f10*/  HMMA.1688.F32.TF32 R36, R32.reuse, R196, R68 ;  /* 0x000000c42024723c */ /* 0x042fea0000081044 */
[----:B------:R-:W-:Y:S01]  /*b4f20*/  STL.64 [R1+0x910], R44 ;  /* 0x0009102c01007387 */ /* 0x000fe20000100a00 */
[----:B------:R1:W-:Y:S07]  /*b4f30*/  STL.64 [R1+0x918], R46 ;  /* 0x0009182e01007387 */ /* 0x0003ee0000100a00 */
[----:B------:R-:W-:Y:S02]  /*b4f40*/  STL.64 [R1+0x900], R40 ;  /* 0x0009002801007387 */ /* 0x000fe40000100a00 */
[----:B------:R2:W-:Y:S01]  /*b4f50*/  STL.64 [R1+0x908], R42 ;  /* 0x0009082a01007387 */ /* 0x0005e20000100a00 */
[C---:B-1----:R-:W-:Y:S08]  /*b4f60*/  HMMA.1688.F32.TF32 R44, R32.reuse, R192, R72 ;  /* 0x000000c0202c723c */ /* 0x042ff00000081048 */
[C---:B--2---:R-:W-:Y:S01]  /*b4f70*/  HMMA.1688.F32.TF32 R40, R32.reuse, R188, R76 ;  /* 0x000000bc2028723c */ /* 0x044fe2000008104c */
[----:B------:R-:W-:Y:S01]  /*b4f80*/  STL.64 [R1+0x8f0], R36 ;  /* 0x0008f02401007387 */ /* 0x000fe20000100a00 */
[----:B------:R1:W-:Y:S06]  /*b4f90*/  STL.64 [R1+0x8f8], R38 ;  /* 0x0008f82601007387 */ /* 0x0003ec0000100a00 */
[C---:B-1----:R-:W-:Y:S07]  /*b4fa0*/  HMMA.1688.F32.TF32 R36, R32.reuse, R184, R80 ;  /* 0x000000b82024723c */ /* 0x042fee0000081050 */
        /* <DEDUP_REMOVED lines=35> */
[----:B-1----:R-:W-:Y:S08]  /*b51e0*/  HMMA.1688.F32.TF32 R36, R32, R136, R128 ;  /* 0x000000882024723c */ /* 0x002ff00000081080 */
[C---:B------:R-:W-:Y:S01]  /*b51f0*/  HMMA.1688.F32.TF32 R32, R28.reuse, R24, R240 ;  /* 0x000000181c20723c */ /* 0x040fe200000810f0 */
[----:B------:R1:W-:Y:S01]  /*b5200*/  STL.64 [R1+0x120], R44 ;  /* 0x0001202c01007387 */ /* 0x0003e20000100a00 */
[----:B------:R2:W-:Y:S05]  /*b5210*/  STL.64 [R1+0x128], R46 ;  /* 0x0001282e01007387 */ /* 0x0005ea0000100a00 */
[----:B------:R1:W-:Y:S02]  /*b5220*/  STL.64 [R1+0x110], R40 ;  /* 0x0001102801007387 */ /* 0x0003e40000100a00 */
[----:B------:R1:W-:Y:S01]  /*b5230*/  STL.64 [R1+0x118], R42 ;  /* 0x0001182a01007387 */ /* 0x0003e20000100a00 */
[----:B------:R-:W4:Y:S05]  /*b5240*/  LDL.LU R128, [R1+0x1640] ;  /* 0x0016400001807983 */ /* 0x000f2a0000300800 */
[----:B------:R1:W-:Y:S01]  /*b5250*/  STL.64 [R1+0x100], R36 ;  /* 0x0001002401007387 */ /* 0x0003e20000100a00 */
[----:B------:R1:W-:Y:S07]  /*b5260*/  STL.64 [R1+0x108], R38 ;  /* 0x0001082601007387 */ /* 0x0003ee0000100a00 */
[----:B------:R-:W-:Y:S02]  /*b5270*/  STL.64 [R1+0xf0], R32 ;  /* 0x0000f02001007387 */ /* 0x000fe40000100a00 */
[----:B------:R-:W-:Y:S01]  /*b5280*/  STL.64 [R1+0xf8], R34 ;  /* 0x0000f82201007387 */ /* 0x000fe20000100a00 */
        /* <DEDUP_REMOVED lines=59> */
[----:B-1----:R-:W4:Y:S01]  /*b5640*/  LDL.LU R44, [R1+0x1780] ;  /* 0x00178000012c7983 */ /* 0x002f220000300800 */
[----:B------:R-:W4:Y:S01]  /*b5650*/  LDL.LU R45, [R1+0x1784] ;  /* 0x00178400012d7983 */ /* 0x000f220000300800 */
[----:B--2---:R-:W4:Y:S02]  /*b5660*/  LDL.LU R46, [R1+0x1788] ;  /* 0x00178800012e7983 */ /* 0x004f240000300800 */
[----:B------:R-:W4:Y:S02]  /*b5670*/  LDL.LU R47, [R1+0x178c] ;  /* 0x00178c00012f7983 */ /* 0x000f240000300800 */
        /* <DEDUP_REMOVED lines=43> */
[----:B------:R-:W4:Y:S01]  /*b5930*/  LDL.LU R243, [R1+0x163c] ;  /* 0x00163c0001f37983 */ /* 0x000f220000300800 */
[----:B---3--:R-:W-:Y:S04]  /*b5940*/  LDS R32, [R126+0x88080] ;  /* 0x088080007e207984 */ /* 0x008fe80000000800 */
[----:B------:R-:W-:Y:S04]  /*b5950*/  LDS R34, [R126+0x88880] ;  /* 0x088880007e227984 */ /* 0x000fe80000000800 */
[----:B------:R-:W-:Y:S04]  /*b5960*/  LDS R33, [R127+0x88080] ;  /* 0x088080007f217984 */ /* 0x000fe80000000800 */
[----:B------:R-:W1:Y:S01]  /*b5970*/  LDS R35, [R127+0x88880] ;  /* 0x088880007f237984 */ /* 0x000e620000000800 */
[C---:B--2---:R-:W-:Y:S11]  /*b5980*/  HMMA.1688.F32.TF32 R64, R28.reuse, R20, R64 ;  /* 0x000000141c40723c */ /* 0x044ff60000081040 */
[----:B------:R-:W-:Y:S11]  /*b5990*/  @!UPT UIADD3 URZ, URZ, URZ, URZ ;  /* 0x0000003f3f3ff290 */ /* 0x000ff6000fffe03f */
[----:B------:R-:W-:Y:S01]  /*b59a0*/  @!UPT UIADD3 URZ, URZ, URZ, URZ ;  /* 0x0000003f3f3ff290 */ /* 0x000fe2000fffe03f */
[----:B------:R-:W-:Y:S01]  /*b59b0*/  STL.64 [R1+0x880], R64 ;  /* 0x0008804001007387 */ /* 0x000fe20000100a00 */
[----:B------:R2:W-:Y:S02]  /*b59c0*/  STL.64 [R1+0x888], R66 ;  /* 0x0008884201007387 */ /* 0x0005e40000100a00 */
[C---:B--2---:R-:W-:Y:S08]  /*b59d0*/  HMMA.1688.F32.TF32 R64, R28.reuse, R16, R244 ;  /* 0x000000101c40723c */ /* 0x044ff000000810f4 */
[C---:B----4-:R-:W-:Y:S08]  /*b59e0*/  HMMA.1688.F32.TF32 R244, R28.reuse, R12, R248 ;  /* 0x0000000c1cf4723c */ /* 0x050ff000000810f8 */
[C---:B------:R-:W-:Y:S07]  /*b59f0*/  HMMA.1688.F32.TF32 R40, R28.reuse, R4, R40 ;  /* 0x000000041c28723c */ /* 0x040fee0000081028 */
        /* <DEDUP_REMOVED lines=8> */
[----:B------:R-:W-:Y:S02]  /*b5a80*/  STL.64 [R1+0x858], R66 ;  /* 0x0008584201007387 */ /* 0x000fe40000100a00 */
[----:B------:R-:W-:Y:S02]  /*b5a90*/  STL.64 [R1+0x840], R40 ;  /* 0x0008402801007387 */ /* 0x000fe40000100a00 */
[----:B------:R2:W-:Y:S03]  /*b5aa0*/  STL.64 [R1+0x848], R42 ;  /* 0x0008482a01007387 */ /* 0x0005e60000100a00 */
[----:B------:R-:W-:Y:S01]  /*b5ab0*/  STL.64 [R1+0x830], R36 ;  /* 0x0008302401007387 */ /* 0x000fe20000100a00 */
[----:B------:R3:W-:Y:S01]  /*b5ac0*/  STL.64 [R1+0x838], R38 ;  /* 0x0008382601007387 */ /* 0x0007e20000100a00 */
[C---:B--2---:R-:W-:Y:S08]  /*b5ad0*/  HMMA.1688.F32.TF32 R40, R28.reuse, R228, R52 ;  /* 0x000000e41c28723c */ /* 0x044ff00000081034 */
[C---:B---3--:R-:W-:Y:S01]  /*b5ae0*/  HMMA.1688.F32.TF32 R36, R28.reuse, R224, R56 ;  /* 0x000000e01c24723c */ /* 0x048fe20000081038 */
[----:B------:R-:W-:Y:S01]  /*b5af0*/  STL.64 [R1+0x820], R44 ;  /* 0x0008202c01007387 */ /* 0x000fe20000100a00 */
[----:B------:R2:W-:Y:S06]  /*b5b00*/  STL.64 [R1+0x828], R46 ;  /* 0x0008282e01007387 */ /* 0x0005ec0000100a00 */
[C---:B--2---:R-:W-:Y:S07]  /*b5b10*/  HMMA.1688.F32.TF32 R44, R28.reuse, R220, R60 ;  /* 0x000000dc1c2c723c */ /* 0x044fee000008103c */
[----:B------:R-:W-:Y:S01]  /*b5b20*/  STL.64 [R1+0x810], R40 ;  /* 0x0008102801007387 */ /* 0x000fe20000100a00 */
[----:B------:R2:W-:Y:S07]  /*b5b30*/  STL.64 [R1+0x818], R42 ;  /* 0x0008182a01007387 */ /* 0x0005ee0000100a00 */
[----:B------:R-:W-:Y:S02]  /*b5b40*/  STL.64 [R1+0x800], R36 ;  /* 0x0008002401007387 */ /* 0x000fe40000100a00 */
        /* <DEDUP_REMOVED lines=49> */
[----:B------:R-:W-:Y:S02]  /*b5e60*/  STL.64 [R1+0x708], R46 ;  /* 0x0007082e01007387 */ /* 0x000fe40000100a00 */
[----:B------:R-:W2:Y:S11]  /*b5e70*/  LDL.LU R128, [R1+0x14b0] ;  /* 0x0014b00001807983 */ /* 0x000eb60000300800 */
[----:B------:R-:W-:Y:S01]  /*b5e80*/  STL.64 [R1+0x6f0], R40 ;  /* 0x0006f02801007387 */ /* 0x000fe20000100a00 */
[----:B------:R-:W-:Y:S07]  /*b5e90*/  STL.64 [R1+0x6f8], R42 ;  /* 0x0006f82a01007387 */ /* 0x000fee0000100a00 */
[----:B------:R3:W-:Y:S02]  /*b5ea0*/  STL.64 [R1+0x6e0], R36 ;  /* 0x0006e02401007387 */ /* 0x0007e40000100a00 */
[----:B------:R4:W-:Y:S01]  /*b5eb0*/  STL.64 [R1+0x6e8], R38 ;  /* 0x0006e82601007387 */ /* 0x0009e20000100a00 */
        /* <DEDUP_REMOVED lines=59> */
[----:B---3--:R-:W1:Y:S01]  /*b6270*/  LDL.LU R36, [R1+0x1b0] ;  /* 0x0001b00001247983 */ /* 0x008e620000300800 */
[----:B------:R-:W1:Y:S01]  /*b6280*/  LDL.LU R37, [R1+0x1b4] ;  /* 0x0001b40001257983 */ /* 0x000e620000300800 */
[----:B----4-:R-:W1:Y:S02]  /*b6290*/  LDL.LU R38, [R1+0x1b8] ;  /* 0x0001b80001267983 */ /* 0x010e640000300800 */
[----:B------:R-:W1:Y:S02]  /*b62a0*/  LDL.LU R39, [R1+0x1bc] ;  /* 0x0001bc0001277983 */ /* 0x000e640000300800 */
[----:B------:R-:W3:Y:S01]  /*b62b0*/  LDL.LU R248, [R1+0x1c0] ;  /* 0x0001c00001f87983 */ /* 0x000ee20000300800 */
[----:B------:R-:W3:Y:S01]  /*b62c0*/  LDL.LU R249, [R1+0x1c4] ;  /* 0x0001c40001f97983 */ /* 0x000ee20000300800 */
[----:B------:R-:W3:Y:S02]  /*b62d0*/  LDL.LU R250, [R1+0x1c8] ;  /* 0x0001c80001fa7983 */ /* 0x000ee40000300800 */
[----:B------:R-:W3:Y:S02]  /*b62e0*/  LDL.LU R251, [R1+0x1cc] ;  /* 0x0001cc0001fb7983 */ /* 0x000ee40000300800 */
[----:B------:R-:W4:Y:S01]  /*b62f0*/  LDL.LU R64, [R1+0x1610] ;  /* 0x0016100001407983 */ /* 0x000f220000300800 */
[----:B------:R-:W4:Y:S01]  /*b6300*/  LDL.LU R65, [R1+0x1614] ;  /* 0x0016140001417983 */ /* 0x000f220000300800 */
[----:B------:R-:W4:Y:S02]  /*b6310*/  LDL.LU R66, [R1+0x1618] ;  /* 0x0016180001427983 */ /* 0x000f240000300800 */
[----:B------:R-:W4:Y:S02]  /*b6320*/  LDL.LU R67, [R1+0x161c] ;  /* 0x00161c0001437983 */ /* 0x000f240000300800 */
[----:B------:R-:W2:Y:S01]  /*b6330*/  LDL.LU R92, [R1+0x1620] ;  /* 0x00162000015c7983 */ /* 0x000ea20000300800 */
[----:B------:R-:W2:Y:S01]  /*b6340*/  LDL.LU R93, [R1+0x1624] ;  /* 0x00162400015d7983 */ /* 0x000ea20000300800 */
[----:B------:R-:W2:Y:S02]  /*b6350*/  LDL.LU R94, [R1+0x1628] ;  /* 0x00162800015e7983 */ /* 0x000ea40000300800 */
[----:B------:R-:W2:Y:S02]  /*b6360*/  LDL.LU R95, [R1+0x162c] ;  /* 0x00162c00015f7983 */ /* 0x000ea40000300800 */
        /* <DEDUP_REMOVED lines=31> */
[----:B------:R-:W3:Y:S01]  /*b6560*/  LDL.LU R243, [R1+0x14ac] ;  /* 0x0014ac0001f37983 */ /* 0x000ee20000300800 */
[C---:B--2---:R-:W-:Y:S11]  /*b6570*/  HMMA.1688.F32.TF32 R92, R28.reuse, R148, R92 ;  /* 0x000000941c5c723c */ /* 0x044ff6000008105c */
[----:B------:R-:W-:Y:S11]  /*b6580*/  @!UPT UIADD3 URZ, URZ, URZ, URZ ;  /* 0x0000003f3f3ff290 */ /* 0x000ff6000fffe03f */
[----:B------:R-:W-:Y:S01]  /*b6590*/  @!UPT UIADD3 URZ, URZ, URZ, URZ ;  /* 0x0000003f3f3ff290 */ /* 0x000fe2000fffe03f */
[----:B------:R2:W-:Y:S01]  /*b65a0*/  STL.64 [R1+0x6d0], R92 ;  /* 0x0006d05c01007387 */ /* 0x0005e20000100a00 */
[----:B------:R-:W-:Y:S03]  /*b65b0*/  STL.64 [R1+0x6d8], R94 ;  /* 0x0006d85e01007387 */ /* 0x000fe60000100a00 */
[----:B--2---:R-:W2:Y:S01]  /*b65c0*/  LDL.LU.64 R92, [R1+0x6830] ;  /* 0x00683000015c7983 */ /* 0x004ea20000300a00 */
[C---:B----4-:R-:W-:Y:S08]  /*b65d0*/  HMMA.1688.F32.TF32 R64, R28.reuse, R144, R64 ;  /* 0x000000901c40723c */ /* 0x050ff00000081040 */
[----:B---3--:R-:W-:Y:S08]  /*b65e0*/  HMMA.1688.F32.TF32 R244, R28, R140, R244 ;  /* 0x0000008c1cf4723c */ /* 0x008ff000000810f4 */
[----:B-1----:R-:W-:Y:S07]  /*b65f0*/  HMMA.1688.F32.TF32 R36, R32, R24, R36 ;  /* 0x000000182024723c */ /* 0x002fee0000081024 */
[----:B------:R-:W-:Y:S01]  /*b6600*/  STL.64 [R1+0x6c0], R64 ;  /* 0x0006c04001007387 */ /* 0x000fe20000100a00 */
[----:B------:R1:W-:Y:S02]  /*b6610*/  STL.64 [R1+0x6c8], R66 ;  /* 0x0006c84201007387 */ /* 0x0003e40000100a00 */
[----:B-1----:R-:W-:Y:S05]  /*b6620*/  HMMA.1688.F32.TF32 R64, R28, R136, R248 ;  /* 0x000000881c40723c */ /* 0x002fea00000810f8 */
[----:B------:R-:W-:Y:S01]  /*b6630*/  STL.64 [R1+0x6b0], R244 ;  /* 0x0006b0f401007387 */ /* 0x000fe20000100a00 */
[----:B------:R-:W-:Y:S02]  /*b6640*/  STL.64 [R1+0x6b8], R246 ;  /* 0x0006b8f601007387 */ /* 0x000fe40000100a00 */
[C---:B------:R-:W-:Y:S01]  /*b6650*/  HMMA.1688.F32.TF32 R44, R32.reuse, R16, R44 ;  /* 0x00000010202c723c */ /* 0x040fe2000008102c */
[----:B------:R-:W-:Y:S04]  /*b6660*/  LDS R28, [R0+0x88100] ;  /* 0x08810000001c7984 */ /* 0x000fe80000000800 */
[----:B------:R-:W-:Y:S04]  /*b6670*/  LDS R30, [R0+0x88900] ;  /* 0x08890000001e7984 */ /* 0x000fe80000000800 */
[----:B------:R-:W-:Y:S04]  /*b6680*/  LDS R29, [R2+0x88100] ;  /* 0x08810000021d7984 */ /* 0x000fe80000000800 */
[----:B------:R-:W1:Y:S04]  /*b6690*/  LDS R31, [R2+0x88900] ;  /* 0x08890000021f7984 */ /* 0x000e680000000800 */
[----:B------:R-:W-:Y:S01]  /*b66a0*/  STL.64 [R1+0x1d0], R64 ;  /* 0x0001d04001007387 */ /* 0x000fe20000100a00 */
[----:B------:R-:W-:Y:S02]  /*b66b0*/  STL.64 [R1+0x1d8], R66 ;  /* 0x0001d84201007387 */ /* 0x000fe40000100a00 */
[----:B------:R-:W-:Y:S02]  /*b66c0*/  STL.64 [R1+0x1c0], R36 ;  /* 0x0001c02401007387 */ /* 0x000fe40000100a00 */
[----:B------:R3:W-:Y:S02]  /*b66d0*/  STL.64 [R1+0x1c8], R38 ;  /* 0x0001c82601007387 */ /* 0x0007e40000100a00 */
[C---:B---3--:R-:W-:Y:S08]  /*b66e0*/  HMMA.1688.F32.TF32 R36, R32.reuse, R20, R40 ;  /* 0x000000142024723c */ /* 0x048ff00000081028 */
[C---:B------:R-:W-:Y:S11]  /*b66f0*/  HMMA.1688.F32.TF32 R40, R32.reuse, R12, R48 ;  /* 0x0000000c2028723c */ /* 0x040ff60000081030 */
[----:B------:R-:W-:Y:S04]  /*b6700*/  @!UPT UIADD3 URZ, URZ, URZ, URZ ;  /* 0x0000003f3f3ff290 */ /* 0x000fe8000fffe03f */
[----:B------:R-:W-:Y:S01]  /*b6710*/  STL.64 [R1+0x6a0], R36 ;  /* 0x0006a02401007387 */ /* 0x000fe20000100a00 */
[----:B------:R3:W-:Y:S02]  /*b6720*/  STL.64 [R1+0x6a8], R38 ;  /* 0x0006a82601007387 */ /* 0x0007e40000100a00 */
[C---:B---3--:R-:W-:Y:S01]  /*b6730*/  HMMA.1688.F32.TF32 R36, R32.reuse, R8, R52 ;  /* 0x000000082024723c */ /* 0x048fe20000081034 */
[----:B------:R-:W-:Y:S01]  /*b6740*/  STL.64 [R1+0x690], R44 ;  /* 0x0006902c01007387 */ /* 0x000fe20000100a00 */
[----:B------:R3:W-:Y:S03]  /*b6750*/  STL.64 [R1+0x698], R46 ;  /* 0x0006982e01007387 */ /* 0x0007e60000100a00 */
[----:B------:R-:W-:Y:S02]  /*b6760*/  STL.64 [R1+0x680], R40 ;  /* 0x0006802801007387 */ /* 0x000fe40000100a00 */
[----:B------:R4:W-:Y:S01]  /*b6770*/  STL.64 [R1+0x688], R42 ;  /* 0x0006882a01007387 */ /* 0x0009e20000100a00 */
[C---:B---3--:R-:W-:Y:S08]  /*b6780*/  HMMA.1688.F32.TF32 R44, R32.reuse, R4, R56 ;  /* 0x00000004202c723c */ /* 0x048ff00000081038 */
[C---:B----4-:R-:W-:Y:S07]  /*b6790*/  HMMA.1688.F32.TF32 R40, R32.reuse, R236, R60 ;  /* 0x000000ec2028723c */ /* 0x050fee000008103c */
[----:B------:R-:W-:Y:S01]  /*b67a0*/  STL.64 [R1+0x670], R36 ;  /* 0x0006702401007387 */ /* 0x000fe20000100a00 */
[----:B------:R3:W-:Y:S02]  /*b67b0*/  STL.64 [R1+0x678], R38 ;  /* 0x0006782601007387 */ /* 0x0007e40000100a00 */
[C---:B---3--:R-:W-:Y:S05]  /*b67c0*/  HMMA.1688.F32.TF32 R36, R32.reuse, R232, R68 ;  /* 0x000000e82024723c */ /* 0x048fea0000081044 */
[----:B------:R-:W-:Y:S01]  /*b67d0*/  STL.64 [R1+0x660], R44 ;  /* 0x0006602c01007387 */ /* 0x000fe20000100a00 */
[----:B------:R3:W-:Y:S07]  /*b67e0*/  STL.64 [R1+0x668], R46 ;  /* 0x0006682e01007387 */ /* 0x0007ee0000100a00 */
[----:B------:R-:W-:Y:S02]  /*b67f0*/  STL.64 [R1+0x650], R40 ;  /* 0x0006502801007387 */ /* 0x000fe40000100a00 */
[----:B------:R4:W-:Y:S01]  /*b6800*/  STL.64 [R1+0x658], R42 ;  /* 0x0006582a01007387 */ /* 0x0009e20000100a00 */
[C---:B---3--:R-:W-:Y:S08]  /*b6810*/  HMMA.1688.F32.TF32 R44, R32.reuse, R228, R72 ;  /* 0x000000e4202c723c */ /* 0x048ff00000081048 */
[C---:B----4-:R-:W-:Y:S01]  /*b6820*/  HMMA.1688.F32.TF32 R40, R32.reuse, R224, R76 ;  /* 0x000000e02028723c */ /* 0x050fe2000008104c */
[----:B------:R-:W-:Y:S01]  /*b6830*/  STL.64 [R1+0x640], R36 ;  /* 0x0006402401007387 */ /* 0x000fe20000100a00 */
[----:B------:R3:W-:Y:S06]  /*b6840*/  STL.64 [R1+0x648], R38 ;  /* 0x0006482601007387 */ /* 0x0007ec0000100a00 */
[C---:B---3--:R-:W-:Y:S07]  /*b6850*/  HMMA.1688.F32.TF32 R36, R32.reuse, R220, R80 ;  /* 0x000000dc2024723c */ /* 0x048fee0000081050 */
        /* <DEDUP_REMOVED lines=35> */
[----:B---3--:R-:W-:Y:S07]  /*b6a90*/  HMMA.1688.F32.TF32 R36, R32, R172, R240 ;  /* 0x000000ac2024723c */ /* 0x008fee00000810f0 */
[----:B------:R-:W-:Y:S01]  /*b6aa0*/  STL.64 [R1+0x570], R44 ;  /* 0x0005702c01007387 */ /* 0x000fe20000100a00 */
[----:B------:R-:W-:Y:S02]  /*b6ab0*/  STL.64 [R1+0x578], R46 ;  /* 0x0005782e01007387 */ /* 0x000fe40000100a00 */
[----:B------:R-:W3:Y:S05]  /*b6ac0*/  LDL.LU R120, [R1+0x1320] ;  /* 0x0013200001787983 */ /* 0x000eea0000300800 */
[----:B------:R4:W-:Y:S01]  /*b6ad0*/  STL.64 [R1+0x560], R40 ;  /* 0x0005602801007387 */ /* 0x0009e20000100a00 */
[----:B------:R1:W-:Y:S01]  /*b6ae0*/  STL.64 [R1+0x568], R42 ;  /* 0x0005682a01007387 */ /* 0x0003e20000100a00 */
[----:B--2---:R-:W-:-:S06]  /*b6af0*/  MOV R122, R92 ;  /* 0x0000005c007a7202 */ /* 0x004fcc0000000f00 */
[----:B------:R2:W-:Y:S01]  /*b6b00*/  STL.64 [R1+0x550], R36 ;  /* 0x0005502401007387 */ /* 0x0005e20000100a00 */
[----:B------:R1:W-:Y:S02]  /*b6b10*/  STL.64 [R1+0x558], R38 ;  /* 0x0005582601007387 */ /* 0x0003e40000100a00 */
[----:B------:R-:W3:Y:S02]  /*b6b20*/  LDL.LU R121, [R1+0x1324] ;  /* 0x0013240001797983 */ /* 0x000ee40000300800 */
[----:B------:R-:W2:Y:S02]  /*b6b30*/  LDL.LU R92, [R1+0x6828] ;  /* 0x00682800015c7983 */ /* 0x000ea40000300800 */
[----:B------:R-:W-:Y:S02]  /*b6b40*/  IMAD.MOV.U32 R123, RZ, RZ, R93 ;  /* 0x000000ffff7b7224 */ /* 0x000fe400078e005d */
[----:B------:R-:W3:Y:S01]  /*b6b50*/  LDL.LU R93, [R1+0x6824] ;  /* 0x00682400015d7983 */ /* 0x000ee20000300800 */
[----:B------:R-:W4:Y:S02]  /*b6b60*/  LDL.LU R116, [R1+0x1330] ;  /* 0x0013300001747983 */ /* 0x000f240000300800 */
[----:B------:R-:W4:Y:S02]  /*b6b70*/  LDL.LU R117, [R1+0x1334] ;  /* 0x0013340001757983 */ /* 0x000f240000300800 */
[----:B------:R-:W4:Y:S01]  /*b6b80*/  LDL.LU R118, [R1+0x1338] ;  /* 0x0013380001767983 */ /* 0x000f220000300800 */
[----:B------:R-:W4:Y:S01]  /*b6b90*/  LDL.LU R119, [R1+0x133c] ;  /* 0x00133c0001777983 */ /* 0x000f220000300800 */
[----:B--2---:R-:W-:-:S03]  /*b6ba0*/  IMAD.MOV.U32 R112, RZ, RZ, R92 ;  /* 0x000000ffff707224 */ /* 0x004fc600078e005c */
[----:B------:R-:W2:Y:S01]  /*b6bb0*/  LDL.LU R92, [R1+0x6820] ;  /* 0x00682000015c7983 */ /* 0x000ea20000300800 */
[----:B---3--:R-:W-:Y:S02]  /*b6bc0*/  MOV R113, R93 ;  /* 0x0000005d00717202 */ /* 0x008fe40000000f00 */
[----:B------:R-:W3:Y:S02]  /*b6bd0*/  LDL.LU R93, [R1+0x681c] ;  /* 0x00681c00015d7983 */ /* 0x000ee40000300800 */
[----:B------:R-:W3:Y:S01]  /*b6be0*/  LDL.LU R114, [R1+0x1348] ;  /* 0x0013480001727983 */ /* 0x000ee20000300800 */
[----:B------:R-:W4:Y:S01]  /*b6bf0*/  LDL.LU R115, [R1+0x134c] ;  /* 0x00134c0001737983 */ /* 0x000f220000300800 */
[----:B------:R-:W4:Y:S02]  /*b6c00*/  LDL.LU R104, [R1+0x1360] ;  /* 0x0013600001687983 */ /* 0x000f240000300800 */
[----:B------:R-:W4:Y:S02]  /*b6c10*/  LDL.LU R105, [R1+0x1364] ;  /* 0x0013640001697983 */ /* 0x000f240000300800 */
[----:B--2---:R-:W-:-:S02]  /*b6c20*/  IMAD.MOV.U32 R106, RZ, RZ, R92 ;  /* 0x000000ffff6a7224 */ /* 0x004fc400078e005c */
[----:B------:R-:W2:Y:S01]  /*b6c30*/  LDL.LU R92, [R1+0x6818] ;  /* 0x00681800015c7983 */ /* 0x000ea20000300800 */
[----:B---3--:R-:W-:Y:S02]  /*b6c40*/  IMAD.MOV.U32 R107, RZ, RZ, R93 ;  /* 0x000000ffff6b7224 */ /* 0x008fe400078e005d */
[----:B------:R-:W3:Y:S02]  /*b6c50*/  LDL.LU R93, [R1+0x6814] ;  /* 0x00681400015d7983 */ /* 0x000ee40000300800 */
[----:B------:R-:W3:Y:S01]  /*b6c60*/  LDL.LU R132, [R1+0x1370] ;  /* 0x0013700001847983 */ /* 0x000ee20000300800 */
[----:B------:R-:W3:Y:S01]  /*b6c70*/  LDL.LU R133, [R1+0x1374] ;  /* 0x0013740001857983 */ /* 0x000ee20000300800 */
[----:B------:R-:W3:Y:S02]  /*b6c80*/  LDL.LU R134, [R1+0x1378] ;  /* 0x0013780001867983 */ /* 0x000ee40000300800 */
[----:B------:R-:W4:Y:S01]  /*b6c90*/  LDL.LU R135, [R1+0x137c] ;  /* 0x00137c0001877983 */ /* 0x000f220000300800 */
[----:B--2---:R-:W-:-:S02]  /*b6ca0*/  MOV R100, R92 ;  /* 0x0000005c00647202 */ /* 0x004fc40000000f00 */
[----:B------:R-:W2:Y:S01]  /*b6cb0*/  LDL.LU R92, [R1+0x6810] ;  /* 0x00681000015c7983 */ /* 0x000ea20000300800 */
[----:B------:R-:W4:Y:S02]  /*b6cc0*/  LDL.LU R101, [R1+0x1384] ;  /* 0x0013840001657983 */ /* 0x000f240000300800 */
[----:B------:R-:W4:Y:S02]  /*b6cd0*/  LDL.LU R102, [R1+0x1388] ;  /* 0x0013880001667983 */ /* 0x000f240000300800 */
[----:B---3--:R-:W-:Y:S02]  /*b6ce0*/  IMAD.MOV.U32 R103, RZ, RZ, R93 ;  /* 0x000000ffff677224 */ /* 0x008fe400078e005d */
[----:B------:R-:W3:Y:S01]  /*b6cf0*/  LDL.LU R93, [R1+0x680c] ;  /* 0x00680c00015d7983 */ /* 0x000ee20000300800 */
[----:B------:R-:W3:Y:S02]  /*b6d00*/  LDL.LU R88, [R1+0x13a0] ;  /* 0x0013a00001587983 */ /* 0x000ee40000300800 */
[----:B------:R-:W3:Y:S02]  /*b6d10*/  LDL.LU R89, [R1+0x13a4] ;  /* 0x0013a40001597983 */ /* 0x000ee40000300800 */
[----:B--2---:R-:W-:-:S02]  /*b6d20*/  IMAD.MOV.U32 R90, RZ, RZ, R92 ;  /* 0x000000ffff5a7224 */ /* 0x004fc400078e005c */
[----:B------:R-:W2:Y:S01]  /*b6d30*/  LDL.LU R92, [R1+0x6808] ;  /* 0x00680800015c7983 */ /* 0x000ea20000300800 */
[----:B------:R-:W4:Y:S02]  /*b6d40*/  LDL.LU R91, [R1+0x13ac] ;  /* 0x0013ac00015b7983 */ /* 0x000f240000300800 */
[----:B------:R-:W4:Y:S02]  /*b6d50*/  LDL.LU R84, [R1+0x13b0] ;  /* 0x0013b00001547983 */ /* 0x000f240000300800 */
[----:B------:R-:W4:Y:S01]  /*b6d60*/  LDL.LU R85, [R1+0x13b4] ;  /* 0x0013b40001557983 */ /* 0x000f220000300800 */
[----:B------:R-:W4:Y:S01]  /*b6d70*/  LDL.LU R86, [R1+0x13b8] ;  /* 0x0013b80001567983 */ /* 0x000f220000300800 */
[----:B---3--:R-:W-:Y:S02]  /*b6d80*/  MOV R87, R93 ;  /* 0x0000005d00577202 */ /* 0x008fe40000000f00 */
[----:B------:R-:W3:Y:S02]  /*b6d90*/  LDL.LU R93, [R1+0x6804] ;  /* 0x00680400015d7983 */ /* 0x000ee40000300800 */
[----:B--2---:R-:W-:-:S02]  /*b6da0*/  IMAD.MOV.U32 R80, RZ, RZ, R92 ;  /* 0x000000ffff507224 */ /* 0x004fc400078e005c */
[----:B------:R-:W2:Y:S01]  /*b6db0*/  LDL.LU R92, [R1+0x6800] ;  /* 0x00680000015c7983 */ /* 0x000ea20000300800 */
[----:B------:R-:W4:Y:S02]  /*b6dc0*/  LDL.LU R81, [R1+0x13c4] ;  /* 0x0013c40001517983 */ /* 0x000f240000300800 */
[----:B------:R-:W4:Y:S02]  /*b6dd0*/  LDL.LU R82, [R1+0x13c8] ;  /* 0x0013c80001527983 */ /* 0x000f240000300800 */
[----:B------:R-:W4:Y:S01]  /*b6de0*/  LDL.LU R83, [R1+0x13cc] ;  /* 0x0013cc0001537983 */ /* 0x000f220000300800 */
[----:B------:R-:W4:Y:S01]  /*b6df0*/  LDL.LU R72, [R1+0x13e0] ;  /* 0x0013e00001487983 */ /* 0x000f220000300800 */
[----:B---3--:R-:W-:Y:S02]  /*b6e00*/  IMAD.MOV.U32 R73, RZ, RZ, R93 ;  /* 0x000000ffff497224 */ /* 0x008fe400078e005d */
[----:B------:R-:W3:Y:S01]  /*b6e10*/  LDL.LU R93, [R1+0x67fc] ;  /* 0x0067fc00015d7983 */ /* 0x000ee20000300800 */
[----:B--2---:R-:W-:-:S02]  /*b6e20*/  MOV R74, R92 ;  /* 0x0000005c004a7202 */ /* 0x004fc40000000f00 */
[----:B------:R-:W3:Y:S01]  /*b6e30*/  LDL.LU R92, [R1+0x67f8] ;  /* 0x0067f800015c7983 */ /* 0x000ee20000300800 */
[----:B------:R-:W2:Y:S02]  /*b6e40*/  LDL.LU R75, [R1+0x13ec] ;  /* 0x0013ec00014b7983 */ /* 0x000ea40000300800 */
[----:B------:R-:W2:Y:S02]  /*b6e50*/  LDL.LU R68, [R1+0x13f0] ;  /* 0x0013f00001447983 */ /* 0x000ea40000300800 */
[----:B------:R-:W2:Y:S01]  /*b6e60*/  LDL.LU R69, [R1+0x13f4] ;  /* 0x0013f40001457983 */ /* 0x000ea20000300800 */
[----:B------:R-:W2:Y:S01]  /*b6e70*/  LDL.LU R70, [R1+0x13f8] ;  /* 0x0013f80001467983 */ /* 0x000ea20000300800 */
[----:B------:R-:W2:Y:S02]  /*b6e80*/  LDL.LU R71, [R1+0x13fc] ;  /* 0x0013fc0001477983 */ /* 0x000ea40000300800 */
[----:B------:R-:W3:Y:S02]  /*b6e90*/  LDL.LU R94, [R1+0x198] ;  /* 0x00019800015e7983 */ /* 0x000ee40000300800 */
[----:B------:R-:W3:Y:S01]  /*b6ea0*/  LDL.LU R95, [R1+0x19c] ;  /* 0x00019c00015f7983 */ /* 0x000ee20000300800 */
        /* <DEDUP_REMOVED lines=8> */
[----:B----4-:R-:W4:Y:S01]  /*b6f30*/  LDL.LU R40, [R1+0x1440] ;  /* 0x0014400001287983 */ /* 0x010f220000300800 */
[----:B------:R-:W4:Y:S02]  /*b6f40*/  LDL.LU R41, [R1+0x1444] ;  /* 0x0014440001297983 */ /* 0x000f240000300800 */
[----:B-1----:R-:W4:Y:S02]  /*b6f50*/  LDL.LU R42, [R1+0x1448] ;  /* 0x00144800012a7983 */ /* 0x002f240000300800 */
[----:B------:R-:W4:Y:S01]  /*b6f60*/  LDL.LU R43, [R1+0x144c] ;  /* 0x00144c00012b7983 */ /* 0x000f220000300800 */
        /* <DEDUP_REMOVED lines=50> */
[C---:B------:R-:W-:Y:S11]  /*b7290*/  HMMA.1688.F32.TF32 R240, R32.reuse, R160, R240 ;  /* 0x000000a020f0723c */ /* 0x040ff600000810f0 */
[----:B------:R-:W-:Y:S04]  /*b72a0*/  @!UPT UIADD3 URZ, URZ, URZ, URZ ;  /* 0x0000003f3f3ff290 */ /* 0x000fe8000fffe03f */
[----:B------:R-:W-:Y:S01]  /*b72b0*/  STL.64 [R1+0x540], R244 ;  /* 0x000540f401007387 */ /* 0x000fe20000100a00 */
[----:B------:R1:W-:Y:S03]  /*b72c0*/  STL.64 [R1+0x548], R246 ;  /* 0x000548f601007387 */ /* 0x0003e60000100a00 */
[----:B-1----:R-:W2:Y:S01]  /*b72d0*/  LDL.LU.64 R246, [R1+0x67f0] ;  /* 0x0067f00001f67983 */ /* 0x002ea20000300a00 */
[----:B------:R-:W3:Y:S02]  /*b72e0*/  LDL.LU.64 R244, [R1+0x67e8] ;  /* 0x0067e80001f47983 */ /* 0x000ee40000300a00 */
[----:B------:R-:W-:Y:S02]  /*b72f0*/  STL.64 [R1+0x530], R248 ;  /* 0x000530f801007387 */ /* 0x000fe40000100a00 */
[----:B------:R1:W-:Y:S02]  /*b7300*/  STL.64 [R1+0x538], R250 ;  /* 0x000538fa01007387 */ /* 0x0003e40000100a00 */
[----:B-1----:R-:W2:Y:S01]  /*b7310*/  LDL.LU.64 R250, [R1+0x67e0] ;  /* 0x0067e00001fa7983 */ /* 0x002ea20000300a00 */
[----:B------:R-:W2:Y:S02]  /*b7320*/  LDL.LU.64 R248, [R1+0x67d8] ;  /* 0x0067d80001f87983 */ /* 0x000ea40000300a00 */
[----:B------:R-:W-:Y:S02]  /*b7330*/  STL.64 [R1+0x520], R240 ;  /* 0x000520f001007387 */ /* 0x000fe40000100a00 */
[----:B------:R1:W-:Y:S02]  /*b7340*/  STL.64 [R1+0x528], R242 ;  /* 0x000528f201007387 */ /* 0x0003e40000100a00 */
[----:B-1----:R-:W2:Y:S01]  /*b7350*/  LDL.LU.64 R242, [R1+0x67d0] ;  /* 0x0067d00001f27983 */ /* 0x002ea20000300a00 */
[----:B------:R-:W3:Y:S01]  /*b7360*/  LDL.LU.64 R240, [R1+0x67c8] ;  /* 0x0067c80001f07983 */ /* 0x000ee20000300a00 */
[C---:B------:R-:W-:Y:S11]  /*b7370*/  HMMA.1688.F32.TF32 R64, R32.reuse, R156, R64 ;  /* 0x0000009c2040723c */ /* 0x040ff60000081040 */
[----:B------:R-:W-:Y:S11]  /*b7380*/  @!UPT UIADD3 URZ, URZ, URZ, URZ ;  /* 0x0000003f3f3ff290 */ /* 0x000ff6000fffe03f */
[----:B------:R-:W-:Y:S01]  /*b7390*/  @!UPT UIADD3 URZ, URZ, URZ, URZ ;  /* 0x0000003f3f3ff290 */ /* 0x000fe2000fffe03f */
[----:B------:R-:W-:Y:S01]  /*b73a0*/  STL.64 [R1+0x510], R64 ;  /* 0x0005104001007387 */ /* 0x000fe20000100a00 */
[----:B------:R1:W-:Y:S02]  /*b73b0*/  STL.64 [R1+0x518], R66 ;  /* 0x0005184201007387 */ /* 0x0003e40000100a00 */
[C---:B-1----:R-:W-:Y:S08]  /*b73c0*/  HMMA.1688.F32.TF32 R64, R32.reuse, R152, R36 ;  /* 0x000000982040723c */ /* 0x042ff00000081024 */
[C---:B----4-:R-:W-:Y:S08]  /*b73d0*/  HMMA.1688.F32.TF32 R36, R32.reuse, R148, R40 ;  /* 0x000000942024723c */ /* 0x050ff00000081028 */
[C---:B------:R-:W-:Y:S08]  /*b73e0*/  HMMA.1688.F32.TF32 R44, R32.reuse, R144, R44 ;  /* 0x00000090202c723c */ /* 0x040ff0000008102c */
[C---:B------:R-:W-:Y:S01]  /*b73f0*/  HMMA.1688.F32.TF32 R40, R32.reuse, R140, R48 ;  /* 0x0000008c2028723c */ /* 0x040fe20000081030 */
[----:B------:R-:W-:Y:S01]  /*b7400*/  STL.64 [R1+0x500], R64 ;  /* 0x0005004001007387 */ /* 0x000fe20000100a00 */
[----:B------:R-:W-:Y:S05]  /*b7410*/  STL.64 [R1+0x508], R66 ;  /* 0x0005084201007387 */ /* 0x000fea0000100a00 */
[----:B------:R-:W-:Y:S02]  /*b7420*/  STL.64 [R1+0x4f0], R36 ;  /* 0x0004f02401007387 */ /* 0x000fe40000100a00 */
[----:B------:R1:W-:Y:S02]  /*b7430*/  STL.64 [R1+0x4f8], R38 ;  /* 0x0004f82601007387 */ /* 0x0003e40000100a00 */
[----:B-1----:R-:W-:Y:S08]  /*b7440*/  HMMA.1688.F32.TF32 R36, R32, R136, R52 ;  /* 0x000000882024723c */ /* 0x002ff00000081034 */
[C---:B------:R-:W-:Y:S01]  /*b7450*/  HMMA.1688.F32.TF32 R32, R28.reuse, R24, R92 ;  /* 0x000000181c20723c */ /* 0x040fe2000008105c */
[----:B------:R-:W-:Y:S01]  /*b7460*/  STL.64 [R1+0x4e0], R44 ;  /* 0x0004e02c01007387 */ /* 0x000fe20000100a00 */
[----:B------:R-:W-:Y:S02]  /*b7470*/  STL.64 [R1+0x4e8], R46 ;  /* 0x0004e82e01007387 */ /* 0x000fe40000100a00 */
[----:B------:R-:W-:Y:S02]  /*b7480*/  STL.64 [R1+0x4d0], R40 ;  /* 0x0004d02801007387 */ /* 0x000fe40000100a00 */
[----:B------:R-:W-:Y:S01]  /*b7490*/  STL.64 [R1+0x4d8], R42 ;  /* 0x0004d82a01007387 */ /* 0x000fe20000100a00 */
[----:B------:R-:W-:Y:S04]  /*b74a0*/  LDS R92, [R126+0x88100] ;  /* 0x088100007e5c7984 */ /* 0x000fe80000000800 */
[----:B------:R-:W-:Y:S04]  /*b74b0*/  LDS R94, [R126+0x88900] ;  /* 0x088900007e5e7984 */ /* 0x000fe80000000800 */
[----:B------:R-:W-:Y:S04]  /*b74c0*/  LDS R93, [R127+0x88100] ;  /* 0x088100007f5d7984 */ /* 0x000fe80000000800 */
[----:B------:R-:W1:Y:S04]  /*b74d0*/  LDS R95, [R127+0x88900] ;  /* 0x088900007f5f7984 */ /* 0x000e680000000800 */
[----:B------:R-:W-:Y:S01]  /*b74e0*/  STL.64 [R1+0x1b0], R36 ;  /* 0x0001b02401007387 */ /* 0x000fe20000100a00 */
[----:B------:R4:W-:Y:S02]  /*b74f0*/  STL.64 [R1+0x1b8], R38 ;  /* 0x0001b82601007387 */ /* 0x0009e40000100a00 */
[----:B------:R-:W-:Y:S02]  /*b7500*/  STL.64 [R1+0x1a0], R32 ;  /* 0x0001a02001007387 */ /* 0x000fe40000100a00 */
[----:B------:R4:W-:Y:S02]  /*b7510*/  STL.64 [R1+0x1a8], R34 ;  /* 0x0001a82201007387 */ /* 0x0009e40000100a00 */
[C---:B----4-:R-:W-:Y:S08]  /*b7520*/  HMMA.1688.F32.TF32 R36, R28.reuse, R20, R56 ;  /* 0x000000141c24723c */ /* 0x050ff00000081038 */
[C---:B------:R-:W-:Y:S08]  /*b7530*/  HMMA.1688.F32.TF32 R32, R28.reuse, R16, R60 ;  /* 0x000000101c20723c */ /* 0x040ff0000008103c */
[C---:B------:R-:W-:Y:S07]  /*b7540*/  HMMA.1688.F32.TF32 R40, R28.reuse, R12, R68 ;  /* 0x0000000c1c28723c */ /* 0x040fee0000081044 */
[----:B------:R-:W-:Y:S01]  /*b7550*/  STL.64 [R1+0x4c0], R36 ;  /* 0x0004c02401007387 */ /* 0x000fe20000100a00 */
[----:B------:R4:W-:Y:S07]  /*b7560*/  STL.64 [R1+0x4c8], R38 ;  /* 0x0004c82601007387 */ /* 0x0009ee0000100a00 */
[----:B------:R-:W-:Y:S02]  /*b7570*/  STL.64 [R1+0x4b0], R32 ;  /* 0x0004b02001007387 */ /* 0x000fe40000100a00 */
[----:B------:R1:W-:Y:S01]  /*b7580*/  STL.64 [R1+0x4b8], R34 ;  /* 0x0004b82201007387 */ /* 0x0003e20000100a00 */
[C---:B----4-:R-:W-:Y:S08]  /*b7590*/  HMMA.1688.F32.TF32 R36, R28.reuse, R8, R72 ;  /* 0x000000081c24723c */ /* 0x050ff00000081048 */
[C---:B-1----:R-:W-:Y:S01]  /*b75a0*/  HMMA.1688.F32.TF32 R32, R28.reuse, R4, R76 ;  /* 0x000000041c20723c */ /* 0x042fe2000008104c */
        /* <DEDUP_REMOVED lines=8> */
[C---:B----4-:R-:W-:Y:S01]  /*b7630*/  HMMA.1688.F32.TF32 R32, R28.reuse, R228, R88 ;  /* 0x000000e41c20723c */ /* 0x050fe20000081058 */
        /* <DEDUP_REMOVED lines=26> */
[----:B----4-:R-:W-:Y:S01]  /*b77e0*/  HMMA.1688.F32.TF32 R32, R28, R192, R128 ;  /* 0x000000c01c20723c */ /* 0x010fe20000081080 */
[----:B------:R-:W-:Y:S01]  /*b77f0*/  STL.64 [R1+0x3e0], R40 ;  /* 0x0003e02801007387 */ /* 0x000fe20000100a00 */
[----:B------:R-:W-:Y:S02]  /*b7800*/  STL.64 [R1+0x3e8], R42 ;  /* 0x0003e82a01007387 */ /* 0x000fe40000100a00 */
[----:B------:R-:W4:Y:S01]  /*b7810*/  LDL.LU R64, [R1+0x1190] ;  /* 0x0011900001407983 */ /* 0x000f220000300800 */
[----:B--2---:R-:W-:Y:S01]  /*b7820*/  MOV R132, R243 ;  /* 0x000000f300847202 */ /* 0x004fe20000000f00 */
[----:B---3--:R-:W-:-:S09]  /*b7830*/  IMAD.MOV.U32 R133, RZ, RZ, R241 ;  /* 0x000000ffff857224 */ /* 0x008fd200078e00f1 */
[----:B------:R-:W-:Y:S01]  /*b7840*/  STL.64 [R1+0x3d0], R36 ;  /* 0x0003d02401007387 */ /* 0x000fe20000100a00 */
[----:B------:R-:W-:Y:S07]  /*b7850*/  STL.64 [R1+0x3d8], R38 ;  /* 0x0003d82601007387 */ /* 0x000fee0000100a00 */
[----:B------:R1:W-:Y:S02]  /*b7860*/  STL.64 [R1+0x3c0], R32 ;  /* 0x0003c02001007387 */ /* 0x0003e40000100a00 */
[----:B------:R2:W-:Y:S01]  /*b7870*/  STL.64 [R1+0x3c8], R34 ;  /* 0x0003c82201007387 */ /* 0x0005e20000100a00 */
[----:B------:R-:W4:Y:S01]  /*b7880*/  LDL.LU R65, [R1+0x1194] ;  /* 0x0011940001417983 */ /* 0x000f220000300800 */
[----:B------:R-:W4:Y:S02]  /*b7890*/  LDL.LU R66, [R1+0x1198] ;  /* 0x0011980001427983 */ /* 0x000f240000300800 */
[----:B------:R-:W4:Y:S01]  /*b78a0*/  LDL.LU R67, [R1+0x119c] ;  /* 0x00119c0001437983 */ /* 0x000f220000300800 */
[----:B-1----:R-:W3:Y:S01]  /*b78b0*/  LDL.LU R32, [R1+0x11a0] ;  /* 0x0011a00001207983 */ /* 0x002ee20000300800 */
[----:B------:R-:W3:Y:S02]  /*b78c0*/  LDL.LU R33, [R1+0x11a4] ;  /* 0x0011a40001217983 */ /* 0x000ee40000300800 */
[----:B--2---:R-:W-:-:S02]  /*b78d0*/  IMAD.MOV.U32 R34, RZ, RZ, R240 ;  /* 0x000000ffff227224 */ /* 0x004fc400078e00f0 */
[----:B------:R-:W-:Y:S01]  /*b78e0*/  IMAD.MOV.U32 R35, RZ, RZ, R242 ;  /* 0x000000ffff237224 */ /* 0x000fe200078e00f2 */
[----:B------:R-:W2:Y:S01]  /*b78f0*/  LDL.LU R240, [R1+0x67c4] ;  /* 0x0067c40001f07983 */ /* 0x000ea20000300800 */
[----:B------:R-:W3:Y:S02]  /*b7900*/  LDL.LU R242, [R1+0x67c0] ;  /* 0x0067c00001f27983 */ /* 0x000ee40000300800 */
[----:B------:R-:W4:Y:S02]  /*b7910*/  LDL.LU R243, [R1+0x67bc] ;  /* 0x0067bc0001f37983 */ /* 0x000f240000300800 */
[----:B------:R-:W4:Y:S01]  /*b7920*/  LDL.LU R241, [R1+0x67b8] ;  /* 0x0067b80001f17983 */ /* 0x000f220000300800 */
[----:B------:R-:W4:Y:S01]  /*b7930*/  LDL.LU R134, [R1+0x1188] ;  /* 0x0011880001867983 */ /* 0x000f220000300800 */
[----:B------:R-:W4:Y:S02]  /*b7940*/  LDL.LU R135, [R1+0x118c] ;  /* 0x00118c0001877983 */ /* 0x000f240000300800 */
[----:B--2---:R-:W-:Y:S01]  /*b7950*/  IMAD.MOV.U32 R120, RZ, RZ, R240 ;  /* 0x000000ffff787224 */ /* 0x004fe200078e00f0 */
[----:B---3--:R-:W-:Y:S01]  /*b7960*/  MOV R121, R242 ;  /* 0x000000f200797202 */ /* 0x008fe20000000f00 */
[----:B------:R-:W2:Y:S01]  /*b7970*/  LDL.LU R240, [R1+0x67b4] ;  /* 0x0067b40001f07983 */ /* 0x000ea20000300800 */
[----:B------:R-:W3:Y:S02]  /*b7980*/  LDL.LU R242, [R1+0x67b0] ;  /* 0x0067b00001f27983 */ /* 0x000ee40000300800 */
[----:B----4-:R-:W-:-:S02]  /*b7990*/  IMAD.MOV.U32 R122, RZ, RZ, R243 ;  /* 0x000000ffff7a7224 */ /* 0x010fc400078e00f3 */
[----:B------:R-:W-:Y:S01]  /*b79a0*/  IMAD.MOV.U32 R123, RZ, RZ, R241 ;  /* 0x000000ffff7b7224 */ /* 0x000fe200078e00f1 */
[----:B------:R-:W4:Y:S01]  /*b79b0*/  LDL.LU R243, [R1+0x67ac] ;  /* 0x0067ac0001f37983 */ /* 0x000f220000300800 */
[----:B------:R-:W4:Y:S02]  /*b79c0*/  LDL.LU R241, [R1+0x67a8] ;  /* 0x0067a80001f17983 */ /* 0x000f240000300800 */
[----:B------:R-:W4:Y:S02]  /*b79d0*/  LDL.LU R116, [R1+0x11e0] ;  /* 0x0011e00001747983 */ /* 0x000f240000300800 */
[----:B------:R-:W4:Y:S01]  /*b79e0*/  LDL.LU R117, [R1+0x11e4] ;  /* 0x0011e40001757983 */ /* 0x000f220000300800 */
[----:B------:R-:W4:Y:S01]  /*b79f0*/  LDL.LU R118, [R1+0x11e8] ;  /* 0x0011e80001767983 */ /* 0x000f220000300800 */
[----:B------:R-:W4:Y:S01]  /*b7a00*/  LDL.LU R119, [R1+0x11ec] ;  /* 0x0011ec0001777983 */ /* 0x000f220000300800 */
[----:B--2---:R-:W-:Y:S01]  /*b7a10*/  MOV R115, R240 ;  /* 0x000000f000737202 */ /* 0x004fe20000000f00 */
[----:B---3--:R-:W-:Y:S01]  /*b7a20*/  IMAD.MOV.U32 R113, RZ, RZ, R242 ;  /* 0x000000ffff717224 */ /* 0x008fe200078e00f2 */
[----:B------:R-:W2:Y:S01]  /*b7a30*/  LDL.LU R240, [R1+0x180] ;  /* 0x0001800001f07983 */ /* 0x000ea20000300800 */
[----:B----4-:R-:W-:Y:S01]  /*b7a40*/  IMAD.MOV.U32 R114, RZ, RZ, R241 ;  /* 0x000000ffff727224 */ /* 0x010fe200078e00f1 */
[----:B------:R-:W-:-:S02]  /*b7a50*/  MOV R112, R243 ;  /* 0x000000f300707202 */ /* 0x000fc40000000f00 */
[----:B------:R-:W2:Y:S01]  /*b7a60*/  LDL.LU R241, [R1+0x184] ;  /* 0x0001840001f17983 */ /* 0x000ea20000300800 */
[----:B------:R-:W2:Y:S02]  /*b7a70*/  LDL.LU R242, [R1+0x188] ;  /* 0x0001880001f27983 */ /* 0x000ea40000300800 */
[----:B------:R-:W2:Y:S02]  /*b7a80*/  LDL.LU R243, [R1+0x18c] ;  /* 0x00018c0001f37983 */ /* 0x000ea40000300800 */
        /* <DEDUP_REMOVED lines=72> */
[C---:B--2---:R-:W-:Y:S08]  /*b7f10*/  HMMA.1688.F32.TF32 R76, R28.reuse, R152, R76 ;  /* 0x000000981c4c723c */ /* 0x044ff0000008104c */
[C---:B---3--:R-:W-:Y:S08]  /*b7f20*/  HMMA.1688.F32.TF32 R72, R28.reuse, R156, R72 ;  /* 0x0000009c1c48723c */ /* 0x048ff00000081048 */
[C---:B------:R-:W-:Y:S08]  /*b7f30*/  HMMA.1688.F32.TF32 R68, R28.reuse, R160, R68 ;  /* 0x000000a01c44723c */ /* 0x040ff00000081044 */
        /* <DEDUP_REMOVED lines=9> */
[----:B------:R1:W-:Y:S01]  /*b7fd0*/  STL.64 [R1+0x3b0], R36 ;  /* 0x0003b02401007387 */ /* 0x0003e20000100a00 */
[----:B------:R-:W-:Y:S03]  /*b7fe0*/  STL.64 [R1+0x3b8], R38 ;  /* 0x0003b82601007387 */ /* 0x000fe60000100a00 */
[----:B-1----:R-:W2:Y:S01]  /*b7ff0*/  LDL.LU.64 R36, [R1+0x67a0] ;  /* 0x0067a00001247983 */ /* 0x002ea20000300a00 */
[----:B------:R1:W-:Y:S02]  /*b8000*/  STL.64 [R1+0x3a0], R40 ;  /* 0x0003a02801007387 */ /* 0x0003e40000100a00 */
[----:B------:R-:W-:Y:S01]  /*b8010*/  STL.64 [R1+0x3a8], R42 ;  /* 0x0003a82a01007387 */ /* 0x000fe20000100a00 */
[C---:B------:R-:W-:Y:S01]  /*b8020*/  HMMA.1688.F32.TF32 R88, R28.reuse, R140, R88 ;  /* 0x0000008c1c58723c */ /* 0x040fe20000081058 */
[----:B-1----:R-:W3:Y:S01]  /*b8030*/  LDL.LU.64 R40, [R1+0x6798] ;  /* 0x0067980001287983 */ /* 0x002ee20000300a00 */
[----:B------:R1:W-:Y:S02]  /*b8040*/  STL.64 [R1+0x390], R44 ;  /* 0x0003902c01007387 */ /* 0x0003e40000100a00 */
[----:B------:R-:W-:Y:S01]  /*b8050*/  STL.64 [R1+0x398], R46 ;  /* 0x0003982e01007387 */ /* 0x000fe20000100a00 */
[----:B-1----:R-:W4:Y:S01]  /*b8060*/  LDL.LU.64 R44, [R1+0x6790] ;  /* 0x00679000012c7983 */ /* 0x002f220000300a00 */
[----:B------:R1:W-:Y:S02]  /*b8070*/  STL.64 [R1+0x380], R48 ;  /* 0x0003803001007387 */ /* 0x0003e40000100a00 */
[----:B------:R-:W-:Y:S01]  /*b8080*/  STL.64 [R1+0x388], R50 ;  /* 0x0003883201007387 */ /* 0x000fe20000100a00 */
[----:B-1----:R-:W3:Y:S01]  /*b8090*/  LDL.LU.64 R48, [R1+0x6788] ;  /* 0x0067880001307983 */ /* 0x002ee20000300a00 */
        /* <DEDUP_REMOVED lines=17> */
[----:B------:R-:W-:Y:S01]  /*b81b0*/  HMMA.1688.F32.TF32 R28, R28, R136, R240 ;  /* 0x000000881c1c723c */ /* 0x000fe200000810f0 */
        /* <DEDUP_REMOVED lines=10> */
[----:B------:R-:W3:Y:S02]  /*b8260*/  LDL.LU.64 R242, [R1+0x6738] ;  /* 0x0067380001f27983 */ /* 0x000ee40000300a00 */
[----:B------:R-:W3:Y:S07]  /*b8270*/  LDL.LU.64 R240, [R1+0x6730] ;  /* 0x0067300001f07983 */ /* 0x000eee0000300a00 */
[----:B------:R1:W-:Y:S01]  /*b8280*/  STL.64 [R1+0x190], R28 ;  /* 0x0001901c01007387 */ /* 0x0003e20000100a00 */
[----:B------:R1:W-:Y:S04]  /*b8290*/  STL.64 [R1+0x198], R30 ;  /* 0x0001981e01007387 */ /* 0x0003e80000100a00 */
[----:B-1----:R-:W4:Y:S01]  /*b82a0*/  LDL.LU R28, [R1+0x11b0] ;  /* 0x0011b000011c7983 */ /* 0x002f220000300800 */
[----:B------:R-:W4:Y:S02]  /*b82b0*/  LDL.LU R29, [R1+0x11b4] ;  /* 0x0011b400011d7983 */ /* 0x000f240000300800 */
[----:B------:R-:W4:Y:S02]  /*b82c0*/  LDL.LU R30, [R1+0x11b8] ;  /* 0x0011b800011e7983 */ /* 0x000f240000300800 */
        /* <DEDUP_REMOVED lines=9> */
[----:B--2---:R-:W-:-:S02]  /*b8360*/  IMAD.MOV.U32 R50, RZ, RZ, R37 ;  /* 0x000000ffff327224 */ /* 0x004fc400078e0025 */
[----:B------:R-:W-:-:S05]  /*b8370*/  IMAD.MOV.U32 R51, RZ, RZ, R36 ;  /* 0x000000ffff337224 */ /* 0x000fca00078e0024 */
[C---:B---3--:R-:W-:Y:S08]  /*b8380*/  HMMA.1688.F32.TF32 R240, R92.reuse, R24, R240 ;  /* 0x000000185cf0723c */ /* 0x048ff000000810f0 */
[C---:B----4-:R-:W-:Y:S11]  /*b8390*/  HMMA.1688.F32.TF32 R28, R92.reuse, R224, R28 ;  /* 0x000000e05c1c723c */ /* 0x050ff6000008101c */
[----:B------:R-:W-:Y:S04]  /*b83a0*/  @!UPT UIADD3 URZ, URZ, URZ, URZ ;  /* 0x0000003f3f3ff290 */ /* 0x000fe8000fffe03f */
[----:B------:R-:W-:Y:S01]  /*b83b0*/  STL.64 [R1+0x180], R240 ;  /* 0x000180f001007387 */ /* 0x000fe20000100a00 */
[----:B------:R-:W-:Y:S02]  /*b83c0*/  STL.64 [R1+0x188], R242 ;  /* 0x000188f201007387 */ /* 0x000fe40000100a00 */
[----:B------:R1:W-:Y:S02]  /*b83d0*/  STL.64 [R1+0x2e0], R96 ;  /* 0x0002e06001007387 */ /* 0x0003e40000100a00 */
[----:B------:R-:W-:Y:S01]  /*b83e0*/  STL.64 [R1+0x2e8], R98 ;  /* 0x0002e86201007387 */ /* 0x000fe20000100a00 */
[C---:B------:R-:W-:Y:S01]  /*b83f0*/  HMMA.1688.F32.TF32 R48, R92.reuse, R180, R48 ;  /* 0x000000b45c30723c */ /* 0x040fe20000081030 */
[----:B------:R-:W-:Y:S04]  /*b8400*/  LDS R240, [R0+0x88180] ;  /* 0x0881800000f07984 */ /* 0x000fe80000000800 */
[----:B------:R-:W-:Y:S04]  /*b8410*/  LDS R242, [R0+0x88980] ;  /* 0x0889800000f27984 */ /* 0x000fe80000000800 */
[----:B------:R-:W-:Y:S04]  /*b8420*/  LDS R241, [R2+0x88180] ;  /* 0x0881800002f17984 */ /* 0x000fe80000000800 */
[----:B------:R-:W2:Y:S04]  /*b8430*/  LDS R243, [R2+0x88980] ;  /* 0x0889800002f37984 */ /* 0x000ea80000000800 */
[----:B-1----:R-:W3:Y:S01]  /*b8440*/  LDL.LU.64 R96, [R1+0x6728] ;  /* 0x0067280001607983 */ /* 0x002ee20000300a00 */
[----:B------:R1:W-:Y:S02]  /*b8450*/  STL.64 [R1+0x2d0], R100 ;  /* 0x0002d06401007387 */ /* 0x0003e40000100a00 */
[----:B------:R-:W-:Y:S01]  /*b8460*/  STL.64 [R1+0x2d8], R102 ;  /* 0x0002d86601007387 */ /* 0x000fe20000100a00 */
[----:B-1----:R-:W4:Y:S01]  /*b8470*/  LDL.LU.64 R100, [R1+0x6720] ;  /* 0x0067200001647983 */ /* 0x002f220000300a00 */
[----:B------:R1:W-:Y:S02]  /*b8480*/  STL.64 [R1+0x2c0], R104 ;  /* 0x0002c06801007387 */ /* 0x0003e40000100a00 */
[----:B------:R-:W-:Y:S01]  /*b8490*/  STL.64 [R1+0x2c8], R106 ;  /* 0x0002c86a01007387 */ /* 0x000fe20000100a00 */
[----:B-1----:R-:W2:Y:S01]  /*b84a0*/  LDL.LU.64 R104, [R1+0x6718] ;  /* 0x0067180001687983 */ /* 0x002ea20000300a00 */
        /* <DEDUP_REMOVED lines=15> */
[----:B------:R-:W-:Y:S02]  /*b85a0*/  STL.64 [R1+0x260], R28 ;  /* 0x0002601c01007387 */ /* 0x000fe40000100a00 */
[----:B------:R1:W-:Y:S02]  /*b85b0*/  STL.64 [R1+0x268], R30 ;  /* 0x0002681e01007387 */ /* 0x0003e40000100a00 */
[C---:B-1----:R-:W-:Y:S08]  /*b85c0*/  HMMA.1688.F32.TF32 R28, R92.reuse, R220, R32 ;  /* 0x000000dc5c1c723c */ /* 0x042ff00000081020 */
[C---:B------:R-:W-:Y:S11]  /*b85d0*/  HMMA.1688.F32.TF32 R32, R92.reuse, R216, R64 ;  /* 0x000000d85c20723c */ /* 0x040ff60000081040 */
[----:B------:R-:W-:Y:S04]  /*b85e0*/  @!UPT UIADD3 URZ, URZ, URZ, URZ ;  /* 0x0000003f3f3ff290 */ /* 0x000fe8000fffe03f */
[----:B------:R-:W-:Y:S01]  /*b85f0*/  STL.64 [R1+0x250], R28 ;  /* 0x0002501c01007387 */ /* 0x000fe20000100a00 */
[----:B------:R1:W-:Y:S02]  /*b8600*/  STL.64 [R1+0x258], R30 ;  /* 0x0002581e01007387 */ /* 0x0003e40000100a00 */
[C---:B-1----:R-:W-:Y:S05]  /*b8610*/  HMMA.1688.F32.TF32 R28, R92.reuse, R212, R132 ;  /* 0x000000d45c1c723c */ /* 0x042fea0000081084 */
[----:B------:R-:W-:Y:S01]  /*b8620*/  STL.64 [R1+0x240], R32 ;  /* 0x0002402001007387 */ /* 0x000fe20000100a00 */
[----:B------:R-:W-:Y:S11]  /*b8630*/  STL.64 [R1+0x248], R34 ;  /* 0x0002482201007387 */ /* 0x000ff60000100a00 */
[----:B------:R-:W-:Y:S06]  /*b8640*/  @!UPT UIADD3 URZ, URZ, URZ, URZ ;  /* 0x0000003f3f3ff290 */ /* 0x000fec000fffe03f */
[----:B------:R1:W-:Y:S01]  /*b8650*/  STL.64 [R1+0x230], R28 ;  /* 0x0002301c01007387 */ /* 0x0003e20000100a00 */
[----:B------:R1:W-:Y:S02]  /*b8660*/  STL.64 [R1+0x238], R30 ;  /* 0x0002381e01007387 */ /* 0x0003e40000100a00 */
[----:B------:R-:W2:Y:S02]  /*b8670*/  LDL.LU R37, [R1+0x66e8] ;  /* 0x0066e80001257983 */ /* 0x000ea40000300800 */
[----:B------:R-:W2:Y:S01]  /*b8680*/  LDL.LU R36, [R1+0x66e4] ;  /* 0x0066e40001247983 */ /* 0x000ea20000300800 */
[----:B------:R-:W2:Y:S01]  /*b8690*/  LDL.LU R132, [R1+0x1160] ;  /* 0x0011600001847983 */ /* 0x000ea20000300800 */
[----:B------:R-:W2:Y:S02]  /*b86a0*/  LDL.LU R133, [R1+0x1164] ;  /* 0x0011640001857983 */ /* 0x000ea40000300800 */
[----:B------:R-:W2:Y:S02]  /*b86b0*/  LDL.LU R134, [R1+0x1168] ;  /* 0x0011680001867983 */ /* 0x000ea40000300800 */
[----:B------:R-:W2:Y:S01]  /*b86c0*/  LDL.LU R135, [R1+0x116c] ;  /* 0x00116c0001877983 */ /* 0x000ea20000300800 */
[----:B-1----:R-:W2:Y:S01]  /*b86d0*/  LDL.LU R28, [R1+0x1170] ;  /* 0x00117000011c7983 */ /* 0x002ea20000300800 */
        /* <DEDUP_REMOVED lines=23> */
[C---:B--2---:R-:W-:Y:S11]  /*b8850*/  HMMA.1688.F32.TF32 R28, R92.reuse, R208, R28 ;  /* 0x000000d05c1c723c */ /* 0x044ff6000008101c */
[----:B------:R-:W-:Y:S11]  /*b8860*/  @!UPT UIADD3 URZ, URZ, URZ, URZ ;  /* 0x0000003f3f3ff290 */ /* 0x000ff6000fffe03f */
[----:B------:R-:W-:Y:S01]  /*b8870*/  @!UPT UIADD3 URZ, URZ, URZ, URZ ;  /* 0x0000003f3f3ff290 */ /* 0x000fe2000fffe03f */
[----:B------:R-:W-:Y:S01]  /*b8880*/  STL.64 [R1+0x220], R28 ;  /* 0x0002201c01007387 */ /* 0x000fe20000100a00 */
[----:B------:R1:W-:Y:S02]  /*b8890*/  STL.64 [R1+0x228], R30 ;  /* 0x0002281e01007387 */ /* 0x0003e40000100a00 */
[C---:B-1----:R-:W-:Y:S11]  /*b88a0*/  HMMA.1688.F32.TF32 R28, R92.reuse, R204, R132 ;  /* 0x000000cc5c1c723c */ /* 0x042ff60000081084 */
[----:B------:R-:W-:Y:S11]  /*b88b0*/  @!UPT UIADD3 URZ, URZ, URZ, URZ ;  /* 0x0000003f3f3ff290 */ /* 0x000ff6000fffe03f */
[----:B------:R-:W-:Y:S01]  /*b88c0*/  @!UPT UIADD3 URZ, URZ, URZ, URZ ;  /* 0x0000003f3f3ff290 */ /* 0x000fe2000fffe03f */
[----:B------:R-:W-:Y:S01]  /*b88d0*/  STL.64 [R1+0x210], R28 ;  /* 0x0002101c01007387 */ /* 0x000fe20000100a00 */
[----:B------:R1:W-:Y:S02]  /*b88e0*/  STL.64 [R1+0x218], R30 ;  /* 0x0002181e01007387 */ /* 0x0003e40000100a00 */
[----:B------:R-:W2:Y:S02]  /*b88f0*/  LDL.LU R70, [R1+0x10c8] ;  /* 0x0010c80001467983 */ /* 0x000ea40000300800 */
[----:B------:R-:W2:Y:S01]  /*b8900*/  LDL.LU R71, [R1+0x10cc] ;  /* 0x0010cc0001477983 */ /* 0x000ea20000300800 */
[----:B------:R-:W4:Y:S01]  /*b8910*/  LDL.LU R132, [R1+0x10b0] ;  /* 0x0010b00001847983 */ /* 0x000f220000300800 */
[----:B------:R-:W4:Y:S02]  /*b8920*/  LDL.LU R133, [R1+0x10b4] ;  /* 0x0010b40001857983 */ /* 0x000f240000300800 */
[----:B------:R-:W4:Y:S02]  /*b8930*/  LDL.LU R134, [R1+0x10b8] ;  /* 0x0010b80001867983 */ /* 0x000f240000300800 */
[----:B------:R-:W4:Y:S01]  /*b8940*/  LDL.LU R135, [R1+0x10bc] ;  /* 0x0010bc0001877983 */ /* 0x000f220000300800 */
[C---:B---3--:R-:W-:Y:S08]  /*b8950*/  HMMA.1688.F32.TF32 R32, R92.reuse, R200, R32 ;  /* 0x000000c85c20723c */ /* 0x048ff00000081020 */
[C---:B------:R-:W-:Y:S08]  /*b8960*/  HMMA.1688.F32.TF32 R36, R92.reuse, R192, R36 ;  /* 0x000000c05c24723c */ /* 0x040ff00000081024 */
[C---:B-1----:R-:W-:Y:S08]  /*b8970*/  HMMA.1688.F32.TF32 R28, R92.reuse, R196, R64 ;  /* 0x000000c45c1c723c */ /* 0x042ff00000081040 */
[C---:B------:R-:W-:Y:S08]  /*b8980*/  HMMA.1688.F32.TF32 R40, R92.reuse, R188, R40 ;  /* 0x000000bc5c28723c */ /* 0x040ff00000081028 */
[C---:B------:R-:W-:Y:S08]  /*b8990*/  HMMA.1688.F32.TF32 R44, R92.reuse, R184, R44 ;  /* 0x000000b85c2c723c */ /* 0x040ff0000008102c */
[C---:B------:R-:W-:Y:S08]  /*b89a0*/  HMMA.1688.F32.TF32 R52, R92.reuse, R176, R52 ;  /* 0x000000b05c34723c */ /* 0x040ff00000081034 */
[C---:B------:R-:W-:Y:S08]  /*b89b0*/  HMMA.1688.F32.TF32 R56, R92.reuse, R172, R56 ;  /* 0x000000ac5c38723c */ /* 0x040ff00000081038 */
[C---:B------:R-:W-:Y:S01]  /*b89c0*/  HMMA.1688.F32.TF32 R60, R92.reuse, R168, R60 ;  /* 0x000000a85c3c723c */ /* 0x040fe2000008103c */
[----:B------:R-:W-:Y:S01]  /*b89d0*/  STL.64 [R1+0x200], R32 ;  /* 0x0002002001007387 */ /* 0x000fe20000100a00 */
[----:B------:R-:W-:Y:S02]  /*b89e0*/  STL.64 [R1+0x208], R34 ;  /* 0x0002082201007387 */ /* 0x000fe40000100a00 */
[----:B------:R-:W-:Y:S02]  /*b89f0*/  STL.64 [R1+0x6330], R38 ;  /* 0x0063302601007387 */ /* 0x000fe40000100a00 */
[----:B------:R1:W-:Y:S01]  /*b8a00*/  STL.64 [R1+0x1f0], R28 ;  /* 0x0001f01c01007387 */ /* 0x0003e20000100a00 */
[----:B------:R3:W-:Y:S01]  /*b8a10*/  STL.64 [R1+0x1f8], R30 ;  /* 0x0001f81e01007387 */ /* 0x0007e20000100a00 */
[----:B------:R1:W-:Y:S02]  /*b8a20*/  STL.64 [R1+0x6328], R36 ;  /* 0x0063282401007387 */ /* 0x0003e40000100a00 */
[----:B------:R-:W-:Y:S02]  /*b8a30*/  STL.64 [R1+0x6340], R42 ;  /* 0x0063402a01007387 */ /* 0x000fe40000100a00 */
[----:B------:R-:W-:Y:S01]  /*b8a40*/  STL.64 [R1+0x6338], R40 ;  /* 0x0063382801007387 */ /* 0x000fe20000100a00 */
[----:B------:R-:W-:Y:S01]  /*b8a50*/  STL.64 [R1+0x6350], R46 ;  /* 0x0063502e01007387 */ /* 0x000fe20000100a00 */
[----:B------:R-:W-:Y:S02]  /*b8a60*/  STL.64 [R1+0x6348], R44 ;  /* 0x0063482c01007387 */ /* 0x000fe40000100a00 */
[----:B------:R-:W-:Y:S02]  /*b8a70*/  STL.64 [R1+0x6360], R50 ;  /* 0x0063603201007387 */ /* 0x000fe40000100a00 */
[----:B------:R-:W-:Y:S01]  /*b8a80*/  STL.64 [R1+0x6358], R48 ;  /* 0x0063583001007387 */ /* 0x000fe20000100a00 */
[----:B------:R-:W-:Y:S01]  /*b8a90*/  STL.64 [R1+0x6370], R54 ;  /* 0x0063703601007387 */ /* 0x000fe20000100a00 */
[----:B------:R-:W-:Y:S02]  /*b8aa0*/  STL.64 [R1+0x6368], R52 ;  /* 0x0063683401007387 */ /* 0x000fe40000100a00 */
[----:B------:R-:W-:Y:S02]  /*b8ab0*/  STL.64 [R1+0x6380], R58 ;  /* 0x0063803a01007387 */ /* 0x000fe40000100a00 */
[----:B------:R-:W-:Y:S01]  /*b8ac0*/  STL.64 [R1+0x6378], R56 ;  /* 0x0063783801007387 */ /* 0x000fe20000100a00 */
[----:B------:R-:W3:Y:S01]  /*b8ad0*/  LDL.LU R74, [R1+0x10a8] ;  /* 0x0010a800014a7983 */ /* 0x000ee20000300800 */
[----:B------:R-:W3:Y:S02]  /*b8ae0*/  LDL.LU R75, [R1+0x10ac] ;  /* 0x0010ac00014b7983 */ /* 0x000ee40000300800 */
[----:B------:R-:W-:Y:S02]  /*b8af0*/  STL.64 [R1+0x6390], R62 ;  /* 0x0063903e01007387 */ /* 0x000fe40000100a00 */
[----:B------:R-:W-:Y:S01]  /*b8b00*/  STL.64 [R1+0x6388], R60 ;  /* 0x0063883c01007387 */ /* 0x000fe20000100a00 */
[----:B------:R-:W-:Y:S01]  /*b8b10*/  MOV R98, R85 ;  /* 0x0000005500627202 */ /* 0x000fe20000000f00 */
[----:B------:R-:W-:Y:S01]  /*b8b20*/  IMAD.MOV.U32 R99, RZ, RZ, R84 ;  /* 0x000000ffff637224 */ /* 0x000fe200078e0054 */
[C---:B--2---:R-:W-:Y:S08]  /*b8b30*/  HMMA.1688.F32.TF32 R64, R92.reuse, R164, R68 ;  /* 0x000000a45c40723c */ /* 0x044ff00000081044 */
[C---:B----4-:R-:W-:Y:S11]  /*b8b40*/  HMMA.1688.F32.TF32 R68, R92.reuse, R160, R132 ;  /* 0x000000a05c44723c */ /* 0x050ff60000081084 */
[----:B------:R-:W-:Y:S04]  /*b8b50*/  @!UPT UIADD3 URZ, URZ, URZ, URZ ;  /* 0x0000003f3f3ff290 */ /* 0x000fe8000fffe03f */
[----:B------:R-:W-:Y:S01]  /*b8b60*/  STL.64 [R1+0x63a0], R66 ;  /* 0x0063a04201007387 */ /* 0x000fe20000100a00 */
[----:B------:R-:W-:Y:S02]  /*b8b70*/  STL.64 [R1+0x6398], R64 ;  /* 0x0063984001007387 */ /* 0x000fe40000100a00 */
[----:B------:R-:W2:Y:S02]  /*b8b80*/  LDL.LU R85, [R1+0x66e0] ;  /* 0x0066e00001557983 */ /* 0x000ea40000300800 */
[----:B------:R-:W2:Y:S01]  /*b8b90*/  LDL.LU R84, [R1+0x66dc] ;  /* 0x0066dc0001547983 */ /* 0x000ea20000300800 */
[----:B------:R-:W4:Y:S01]  /*b8ba0*/  LDL.LU R78, [R1+0x1098] ;  /* 0x00109800014e7983 */ /* 0x000f220000300800 */
[----:B------:R-:W4:Y:S02]  /*b8bb0*/  LDL.LU R79, [R1+0x109c] ;  /* 0x00109c00014f7983 */ /* 0x000f240000300800 */
        /* <DEDUP_REMOVED lines=10> */
[----:B------:R-:W-:Y:S01]  /*b8c60*/  STL.64 [R1+0x63b0], R70 ;  /* 0x0063b04601007387 */ /* 0x000fe20000100a00 */
[----:B------:R-:W-:Y:S02]  /*b8c70*/  STL.64 [R1+0x63a8], R68 ;  /* 0x0063a84401007387 */ /* 0x000fe40000100a00 */
[----:B-1----:R-:W2:Y:S02]  /*b8c80*/  LDL.LU R28, [R1+0x1050] ;  /* 0x00105000011c7983 */ /* 0x002ea40000300800 */
[----:B------:R-:W2:Y:S01]  /*b8c90*/  LDL.LU R29, [R1+0x1054] ;  /* 0x00105400011d7983 */ /* 0x000ea20000300800 */
[----:B---3--:R-:W3:Y:S01]  /*b8ca0*/  LDL.LU R30, [R1+0x1058] ;  /* 0x00105800011e7983 */ /* 0x008ee20000300800 */
[----:B------:R-:W3:Y:S02]  /*b8cb0*/  LDL.LU R31, [R1+0x105c] ;  /* 0x00105c00011f7983 */ /* 0x000ee40000300800 */
[----:B------:R-:W3:Y:S02]  /*b8cc0*/  LDL.LU R32, [R1+0x1040] ;  /* 0x0010400001207983 */ /* 0x000ee40000300800 */
[----:B------:R-:W3:Y:S01]  /*b8cd0*/  LDL.LU R33, [R1+0x1044] ;  /* 0x0010440001217983 */ /* 0x000ee20000300800 */
[----:B------:R-:W3:Y:S01]  /*b8ce0*/  LDL.LU R34, [R1+0x1048] ;  /* 0x0010480001227983 */ /* 0x000ee20000300800 */
[----:B------:R-:W3:Y:S01]  /*b8cf0*/  LDL.LU R35, [R1+0x104c] ;  /* 0x00104c0001237983 */ /* 0x000ee20000300800 */
[C---:B------:R-:W-:Y:S01]  /*b8d00*/  HMMA.1688.F32.TF32 R72, R92.reuse, R156, R72 ;  /* 0x0000009c5c48723c */ /* 0x040fe20000081048 */
[----:B------:R-:W3:Y:S01]  /*b8d10*/  LDL.LU R130, [R1+0x1038] ;  /* 0x0010380001827983 */ /* 0x000ee20000300800 */
[----:B------:R-:W3:Y:S01]  /*b8d20*/  LDL.LU R131, [R1+0x103c] ;  /* 0x00103c0001837983 */ /* 0x000ee20000300800 */
[----:B------:R-:W-:Y:S01]  /*b8d30*/  IMAD.MOV.U32 R36, RZ, RZ, R101 ;  /* 0x000000ffff247224 */ /* 0x000fe200078e0065 */
[----:B------:R-:W-:Y:S11]  /*b8d40*/  MOV R37, R100 ;  /* 0x0000006400257202 */ /* 0x000ff60000000f00 */
[----:B------:R-:W-:Y:S08]  /*b8d50*/  @!UPT UIADD3 URZ, URZ, URZ, URZ ;  /* 0x0000003f3f3ff290 */ /* 0x000ff0000fffe03f */
[----:B------:R-:W-:Y:S01]  /*b8d60*/  STL.64 [R1+0x63c0], R74 ;  /* 0x0063c04a01007387 */ /* 0x000fe20000100a00 */
[----:B------:R-:W-:Y:S02]  /*b8d70*/  STL.64 [R1+0x63b8], R72 ;  /* 0x0063b84801007387 */ /* 0x000fe40000100a00 */
[----:B------:R-:W-:Y:S02]  /*b8d80*/  IMAD.MOV.U32 R38, RZ, RZ, R109 ;  /* 0x000000ffff267224 */ /* 0x000fe400078e006d */
[----:B------:R-:W-:Y:S01]  /*b8d90*/  IMAD.MOV.U32 R39, RZ, RZ, R108 ;  /* 0x000000ffff277224 */ /* 0x000fe200078e006c */
[C---:B----4-:R-:W-:Y:S08]  /*b8da0*/  HMMA.1688.F32.TF32 R76, R92.reuse, R152, R76 ;  /* 0x000000985c4c723c */ /* 0x050ff0000008104c */
[C---:B--2---:R-:W-:Y:S08]  /*b8db0*/  HMMA.1688.F32.TF32 R80, R92.reuse, R148, R80 ;  /* 0x000000945c50723c */ /* 0x044ff00000081050 */
[C---:B------:R-:W-:Y:S08]  /*b8dc0*/  HMMA.1688.F32.TF32 R84, R92.reuse, R144, R84 ;  /* 0x000000905c54723c */ /* 0x040ff00000081054 */
[C---:B------:R-:W-:Y:S08]  /*b8dd0*/  HMMA.1688.F32.TF32 R88, R92.reuse, R140, R88 ;  /* 0x0000008c5c58723c */ /* 0x040ff00000081058 */
[----:B------:R-:W-:Y:S08]  /*b8de0*/  HMMA.1688.F32.TF32 R92, R92, R136, R96 ;  /* 0x000000885c5c723c */ /* 0x000ff00000081060 */
[C---:B------:R-:W-:Y:S01]  /*b8df0*/  HMMA.1688.F32.TF32 R96, R240.reuse, R24, R132 ;  /* 0x00000018f060723c */ /* 0x040fe20000081084 */
[----:B------:R-:W-:Y:S04]  /*b8e00*/  LDS R132, [R126+0x88180] ;  /* 0x088180007e847984 */ /* 0x000fe80000000800 */
[----:B------:R1:W-:Y:S04]  /*b8e10*/  LDS R134, [R126+0x88980] ;  /* 0x088980007e867984 */ /* 0x0003e80000000800 */
[----:B------:R-:W-:Y:S04]  /*b8e20*/  LDS R133, [R127+0x88180] ;  /* 0x088180007f857984 */ /* 0x000fe80000000800 */
[----:B------:R2:W4:Y:S01]  /*b8e30*/  LDS R135, [R127+0x88980] ;  /* 0x088980007f877984 */ /* 0x0005220000000800 */
[C---:B---3--:R-:W-:Y:S08]  /*b8e40*/  HMMA.1688.F32.TF32 R28, R240.reuse, R20, R28 ;  /* 0x00000014f01c723c */ /* 0x048ff0000008101c */
[C---:B------:R-:W-:Y:S01]  /*b8e50*/  HMMA.1688.F32.TF32 R32, R240.reuse, R16, R32 ;  /* 0x00000010f020723c */ /* 0x040fe20000081020 */
[----:B------:R-:W-:Y:S01]  /*b8e60*/  STL.64 [R1+0x63d0], R78 ;  /* 0x0063d04e01007387 */ /* 0x000fe20000100a00 */
[----:B------:R-:W-:Y:S03]  /*b8e70*/  STL.64 [R1+0x63c8], R76 ;  /* 0x0063c84c01007387 */ /* 0x000fe60000100a00 */
[----:B------:R-:W-:Y:S01]  /*b8e80*/  STL.64 [R1+0x63e0], R82 ;  /* 0x0063e05201007387 */ /* 0x000fe20000100a00 */
[----:B------:R-:W-:Y:S03]  /*b8e90*/  STL.64 [R1+0x63d8], R80 ;  /* 0x0063d85001007387 */ /* 0x000fe60000100a00 */
        /* <DEDUP_REMOVED lines=8> */
[----:B------:R-:W-:Y:S01]  /*b8f20*/  STL.64 [R1+0x6430], R30 ;  /* 0x0064301e01007387 */ /* 0x000fe20000100a00 */
[----:B------:R3:W-:Y:S02]  /*b8f30*/  STL.64 [R1+0x6428], R28 ;  /* 0x0064281c01007387 */ /* 0x0007e40000100a00 */
[----:B------:R-:W-:Y:S02]  /*b8f40*/  STL.64 [R1+0x6440], R34 ;  /* 0x0064402201007387 */ /* 0x000fe40000100a00 */
[----:B------:R1:W-:Y:S01]  /*b8f50*/  STL.64 [R1+0x6438], R32 ;  /* 0x0064382001007387 */ /* 0x0003e20000100a00 */
        /* <DEDUP_REMOVED lines=16> */
[----:B-1----:R-:W4:Y:S01]  /*b9060*/  LDL.LU R126, [R1+0xfc8] ;  /* 0x000fc800017e7983 */ /* 0x002f220000300800 */
[----:B--2---:R-:W2:Y:S02]  /*b9070*/  LDL.LU R127, [R1+0xfcc] ;  /* 0x000fcc00017f7983 */ /* 0x004ea40000300800 */
[----:B------:R-:W2:Y:S02]  /*b9080*/  LDL.LU R44, [R1+0xfb0] ;  /* 0x000fb000012c7983 */ /* 0x000ea40000300800 */
[----:B------:R-:W2:Y:S01]  /*b9090*/  LDL.LU R45, [R1+0xfb4] ;  /* 0x000fb400012d7983 */ /* 0x000ea20000300800 */
[----:B------:R-:W2:Y:S01]  /*b90a0*/  LDL.LU R46, [R1+0xfb8] ;  /* 0x000fb800012e7983 */ /* 0x000ea20000300800 */
[----:B------:R-:W2:Y:S02]  /*b90b0*/  LDL.LU R47, [R1+0xfbc] ;  /* 0x000fbc00012f7983 */ /* 0x000ea40000300800 */
[----:B------:R-:W2:Y:S02]  /*b90c0*/  LDL.LU R40, [R1+0xfa0] ;  /* 0x000fa00001287983 */ /* 0x000ea40000300800 */
[----:B------:R-:W2:Y:S01]  /*b90d0*/  LDL.LU R41, [R1+0xfa4] ;  /* 0x000fa40001297983 */ /* 0x000ea20000300800 */
[----:B------:R-:W2:Y:S01]  /*b90e0*/  LDL.LU R42, [R1+0xfa8] ;  /* 0x000fa800012a7983 */ /* 0x000ea20000300800 */
[----:B------:R-:W2:Y:S01]  /*b90f0*/  LDL.LU R43, [R1+0xfac] ;  /* 0x000fac00012b7983 */ /* 0x000ea20000300800 */
[C---:B------:R-:W-:Y:S08]  /*b9100*/  HMMA.1688.F32.TF32 R128, R240.reuse, R12, R128 ;  /* 0x0000000cf080723c */ /* 0x040ff00000081080 */
[C---:B---3--:R-:W-:Y:S11]  /*b9110*/  HMMA.1688.F32.TF32 R28, R240.reuse, R208, R36 ;  /* 0x000000d0f01c723c */ /* 0x048ff60000081024 */
[----:B------:R-:W-:Y:S04]  /*b9120*/  @!UPT UIADD3 URZ, URZ, URZ, URZ ;  /* 0x0000003f3f3ff290 */ /* 0x000fe8000fffe03f */
[----:B------:R-:W-:Y:S01]  /*b9130*/  STL.64 [R1+0x6450], R130 ;  /* 0x0064508201007387 */ /* 0x000fe20000100a00 */
[----:B------:R-:W-:Y:S01]  /*b9140*/  STL.64 [R1+0x6448], R128 ;  /* 0x0064488001007387 */ /* 0x000fe20000100a00 */
[C---:B----4-:R-:W-:Y:S08]  /*b9150*/  HMMA.1688.F32.TF32 R104, R240.reuse, R4, R104 ;  /* 0x00000004f068723c */ /* 0x050ff00000081068 */
[C---:B------:R-:W-:Y:S08]  /*b9160*/  HMMA.1688.F32.TF32 R100, R240.reuse, R8, R100 ;  /* 0x00000008f064723c */ /* 0x040ff00000081064 */
[C---:B------:R-:W-:Y:S08]  /*b9170*/  HMMA.1688.F32.TF32 R108, R240.reuse, R236, R108 ;  /* 0x000000ecf06c723c */ /* 0x040ff0000008106c */
[C---:B------:R-:W-:Y:S08]  /*b9180*/  HMMA.1688.F32.TF32 R112, R240.reuse, R232, R112 ;  /* 0x000000e8f070723c */ /* 0x040ff00000081070 */
[C---:B------:R-:W-:Y:S08]  /*b9190*/  HMMA.1688.F32.TF32 R116, R240.reuse, R228, R116 ;  /* 0x000000e4f074723c */ /* 0x040ff00000081074 */
[C---:B------:R-:W-:Y:S08]  /*b91a0*/  HMMA.1688.F32.TF32 R120, R240.reuse, R224, R120 ;  /* 0x000000e0f078723c */ /* 0x040ff00000081078 */
[C---:B--2---:R-:W-:Y:S08]  /*b91b0*/  HMMA.1688.F32.TF32 R124, R240.reuse, R220, R124 ;  /* 0x000000dcf07c723c */ /* 0x044ff0000008107c */
[C---:B------:R-:W-:Y:S08]  /*b91c0*/  HMMA.1688.F32.TF32 R44, R240.reuse, R216, R44 ;  /* 0x000000d8f02c723c */ /* 0x040ff0000008102c */
[C---:B------:R-:W-:Y:S01]  /*b91d0*/  HMMA.1688.F32.TF32 R32, R240.reuse, R212, R40 ;  /* 0x000000d4f020723c */ /* 0x040fe20000081028 */
        /* <DEDUP_REMOVED lines=20> */
[----:B------:R1:W-:Y:S01]  /*b9320*/  STL.64 [R1+0xbb0], R44 ;  /* 0x000bb02c01007387 */ /* 0x0003e20000100a00 */
[----:B------:R2:W-:Y:S03]  /*b9330*/  STL.64 [R1+0xbb8], R46 ;  /* 0x000bb82e01007387 */ /* 0x0005e60000100a00 */
[----:B-1----:R-:W3:Y:S01]  /*b9340*/  LDL.LU R44, [R1+0xed0] ;  /* 0x000ed000012c7983 */ /* 0x002ee20000300800 */
[----:B------:R-:W-:Y:S02]  /*b9350*/  STL.64 [R1+0xbf0], R32 ;  /* 0x000bf02001007387 */ /* 0x000fe40000100a00 */
[----:B------:R-:W-:Y:S02]  /*b9360*/  STL.64 [R1+0xbf8], R34 ;  /* 0x000bf82201007387 */ /* 0x000fe40000100a00 */
[----:B------:R-:W-:Y:S01]  /*b9370*/  STL.64 [R1+0xc10], R28 ;  /* 0x000c101c01007387 */ /* 0x000fe20000100a00 */
[----:B------:R1:W-:Y:S01]  /*b9380*/  STL.64 [R1+0xc18], R30 ;  /* 0x000c181e01007387 */ /* 0x0003e20000100a00 */
[----:B------:R-:W3:Y:S02]  /*b9390*/  LDL.LU R45, [R1+0xed4] ;  /* 0x000ed400012d7983 */ /* 0x000ee40000300800 */
[----:B--2---:R-:W3:Y:S02]  /*b93a0*/  LDL.LU R46, [R1+0xed8] ;  /* 0x000ed800012e7983 */ /* 0x004ee40000300800 */
[----:B------:R-:W3:Y:S01]  /*b93b0*/  LDL.LU R47, [R1+0xedc] ;  /* 0x000edc00012f7983 */ /* 0x000ee20000300800 */
[----:B------:R-:W2:Y:S01]  /*b93c0*/  LDL.LU R52, [R1+0xef0] ;  /* 0x000ef00001347983 */ /* 0x000ea20000300800 */
[----:B------:R-:W2:Y:S02]  /*b93d0*/  LDL.LU R53, [R1+0xef4] ;  /* 0x000ef40001357983 */ /* 0x000ea40000300800 */
[----:B------:R-:W2:Y:S02]  /*b93e0*/  LDL.LU R54, [R1+0xef8] ;  /* 0x000ef80001367983 */ /* 0x000ea40000300800 */
[----:B------:R-:W2:Y:S01]  /*b93f0*/  LDL.LU R55, [R1+0xefc] ;  /* 0x000efc0001377983 */ /* 0x000ea20000300800 */
[----:B------:R-:W4:Y:S01]  /*b9400*/  LDL.LU R56, [R1+0xf00] ;  /* 0x000f000001387983 */ /* 0x000f220000300800 */
[----:B------:R-:W4:Y:S02]  /*b9410*/  LDL.LU R57, [R1+0xf04] ;  /* 0x000f040001397983 */ /* 0x000f240000300800 */
[----:B------:R-:W4:Y:S02]  /*b9420*/  LDL.LU R58, [R1+0xf08] ;  /* 0x000f0800013a7983 */ /* 0x000f240000300800 */
        /* <DEDUP_REMOVED lines=17> */
[----:B------:R-:W1:Y:S01]  /*b9540*/  LDL.LU R96, [R1+0xf80] ;  /* 0x000f800001607983 */ /* 0x000e620000300800 */
[----:B------:R-:W1:Y:S02]  /*b9550*/  LDL.LU R97, [R1+0xf84] ;  /* 0x000f840001617983 */ /* 0x000e640000300800 */
[----:B------:R-:W1:Y:S02]  /*b9560*/  LDL.LU R98, [R1+0xf88] ;  /* 0x000f880001627983 */ /* 0x000e640000300800 */
[----:B------:R-:W1:Y:S01]  /*b9570*/  LDL.LU R99, [R1+0xf8c] ;  /* 0x000f8c0001637983 */ /* 0x000e620000300800 */
        /* <DEDUP_REMOVED lines=29> */
[----:B------:R-:W3:Y:S02]  /*b9750*/  LDL.LU R49, [R1+0xee4] ;  /* 0x000ee40001317983 */ /* 0x000ee40000300800 */
[----:B------:R-:W3:Y:S02]  /*b9760*/  LDL.LU R50, [R1+0xee8] ;  /* 0x000ee80001327983 */ /* 0x000ee40000300800 */
[----:B------:R-:W3:Y:S01]  /*b9770*/  LDL.LU R51, [R1+0xeec] ;  /* 0x000eec0001337983 */ /* 0x000ee20000300800 */
[C---:B-1----:R-:W-:Y:S11]  /*b9780*/  HMMA.1688.F32.TF32 R28, R240.reuse, R204, R96 ;  /* 0x000000ccf01c723c */ /* 0x042ff60000081060 */
[----:B------:R-:W-:Y:S11]  /*b9790*/  @!UPT UIADD3 URZ, URZ, URZ, URZ ;  /* 0x0000003f3f3ff290 */ /* 0x000ff6000fffe03f */
[----:B------:R-:W-:Y:S02]  /*b97a0*/  @!UPT UIADD3 URZ, URZ, URZ, URZ ;  /* 0x0000003f3f3ff290 */ /* 0x000fe4000fffe03f */
[----:B------:R-:W-:Y:S01]  /*b97b0*/  MOV R124, R28 ;  /* 0x0000001c007c7202 */ /* 0x000fe20000000f00 */
[----:B------:R-:W-:Y:S02]  /*b97c0*/  IMAD.MOV.U32 R125, RZ, RZ, R29 ;  /* 0x000000ffff7d7224 */ /* 0x000fe400078e001d */
[----:B------:R-:W-:Y:S01]  /*b97d0*/  IMAD.MOV.U32 R126, RZ, RZ, R30 ;  /* 0x000000ffff7e7224 */ /* 0x000fe200078e001e */
[----:B------:R-:W-:Y:S02]  /*b97e0*/  MOV R127, R31 ;  /* 0x0000001f007f7202 */ /* 0x000fe40000000f00 */
[C---:B--2---:R-:W-:Y:S03]  /*b97f0*/  HMMA.1688.F32.TF32 R28, R240.reuse, R200, R40 ;  /* 0x000000c8f01c723c */ /* 0x044fe60000081028 */
[----:B------:R-:W-:Y:S01]  /*b9800*/  STL [R1+0x62e4], R127 ;  /* 0x0062e47f01007387 */ /* 0x000fe20000100800 */
[----:B------:R-:W-:Y:S02]  /*b9810*/  STL [R1+0x62e0], R126 ;  /* 0x0062e07e01007387 */ /* 0x000fe40000100800 */
[----:B------:R-:W-:Y:S02]  /*b9820*/  STL [R1+0x62dc], R125 ;  /* 0x0062dc7d01007387 */ /* 0x000fe40000100800 */
[----:B------:R-:W-:Y:S01]  /*b9830*/  STL [R1+0x62c8], R124 ;  /* 0x0062c87c01007387 */ /* 0x000fe20000100800 */
[C---:B------:R-:W-:Y:S01]  /*b9840*/  HMMA.1688.F32.TF32 R92, R240.reuse, R196, R92 ;  /* 0x000000c4f05c723c */ /* 0x040fe2000008105c */
[----:B------:R-:W2:Y:S07]  /*b9850*/  LDL.LU R40, [R1+0xec0] ;  /* 0x000ec00001287983 */ /* 0x000eae0000300800 */
[C---:B------:R-:W-:Y:S06]  /*b9860*/  HMMA.1688.F32.TF32 R32, R240.reuse, R192, R88 ;  /* 0x000000c0f020723c */ /* 0x040fec0000081058 */
[----:B------:R-:W-:Y:S01]  /*b9870*/  STL.64 [R1+0xc60], R28 ;  /* 0x000c601c01007387 */ /* 0x000fe20000100a00 */
[----:B------:R1:W-:Y:S02]  /*b9880*/  STL.64 [R1+0xc68], R30 ;  /* 0x000c681e01007387 */ /* 0x0003e40000100a00 */
[----:B------:R-:W2:Y:S02]  /*b9890*/  LDL.LU R41, [R1+0xec4] ;  /* 0x000ec40001297983 */ /* 0x000ea40000300800 */
[----:B------:R-:W2:Y:S01]  /*b98a0*/  LDL.LU R42, [R1+0xec8] ;  /* 0x000ec800012a7983 */ /* 0x000ea20000300800 */
[----:B------:R-:W2:Y:S01]  /*b98b0*/  LDL.LU R43, [R1+0xecc] ;  /* 0x000ecc00012b7983 */ /* 0x000ea20000300800 */
[C---:B-1----:R-:W-:Y:S03]  /*b98c0*/  HMMA.1688.F32.TF32 R28, R240.reuse, R188, R84 ;  /* 0x000000bcf01c723c */ /* 0x042fe60000081054 */
[----:B------:R-:W-:Y:S01]  /*b98d0*/  STL.64 [R1+0xc70], R92 ;  /* 0x000c705c01007387 */ /* 0x000fe20000100a00 */
[----:B------:R-:W-:Y:S04]  /*b98e0*/  STL.64 [R1+0xc78], R94 ;  /* 0x000c785e01007387 */ /* 0x000fe80000100a00 */
[C---:B------:R-:W-:Y:S02]  /*b98f0*/  HMMA.1688.F32.TF32 R80, R240.reuse, R184, R80 ;  /* 0x000000b8f050723c */ /* 0x040fe40000081050 */
[----:B------:R-:W-:Y:S01]  /*b9900*/  STL.64 [R1+0xc90], R32 ;  /* 0x000c902001007387 */ /* 0x000fe20000100a00 */
[----:B------:R1:W-:Y:S05]  /*b9910*/  STL.64 [R1+0xc98], R34 ;  /* 0x000c982201007387 */ /* 0x0003ea0000100a00 */
[C---:B-1----:R-:W-:Y:S07]  /*b9920*/  HMMA.1688.F32.TF32 R32, R240.reuse, R180, R76 ;  /* 0x000000b4f020723c */ /* 0x042fee000008104c */
[----:B------:R-:W-:Y:S01]  /*b9930*/  STL.64 [R1+0xcc0], R28 ;  /* 0x000cc01c01007387 */ /* 0x000fe20000100a00 */
[----:B------:R1:W-:Y:S02]  /*b9940*/  STL.64 [R1+0xcc8], R30 ;  /* 0x000cc81e01007387 */ /* 0x0003e40000100a00 */
[C---:B-1----:R-:W-:Y:S05]  /*b9950*/  HMMA.1688.F32.TF32 R28, R240.reuse, R176, R72 ;  /* 0x000000b0f01c723c */ /* 0x042fea0000081048 */
[----:B------:R-:W-:Y:S01]  /*b9960*/  STL.64 [R1+0xe30], R80 ;  /* 0x000e305001007387 */ /* 0x000fe20000100a00 */
[----:B------:R-:W-:Y:S02]  /*b9970*/  STL.64 [R1+0xe38], R82 ;  /* 0x000e385201007387 */ /* 0x000fe40000100a00 */
[C---:B------:R-:W-:Y:S05]  /*b9980*/  HMMA.1688.F32.TF32 R68, R240.reuse, R172, R68 ;  /* 0x000000acf044723c */ /* 0x040fea0000081044 */
[----:B------:R-:W-:Y:S01]  /*b9990*/  STL.64 [R1+0xf60], R32 ;  /* 0x000f602001007387 */ /* 0x000fe20000100a00 */
[----:B------:R1:W-:Y:S02]  /*b99a0*/  STL.64 [R1+0xf68], R34 ;  /* 0x000f682201007387 */ /* 0x0003e40000100a00 */
[C---:B-1----:R-:W-:Y:S07]  /*b99b0*/  HMMA.1688.F32.TF32 R32, R240.reuse, R168, R64 ;  /* 0x000000a8f020723c */ /* 0x042fee0000081040 */
[----:B------:R-:W-:Y:S01]  /*b99c0*/  STL.64 [R1+0xf50], R28 ;  /* 0x000f501c01007387 */ /* 0x000fe20000100a00 */
[----:B------:R1:W-:Y:S02]  /*b99d0*/  STL.64 [R1+0xf58], R30 ;  /* 0x000f581e01007387 */ /* 0x0003e40000100a00 */
[C---:B-1----:R-:W-:Y:S05]  /*b99e0*/  HMMA.1688.F32.TF32 R28, R240.reuse, R164, R36 ;  /* 0x000000a4f01c723c */ /* 0x042fea0000081024 */
[----:B------:R-:W-:Y:S01]  /*b99f0*/  STL.64 [R1+0xf40], R68 ;  /* 0x000f404401007387 */ /* 0x000fe20000100a00 */
[----:B------:R-:W-:Y:S02]  /*b9a00*/  STL.64 [R1+0xf48], R70 ;  /* 0x000f484601007387 */ /* 0x000fe40000100a00 */
[----:B------:R-:W2:Y:S05]  /*b9a10*/  LDL.LU R36, [R1+0xeb0] ;  /* 0x000eb00001247983 */ /* 0x000eaa0000300800 */
[----:B------:R-:W-:Y:S01]  /*b9a20*/  STL.64 [R1+0xf30], R32 ;  /* 0x000f302001007387 */ /* 0x000fe20000100a00 */
[----:B------:R1:W-:Y:S09]  /*b9a30*/  STL.64 [R1+0xf38], R34 ;  /* 0x000f382201007387 */ /* 0x0003f20000100a00 */
[----:B------:R-:W-:Y:S01]  /*b9a40*/  STL.64 [R1+0xf20], R28 ;  /* 0x000f201c01007387 */ /* 0x000fe20000100a00 */
[----:B------:R4:W-:Y:S02]  /*b9a50*/  STL.64 [R1+0xf28], R30 ;  /* 0x000f281e01007387 */ /* 0x0009e40000100a00 */
[----:B------:R-:W2:Y:S02]  /*b9a60*/  LDL.LU R37, [R1+0xeb4] ;  /* 0x000eb40001257983 */ /* 0x000ea40000300800 */
[----:B------:R-:W2:Y:S01]  /*b9a70*/  LDL.LU R38, [R1+0xeb8] ;  /* 0x000eb80001267983 */ /* 0x000ea20000300800 */
[----:B------:R-:W2:Y:S01]  /*b9a80*/  LDL.LU R39, [R1+0xebc] ;  /* 0x000ebc0001277983 */ /* 0x000ea20000300800 */
[C---:B-1----:R-:W-:Y:S08]  /*b9a90*/  HMMA.1688.F32.TF32 R32, R240.reuse, R160, R60 ;  /* 0x000000a0f020723c */ /* 0x042ff0000008103c */
[C---:B----4-:R-:W-:Y:S08]  /*b9aa0*/  HMMA.1688.F32.TF32 R28, R240.reuse, R156, R56 ;  /* 0x0000009cf01c723c */ /* 0x050ff00000081038 */
[C---:B------:R-:W-:Y:S07]  /*b9ab0*/  HMMA.1688.F32.TF32 R52, R240.reuse, R152, R52 ;  /* 0x00000098f034723c */ /* 0x040fee0000081034 */
[----:B------:R-:W-:Y:S01]  /*b9ac0*/  STL.64 [R1+0xf10], R32 ;  /* 0x000f102001007387 */ /* 0x000fe20000100a00 */
[----:B------:R3:W-:Y:S07]  /*b9ad0*/  STL.64 [R1+0xf18], R34 ;  /* 0x000f182201007387 */ /* 0x0007ee0000100a00 */
[----:B------:R-:W-:Y:S01]  /*b9ae0*/  STL.64 [R1+0xf00], R28 ;  /* 0x000f001c01007387 */ /* 0x000fe20000100a00 */
[----:B------:R1:W-:Y:S01]  /*b9af0*/  STL.64 [R1+0xf08], R30 ;  /* 0x000f081e01007387 */ /* 0x0003e20000100a00 */
[C---:B---3--:R-:W-:Y:S08]  /*b9b00*/  HMMA.1688.F32.TF32 R32, R240.reuse, R148, R48 ;  /* 0x00000094f020723c */ /* 0x048ff00000081030 */
[C---:B-1----:R-:W-:Y:S01]  /*b9b10*/  HMMA.1688.F32.TF32 R28, R240.reuse, R144, R44 ;  /* 0x00000090f01c723c */ /* 0x042fe2000008102c */
[----:B------:R1:W-:Y:S01]  /*b9b20*/  STL.64 [R1+0xef0], R52 ;  /* 0x000ef03401007387 */ /* 0x0003e20000100a00 */
[----:B------:R3:W-:Y:S02]  /*b9b30*/  STL.64 [R1+0xef8], R54 ;  /* 0x000ef83601007387 */ /* 0x0007e40000100a00 */
[----:B------:R-:W4:Y:S11]  /*b9b40*/  LDL.LU R56, [R1+0xea0] ;  /* 0x000ea00001387983 */ /* 0x000f360000300800 */
[----:B------:R-:W-:Y:S01]  /*b9b50*/  STL.64 [R1+0xee0], R32 ;  /* 0x000ee02001007387 */ /* 0x000fe20000100a00 */
[----:B------:R-:W-:Y:S07]  /*b9b60*/  STL.64 [R1+0xee8], R34 ;  /* 0x000ee82201007387 */ /* 0x000fee0000100a00 */
[----:B------:R-:W-:Y:S01]  /*b9b70*/  STL.64 [R1+0xed0], R28 ;  /* 0x000ed01c01007387 */ /* 0x000fe20000100a00 */
[----:B------:R2:W-:Y:S02]  /*b9b80*/  STL.64 [R1+0xed8], R30 ;  /* 0x000ed81e01007387 */ /* 0x0005e40000100a00 */
[----:B------:R-:W4:Y:S02]  /*b9b90*/  LDL.LU R57, [R1+0xea4] ;  /* 0x000ea40001397983 */ /* 0x000f240000300800 */
[----:B------:R-:W4:Y:S01]  /*b9ba0*/  LDL.LU R58, [R1+0xea8] ;  /* 0x000ea800013a7983 */ /* 0x000f220000300800 */
[----:B------:R-:W4:Y:S01]  /*b9bb0*/  LDL.LU R59, [R1+0xeac] ;  /* 0x000eac00013b7983 */ /* 0x000f220000300800 */
[----:B------:R-:W4:Y:S02]  /*b9bc0*/  LDL.LU R48, [R1+0xe80] ;  /* 0x000e800001307983 */ /* 0x000f240000300800 */
[----:B------:R-:W4:Y:S02]  /*b9bd0*/  LDL.LU R49, [R1+0xe84] ;  /* 0x000e840001317983 */ /* 0x000f240000300800 */
[----:B------:R-:W4:Y:S01]  /*b9be0*/  LDL.LU R50, [R1+0xe88] ;  /* 0x000e880001327983 */ /* 0x000f220000300800 */
[----:B------:R-:W4:Y:S01]  /*b9bf0*/  LDL.LU R51, [R1+0xe8c] ;  /* 0x000e8c0001337983 */ /* 0x000f220000300800 */
[----:B-1----:R-:W4:Y:S02]  /*b9c00*/  LDL.LU R52, [R1+0xe90] ;  /* 0x000e900001347983 */ /* 0x002f240000300800 */
[----:B------:R-:W4:Y:S02]  /*b9c10*/  LDL.LU R53, [R1+0xe94] ;  /* 0x000e940001357983 */ /* 0x000f240000300800 */
[----:B---3--:R-:W3:Y:S01]  /*b9c20*/  LDL.LU R54, [R1+0xe98] ;  /* 0x000e980001367983 */ /* 0x008ee20000300800 */
[----:B------:R-:W3:Y:S01]  /*b9c30*/  LDL.LU R55, [R1+0xe9c] ;  /* 0x000e9c0001377983 */ /* 0x000ee20000300800 */
[----:B------:R-:W3:Y:S02]  /*b9c40*/  LDL.LU R44, [R1+0xe70] ;  /* 0x000e7000012c7983 */ /* 0x000ee40000300800 */
[----:B------:R-:W3:Y:S02]  /*b9c50*/  LDL.LU R45, [R1+0xe74] ;  /* 0x000e7400012d7983 */ /* 0x000ee40000300800 */
[----:B------:R-:W3:Y:S01]  /*b9c60*/  LDL.LU R46, [R1+0xe78] ;  /* 0x000e7800012e7983 */ /* 0x000ee20000300800 */
[----:B------:R-:W3:Y:S01]  /*b9c70*/  LDL.LU R47, [R1+0xe7c] ;  /* 0x000e7c00012f7983 */ /* 0x000ee20000300800 */
[----:B--2---:R-:W-:Y:S11]  /*b9c80*/  HMMA.1688.F32.TF32 R28, R240, R140, R40 ;  /* 0x0000008cf01c723c */ /* 0x004ff60000081028 */
[----:B------:R-:W-:Y:S11]  /*b9c90*/  @!UPT UIADD3 URZ, URZ, URZ, URZ ;  /* 0x0000003f3f3ff290 */ /* 0x000ff6000fffe03f */
[----:B------:R-:W-:Y:S02]  /*b9ca0*/  @!UPT UIADD3 URZ, URZ, URZ, URZ ;  /* 0x0000003f3f3ff290 */ /* 0x000fe4000fffe03f */
[----:B------:R-:W-:Y:S02]  /*b9cb0*/  IMAD.MOV.U32 R127, RZ, RZ, R28 ;  /* 0x000000ffff7f7224 */ /* 0x000fe400078e001c */
[----:B------:R-:W-:Y:S01]  /*b9cc0*/  IMAD.MOV.U32 R126, RZ, RZ, R29 ;  /* 0x000000ffff7e7224 */ /* 0x000fe200078e001d */
[----:B------:R-:W-:Y:S01]  /*b9cd0*/  MOV R125, R30 ;  /* 0x0000001e007d7202 */ /* 0x000fe20000000f00 */
[----:B------:R-:W-:-:S05]  /*b9ce0*/  IMAD.MOV.U32 R116, RZ, RZ, R31 ;  /* 0x000000ffff747224 */ /* 0x000fca00078e001f */
[----:B------:R-:W-:Y:S01]  /*b9cf0*/  STL [R1+0x62f4], R116 ;  /* 0x0062f47401007387 */ /* 0x000fe20000100800 */
[----:B------:R-:W-:Y:S02]  /*b9d00*/  STL [R1+0x62f0], R125 ;  /* 0x0062f07d01007387 */ /* 0x000fe40000100800 */
[----:B------:R-:W-:Y:S02]  /*b9d10*/  STL [R1+0x62ec], R126 ;  /* 0x0062ec7e01007387 */ /* 0x000fe40000100800 */
[----:B------:R-:W-:Y:S01]  /*b9d20*/  STL [R1+0x62e8], R127 ;  /* 0x0062e87f01007387 */ /* 0x000fe20000100800 */
[----:B------:R-:W2:Y:S01]  /*b9d30*/  LDL.LU R40, [R1+0xe60] ;  /* 0x000e600001287983 */ /* 0x000ea20000300800 */
[----:B------:R-:W-:Y:S03]  /*b9d40*/  HMMA.1688.F32.TF32 R28, R240, R136, R36 ;  /* 0x00000088f01c723c */ /* 0x000fe60000081024 */
[----:B------:R-:W-:Y:S04]  /*b9d50*/  LDS R240, [R0+0x89000] ;  /* 0x0890000000f07984 */ /* 0x000fe80000000800 */
[----:B------:R-:W-:Y:S04]  /*b9d60*/  LDS R242, [R0+0x89800] ;  /* 0x0898000000f27984 */ /* 0x000fe80000000800 */
[----:B------:R-:W-:Y:S04]  /*b9d70*/  LDS R241, [R2+0x89000] ;  /* 0x0890000002f17984 */ /* 0x000fe80000000800 */
[----:B------:R-:W1:Y:S08]  /*b9d80*/  LDS R243, [R2+0x89800] ;  /* 0x0898000002f37984 */ /* 0x000e700000000800 */
[----:B------:R-:W-:Y:S01]  /*b9d90*/  STL.64 [R1+0xe20], R28 ;  /* 0x000e201c01007387 */ /* 0x000fe20000100a00 */
[----:B------:R4:W-:Y:S02]  /*b9da0*/  STL.64 [R1+0xe28], R30 ;  /* 0x000e281e01007387 */ /* 0x0009e40000100a00 */
[----:B------:R-:W2:Y:S02]  /*b9db0*/  LDL.LU R41, [R1+0xe64] ;  /* 0x000e640001297983 */ /* 0x000ea40000300800 */
[----:B------:R-:W2:Y:S01]  /*b9dc0*/  LDL.LU R42, [R1+0xe68] ;  /* 0x000e6800012a7983 */ /* 0x000ea20000300800 */
[----:B------:R-:W2:Y:S01]  /*b9dd0*/  LDL.LU R43, [R1+0xe6c] ;  /* 0x000e6c00012b7983 */ /* 0x000ea20000300800 */
[----:B------:R-:W2:Y:S02]  /*b9de0*/  LDL.LU R36, [R1+0xe40] ;  /* 0x000e400001247983 */ /* 0x000ea40000300800 */
[----:B------:R-:W2:Y:S02]  /*b9df0*/  LDL.LU R37, [R1+0xe44] ;  /* 0x000e440001257983 */ /* 0x000ea40000300800 */
[----:B------:R-:W2:Y:S01]  /*b9e00*/  LDL.LU R38, [R1+0xe48] ;  /* 0x000e480001267983 */ /* 0x000ea20000300800 */
[----:B------:R-:W2:Y:S01]  /*b9e10*/  LDL.LU R39, [R1+0xe4c] ;  /* 0x000e4c0001277983 */ /* 0x000ea20000300800 */
[C---:B----4-:R-:W-:Y:S11]  /*b9e20*/  HMMA.1688.F32.TF32 R28, R132.reuse, R24, R56 ;  /* 0x00000018841c723c */ /* 0x050ff60000081038 */
[----:B------:R-:W-:Y:S11]  /*b9e30*/  @!UPT UIADD3 URZ, URZ, URZ, URZ ;  /* 0x0000003f3f3ff290 */ /* 0x000ff6000fffe03f */
[----:B------:R-:W-:Y:S02]  /*b9e40*/  @!UPT UIADD3 URZ, URZ, URZ, URZ ;  /* 0x0000003f3f3ff290 */ /* 0x000fe4000fffe03f */
[----:B------:R-:W-:Y:S01]  /*b9e50*/  IMAD.MOV.U32 R116, RZ, RZ, R28 ;  /* 0x000000ffff747224 */ /* 0x000fe200078e001c */
[----:B------:R-:W-:Y:S01]  /*b9e60*/  MOV R125, R29 ;  /* 0x0000001d007d7202 */ /* 0x000fe20000000f00 */
[----:B------:R-:W-:Y:S02]  /*b9e70*/  IMAD.MOV.U32 R126, RZ, RZ, R30 ;  /* 0x000000ffff7e7224 */ /* 0x000fe400078e001e */
[----:B------:R-:W-:Y:S02]  /*b9e80*/  IMAD.MOV.U32 R127, RZ, RZ, R31 ;  /* 0x000000ffff7f7224 */ /* 0x000fe400078e001f */
[C---:B------:R-:W-:Y:S08]  /*b9e90*/  HMMA.1688.F32.TF32 R28, R132.reuse, R16, R48 ;  /* 0x00000010841c723c */ /* 0x040ff00000081030 */
[C---:B---3--:R-:W-:Y:S01]  /*b9ea0*/  HMMA.1688.F32.TF32 R32, R132.reuse, R20, R52 ;  /* 0x000000148420723c */ /* 0x048fe20000081034 */
[----:B------:R3:W-:Y:S11]  /*b9eb0*/  STL [R1+0x6304], R127 ;  /* 0x0063047f01007387 */ /* 0x0007f60000100800 */
[----:B------:R-:W-:Y:S04]  /*b9ec0*/  @!UPT UIADD3 URZ, URZ, URZ, URZ ;  /* 0x0000003f3f3ff290 */ /* 0x000fe8000fffe03f */
[----:B------:R-:W-:Y:S01]  /*b9ed0*/  MOV R117, R28 ;  /* 0x0000001c00757202 */ /* 0x000fe20000000f00 */
[----:B------:R-:W-:Y:S02]  /*b9ee0*/  IMAD.MOV.U32 R118, RZ, RZ, R29 ;  /* 0x000000ffff767224 */ /* 0x000fe400078e001d */
[----:B------:R-:W-:Y:S01]  /*b9ef0*/  IMAD.MOV.U32 R119, RZ, RZ, R30 ;  /* 0x000000ffff777224 */ /* 0x000fe200078e001e */
[----:B------:R-:W-:Y:S02]  /*b9f00*/  MOV R124, R31 ;  /* 0x0000001f007c7202 */ /* 0x000fe40000000f00 */
[C---:B------:R-:W-:Y:S01]  /*b9f10*/  HMMA.1688.F32.TF32 R28, R132.reuse, R12, R44 ;  /* 0x0000000c841c723c */ /* 0x040fe2000008102c */
[----:B------:R4:W-:Y:S01]  /*b9f20*/  STL [R1+0x6300], R126 ;  /* 0x0063007e01007387 */ /* 0x0009e20000100800 */
[----:B------:R1:W-:Y:S02]  /*b9f30*/  STL [R1+0x62fc], R116 ;  /* 0x0062fc7401007387 */ /* 0x0003e40000100800 */
[----:B------:R1:W-:Y:S02]  /*b9f40*/  STL [R1+0x62f8], R125 ;  /* 0x0062f87d01007387 */ /* 0x0003e40000100800 */
[----:B------:R-:W-:Y:S01]  /*b9f50*/  STL.64 [R1+0xe00], R32 ;  /* 0x000e002001007387 */ /* 0x000fe20000100a00 */
[----:B------:R-:W-:Y:S01]  /*b9f60*/  STL.64 [R1+0xe08], R34 ;  /* 0x000e082201007387 */ /* 0x000fe20000100a00 */
[----:B------:R1:W-:Y:S02]  /*b9f70*/  STL [R1+0x6314], R124 ;  /* 0x0063147c01007387 */ /* 0x0003e40000100800 */
[----:B------:R1:W-:Y:S11]  /*b9f80*/  STL [R1+0x6310], R119 ;  /* 0x0063107701007387 */ /* 0x0003f60000100800 */
[----:B------:R-:W-:Y:S03]  /*b9f90*/  @!UPT UIADD3 URZ, URZ, URZ, URZ ;  /* 0x0000003f3f3ff290 */ /* 0x000fe6000fffe03f */
[----:B---3--:R-:W-:Y:S02]  /*b9fa0*/  IMAD.MOV.U32 R127, RZ, RZ, R28 ;  /* 0x000000ffff7f7224 */ /* 0x008fe400078e001c */
[----:B----4-:R-:W-:Y:S01]  /*b9fb0*/  IMAD.MOV.U32 R126, RZ, RZ, R29 ;  /* 0x000000ffff7e7224 */ /* 0x010fe200078e001d */
[----:B-1----:R-:W-:Y:S01]  /*b9fc0*/  MOV R116, R30 ;  /* 0x0000001e00747202 */ /* 0x002fe20000000f00 */
[----:B------:R-:W-:Y:S01]  /*b9fd0*/  IMAD.MOV.U32 R125, RZ, RZ, R31 ;  /* 0x000000ffff7d7224 */ /* 0x000fe200078e001f */
[----:B------:R1:W-:Y:S01]  /*b9fe0*/  STL [R1+0x630c], R118 ;  /* 0x00630c7601007387 */ /* 0x0003e20000100800 */
[----:B------:R3:W-:Y:S03]  /*b9ff0*/  STL [R1+0x6308], R117 ;  /* 0x0063087501007387 */ /* 0x0007e60000100800 */
[----:B------:R4:W-:Y:S01]  /*ba000*/  STL [R1+0x6324], R125 ;  /* 0x0063247d01007387 */ /* 0x0009e20000100800 */
[----:B------:R1:W-:Y:S02]  /*ba010*/  STL [R1+0x6320], R116 ;  /* 0x0063207401007387 */ /* 0x0003e40000100800 */
[----:B------:R1:W-:Y:S02]  /*ba020*/  STL [R1+0x631c], R127 ;  /* 0x00631c7f01007387 */ /* 0x0003e40000100800 */
[----:B------:R1:W-:Y:S01]  /*ba030*/  STL [R1+0x6318], R126 ;  /* 0x0063187e01007387 */ /* 0x0003e20000100800 */
[----:B------:R-:W4:Y:S01]  /*ba040*/  LDL.LU R44, [R1+0xb70] ;  /* 0x000b7000012c7983 */ /* 0x000f220000300800 */
[----:B------:R-:W4:Y:S02]  /*ba050*/  LDL.LU R45, [R1+0xb74] ;  /* 0x000b7400012d7983 */ /* 0x000f240000300800 */
[----:B------:R-:W4:Y:S02]  /*ba060*/  LDL.LU R46, [R1+0xb78] ;  /* 0x000b7800012e7983 */ /* 0x000f240000300800 */
[----:B------:R-:W4:Y:S01]  /*ba070*/  LDL.LU R47, [R1+0xb7c] ;  /* 0x000b7c00012f7983 */ /* 0x000f220000300800 */
[C---:B--2---:R-:W-:Y:S11]  /*ba080*/  HMMA.1688.F32.TF32 R28, R132.reuse, R8, R40 ;  /* 0x00000008841c723c */ /* 0x044ff60000081028 */
[----:B------:R-:W-:Y:S11]  /*ba090*/  @!UPT UIADD3 URZ, URZ, URZ, URZ ;  /* 0x0000003f3f3ff290 */ /* 0x000ff6000fffe03f */
[----:B------:R-:W-:Y:S02]  /*ba0a0*/  @!UPT UIADD3 URZ, URZ, URZ, URZ ;  /* 0x0000003f3f3ff290 */ /* 0x000fe4000fffe03f */
[----:B------:R-:W-:Y:S01]  /*ba0b0*/  IMAD.MOV.U32 R124, RZ, RZ, R28 ;  /* 0x000000ffff7c7224 */ /* 0x000fe200078e001c */
[----:B------:R-:W-:Y:S01]  /*ba0c0*/  MOV R119, R29 ;  /* 0x0000001d00777202 */ /* 0x000fe20000000f00 */
[----:B-1----:R-:W-:Y:S02]  /*ba0d0*/  IMAD.MOV.U32 R118, RZ, RZ, R30 ;  /* 0x000000ffff767224 */ /* 0x002fe400078e001e */
[----:B---3--:R-:W-:Y:S02]  /*ba0e0*/  IMAD.MOV.U32 R117, RZ, RZ, R31 ;  /* 0x000000ffff757224 */ /* 0x008fe400078e001f */
[----:B------:R-:W-:Y:S01]  /*ba0f0*/  HMMA.1688.F32.TF32 R28, R132, R4, R36 ;  /* 0x00000004841c723c */ /* 0x000fe20000081024 */
        /* <DEDUP_REMOVED lines=46> */
[----:B------:R-:W3:Y:S01]  /*ba3e0*/  LDL.LU R98, [R1+0xce8] ;  /* 0x000ce80001627983 */ /* 0x000ee20000300800 */
[----:B----4-:R-:W-:Y:S01]  /*ba3f0*/  MOV R125, R28 ;  /* 0x0000001c007d7202 */ /* 0x010fe20000000f00 */
[----:B------:R-:W3:Y:S01]  /*ba400*/  LDL.LU R99, [R1+0xcec] ;  /* 0x000cec0001637983 */ /* 0x000ee20000300800 */
[----:B------:R-:W-:-:S02]  /*ba410*/  IMAD.MOV.U32 R116, RZ, RZ, R29 ;  /* 0x000000ffff747224 */ /* 0x000fc400078e001d */
[----:B------:R-:W4:Y:S02]  /*ba420*/  LDL.LU R28, [R1+0xcf0] ;  /* 0x000cf000011c7983 */ /* 0x000f240000300800 */
[----:B------:R-:W-:Y:S01]  /*ba430*/  IMAD.MOV.U32 R127, RZ, RZ, R30 ;  /* 0x000000ffff7f7224 */ /* 0x000fe200078e001e */
[----:B------:R-:W4:Y:S01]  /*ba440*/  LDL.LU R29, [R1+0xcf4] ;  /* 0x000cf400011d7983 */ /* 0x000f220000300800 */
[----:B------:R-:W-:Y:S01]  /*ba450*/  MOV R126, R31 ;  /* 0x0000001f007e7202 */ /* 0x000fe20000000f00 */
[----:B------:R-:W4:Y:S02]  /*ba460*/  LDL.LU R30, [R1+0xcf8] ;  /* 0x000cf800011e7983 */ /* 0x000f240000300800 */
[----:B------:R-:W4:Y:S01]  /*ba470*/  LDL.LU R31, [R1+0xcfc] ;  /* 0x000cfc00011f7983 */ /* 0x000f220000300800 */
        /* <DEDUP_REMOVED lines=16> */
[----:B------:R-:W-:Y:S01]  /*ba580*/  STL.64 [R1+0x64b0], R126 ;  /* 0x0064b07e01007387 */ /* 0x000fe20000100a00 */
[----:B------:R-:W-:Y:S02]  /*ba590*/  STL.64 [R1+0x64a8], R124 ;  /* 0x0064a87c01007387 */ /* 0x000fe40000100a00 */
[----:B------:R-:W-:Y:S02]  /*ba5a0*/  STL.64 [R1+0x64a0], R118 ;  /* 0x0064a07601007387 */ /* 0x000fe40000100a00 */
[----:B------:R-:W-:Y:S01]  /*ba5b0*/  STL.64 [R1+0x6498], R116 ;  /* 0x0064987401007387 */ /* 0x000fe20000100a00 */
[C---:B--2---:R-:W-:Y:S08]  /*ba5c0*/  HMMA.1688.F32.TF32 R32, R132.reuse, R236, R32 ;  /* 0x000000ec8420723c */ /* 0x044ff00000081020 */
[C---:B----4-:R-:W-:Y:S08]  /*ba5d0*/  HMMA.1688.F32.TF32 R28, R132.reuse, R232, R28 ;  /* 0x000000e8841c723c */ /* 0x050ff0000008101c */
[----:B---3--:R-:W-:Y:S08]  /*ba5e0*/  HMMA.1688.F32.TF32 R96, R132, R228, R96 ;  /* 0x000000e48460723c */ /* 0x008ff00000081060 */
[----:B------:R-:W-:Y:S01]  /*ba5f0*/  MOV R122, R34 ;  /* 0x00000022007a7202 */ /* 0x000fe20000000f00 */
[----:B------:R-:W-:-:S02]  /*ba600*/  IMAD.MOV.U32 R123, RZ, RZ, R35 ;  /* 0x000000ffff7b7224 */ /* 0x000fc400078e0023 */
[----:B------:R-:W-:Y:S02]  /*ba610*/  IMAD.MOV.U32 R120, RZ, RZ, R32 ;  /* 0x000000ffff787224 */ /* 0x000fe400078e0020 */
[----:B------:R-:W-:Y:S01]  /*ba620*/  IMAD.MOV.U32 R121, RZ, RZ, R33 ;  /* 0x000000ffff797224 */ /* 0x000fe200078e0021 */
[----:B------:R-:W-:Y:S04]  /*ba630*/  STL.64 [R1+0x64c0], R122 ;  /* 0x0064c07a01007387 */ /* 0x000fe80000100a00 */
[----:B------:R-:W-:Y:S01]  /*ba640*/  STL.64 [R1+0x64b8], R120 ;  /* 0x0064b87801007387 */ /* 0x000fe20000100a00 */
[C---:B------:R-:W-:Y:S01]  /*ba650*/  HMMA.1688.F32.TF32 R32, R132.reuse, R224, R92 ;  /* 0x000000e08420723c */ /* 0x040fe2000008105c */
[----:B------:R-:W-:Y:S01]  /*ba660*/  STL.64 [R1+0xda0], R28 ;  /* 0x000da01c01007387 */ /* 0x000fe20000100a00 */
[----:B------:R1:W-:Y:S06]  /*ba670*/  STL.64 [R1+0xda8], R30 ;  /* 0x000da81e01007387 */ /* 0x0003ec0000100a00 */
[C---:B-1----:R-:W-:Y:S01]  /*ba680*/  HMMA.1688.F32.TF32 R28, R132.reuse, R220, R88 ;  /* 0x000000dc841c723c */ /* 0x042fe20000081058 */
[----:B------:R-:W-:Y:S01]  /*ba690*/  STL.64 [R1+0xd90], R96 ;  /* 0x000d906001007387 */ /* 0x000fe20000100a00 */
[----:B------:R-:W-:Y:S06]  /*ba6a0*/  STL.64 [R1+0xd98], R98 ;  /* 0x000d986201007387 */ /* 0x000fec0000100a00 */
[C---:B------:R-:W-:Y:S07]  /*ba6b0*/  HMMA.1688.F32.TF32 R84, R132.reuse, R216, R84 ;  /* 0x000000d88454723c */ /* 0x040fee0000081054 */
[----:B------:R-:W-:Y:S01]  /*ba6c0*/  STL.64 [R1+0xd80], R32 ;  /* 0x000d802001007387 */ /* 0x000fe20000100a00 */
[----:B------:R1:W-:Y:S02]  /*ba6d0*/  STL.64 [R1+0xd88], R34 ;  /* 0x000d882201007387 */ /* 0x0003e40000100a00 */
[C---:B-1----:R-:W-:Y:S05]  /*ba6e0*/  HMMA.1688.F32.TF32 R32, R132.reuse, R212, R80 ;  /* 0x000000d48420723c */ /* 0x042fea0000081050 */
[----:B------:R-:W-:Y:S01]  /*ba6f0*/  STL.64 [R1+0xd70], R28 ;  /* 0x000d701c01007387 */ /* 0x000fe20000100a00 */
[----:B------:R1:W-:Y:S02]  /*ba700*/  STL.64 [R1+0xd78], R30 ;  /* 0x000d781e01007387 */ /* 0x0003e40000100a00 */
[C---:B-1----:R-:W-:Y:S05]  /*ba710*/  HMMA.1688.F32.TF32 R28, R132.reuse, R208, R40 ;  /* 0x000000d0841c723c */ /* 0x042fea0000081028 */
[----:B------:R-:W-:Y:S01]  /*ba720*/  STL.64 [R1+0xd60], R84 ;  /* 0x000d605401007387 */ /* 0x000fe20000100a00 */
[----:B------:R-:W-:Y:S02]  /*ba730*/  STL.64 [R1+0xd68], R86 ;  /* 0x000d685601007387 */ /* 0x000fe40000100a00 */
[----:B------:R-:W2:Y:S01]  /*ba740*/  LDL.LU R40, [R1+0xb60] ;  /* 0x000b600001287983 */ /* 0x000ea20000300800 */
[C---:B------:R-:W-:Y:S06]  /*ba750*/  HMMA.1688.F32.TF32 R76, R132.reuse, R204, R76 ;  /* 0x000000cc844c723c */ /* 0x040fec000008104c */
[----:B------:R-:W-:Y:S01]  /*ba760*/  STL.64 [R1+0xd50], R32 ;  /* 0x000d502001007387 */ /* 0x000fe20000100a00 */
[----:B------:R1:W-:Y:S02]  /*ba770*/  STL.64 [R1+0xd58], R34 ;  /* 0x000d582201007387 */ /* 0x0003e40000100a00 */
[C---:B-1----:R-:W-:Y:S05]  /*ba780*/  HMMA.1688.F32.TF32 R32, R132.reuse, R200, R72 ;  /* 0x000000c88420723c */ /* 0x042fea0000081048 */
        /* <DEDUP_REMOVED lines=8> */
[C---:B------:R-:W-:Y:S03]  /*ba810*/  HMMA.1688.F32.TF32 R64, R132.reuse, R192, R64 ;  /* 0x000000c08440723c */ /* 0x040fe60000081040 */
[----:B------:R-:W-:Y:S01]  /*ba820*/  STL.64 [R1+0xd20], R32 ;  /* 0x000d202001007387 */ /* 0x000fe20000100a00 */
[----:B------:R1:W-:Y:S04]  /*ba830*/  STL.64 [R1+0xd28], R34 ;  /* 0x000d282201007387 */ /* 0x0003e80000100a00 */
        /* <DEDUP_REMOVED lines=15> */
[----:B------:R-:W3:Y:S05]  /*ba930*/  LDL.LU R36, [R1+0xb50] ;  /* 0x000b500001247983 */ /* 0x000eea0000300800 */
[----:B------:R-:W-:Y:S01]  /*ba940*/  STL.64 [R1+0xcb0], R32 ;  /* 0x000cb02001007387 */ /* 0x000fe20000100a00 */
[----:B------:R-:W-:Y:S09]  /*ba950*/  STL.64 [R1+0xcb8], R34 ;  /* 0x000cb82201007387 */ /* 0x000ff20000100a00 */
[----:B------:R-:W-:Y:S01]  /*ba960*/  STL.64 [R1+0xca0], R28 ;  /* 0x000ca01c01007387 */ /* 0x000fe20000100a00 */
[----:B------:R1:W-:Y:S02]  /*ba970*/  STL.64 [R1+0xca8], R30 ;  /* 0x000ca81e01007387 */ /* 0x0003e40000100a00 */
[----:B------:R-:W3:Y:S02]  /*ba980*/  LDL.LU R37, [R1+0xb54] ;  /* 0x000b540001257983 */ /* 0x000ee40000300800 */
[----:B------:R-:W3:Y:S01]  /*ba990*/  LDL.LU R38, [R1+0xb58] ;  /* 0x000b580001267983 */ /* 0x000ee20000300800 */
[----:B------:R-:W3:Y:S01]  /*ba9a0*/  LDL.LU R39, [R1+0xb5c] ;  /* 0x000b5c0001277983 */ /* 0x000ee20000300800 */
[----:B-1----:R-:W-:Y:S03]  /*ba9b0*/  HMMA.1688.F32.TF32 R28, R132, R168, R44 ;  /* 0x000000a8841c723c */ /* 0x002fe6000008102c */
[----:B------:R-:W4:Y:S01]  /*ba9c0*/  LDL.LU R44, [R1+0xb30] ;  /* 0x000b3000012c7983 */ /* 0x000f220000300800 */
[----:B------:R-:W4:Y:S02]  /*ba9d0*/  LDL.LU R45, [R1+0xb34] ;  /* 0x000b3400012d7983 */ /* 0x000f240000300800 */
[----:B------:R-:W4:Y:S02]  /*ba9e0*/  LDL.LU R46, [R1+0xb38] ;  /* 0x000b3800012e7983 */ /* 0x000f240000300800 */
[----:B------:R-:W4:Y:S01]  /*ba9f0*/  LDL.LU R47, [R1+0xb3c] ;  /* 0x000b3c00012f7983 */ /* 0x000f220000300800 */
[----:B------:R-:W4:Y:S01]  /*baa00*/  LDL.LU R48, [R1+0xb40] ;  /* 0x000b400001307983 */ /* 0x000f220000300800 */
[----:B------:R-:W4:Y:S02]  /*baa10*/  LDL.LU R49, [R1+0xb44] ;  /* 0x000b440001317983 */ /* 0x000f240000300800 */
[----:B------:R-:W4:Y:S02]  /*baa20*/  LDL.LU R50, [R1+0xb48] ;  /* 0x000b480001327983 */ /* 0x000f240000300800 */
[----:B------:R-:W4:Y:S10]  /*baa30*/  LDL.LU R51, [R1+0xb4c] ;  /* 0x000b4c0001337983 */ /* 0x000f340000300800 */
[----:B------:R-:W-:Y:S01]  /*baa40*/  IMAD.MOV.U32 R20, RZ, RZ, R31 ;  /* 0x000000ffff147224 */ /* 0x000fe200078e001f */
[----:B------:R-:W-:Y:S01]  /*baa50*/  MOV R24, R29 ;  /* 0x0000001d00187202 */ /* 0x000fe20000000f00 */
[----:B------:R-:W-:-:S02]  /*baa60*/  IMAD.MOV.U32 R25, RZ, RZ, R28 ;  /* 0x000000ffff197224 */ /* 0x000fc400078e001c */
[----:B------:R-:W-:Y:S01]  /*baa70*/  IMAD.MOV.U32 R21, RZ, RZ, R30 ;  /* 0x000000ffff157224 */ /* 0x000fe200078e001e */
[----:B------:R-:W-:Y:S01]  /*baa80*/  STL [R1+0x6254], R20 ;  /* 0x0062541401007387 */ /* 0x000fe20000100800 */
[----:B------:R-:W-:Y:S02]  /*baa90*/  STL [R1+0x6250], R24 ;  /* 0x0062501801007387 */ /* 0x000fe40000100800 */
[----:B------:R-:W-:Y:S02]  /*baaa0*/  STL [R1+0x624c], R25 ;  /* 0x00624c1901007387 */ /* 0x000fe40000100800 */
[----:B------:R-:W-:Y:S01]  /*baab0*/  STL [R1+0x6248], R21 ;  /* 0x0062481501007387 */ /* 0x000fe20000100800 */
[C---:B--2---:R-:W-:Y:S01]  /*baac0*/  HMMA.1688.F32.TF32 R28, R132.reuse, R164, R40 ;  /* 0x000000a4841c723c */ /* 0x044fe20000081028 */
[----:B------:R-:W2:Y:S01]  /*baad0*/  LDL.LU R40, [R1+0xb20] ;  /* 0x000b200001287983 */ /* 0x000ea20000300800 */
[----:B------:R-:W2:Y:S02]  /*baae0*/  LDL.LU R41, [R1+0xb24] ;  /* 0x000b240001297983 */ /* 0x000ea40000300800 */
[----:B------:R-:W2:Y:S02]  /*baaf0*/  LDL.LU R42, [R1+0xb28] ;  /* 0x000b2800012a7983 */ /* 0x000ea40000300800 */
[----:B------:R-:W2:Y:S11]  /*bab00*/  LDL.LU R43, [R1+0xb2c] ;  /* 0x000b2c00012b7983 */ /* 0x000eb60000300800 */
[----:B------:R-:W-:Y:S07]  /*bab10*/  @!UPT UIADD3 URZ, URZ, URZ, URZ ;  /* 0x0000003f3f3ff290 */ /* 0x000fee000fffe03f */
[----:B------:R-:W-:Y:S01]  /*bab20*/  MOV R12, R31 ;  /* 0x0000001f000c7202 */ /* 0x000fe20000000f00 */
[----:B------:R-:W-:Y:S01]  /*bab30*/  IMAD.MOV.U32 R16, RZ, RZ, R29 ;  /* 0x000000ffff107224 */ /* 0x000fe200078e001d */
[----:B------:R-:W-:Y:S01]  /*bab40*/  MOV R17, R28 ;  /* 0x0000001c00117202 */ /* 0x000fe20000000f00 */
[----:B------:R-:W-:Y:S02]  /*bab50*/  IMAD.MOV.U32 R13, RZ, RZ, R30 ;  /* 0x000000ffff0d7224 */ /* 0x000fe400078e001e */
[----:B------:R-:W-:Y:S01]  /*bab60*/  STL [R1+0x625c], R12 ;  /* 0x00625c0c01007387 */ /* 0x000fe20000100800 */
[----:B------:R-:W-:Y:S02]  /*bab70*/  STL [R1+0x6258], R16 ;  /* 0x0062581001007387 */ /* 0x000fe40000100800 */
[----:B------:R1:W-:Y:S02]  /*bab80*/  STL [R1+0x6244], R17 ;  /* 0x0062441101007387 */ /* 0x0003e40000100800 */
[----:B------:R1:W-:Y:S01]  /*bab90*/  STL [R1+0x6240], R13 ;  /* 0x0062400d01007387 */ /* 0x0003e20000100800 */
[C---:B---3--:R-:W-:Y:S01]  /*baba0*/  HMMA.1688.F32.TF32 R28, R132.reuse, R160, R36 ;  /* 0x000000a0841c723c */ /* 0x048fe20000081024 */
[----:B------:R-:W3:Y:S01]  /*babb0*/  LDL.LU R36, [R1+0xb10] ;  /* 0x000b100001247983 */ /* 0x000ee20000300800 */
[----:B------:R-:W3:Y:S02]  /*babc0*/  LDL.LU R37, [R1+0xb14] ;  /* 0x000b140001257983 */ /* 0x000ee40000300800 */
[----:B------:R-:W3:Y:S11]  /*babd0*/  LDL.LU R38, [R1+0xb18] ;  /* 0x000b180001267983 */ /* 0x000ef60000300800 */
[----:B------:R-:W-:Y:S09]  /*babe0*/  @!UPT UIADD3 URZ, URZ, URZ, URZ ;  /* 0x0000003f3f3ff290 */ /* 0x000ff2000fffe03f */
[----:B------:R-:W-:Y:S02]  /*babf0*/  IMAD.MOV.U32 R9, RZ, RZ, R28 ;  /* 0x000000ffff097224 */ /* 0x000fe400078e001c */
[----:B------:R-:W-:Y:S01]  /*bac00*/  IMAD.MOV.U32 R8, RZ, RZ, R29 ;  /* 0x000000ffff087224 */ /* 0x000fe200078e001d */
[----:B------:R-:W-:Y:S01]  /*bac10*/  MOV R5, R30 ;  /* 0x0000001e00057202 */ /* 0x000fe20000000f00 */
[----:B------:R-:W-:Y:S02]  /*bac20*/  IMAD.MOV.U32 R4, RZ, RZ, R31 ;  /* 0x000000ffff047224 */ /* 0x000fe400078e001f */
[C---:B----4-:R-:W-:Y:S03]  /*bac30*/  HMMA.1688.F32.TF32 R28, R132.reuse, R156, R48 ;  /* 0x0000009c841c723c */ /* 0x050fe60000081030 */
[----:B------:R-:W-:Y:S01]  /*bac40*/  STL [R1+0x626c], R4 ;  /* 0x00626c0401007387 */ /* 0x000fe20000100800 */
[----:B------:R-:W-:Y:S02]  /*bac50*/  STL [R1+0x6268], R5 ;  /* 0x0062680501007387 */ /* 0x000fe40000100800 */
[----:B------:R-:W-:Y:S02]  /*bac60*/  STL [R1+0x6264], R8 ;  /* 0x0062640801007387 */ /* 0x000fe40000100800 */
[----:B------:R-:W-:Y:S01]  /*bac70*/  IMAD.MOV.U32 R39, RZ, RZ, R3 ;  /* 0x000000ffff277224 */ /* 0x000fe200078e0003 */
[----:B------:R-:W-:Y:S11]  /*bac80*/  STL [R1+0x6260], R9 ;  /* 0x0062600901007387 */ /* 0x000ff60000100800 */
[----:B------:R-:W-:Y:S03]  /*bac90*/  @!UPT UIADD3 URZ, URZ, URZ, URZ ;  /* 0x0000003f3f3ff290 */ /* 0x000fe6000fffe03f */
[----:B------:R4:W-:Y:S01]  /*baca0*/  STL [R1+0xff8], R30 ;  /* 0x000ff81e01007387 */ /* 0x0009e20000100800 */
[----:B-1----:R-:W-:Y:S01]  /*bacb0*/  MOV R17, R28 ;  /* 0x0000001c00117202 */ /* 0x002fe20000000f00 */
[----:B------:R-:W-:Y:S02]  /*bacc0*/  IMAD.MOV.U32 R13, RZ, RZ, R29 ;  /* 0x000000ffff0d7224 */ /* 0x000fe400078e001d */
[----:B------:R-:W-:Y:S02]  /*bacd0*/  IMAD.MOV.U32 R3, RZ, RZ, R31 ;  /* 0x000000ffff037224 */ /* 0x000fe400078e001f */
[----:B----4-:R-:W-:Y:S03]  /*bace0*/  HMMA.1688.F32.TF32 R28, R132, R152, R44 ;  /* 0x00000098841c723c */ /* 0x010fe6000008102c */
[----:B------:R-:W-:Y:S01]  /*bacf0*/  STL [R1+0x6278], R3 ;  /* 0x0062780301007387 */ /* 0x000fe20000100800 */
[----:B------:R1:W-:Y:S02]  /*bad00*/  STL [R1+0x6274], R13 ;  /* 0x0062740d01007387 */ /* 0x0003e40000100800 */
[----:B------:R4:W-:Y:S11]  /*bad10*/  STL [R1+0x6270], R17 ;  /* 0x0062701101007387 */ /* 0x0009f60000100800 */
[----:B------:R-:W-:Y:S07]  /*bad20*/  @!UPT UIADD3 URZ, URZ, URZ, URZ ;  /* 0x0000003f3f3ff290 */ /* 0x000fee000fffe03f */
[----:B------:R-:W-:Y:S01]  /*bad30*/  MOV R20, R28 ;  /* 0x0000001c00147202 */ /* 0x000fe20000000f00 */
[----:B------:R-:W-:Y:S02]  /*bad40*/  IMAD.MOV.U32 R24, RZ, RZ, R29 ;  /* 0x000000ffff187224 */ /* 0x000fe400078e001d */
[----:B------:R-:W-:Y:S01]  /*bad50*/  IMAD.MOV.U32 R25, RZ, RZ, R30 ;  /* 0x000000ffff197224 */ /* 0x000fe200078e001e */
[----:B------:R-:W-:-:S05]  /*bad60*/  MOV R21, R31 ;  /* 0x0000001f00157202 */ /* 0x000fca0000000f00 */
[----:B------:R-:W-:Y:S01]  /*bad70*/  STL [R1+0x6288], R21 ;  /* 0x0062881501007387 */ /* 0x000fe20000100800 */
[----:B------:R1:W-:Y:S02]  /*bad80*/  STL [R1+0x6284], R25 ;  /* 0x0062841901007387 */ /* 0x0003e40000100800 */
[----:B------:R1:W-:Y:S02]  /*bad90*/  STL [R1+0x6280], R24 ;  /* 0x0062801801007387 */ /* 0x0003e40000100800 */
[----:B------:R1:W-:Y:S01]  /*bada0*/  STL [R1+0x627c], R20 ;  /* 0x00627c1401007387 */ /* 0x0003e20000100800 */
[----:B------:R-:W4:Y:S01]  /*badb0*/  LDL.LU R60, [R1+0xb00] ;  /* 0x000b0000013c7983 */ /* 0x000f220000300800 */
[----:B------:R-:W4:Y:S02]  /*badc0*/  LDL.LU R61, [R1+0xb04] ;  /* 0x000b0400013d7983 */ /* 0x000f240000300800 */
[----:B------:R-:W4:Y:S02]  /*badd0*/  LDL.LU R62, [R1+0xb08] ;  /* 0x000b0800013e7983 */ /* 0x000f240000300800 */
[----:B------:R-:W4:Y:S02]  /*bade0*/  LDL.LU R63, [R1+0xb0c] ;  /* 0x000b0c00013f7983 */ /* 0x000f240000300800 */
        /* <DEDUP_REMOVED lines=8> */
[C---:B--2---:R-:W-:Y:S11]  /*bae70*/  HMMA.1688.F32.TF32 R28, R132.reuse, R148, R40 ;  /* 0x00000094841c723c */ /* 0x044ff60000081028 */
[----:B------:R-:W-:Y:S11]  /*bae80*/  @!UPT UIADD3 URZ, URZ, URZ, URZ ;  /* 0x0000003f3f3ff290 */ /* 0x000ff6000fffe03f */
[----:B------:R-:W-:Y:S02]  /*bae90*/  @!UPT UIADD3 URZ, URZ, URZ, URZ ;  /* 0x0000003f3f3ff290 */ /* 0x000fe4000fffe03f */
[----:B------:R-:W-:Y:S01]  /*baea0*/  MOV R12, R30 ;  /* 0x0000001e000c7202 */ /* 0x000fe20000000f00 */
[----:B------:R-:W-:Y:S02]  /*baeb0*/  IMAD.MOV.U32 R9, RZ, RZ, R29 ;  /* 0x000000ffff097224 */ /* 0x000fe400078e001d */
[----:B------:R-:W-:Y:S02]  /*baec0*/  IMAD.MOV.U32 R8, RZ, RZ, R28 ;  /* 0x000000ffff087224 */ /* 0x000fe400078e001c */
[----:B------:R-:W-:Y:S01]  /*baed0*/  IMAD.MOV.U32 R16, RZ, RZ, R31 ;  /* 0x000000ffff107224 */ /* 0x000fe200078e001f */
[----:B------:R2:W-:Y:S01]  /*baee0*/  STL [R1+0x6294], R12 ;  /* 0x0062940c01007387 */ /* 0x0005e20000100800 */
[----:B------:R1:W-:Y:S02]  /*baef0*/  STL [R1+0x6290], R9 ;  /* 0x0062900901007387 */ /* 0x0003e40000100800 */
[----:B------:R1:W-:Y:S01]  /*baf00*/  STL [R1+0x628c], R8 ;  /* 0x00628c0801007387 */ /* 0x0003e20000100800 */
[----:B---3--:R-:W-:Y:S07]  /*baf10*/  HMMA.1688.F32.TF32 R28, R132, R144, R36 ;  /* 0x00000090841c723c */ /* 0x008fee0000081024 */
[----:B------:R-:W-:Y:S01]  /*baf20*/  MOV R36, R10 ;  /* 0x0000000a00247202 */ /* 0x000fe20000000f00 */
[----:B------:R-:W-:Y:S01]  /*baf30*/  IMAD.MOV.U32 R37, RZ, RZ, R7 ;  /* 0x000000ffff257224 */ /* 0x000fe200078e0007 */
[----:B------:R-:W3:Y:S01]  /*baf40*/  LDL.LU R10, [R1+0x66c8] ;  /* 0x0066c800010a7983 */ /* 0x000ee20000300800 */
[----:B------:R-:W2:Y:S02]  /*baf50*/  LDL.LU R7, [R1+0x66c4] ;  /* 0x0066c40001077983 */ /* 0x000ea40000300800 */
[----:B------:R-:W-:-:S02]  /*baf60*/  IMAD.MOV.U32 R38, RZ, RZ, R6 ;  /* 0x000000ffff267224 */ /* 0x000fc400078e0006 */
        /* <DEDUP_REMOVED lines=18> */
[----:B-1----:R-:W-:Y:S01]  /*bb090*/  IMAD.MOV.U32 R13, RZ, RZ, R28 ;  /* 0x000000ffff0d7224 */ /* 0x002fe200078e001c */
[----:B----4-:R-:W-:Y:S01]  /*bb0a0*/  MOV R17, R29 ;  /* 0x0000001d00117202 */ /* 0x010fe20000000f00 */
[----:B------:R-:W-:-:S02]  /*bb0b0*/  IMAD.MOV.U32 R4, RZ, RZ, R30 ;  /* 0x000000ffff047224 */ /* 0x000fc400078e001e */
[----:B------:R-:W-:Y:S02]  /*bb0c0*/  IMAD.MOV.U32 R5, RZ, RZ, R31 ;  /* 0x000000ffff057224 */ /* 0x000fe400078e001f */
[C---:B------:R-:W-:Y:S11]  /*bb0d0*/  HMMA.1688.F32.TF32 R28, R132.reuse, R140, R60 ;  /* 0x0000008c841c723c */ /* 0x040ff6000008103c */
[----:B------:R-:W-:Y:S11]  /*bb0e0*/  @!UPT UIADD3 URZ, URZ, URZ, URZ ;  /* 0x0000003f3f3ff290 */ /* 0x000ff6000fffe03f */
[----:B------:R-:W-:Y:S02]  /*bb0f0*/  @!UPT UIADD3 URZ, URZ, URZ, URZ ;  /* 0x0000003f3f3ff290 */ /* 0x000fe4000fffe03f */
[----:B------:R-:W-:Y:S01]  /*bb100*/  MOV R25, R28 ;  /* 0x0000001c00197202 */ /* 0x000fe20000000f00 */
[----:B------:R-:W-:Y:S02]  /*bb110*/  IMAD.MOV.U32 R24, RZ, RZ, R29 ;  /* 0x000000ffff187224 */ /* 0x000fe400078e001d */
[----:B------:R-:W-:Y:S01]  /*bb120*/  IMAD.MOV.U32 R20, RZ, RZ, R30 ;  /* 0x000000ffff147224 */ /* 0x000fe200078e001e */
[----:B------:R-:W-:Y:S01]  /*bb130*/  MOV R3, R31 ;  /* 0x0000001f00037202 */ /* 0x000fe20000000f00 */
[----:B---3--:R-:W-:Y:S02]  /*bb140*/  IMAD.MOV.U32 R58, RZ, RZ, R10 ;  /* 0x000000ffff3a7224 */ /* 0x008fe400078e000a */
[----:B--2---:R-:W-:Y:S01]  /*bb150*/  IMAD.MOV.U32 R57, RZ, RZ, R7 ;  /* 0x000000ffff397224 */ /* 0x004fe200078e0007 */
[----:B------:R-:W-:Y:S02]  /*bb160*/  MOV R56, R6 ;  /* 0x0000000600387202 */ /* 0x000fe40000000f00 */
[----:B------:R-:W2:Y:S01]  /*bb170*/  LDL.LU R6, [R1+0x669c] ;  /* 0x00669c0001067983 */ /* 0x000ea20000300800 */
[----:B------:R-:W2:Y:S02]  /*bb180*/  LDL.LU R7, [R1+0x6698] ;  /* 0x0066980001077983 */ /* 0x000ea40000300800 */
[----:B------:R-:W3:Y:S02]  /*bb190*/  LDL.LU R10, [R1+0x6694] ;  /* 0x00669400010a7983 */ /* 0x000ee40000300800 */
[----:B------:R-:W3:Y:S01]  /*bb1a0*/  LDL.LU R11, [R1+0x6690] ;  /* 0x00669000010b7983 */ /* 0x000ee20000300800 */
        /* <DEDUP_REMOVED lines=8> */
[----:B------:R-:W-:Y:S01]  /*bb230*/  HMMA.1688.F32.TF32 R28, R132, R136, R248 ;  /* 0x00000088841c723c */ /* 0x000fe200000810f8 */
[----:B------:R-:W3:Y:S04]  /*bb240*/  LDL R250, [R1+0x1b08] ;  /* 0x001b080001fa7983 */ /* 0x000ee80000100800 */
[----:B------:R-:W3:Y:S11]  /*bb250*/  LDL R251, [R1+0x1b0c] ;  /* 0x001b0c0001fb7983 */ /* 0x000ef60000100800 */
[----:B------:R-:W-:Y:S08]  /*bb260*/  @!UPT UIADD3 URZ, URZ, URZ, URZ ;  /* 0x0000003f3f3ff290 */ /* 0x000ff0000fffe03f */
[----:B------:R-:W-:Y:S02]  /*bb270*/  IMAD.MOV.U32 R12, RZ, RZ, R28 ;  /* 0x000000ffff0c7224 */ /* 0x000fe400078e001c */
[----:B------:R-:W-:Y:S01]  /*bb280*/  IMAD.MOV.U32 R9, RZ, RZ, R29 ;  /* 0x000000ffff097224 */ /* 0x000fe200078e001d */
[----:B------:R-:W-:Y:S01]  /*bb290*/  MOV R8, R30 ;  /* 0x0000001e00087202 */ /* 0x000fe20000000f00 */
[----:B------:R-:W-:Y:S01]  /*bb2a0*/  IMAD.MOV.U32 R21, RZ, RZ, R31 ;  /* 0x000000ffff157224 */ /* 0x000fe200078e001f */
[----:B------:R-:W-:Y:S01]  /*bb2b0*/  MOV R39, R252 ;  /* 0x000000fc00277202 */ /* 0x000fe20000000f00 */
[----:B------:R-:W-:Y:S02]  /*bb2c0*/  IMAD.MOV.U32 R60, RZ, RZ, R174 ;  /* 0x000000ffff3c7224 */ /* 0x000fe400078e00ae */
[----:B------:R-:W-:Y:S01]  /*bb2d0*/  IMAD.MOV.U32 R61, RZ, RZ, R175 ;  /* 0x000000ffff3d7224 */ /* 0x000fe200078e00af */
[C---:B--2---:R-:W-:Y:S08]  /*bb2e0*/  HMMA.1688.F32.TF32 R244, R240.reuse, R26, R244 ;  /* 0x0000001af0f4723c */ /* 0x044ff000000810f4 */
[C---:B------:R-:W-:Y:S08]  /*bb2f0*/  HMMA.1688.F32.TF32 R56, R240.reuse, R22, R56 ;  /* 0x00000016f038723c */ /* 0x040ff00000081038 */
[C---:B------:R-:W-:Y:S08]  /*bb300*/  HMMA.1688.F32.TF32 R32, R240.reuse, R18, R52 ;  /* 0x00000012f020723c */ /* 0x040ff00000081034 */
[----:B----4-:R-:W-:Y:S01]  /*bb310*/  HMMA.1688.F32.TF32 R28, R240, R14, R48 ;  /* 0x0000000ef01c723c */ /* 0x010fe20000081030 */
        /* <DEDUP_REMOVED lines=15> */
[----:B------:R-:W-:Y:S02]  /*bb410*/  IMAD.MOV.U32 R87, RZ, RZ, R170 ;  /* 0x000000ffff577224 */ /* 0x000fe400078e00aa */
[----:B------:R-:W-:Y:S02]  /*bb420*/  IMAD.MOV.U32 R80, RZ, RZ, R214 ;  /* 0x000000ffff507224 */ /* 0x000fe400078e00d6 */
[----:B------:R-:W-:Y:S01]  /*bb430*/  IMAD.MOV.U32 R81, RZ, RZ, R215 ;  /* 0x000000ffff517224 */ /* 0x000fe200078e00d7 */
[----:B------:R-:W-:Y:S01]  /*bb440*/  MOV R82, R218 ;  /* 0x000000da00527202 */ /* 0x000fe20000000f00 */
[----:B------:R1:W-:Y:S01]  /*bb450*/  STL [R1+0x6238], R244 ;  /* 0x006238f401007387 */ /* 0x0003e20000100800 */
[----:B------:R2:W-:Y:S02]  /*bb460*/  STL [R1+0x6234], R245 ;  /* 0x006234f501007387 */ /* 0x0005e40000100800 */
[----:B------:R4:W-:Y:S02]  /*bb470*/  STL [R1+0x6230], R246 ;  /* 0x006230f601007387 */ /* 0x0009e40000100800 */
[----:B------:R-:W-:Y:S01]  /*bb480*/  STL [R1+0x622c], R247 ;  /* 0x00622cf701007387 */ /* 0x000fe20000100800 */
[----:B---3--:R-:W-:Y:S01]  /*bb490*/  STL.64 [R1+0x64c8], R250 ;  /* 0x0064c8fa01007387 */ /* 0x008fe20000100a00 */
[----:B------:R-:W-:Y:S02]  /*bb4a0*/  STL.64 [R1+0xf80], R56 ;  /* 0x000f803801007387 */ /* 0x000fe40000100a00 */
[----:B------:R-:W-:Y:S02]  /*bb4b0*/  STL.64 [R1+0xf88], R58 ;  /* 0x000f883a01007387 */ /* 0x000fe40000100a00 */
[----:B------:R-:W-:Y:S01]  /*bb4c0*/  STL.64 [R1+0xf70], R32 ;  /* 0x000f702001007387 */ /* 0x000fe20000100a00 */
[----:B------:R-:W-:Y:S01]  /*bb4d0*/  STL.64 [R1+0xf78], R34 ;  /* 0x000f782201007387 */ /* 0x000fe20000100a00 */
[----:B------:R3:W-:Y:S02]  /*bb4e0*/  STL [R1+0xec0], R28 ;  /* 0x000ec01c01007387 */ /* 0x0007e40000100800 */
[----:B-1----:R-:W-:Y:S01]  /*bb4f0*/  IMAD.MOV.U32 R244, RZ, RZ, R29 ;  /* 0x000000fffff47224 */ /* 0x002fe200078e001d */
[----:B--2---:R-:W-:Y:S01]  /*bb500*/  MOV R245, R30 ;  /* 0x0000001e00f57202 */ /* 0x004fe20000000f00 */
[----:B----4-:R-:W-:-:S02]  /*bb510*/  IMAD.MOV.U32 R246, RZ, RZ, R31 ;  /* 0x000000fffff67224 */ /* 0x010fc400078e001f */
[----:B------:R-:W-:Y:S02]  /*bb520*/  IMAD.MOV.U32 R83, RZ, RZ, R219 ;  /* 0x000000ffff537224 */ /* 0x000fe400078e00db */
[----:B------:R-:W-:Y:S01]  /*bb530*/  IMAD.MOV.U32 R64, RZ, RZ, R222 ;  /* 0x000000ffff407224 */ /* 0x000fe200078e00de */
[----:B------:R-:W-:Y:S01]  /*bb540*/  MOV R65, R223 ;  /* 0x000000df00417202 */ /* 0x000fe20000000f00 */
[----:B------:R-:W-:Y:S02]  /*bb550*/  IMAD.MOV.U32 R66, RZ, RZ, R234 ;  /* 0x000000ffff427224 */ /* 0x000fe400078e00ea */
[----:B------:R-:W-:Y:S01]  /*bb560*/  IMAD.MOV.U32 R67, RZ, RZ, R235 ;  /* 0x000000ffff437224 */ /* 0x000fe200078e00eb */
[----:B------:R-:W-:Y:S01]  /*bb570*/  LDS R132, [R250+0x89000] ;  /* 0x08900000fa847984 */ /* 0x000fe20000000800 */
[C---:B---3--:R-:W-:Y:S03]  /*bb580*/  HMMA.1688.F32.TF32 R28, R240.reuse, R10, R44 ;  /* 0x0000000af01c723c */ /* 0x048fe6000008102c */
[----:B------:R-:W-:Y:S04]  /*bb590*/  LDS R134, [R250+0x89800] ;  /* 0x08980000fa867984 */ /* 0x000fe80000000800 */
[----:B------:R-:W-:Y:S04]  /*bb5a0*/  LDS R133, [R251+0x89000] ;  /* 0x08900000fb857984 */ /* 0x000fe80000000800 */
[----:B------:R-:W1:Y:S11]  /*bb5b0*/  LDS R135, [R251+0x89800] ;  /* 0x08980000fb877984 */ /* 0x000e760000000800 */
[----:B------:R-:W-:Y:S01]  /*bb5c0*/  @!UPT UIADD3 URZ, URZ, URZ, URZ ;  /* 0x0000003f3f3ff290 */ /* 0x000fe2000fffe03f */
[----:B------:R-:W-:Y:S01]  /*bb5d0*/  STL [R1+0xeb4], R29 ;  /* 0x000eb41d01007387 */ /* 0x000fe20000100800 */
[----:B------:R2:W-:Y:S02]  /*bb5e0*/  STL.64 [R1+0xeb8], R30 ;  /* 0x000eb81e01007387 */ /* 0x0005e40000100a00 */
[----:B------:R-:W-:Y:S02]  /*bb5f0*/  IMAD.MOV.U32 R247, RZ, RZ, R28 ;  /* 0x000000fffff77224 */ /* 0x000fe400078e001c */
[----:B--2---:R-:W-:Y:S03]  /*bb600*/  HMMA.1688.F32.TF32 R28, R240, R6, R40 ;  /* 0x00000006f01c723c */ /* 0x004fe60000081028 */
[----:B------:R-:W-:Y:S01]  /*bb610*/  STL.64 [R1+0x62a0], R246 ;  /* 0x0062a0f601007387 */ /* 0x000fe20000100a00 */
[----:B------:R-:W-:Y:S02]  /*bb620*/  STL.64 [R1+0x6298], R244 ;  /* 0x006298f401007387 */ /* 0x000fe40000100a00 */
[----:B------:R-:W-:Y:S01]  /*bb630*/  IMAD.MOV.U32 R44, RZ, RZ, R190 ;  /* 0x000000ffff2c7224 */ /* 0x000fe200078e00be */
[----:B------:R-:W-:Y:S01]  /*bb640*/  MOV R40, R166 ;  /* 0x000000a600287202 */ /* 0x000fe20000000f00 */
[----:B------:R-:W-:-:S02]  /*bb650*/  IMAD.MOV.U32 R41, RZ, RZ, R167 ;  /* 0x000000ffff297224 */ /* 0x000fc400078e00a7 */
[----:B------:R-:W-:Y:S01]  /*bb660*/  IMAD.MOV.U32 R42, RZ, RZ, R186 ;  /* 0x000000ffff2a7224 */ /* 0x000fe200078e00ba */
[----:B------:R-:W-:Y:S01]  /*bb670*/  MOV R43, R187 ;  /* 0x000000bb002b7202 */ /* 0x000fe20000000f00 */
[----:B------:R-:W-:-:S11]  /*bb680*/  IMAD.MOV.U32 R45, RZ, RZ, R191 ;  /* 0x000000ffff2d7224 */ /* 0x000fd600078e00bf */
[----:B------:R-:W-:Y:S01]  /*bb690*/  STL.64 [R1+0x1050], R28 ;  /* 0x0010501c01007387 */ /* 0x000fe20000100a00 */
[----:B------:R2:W-:Y:S01]  /*bb6a0*/  STL [R1+0x1058], R30 ;  /* 0x0010581e01007387 */ /* 0x0005e20000100800 */
[----:B------:R-:W-:Y:S02]  /*bb6b0*/  MOV R252, R31 ;  /* 0x0000001f00fc7202 */ /* 0x000fe40000000f00 */
[----:B--2---:R-:W-:Y:S07]  /*bb6c0*/  HMMA.1688.F32.TF32 R28, R240, R238, R36 ;  /* 0x000000eef01c723c */ /* 0x004fee0000081024 */
[----:B------:R-:W-:Y:S01]  /*bb6d0*/  IMAD.MOV.U32 R36, RZ, RZ, R158 ;  /* 0x000000ffff247224 */ /* 0x000fe200078e009e */
[----:B------:R-:W-:Y:S01]  /*bb6e0*/  MOV R37, R159 ;  /* 0x0000009f00257202 */ /* 0x000fe20000000f00 */
[----:B------:R-:W2:Y:S01]  /*bb6f0*/  LDL.LU R158, [R1+0x666c] ;  /* 0x00666c00019e7983 */ /* 0x000ea20000300800 */
[----:B------:R-:W3:Y:S02]  /*bb700*/  LDL.LU R159, [R1+0x6668] ;  /* 0x00666800019f7983 */ /* 0x000ee40000300800 */
[----:B------:R-:W-:-:S02]  /*bb710*/  IMAD.MOV.U32 R38, RZ, RZ, R194 ;  /* 0x000000ffff267224 */ /* 0x000fc400078e00c2 */
[----:B------:R-:W-:Y:S01]  /*bb720*/  IMAD.MOV.U32 R39, RZ, RZ, R195 ;  /* 0x000000ffff277224 */ /* 0x000fe200078e00c3 */
        /* <DEDUP_REMOVED lines=8> */
[----:B------:R-:W-:Y:S01]  /*bb7b0*/  MOV R46, R211 ;  /* 0x000000d3002e7202 */ /* 0x000fe20000000f00 */
[----:B------:R-:W-:Y:S01]  /*bb7c0*/  IMAD.MOV.U32 R47, RZ, RZ, R210 ;  /* 0x000000ffff2f7224 */ /* 0x000fe200078e00d2 */
[----:B------:R-:W4:Y:S01]  /*bb7d0*/  LDL.LU R211, [R1+0x6644] ;  /* 0x0066440001d37983 */ /* 0x000f220000300800 */
[----:B------:R-:W4:Y:S02]  /*bb7e0*/  LDL.LU R210, [R1+0x6640] ;  /* 0x0066400001d27983 */ /* 0x000f240000300800 */
[----:B------:R-:W-:Y:S01]  /*bb7f0*/  IMAD.MOV.U32 R52, RZ, RZ, R207 ;  /* 0x000000ffff347224 */ /* 0x000fe200078e00cf */
[----:B------:R-:W-:Y:S01]  /*bb800*/  MOV R53, R206 ;  /* 0x000000ce00357202 */ /* 0x000fe20000000f00 */
[----:B------:R-:W4:Y:S01]  /*bb810*/  LDL.LU R207, [R1+0x663c] ;  /* 0x00663c0001cf7983 */ /* 0x000f220000300800 */
[----:B------:R-:W4:Y:S02]  /*bb820*/  LDL.LU R206, [R1+0x6638] ;  /* 0x0066380001ce7983 */ /* 0x000f240000300800 */
[----:B------:R-:W-:-:S02]  /*bb830*/  IMAD.MOV.U32 R54, RZ, RZ, R178 ;  /* 0x000000ffff367224 */ /* 0x000fc400078e00b2 */
[----:B------:R-:W-:Y:S01]  /*bb840*/  IMAD.MOV.U32 R55, RZ, RZ, R179 ;  /* 0x000000ffff377224 */ /* 0x000fe200078e00b3 */
[----:B------:R-:W4:Y:S01]  /*bb850*/  LDL.LU R178, [R1+0x6634] ;  /* 0x0066340001b27983 */ /* 0x000f220000300800 */
        /* <DEDUP_REMOVED lines=25> */
[----:B------:R-:W-:-:S02]  /*bb9f0*/  IMAD.MOV.U32 R141, RZ, RZ, R28 ;  /* 0x000000ffff8d7224 */ /* 0x000fc400078e001c */
[----:B------:R-:W-:Y:S01]  /*bba00*/  IMAD.MOV.U32 R140, RZ, RZ, R29 ;  /* 0x000000ffff8c7224 */ /* 0x000fe200078e001d */
[----:B------:R-:W-:Y:S01]  /*bba10*/  MOV R137, R30 ;  /* 0x0000001e00897202 */ /* 0x000fe20000000f00 */
[----:B------:R-:W-:Y:S01]  /*bba20*/  IMAD.MOV.U32 R136, RZ, RZ, R31 ;  /* 0x000000ffff887224 */ /* 0x000fe200078e001f */
[----:B--2---:R-:W-:Y:S01]  /*bba30*/  MOV R85, R158 ;  /* 0x0000009e00557202 */ /* 0x004fe20000000f00 */
[----:B---3--:R-:W-:Y:S02]  /*bba40*/  IMAD.MOV.U32 R84, RZ, RZ, R159 ;  /* 0x000000ffff547224 */ /* 0x008fe400078e009f */
[----:B------:R-:W2:Y:S01]  /*bba50*/  LDL.LU R159, [R1+0x65dc] ;  /* 0x0065dc00019f7983 */ /* 0x000ea20000300800 */
[----:B------:R-:W3:Y:S02]  /*bba60*/  LDL.LU R158, [R1+0x65d8] ;  /* 0x0065d800019e7983 */ /* 0x000ee40000300800 */
[----:B------:R-:W3:Y:S02]  /*bba70*/  LDL.LU R171, [R1+0x65d4] ;  /* 0x0065d40001ab7983 */ /* 0x000ee40000300800 */
[----:B------:R-:W3:Y:S01]  /*bba80*/  LDL.LU R170, [R1+0x65d0] ;  /* 0x0065d00001aa7983 */ /* 0x000ee20000300800 */
[----:B----4-:R-:W-:Y:S01]  /*bba90*/  MOV R88, R167 ;  /* 0x000000a700587202 */ /* 0x010fe20000000f00 */
        /* <DEDUP_REMOVED lines=15> */
[----:B------:R-:W-:Y:S02]  /*bbb90*/  IMAD.MOV.U32 R30, RZ, RZ, R179 ;  /* 0x000000ffff1e7224 */ /* 0x000fe400078e00b3 */
[----:B------:R-:W-:Y:S01]  /*bbba0*/  IMAD.MOV.U32 R31, RZ, RZ, R178 ;  /* 0x000000ffff1f7224 */ /* 0x000fe200078e00b2 */
[----:B------:R-:W-:Y:S01]  /*bbbb0*/  MOV R29, R182 ;  /* 0x000000b6001d7202 */ /* 0x000fe20000000f00 */
[----:B------:R-:W-:-:S02]  /*bbbc0*/  IMAD.MOV.U32 R28, RZ, RZ, R183 ;  /* 0x000000ffff1c7224 */ /* 0x000fc400078e00b7 */
        /* <DEDUP_REMOVED lines=27> */
[----:B------:R-:W4:Y:S02]  /*bbd80*/  LDL.LU R155, [R1+0x6570] ;  /* 0x00657000019b7983 */ /* 0x000f240000300800 */
        /* <DEDUP_REMOVED lines=8> */
[----:B------:R-:W-:Y:S01]  /*bbe10*/  IMAD.MOV.U32 R98, RZ, RZ, R210 ;  /* 0x000000ffff627224 */ /* 0x000fe200078e00d2 */
[----:B------:R-:W-:Y:S02]  /*bbe20*/  MOV R99, R211 ;  /* 0x000000d300637202 */ /* 0x000fe40000000f00 */
[----:B------:R-:W-:Y:S01]  /*bbe30*/  MOV R48, R230 ;  /* 0x000000e600307202 */ /* 0x000fe20000000f00 */
[----:B------:R-:W-:Y:S02]  /*bbe40*/  IMAD.MOV.U32 R49, RZ, RZ, R231 ;  /* 0x000000ffff317224 */ /* 0x000fe400078e00e7 */
[----:B------:R-:W-:Y:S01]  /*bbe50*/  IMAD.MOV.U32 R50, RZ, RZ, R226 ;  /* 0x000000ffff327224 */ /* 0x000fe200078e00e2 */
[----:B------:R-:W-:Y:S01]  /*bbe60*/  MOV R51, R227 ;  /* 0x000000e300337202 */ /* 0x000fe20000000f00 */
[----:B--2---:R-:W-:Y:S01]  /*bbe70*/  IMAD.MOV.U32 R109, RZ, RZ, R159 ;  /* 0x000000ffff6d7224 */ /* 0x004fe200078e009f */
[----:B---3--:R-:W-:Y:S02]  /*bbe80*/  MOV R108, R158 ;  /* 0x0000009e006c7202 */ /* 0x008fe40000000f00 */
[----:B------:R-:W2:Y:S01]  /*bbe90*/  LDL.LU R158, [R1+0x656c] ;  /* 0x00656c00019e7983 */ /* 0x000ea20000300800 */
[----:B------:R-:W2:Y:S02]  /*bbea0*/  LDL.LU R159, [R1+0x6568] ;  /* 0x00656800019f7983 */ /* 0x000ea40000300800 */
[----:B------:R-:W3:Y:S02]  /*bbeb0*/  LDL.LU R162, [R1+0x6564] ;  /* 0x0065640001a27983 */ /* 0x000ee40000300800 */
[----:B------:R-:W3:Y:S02]  /*bbec0*/  LDL.LU R163, [R1+0x6560] ;  /* 0x0065600001a37983 */ /* 0x000ee40000300800 */
[----:B----4-:R-:W-:-:S02]  /*bbed0*/  IMAD.MOV.U32 R112, RZ, RZ, R166 ;  /* 0x000000ffff707224 */ /* 0x010fc400078e00a6 */
[----:B------:R-:W-:Y:S01]  /*bbee0*/  IMAD.MOV.U32 R113, RZ, RZ, R167 ;  /* 0x000000ffff717224 */ /* 0x000fe200078e00a7 */
[----:B------:R-:W4:Y:S01]  /*bbef0*/  LDL.LU R166, [R1+0x655c] ;  /* 0x00655c0001a67983 */ /* 0x000f220000300800 */
[----:B------:R-:W4:Y:S01]  /*bbf00*/  LDL.LU R167, [R1+0x6558] ;  /* 0x0065580001a77983 */ /* 0x000f220000300800 */
[----:B------:R-:W-:Y:S01]  /*bbf10*/  MOV R114, R170 ;  /* 0x000000aa00727202 */ /* 0x000fe20000000f00 */
[----:B------:R-:W-:Y:S01]  /*bbf20*/  IMAD.MOV.U32 R115, RZ, RZ, R171 ;  /* 0x000000ffff737224 */ /* 0x000fe200078e00ab */
[----:B------:R-:W2:Y:S01]  /*bbf30*/  LDL.LU R170, [R1+0x6554] ;  /* 0x0065540001aa7983 */ /* 0x000ea20000300800 */
[----:B------:R-:W2:Y:S02]  /*bbf40*/  LDL.LU R171, [R1+0x6550] ;  /* 0x0065500001ab7983 */ /* 0x000ea40000300800 */
        /* <DEDUP_REMOVED lines=44> */
[----:B------:R1:W-:Y:S02]  /*bc210*/  STL [R1+0x6228], R140 ;  /* 0x0062288c01007387 */ /* 0x0003e40000100800 */
[----:B------:R1:W-:Y:S02]  /*bc220*/  STL [R1+0x6224], R141 ;  /* 0x0062248d01007387 */ /* 0x0003e40000100800 */
[----:B------:R1:W-:Y:S01]  /*bc230*/  STL [R1+0x6220], R137 ;  /* 0x0062208901007387 */ /* 0x0003e20000100800 */
[C---:B------:R-:W-:Y:S08]  /*bc240*/  HMMA.1688.F32.TF32 R56, R240.reuse, R154, R56 ;  /* 0x0000009af038723c */ /* 0x040ff00000081038 */
[C---:B------:R-:W-:Y:S08]  /*bc250*/  HMMA.1688.F32.TF32 R44, R240.reuse, R142, R44 ;  /* 0x0000008ef02c723c */ /* 0x040ff0000008102c */
[C---:B--2---:R-:W-:Y:S08]  /*bc260*/  HMMA.1688.F32.TF32 R120, R240.reuse, R234, R120 ;  /* 0x000000eaf078723c */ /* 0x044ff00000081078 */
[C---:B---3--:R-:W-:Y:S08]  /*bc270*/  HMMA.1688.F32.TF32 R116, R240.reuse, R230, R116 ;  /* 0x000000e6f074723c */ /* 0x048ff00000081074 */
[----:B------:R-:W-:Y:S07]  /*bc280*/  HMMA.1688.F32.TF32 R124, R240, R226, R124 ;  /* 0x000000e2f07c723c */ /* 0x000fee000008107c */
[----:B------:R2:W-:Y:S01]  /*bc290*/  STL.64 [R1+0x1760], R120 ;  /* 0x0017607801007387 */ /* 0x0005e20000100a00 */
[----:B------:R-:W-:-:S02]  /*bc2a0*/  IMAD.MOV.U32 R145, RZ, RZ, R122 ;  /* 0x000000ffff917224 */ /* 0x000fc400078e007a */
[----:B------:R-:W-:-:S06]  /*bc2b0*/  IMAD.MOV.U32 R144, RZ, RZ, R123 ;  /* 0x000000ffff907224 */ /* 0x000fcc00078e007b */
[----:B-1----:R-:W-:Y:S01]  /*bc2c0*/  MOV R140, R116 ;  /* 0x00000074008c7202 */ /* 0x002fe20000000f00 */
[----:B------:R-:W-:Y:S01]  /*bc2d0*/  IMAD.MOV.U32 R141, RZ, RZ, R117 ;  /* 0x000000ffff8d7224 */ /* 0x000fe200078e0075 */
[----:B------:R1:W-:Y:S01]  /*bc2e0*/  STL [R1+0x175c], R119 ;  /* 0x00175c7701007387 */ /* 0x0003e20000100800 */
[----:B------:R-:W-:Y:S01]  /*bc2f0*/  IMAD.MOV.U32 R137, RZ, RZ, R118 ;  /* 0x000000ffff897224 */ /* 0x000fe200078e0076 */
[C---:B--2---:R-:W-:Y:S08]  /*bc300*/  HMMA.1688.F32.TF32 R120, R240.reuse, R222, R112 ;  /* 0x000000def078723c */ /* 0x044ff00000081070 */
[C---:B-1----:R-:W-:Y:S08]  /*bc310*/  HMMA.1688.F32.TF32 R116, R240.reuse, R218, R108 ;  /* 0x000000daf074723c */ /* 0x042ff0000008106c */
[C---:B------:R-:W-:Y:S08]  /*bc320*/  HMMA.1688.F32.TF32 R112, R240.reuse, R214, R104 ;  /* 0x000000d6f070723c */ /* 0x040ff00000081068 */
[C---:B------:R-:W-:Y:S08]  /*bc330*/  HMMA.1688.F32.TF32 R108, R240.reuse, R210, R100 ;  /* 0x000000d2f06c723c */ /* 0x040ff00000081064 */
[C---:B------:R-:W-:Y:S08]  /*bc340*/  HMMA.1688.F32.TF32 R104, R240.reuse, R206, R128 ;  /* 0x000000cef068723c */ /* 0x040ff00000081080 */
[C---:B------:R-:W-:Y:S08]  /*bc350*/  HMMA.1688.F32.TF32 R100, R240.reuse, R202, R32 ;  /* 0x000000caf064723c */ /* 0x040ff00000081020 */
[C---:B------:R-:W-:Y:S08]  /*bc360*/  HMMA.1688.F32.TF32 R32, R240.reuse, R198, R28 ;  /* 0x000000c6f020723c */ /* 0x040ff0000008101c */
[C---:B------:R-:W-:Y:S01]  /*bc370*/  HMMA.1688.F32.TF32 R28, R240.reuse, R194, R96 ;  /* 0x000000c2f01c723c */ /* 0x040fe20000081060 */
[----:B------:R-:W-:Y:S01]  /*bc380*/  STL.64 [R1+0x1740], R124 ;  /* 0x0017407c01007387 */ /* 0x000fe20000100a00 */
[----:B------:R-:W-:Y:S06]  /*bc390*/  STL.64 [R1+0x1748], R126 ;  /* 0x0017487e01007387 */ /* 0x000fec0000100a00 */
        /* <DEDUP_REMOVED lines=17> */
[C---:B-1----:R-:W-:Y:S08]  /*bc4b0*/  HMMA.1688.F32.TF32 R32, R240.reuse, R186, R88 ;  /* 0x000000baf020723c */ /* 0x042ff00000081058 */
[C---:B--2---:R-:W-:Y:S01]  /*bc4c0*/  HMMA.1688.F32.TF32 R28, R240.reuse, R182, R84 ;  /* 0x000000b6f01c723c */ /* 0x044fe20000081054 */
[----:B------:R-:W-:Y:S01]  /*bc4d0*/  STL.64 [R1+0xe0], R92 ;  /* 0x0000e05c01007387 */ /* 0x000fe20000100a00 */
[----:B------:R-:W-:Y:S06]  /*bc4e0*/  STL.64 [R1+0xe8], R94 ;  /* 0x0000e85e01007387 */ /* 0x000fec0000100a00 */
[C---:B------:R-:W-:Y:S07]  /*bc4f0*/  HMMA.1688.F32.TF32 R80, R240.reuse, R178, R80 ;  /* 0x000000b2f050723c */ /* 0x040fee0000081050 */
[----:B------:R-:W-:Y:S01]  /*bc500*/  STL.64 [R1+0xd0], R32 ;  /* 0x0000d02001007387 */ /* 0x000fe20000100a00 */
[----:B------:R1:W-:Y:S07]  /*bc510*/  STL.64 [R1+0xd8], R34 ;  /* 0x0000d82201007387 */ /* 0x0003ee0000100a00 */
[----:B------:R-:W-:Y:S02]  /*bc520*/  STL.64 [R1+0xc0], R28 ;  /* 0x0000c01c01007387 */ /* 0x000fe40000100a00 */
[----:B------:R2:W-:Y:S01]  /*bc530*/  STL.64 [R1+0xc8], R30 ;  /* 0x0000c81e01007387 */ /* 0x0005e20000100a00 */
[C---:B-1----:R-:W-:Y:S08]  /*bc540*/  HMMA.1688.F32.TF32 R32, R240.reuse, R174, R76 ;  /* 0x000000aef020723c */ /* 0x042ff0000008104c */
[C---:B--2---:R-:W-:Y:S01]  /*bc550*/  HMMA.1688.F32.TF32 R28, R240.reuse, R170, R72 ;  /* 0x000000aaf01c723c */ /* 0x044fe20000081048 */
[----:B------:R-:W-:Y:S01]  /*bc560*/  STL.64 [R1+0xb0], R80 ;  /* 0x0000b05001007387 */ /* 0x000fe20000100a00 */
[----:B------:R-:W-:Y:S06]  /*bc570*/  STL.64 [R1+0xb8], R82 ;  /* 0x0000b85201007387 */ /* 0x000fec0000100a00 */
[C---:B----4-:R-:W-:Y:S07]  /*bc580*/  HMMA.1688.F32.TF32 R68, R240.reuse, R166, R68 ;  /* 0x000000a6f044723c */ /* 0x050fee0000081044 */
[----:B------:R-:W-:Y:S01]  /*bc590*/  STL.64 [R1+0xa0], R32 ;  /* 0x0000a02001007387 */ /* 0x000fe20000100a00 */
[----:B------:R1:W-:Y:S07]  /*bc5a0*/  STL.64 [R1+0xa8], R34 ;  /* 0x0000a82201007387 */ /* 0x0003ee0000100a00 */
[----:B------:R-:W-:Y:S02]  /*bc5b0*/  STL.64 [R1+0x90], R28 ;  /* 0x0000901c01007387 */ /* 0x000fe40000100a00 */
[----:B------:R2:W-:Y:S01]  /*bc5c0*/  STL.64 [R1+0x98], R30 ;  /* 0x0000981e01007387 */ /* 0x0005e20000100a00 */
[C---:B-1----:R-:W-:Y:S08]  /*bc5d0*/  HMMA.1688.F32.TF32 R32, R240.reuse, R162, R64 ;  /* 0x000000a2f020723c */ /* 0x042ff00000081040 */
[C---:B--2---:R-:W-:Y:S01]  /*bc5e0*/  HMMA.1688.F32.TF32 R28, R240.reuse, R158, R60 ;  /* 0x0000009ef01c723c */ /* 0x044fe2000008103c */
[----:B------:R-:W-:Y:S01]  /*bc5f0*/  STL.64 [R1+0x80], R68 ;  /* 0x0000804401007387 */ /* 0x000fe20000100a00 */
[----:B------:R-:W-:Y:S11]  /*bc600*/  STL.64 [R1+0x88], R70 ;  /* 0x0000884601007387 */ /* 0x000ff60000100a00 */
[----:B------:R-:W-:Y:S02]  /*bc610*/  @!UPT UIADD3 URZ, URZ, URZ, URZ ;  /* 0x0000003f3f3ff290 */ /* 0x000fe4000fffe03f */
        /* <DEDUP_REMOVED lines=13> */
[----:B-1----:R-:W-:Y:S08]  /*bc6f0*/  HMMA.1688.F32.TF32 R32, R240, R138, R40 ;  /* 0x0000008af020723c */ /* 0x002ff00000081028 */
[C---:B--2---:R-:W-:Y:S01]  /*bc700*/  HMMA.1688.F32.TF32 R28, R132.reuse, R26, R36 ;  /* 0x0000001a841c723c */ /* 0x044fe20000081024 */
[----:B------:R1:W-:Y:S01]  /*bc710*/  STL.64 [R1+0x20], R44 ;  /* 0x0000202c01007387 */ /* 0x0003e20000100a00 */
[----:B------:R2:W-:Y:S02]  /*bc720*/  STL.64 [R1+0x28], R46 ;  /* 0x0000282e01007387 */ /* 0x0005e40000100a00 */
[----:B------:R-:W3:Y:S01]  /*bc730*/  LDL.LU R36, [R1+0x130] ;  /* 0x0001300001247983 */ /* 0x000ee20000300800 */
[----:B------:R-:W-:Y:S04]  /*bc740*/  LDS R240, [R0+0x89080] ;  /* 0x0890800000f07984 */ /* 0x000fe80000000800 */
[----:B------:R-:W-:Y:S04]  /*bc750*/  LDS R242, [R0+0x89880] ;  /* 0x0898800000f27984 */ /* 0x000fe80000000800 */
[----:B------:R-:W-:Y:S04]  /*bc760*/  LDS R241, [R2+0x89080] ;  /* 0x0890800002f17984 */ /* 0x000fe80000000800 */
[----:B------:R-:W4:Y:S04]  /*bc770*/  LDS R243, [R2+0x89880] ;  /* 0x0898800002f37984 */ /* 0x000f280000000800 */
[----:B------:R-:W-:Y:S01]  /*bc780*/  STL.64 [R1+0x10], R32 ;  /* 0x0000102001007387 */ /* 0x000fe20000100a00 */
[----:B------:R-:W-:Y:S02]  /*bc790*/  STL.64 [R1+0x18], R34 ;  /* 0x0000182201007387 */ /* 0x000fe40000100a00 */
[----:B------:R4:W-:Y:S02]  /*bc7a0*/  STL.64 [R1], R28 ;  /* 0x0000001c01007387 */ /* 0x0009e40000100a00 */
[----:B------:R4:W-:Y:S01]  /*bc7b0*/  STL.64 [R1+0x8], R30 ;  /* 0x0000081e01007387 */ /* 0x0009e20000100a00 */
[----:B------:R-:W3:Y:S01]  /*bc7c0*/  LDL.LU R37, [R1+0x134] ;  /* 0x0001340001257983 */ /* 0x000ee20000300800 */
[----:B------:R-:W3:Y:S02]  /*bc7d0*/  LDL.LU R38, [R1+0x138] ;  /* 0x0001380001267983 */ /* 0x000ee40000300800 */
[----:B------:R-:W3:Y:S02]  /*bc7e0*/  LDL.LU R39, [R1+0x13c] ;  /* 0x00013c0001277983 */ /* 0x000ee40000300800 */
[----:B-1----:R-:W3:Y:S01]  /*bc7f0*/  LDL.LU R44, [R1+0x150] ;  /* 0x00015000012c7983 */ /* 0x002ee20000300800 */
[----:B------:R-:W3:Y:S01]  /*bc800*/  LDL.LU R45, [R1+0x154] ;  /* 0x00015400012d7983 */ /* 0x000ee20000300800 */
[----:B--2---:R-:W3:Y:S02]  /*bc810*/  LDL.LU R46, [R1+0x158] ;  /* 0x00015800012e7983 */ /* 0x004ee40000300800 */
[----:B------:R-:W3:Y:S02]  /*bc820*/  LDL.LU R47, [R1+0x15c] ;  /* 0x00015c00012f7983 */ /* 0x000ee40000300800 */
        /* <DEDUP_REMOVED lines=40> */
[----:B----4-:R-:W4:Y:S01]  /*bcab0*/  LDL.LU R28, [R1+0x930] ;  /* 0x00093000011c7983 */ /* 0x010f220000300800 */
[----:B------:R-:W4:Y:S01]  /*bcac0*/  LDL.LU R29, [R1+0x934] ;  /* 0x00093400011d7983 */ /* 0x000f220000300800 */
[----:B------:R-:W4:Y:S02]  /*bcad0*/  LDL.LU R30, [R1+0x938] ;  /* 0x00093800011e7983 */ /* 0x000f240000300800 */
        /* <DEDUP_REMOVED lines=65> */
[C---:B------:R-:W-:Y:S07]  /*bcef0*/  HMMA.1688.F32.TF32 R124, R132.reuse, R6, R124 ;  /* 0x00000006847c723c */ /* 0x040fee000008107c */
[----:B------:R-:W-:Y:S01]  /*bcf00*/  STL.64 [R1+0x16b0], R248 ;  /* 0x0016b0f801007387 */ /* 0x000fe20000100a00 */
[----:B------:R1:W-:Y:S03]  /*bcf10*/  STL.64 [R1+0x16b8], R250 ;  /* 0x0016b8fa01007387 */ /* 0x0003e60000100a00 */
[----:B-1----:R-:W2:Y:S01]  /*bcf20*/  LDL.LU.64 R250, [R1+0x64c8] ;  /* 0x0064c80001fa7983 */ /* 0x002ea20000300a00 */
[----:B------:R-:W-:Y:S02]  /*bcf30*/  STL.64 [R1+0x16a0], R244 ;  /* 0x0016a0f401007387 */ /* 0x000fe40000100a00 */
[----:B------:R-:W-:Y:S01]  /*bcf40*/  STL.64 [R1+0x16a8], R246 ;  /* 0x0016a8f601007387 */ /* 0x000fe20000100a00 */
[----:B------:R-:W-:Y:S04]  /*bcf50*/  STL.64 [R1+0x1690], R120 ;  /* 0x0016907801007387 */ /* 0x000fe80000100a00 */
[----:B------:R1:W-:Y:S01]  /*bcf60*/  STL.64 [R1+0x1698], R122 ;  /* 0x0016987a01007387 */ /* 0x0003e20000100a00 */
[----:B------:R-:W-:Y:S02]  /*bcf70*/  STL.64 [R1+0x1680], R116 ;  /* 0x0016807401007387 */ /* 0x000fe40000100a00 */
[----:B------:R3:W-:Y:S01]  /*bcf80*/  STL.64 [R1+0x1688], R118 ;  /* 0x0016887601007387 */ /* 0x0007e20000100a00 */
[C---:B-1----:R-:W-:Y:S08]  /*bcf90*/  HMMA.1688.F32.TF32 R120, R132.reuse, R238, R112 ;  /* 0x000000ee8478723c */ /* 0x042ff00000081070 */
[C---:B---3--:R-:W-:Y:S08]  /*bcfa0*/  HMMA.1688.F32.TF32 R116, R132.reuse, R234, R108 ;  /* 0x000000ea8474723c */ /* 0x048ff0000008106c */
        /* <DEDUP_REMOVED lines=26> */
[C---:B---3--:R-:W-:Y:S01]  /*bd150*/  HMMA.1688.F32.TF32 R28, R132.reuse, R198, R84 ;  /* 0x000000c6841c723c */ /* 0x048fe20000081054 */
        /* <DEDUP_REMOVED lines=36> */
[----:B------:R1:W-:Y:S01]  /*bd3a0*/  STL.64 [R1+0x170], R44 ;  /* 0x0001702c01007387 */ /* 0x0003e20000100a00 */
[----:B------:R3:W-:Y:S02]  /*bd3b0*/  STL.64 [R1+0x178], R46 ;  /* 0x0001782e01007387 */ /* 0x0007e40000100a00 */
[----:B------:R-:W4:Y:S11]  /*bd3c0*/  LDL.LU R40, [R1+0x810] ;  /* 0x0008100001287983 */ /* 0x000f360000300800 */
[----:B------:R-:W-:Y:S01]  /*bd3d0*/  STL.64 [R1+0x160], R32 ;  /* 0x0001602001007387 */ /* 0x000fe20000100a00 */
[----:B------:R-:W-:Y:S07]  /*bd3e0*/  STL.64 [R1+0x168], R34 ;  /* 0x0001682201007387 */ /* 0x000fee0000100a00 */
        /* <DEDUP_REMOVED lines=47> */
[----:B---3--:R-:W3:Y:S02]  /*bd6e0*/  LDL.LU R46, [R1+0x828] ;  /* 0x00082800012e7983 */ /* 0x008ee40000300800 */
[----:B------:R-:W3:Y:S02]  /*bd6f0*/  LDL.LU R47, [R1+0x82c] ;  /* 0x00082c00012f7983 */ /* 0x000ee40000300800 */
[----:B------:R-:W3:Y:S01]  /*bd700*/  LDL.LU R36, [R1+0x800] ;  /* 0x0008000001247983 */ /* 0x000ee20000300800 */
[----:B------:R-:W3:Y:S01]  /*bd710*/  LDL.LU R37, [R1+0x804] ;  /* 0x0008040001257983 */ /* 0x000ee20000300800 */
[----:B------:R-:W3:Y:S02]  /*bd720*/  LDL.LU R38, [R1+0x808] ;  /* 0x0008080001267983 */ /* 0x000ee40000300800 */
[----:B------:R-:W3:Y:S01]  /*bd730*/  LDL.LU R39, [R1+0x80c] ;  /* 0x00080c0001277983 */ /* 0x000ee20000300800 */
[----:B--2---:R-:W-:Y:S04]  /*bd740*/  LDS R248, [R250+0x89180] ;  /* 0x08918000faf87984 */ /* 0x004fe80000000800 */
[----:B------:R-:W-:Y:S01]  /*bd750*/  LDS R249, [R251+0x89180] ;  /* 0x08918000fbf97984 */ /* 0x000fe20000000800 */
[C---:B----4-:R-:W-:Y:S08]  /*bd760*/  HMMA.1688.F32.TF32 R28, R132.reuse, R146, R84 ;  /* 0x00000092841c723c */ /* 0x050ff00000081054 */
[C---:B------:R-:W-:Y:S08]  /*bd770*/  HMMA.1688.F32.TF32 R80, R132.reuse, R142, R80 ;  /* 0x0000008e8450723c */ /* 0x040ff00000081050 */
[----:B------:R-:W-:Y:S01]  /*bd780*/  HMMA.1688.F32.TF32 R32, R132, R138, R76 ;  /* 0x0000008a8420723c */ /* 0x000fe2000008104c */
[----:B------:R-:W-:Y:S04]  /*bd790*/  LDS R132, [R250+0x89080] ;  /* 0x08908000fa847984 */ /* 0x000fe80000000800 */
[----:B------:R-:W-:Y:S04]  /*bd7a0*/  LDS R134, [R250+0x89880] ;  /* 0x08988000fa867984 */ /* 0x000fe80000000800 */
[----:B------:R-:W-:Y:S04]  /*bd7b0*/  LDS R133, [R251+0x89080] ;  /* 0x08908000fb857984 */ /* 0x000fe80000000800 */
[----:B------:R-:W1:Y:S04]  /*bd7c0*/  LDS R135, [R251+0x89880] ;  /* 0x08988000fb877984 */ /* 0x000e680000000800 */
[----:B------:R-:W-:Y:S01]  /*bd7d0*/  STL.64 [R1+0x140], R28 ;  /* 0x0001401c01007387 */ /* 0x000fe20000100a00 */
[----:B------:R2:W-:Y:S02]  /*bd7e0*/  STL.64 [R1+0x148], R30 ;  /* 0x0001481e01007387 */ /* 0x0005e40000100a00 */
[C---:B--2---:R-:W-:Y:S01]  /*bd7f0*/  HMMA.1688.F32.TF32 R28, R240.reuse, R26, R72 ;  /* 0x0000001af01c723c */ /* 0x044fe20000081048 */
[----:B------:R-:W-:Y:S01]  /*bd800*/  STL.64 [R1+0x130], R80 ;  /* 0x0001305001007387 */ /* 0x000fe20000100a00 */
[----:B------:R-:W-:Y:S02]  /*bd810*/  STL.64 [R1+0x138], R82 ;  /* 0x0001385201007387 */ /* 0x000fe40000100a00 */
[----:B------:R-:W-:Y:S02]  /*bd820*/  STL.64 [R1+0x120], R32 ;  /* 0x0001202001007387 */ /* 0x000fe40000100a00 */
[----:B------:R2:W-:Y:S02]  /*bd830*/  STL.64 [R1+0x128], R34 ;  /* 0x0001282201007387 */ /* 0x0005e40000100a00 */
[C---:B--2---:R-:W-:Y:S11]  /*bd840*/  HMMA.1688.F32.TF32 R32, R240.reuse, R22, R68 ;  /* 0x00000016f020723c */ /* 0x044ff60000081044 */
[----:B------:R-:W-:Y:S04]  /*bd850*/  @!UPT UIADD3 URZ, URZ, URZ, URZ ;  /* 0x0000003f3f3ff290 */ /* 0x000fe8000fffe03f */
[----:B------:R2:W-:Y:S01]  /*bd860*/  STL.64 [R1+0x118], R30 ;  /* 0x0001181e01007387 */ /* 0x0005e20000100a00 */
[----:B------:R-:W-:Y:S01]  /*bd870*/  MOV R236, R28 ;  /* 0x0000001c00ec7202 */ /* 0x000fe20000000f00 */
[----:B------:R-:W-:Y:S02]  /*bd880*/  IMAD.MOV.U32 R237, RZ, RZ, R29 ;  /* 0x000000ffffed7224 */ /* 0x000fe400078e001d */
[C---:B--2---:R-:W-:Y:S03]  /*bd890*/  HMMA.1688.F32.TF32 R28, R240.reuse, R18, R64 ;  /* 0x00000012f01c723c */ /* 0x044fe60000081040 */
[----:B------:R-:W-:Y:S01]  /*bd8a0*/  STL [R1+0x620c], R237 ;  /* 0x00620ced01007387 */ /* 0x000fe20000100800 */
[----:B------:R-:W-:Y:S02]  /*bd8b0*/  STL [R1+0x6208], R236 ;  /* 0x006208ec01007387 */ /* 0x000fe40000100800 */
[----:B------:R-:W-:Y:S02]  /*bd8c0*/  STL.64 [R1+0x1520], R32 ;  /* 0x0015202001007387 */ /* 0x000fe40000100a00 */
[C---:B------:R-:W-:Y:S01]  /*bd8d0*/  HMMA.1688.F32.TF32 R60, R240.reuse, R14, R60 ;  /* 0x0000000ef03c723c */ /* 0x040fe2000008103c */
[----:B------:R2:W-:Y:S07]  /*bd8e0*/  STL.64 [R1+0x1528], R34 ;  /* 0x0015282201007387 */ /* 0x0005ee0000100a00 */
[----:B--2---:R-:W-:Y:S07]  /*bd8f0*/  HMMA.1688.F32.TF32 R32, R240, R10, R56 ;  /* 0x0000000af020723c */ /* 0x004fee0000081038 */
[----:B------:R2:W-:Y:S01]  /*bd900*/  STL.64 [R1+0x1510], R28 ;  /* 0x0015101c01007387 */ /* 0x0005e20000100a00 */
[----:B------:R-:W-:Y:S01]  /*bd910*/  IMAD.MOV.U32 R237, RZ, RZ, R30 ;  /* 0x000000ffffed7224 */ /* 0x000fe200078e001e */
[----:B------:R-:W-:-:S02]  /*bd920*/  MOV R236, R31 ;  /* 0x0000001f00ec7202 */ /* 0x000fc40000000f00 */
[C---:B--2---:R-:W-:Y:S03]  /*bd930*/  HMMA.1688.F32.TF32 R28, R240.reuse, R6, R52 ;  /* 0x00000006f01c723c */ /* 0x044fe60000081034 */
[----:B------:R-:W-:Y:S01]  /*bd940*/  STL [R1+0x6214], R236 ;  /* 0x006214ec01007387 */ /* 0x000fe20000100800 */
[----:B------:R-:W-:Y:S02]  /*bd950*/  STL [R1+0x6210], R237 ;  /* 0x006210ed01007387 */ /* 0x000fe40000100800 */
[----:B------:R-:W-:Y:S02]  /*bd960*/  STL.64 [R1+0x1500], R60 ;  /* 0x0015003c01007387 */ /* 0x000fe40000100a00 */
[----:B------:R-:W-:Y:S04]  /*bd970*/  STL.64 [R1+0x1508], R62 ;  /* 0x0015083e01007387 */ /* 0x000fe80000100a00 */
[----:B------:R-:W-:Y:S01]  /*bd980*/  STL.64 [R1+0x14f0], R32 ;  /* 0x0014f02001007387 */ /* 0x000fe20000100a00 */
[----:B------:R2:W-:Y:S02]  /*bd990*/  STL.64 [R1+0x14f8], R34 ;  /* 0x0014f82201007387 */ /* 0x0005e40000100a00 */
[----:B--2---:R-:W-:Y:S08]  /*bd9a0*/  HMMA.1688.F32.TF32 R32, R240, R238, R48 ;  /* 0x000000eef020723c */ /* 0x004ff00000081030 */
[----:B------:R3:W-:Y:S01]  /*bd9b0*/  STL.64 [R1+0x14e0], R28 ;  /* 0x0014e01c01007387 */ /* 0x0007e20000100a00 */
[----:B------:R-:W-:-:S02]  /*bd9c0*/  IMAD.MOV.U32 R236, RZ, RZ, R30 ;  /* 0x000000ffffec7224 */ /* 0x000fc400078e001e */
[----:B------:R-:W-:Y:S02]  /*bd9d0*/  IMAD.MOV.U32 R237, RZ, RZ, R31 ;  /* 0x000000ffffed7224 */ /* 0x000fe400078e001f */
[C---:B---3--:R-:W-:Y:S03]  /*bd9e0*/  HMMA.1688.F32.TF32 R28, R240.reuse, R234, R44 ;  /* 0x000000eaf01c723c */ /* 0x048fe6000008102c */
[----:B------:R-:W-:Y:S01]  /*bd9f0*/  STL [R1+0x621c], R237 ;  /* 0x00621ced01007387 */ /* 0x000fe20000100800 */
[----:B------:R-:W-:Y:S06]  /*bda00*/  STL [R1+0x6218], R236 ;  /* 0x006218ec01007387 */ /* 0x000fec0000100800 */
[----:B------:R-:W-:Y:S01]  /*bda10*/  STL.64 [R1+0x14d0], R32 ;  /* 0x0014d02001007387 */ /* 0x000fe20000100a00 */
[----:B------:R2:W-:Y:S02]  /*bda20*/  STL.64 [R1+0x14d8], R34 ;  /* 0x0014d82201007387 */ /* 0x0005e40000100a00 */
[----:B--2---:R-:W-:Y:S10]  /*bda30*/  HMMA.1688.F32.TF32 R32, R240, R230, R40 ;  /* 0x000000e6f020723c */ /* 0x004ff40000081028 */
[----:B------:R2:W-:Y:S01]  /*bda40*/  STL.64 [R1+0x14c0], R28 ;  /* 0x0014c01c01007387 */ /* 0x0005e20000100a00 */
[----:B------:R-:W-:Y:S01]  /*bda50*/  MOV R237, R30 ;  /* 0x0000001e00ed7202 */ /* 0x000fe20000000f00 */
[----:B------:R-:W-:-:S02]  /*bda60*/  IMAD.MOV.U32 R236, RZ, RZ, R31 ;  /* 0x000000ffffec7224 */ /* 0x000fc400078e001f */
[----:B------:R-:W3:Y:S01]  /*bda70*/  LDL.LU R48, [R1+0x1d0] ;  /* 0x0001d00001307983 */ /* 0x000ee20000300800 */
[C---:B--2---:R-:W-:Y:S08]  /*bda80*/  HMMA.1688.F32.TF32 R28, R240.reuse, R226, R36 ;  /* 0x000000e2f01c723c */ /* 0x044ff00000081024 */
[----:B------:R-:W-:Y:S01]  /*bda90*/  STL.64 [R1+0x14b0], R32 ;  /* 0x0014b02001007387 */ /* 0x000fe20000100a00 */
[----:B------:R-:W-:Y:S11]  /*bdaa0*/  STL.64 [R1+0x14b8], R34 ;  /* 0x0014b82201007387 */ /* 0x000ff60000100a00 */
[----:B------:R-:W-:Y:S03]  /*bdab0*/  @!UPT UIADD3 URZ, URZ, URZ, URZ ;  /* 0x0000003f3f3ff290 */ /* 0x000fe6000fffe03f */
        /* <DEDUP_REMOVED lines=89> */
[----:B------:R-:W1:Y:S02]  /*be050*/  LDL.LU R44, [R1+0x1c0] ;  /* 0x0001c000012c7983 */ /* 0x000e640000300800 */
[----:B------:R-:W1:Y:S02]  /*be060*/  LDL.LU R45, [R1+0x1c4] ;  /* 0x0001c400012d7983 */ /* 0x000e640000300800 */
[----:B------:R-:W1:Y:S01]  /*be070*/  LDL.LU R46, [R1+0x1c8] ;  /* 0x0001c800012e7983 */ /* 0x000e620000300800 */
[----:B------:R-:W1:Y:S01]  /*be080*/  LDL.LU R47, [R1+0x1cc] ;  /* 0x0001cc00012f7983 */ /* 0x000e620000300800 */
        /* <DEDUP_REMOVED lines=8> */
[C---:B--2---:R-:W-:Y:S08]  /*be110*/  HMMA.1688.F32.TF32 R100, R240.reuse, R202, R100 ;  /* 0x000000caf064723c */ /* 0x044ff00000081064 */
[C---:B---3--:R-:W-:Y:S08]  /*be120*/  HMMA.1688.F32.TF32 R104, R240.reuse, R206, R104 ;  /* 0x000000cef068723c */ /* 0x048ff00000081068 */
[C---:B------:R-:W-:Y:S08]  /*be130*/  HMMA.1688.F32.TF32 R108, R240.reuse, R210, R108 ;  /* 0x000000d2f06c723c */ /* 0x040ff0000008106c */
[C---:B----4-:R-:W-:Y:S08]  /*be140*/  HMMA.1688.F32.TF32 R120, R240.reuse, R222, R116 ;  /* 0x000000def078723c */ /* 0x050ff00000081074 */
[C---:B------:R-:W-:Y:S08]  /*be150*/  HMMA.1688.F32.TF32 R116, R240.reuse, R218, R124 ;  /* 0x000000daf074723c */ /* 0x040ff0000008107c */
[C---:B------:R-:W-:Y:S07]  /*be160*/  HMMA.1688.F32.TF32 R112, R240.reuse, R214, R112 ;  /* 0x000000d6f070723c */ /* 0x040fee0000081070 */
[----:B------:R-:W-:Y:S01]  /*be170*/  STL.64 [R1+0x1490], R120 ;  /* 0x0014907801007387 */ /* 0x000fe20000100a00 */
[----:B------:R-:W-:Y:S07]  /*be180*/  STL.64 [R1+0x1498], R122 ;  /* 0x0014987a01007387 */ /* 0x000fee0000100a00 */
[----:B------:R-:W-:Y:S02]  /*be190*/  STL.64 [R1+0x1480], R116 ;  /* 0x0014807401007387 */ /* 0x000fe40000100a00 */
[----:B------:R-:W-:Y:S06]  /*be1a0*/  STL.64 [R1+0x1488], R118 ;  /* 0x0014887601007387 */ /* 0x000fec0000100a00 */
[----:B------:R-:W-:Y:S01]  /*be1b0*/  STL.64 [R1+0x1470], R112 ;  /* 0x0014707001007387 */ /* 0x000fe20000100a00 */
[----:B------:R-:W-:Y:S02]  /*be1c0*/  STL.64 [R1+0x1478], R114 ;  /* 0x0014787201007387 */ /* 0x000fe40000100a00 */
[----:B------:R-:W-:Y:S02]  /*be1d0*/  STL.64 [R1+0x1460], R108 ;  /* 0x0014606c01007387 */ /* 0x000fe40000100a00 */
[----:B------:R2:W-:Y:S01]  /*be1e0*/  STL.64 [R1+0x1468], R110 ;  /* 0x0014686e01007387 */ /* 0x0005e20000100a00 */
[----:B------:R-:W-:Y:S01]  /*be1f0*/  STL.64 [R1+0x1450], R104 ;  /* 0x0014506801007387 */ /* 0x000fe20000100a00 */
[----:B------:R3:W-:Y:S02]  /*be200*/  STL.64 [R1+0x1458], R106 ;  /* 0x0014586a01007387 */ /* 0x0007e40000100a00 */
[----:B------:R-:W-:Y:S02]  /*be210*/  STL.64 [R1+0x1440], R100 ;  /* 0x0014406401007387 */ /* 0x000fe40000100a00 */
[----:B------:R4:W-:Y:S01]  /*be220*/  STL.64 [R1+0x1448], R102 ;  /* 0x0014486601007387 */ /* 0x0009e20000100a00 */
[C---:B--2---:R-:W-:Y:S08]  /*be230*/  HMMA.1688.F32.TF32 R108, R240.reuse, R198, R128 ;  /* 0x000000c6f06c723c */ /* 0x044ff00000081080 */
[C---:B---3--:R-:W-:Y:S08]  /*be240*/  HMMA.1688.F32.TF32 R104, R240.reuse, R194, R32 ;  /* 0x000000c2f068723c */ /* 0x048ff00000081020 */
[C---:B----4-:R-:W-:Y:S08]  /*be250*/  HMMA.1688.F32.TF32 R100, R240.reuse, R190, R28 ;  /* 0x000000bef064723c */ /* 0x050ff0000008101c */
[C---:B------:R-:W-:Y:S08]  /*be260*/  HMMA.1688.F32.TF32 R32, R240.reuse, R186, R96 ;  /* 0x000000baf020723c */ /* 0x040ff00000081060 */
        /* <DEDUP_REMOVED lines=39> */
[----:B--2---:R-:W-:Y:S08]  /*be4e0*/  HMMA.1688.F32.TF32 R32, R240, R138, R48 ;  /* 0x0000008af020723c */ /* 0x004ff00000081030 */
[C---:B-1----:R-:W-:Y:S01]  /*be4f0*/  HMMA.1688.F32.TF32 R28, R132.reuse, R26, R44 ;  /* 0x0000001a841c723c */ /* 0x042fe2000008102c */
[----:B------:R-:W-:Y:S01]  /*be500*/  STL.64 [R1+0x1360], R52 ;  /* 0x0013603401007387 */ /* 0x000fe20000100a00 */
[----:B------:R-:W-:Y:S03]  /*be510*/  STL.64 [R1+0x1368], R54 ;  /* 0x0013683601007387 */ /* 0x000fe60000100a00 */
        /* <DEDUP_REMOVED lines=8> */
[C---:B--2---:R-:W-:Y:S11]  /*be5a0*/  HMMA.1688.F32.TF32 R28, R132.reuse, R22, R40 ;  /* 0x00000016841c723c */ /* 0x044ff60000081028 */
[----:B------:R-:W-:Y:S11]  /*be5b0*/  @!UPT UIADD3 URZ, URZ, URZ, URZ ;  /* 0x0000003f3f3ff290 */ /* 0x000ff6000fffe03f */
[----:B------:R-:W-:Y:S01]  /*be5c0*/  @!UPT UIADD3 URZ, URZ, URZ, URZ ;  /* 0x0000003f3f3ff290 */ /* 0x000fe2000fffe03f */
[----:B------:R2:W-:Y:S01]  /*be5d0*/  STL.64 [R1+0x1358], R30 ;  /* 0x0013581e01007387 */ /* 0x0005e20000100a00 */
[----:B------:R-:W-:Y:S01]  /*be5e0*/  IMAD.MOV.U32 R148, RZ, RZ, R28 ;  /* 0x000000ffff947224 */ /* 0x000fe200078e001c */
[----:B------:R-:W-:Y:S02]  /*be5f0*/  MOV R149, R29 ;  /* 0x0000001d00957202 */ /* 0x000fe40000000f00 */
[----:B--2---:R-:W-:Y:S11]  /*be600*/  HMMA.1688.F32.TF32 R28, R132, R18, R36 ;  /* 0x00000012841c723c */ /* 0x004ff60000081024 */
[----:B------:R-:W-:Y:S11]  /*be610*/  @!UPT UIADD3 URZ, URZ, URZ, URZ ;  /* 0x0000003f3f3ff290 */ /* 0x000ff6000fffe03f */
[----:B------:R-:W-:Y:S01]  /*be620*/  @!UPT UIADD3 URZ, URZ, URZ, URZ ;  /* 0x0000003f3f3ff290 */ /* 0x000fe2000fffe03f */
[----:B------:R2:W-:Y:S01]  /*be630*/  STL.64 [R1+0x1348], R30 ;  /* 0x0013481e01007387 */ /* 0x0005e20000100a00 */
        /* <DEDUP_REMOVED lines=44> */
[----:B------:R-:W-:-:S02]  /*be900*/  IMAD.MOV.U32 R152, RZ, RZ, R28 ;  /* 0x000000ffff987224 */ /* 0x000fc400078e001c */
[----:B------:R-:W-:Y:S02]  /*be910*/  IMAD.MOV.U32 R153, RZ, RZ, R29 ;  /* 0x000000ffff997224 */ /* 0x000fe400078e001d */
[C---:B--2---:R-:W-:Y:S11]  /*be920*/  HMMA.1688.F32.TF32 R28, R132.reuse, R14, R76 ;  /* 0x0000000e841c723c */ /* 0x044ff6000008104c */
[----:B------:R-:W-:Y:S11]  /*be930*/  @!UPT UIADD3 URZ, URZ, URZ, URZ ;  /* 0x0000003f3f3ff290 */ /* 0x000ff6000fffe03f */
[----:B------:R-:W-:Y:S01]  /*be940*/  @!UPT UIADD3 URZ, URZ, URZ, URZ ;  /* 0x0000003f3f3ff290 */ /* 0x000fe2000fffe03f */
[----:B------:R3:W-:Y:S01]  /*be950*/  STL.64 [R1+0x1338], R30 ;  /* 0x0013381e01007387 */ /* 0x0007e20000100a00 */
[----:B------:R-:W-:Y:S01]  /*be960*/  MOV R156, R28 ;  /* 0x0000001c009c7202 */ /* 0x000fe20000000f00 */
[----:B------:R-:W-:Y:S02]  /*be970*/  IMAD.MOV.U32 R157, RZ, RZ, R29 ;  /* 0x000000ffff9d7224 */ /* 0x000fe400078e001d */
[C---:B---3--:R-:W-:Y:S11]  /*be980*/  HMMA.1688.F32.TF32 R28, R132.reuse, R10, R72 ;  /* 0x0000000a841c723c */ /* 0x048ff60000081048 */
[----:B------:R-:W-:Y:S11]  /*be990*/  @!UPT UIADD3 URZ, URZ, URZ, URZ ;  /* 0x0000003f3f3ff290 */ /* 0x000ff6000fffe03f */
[----:B------:R-:W-:Y:S01]  /*be9a0*/  @!UPT UIADD3 URZ, URZ, URZ, URZ ;  /* 0x0000003f3f3ff290 */ /* 0x000fe2000fffe03f */
[----:B------:R2:W-:Y:S01]  /*be9b0*/  STL.64 [R1+0x1328], R30 ;  /* 0x0013281e01007387 */ /* 0x0005e20000100a00 */
[----:B------:R-:W-:Y:S01]  /*be9c0*/  IMAD.MOV.U32 R160, RZ, RZ, R28 ;  /* 0x000000ffffa07224 */ /* 0x000fe200078e001c */
[----:B------:R-:W-:Y:S02]  /*be9d0*/  MOV R161, R29 ;  /* 0x0000001d00a17202 */ /* 0x000fe40000000f00 */
[C---:B--2---:R-:W-:Y:S11]  /*be9e0*/  HMMA.1688.F32.TF32 R28, R132.reuse, R6, R68 ;  /* 0x00000006841c723c */ /* 0x044ff60000081044 */
[----:B------:R-:W-:Y:S11]  /*be9f0*/  @!UPT UIADD3 URZ, URZ, URZ, URZ ;  /* 0x0000003f3f3ff290 */ /* 0x000ff6000fffe03f */
[----:B------:R-:W-:Y:S01]  /*bea00*/  @!UPT UIADD3 URZ, URZ, URZ, URZ ;  /* 0x0000003f3f3ff290 */ /* 0x000fe2000fffe03f */
[----:B------:R4:W-:Y:S01]  /*bea10*/  STL.64 [R1+0x1318], R30 ;  /* 0x0013181e01007387 */ /* 0x0009e20000100a00 */
[----:B------:R-:W-:Y:S02]  /*bea20*/  IMAD.MOV.U32 R164, RZ, RZ, R28 ;  /* 0x000000ffffa47224 */ /* 0x000fe400078e001c */
[----:B------:R-:W-:Y:S02]  /*bea30*/  IMAD.MOV.U32 R165, RZ, RZ, R29 ;  /* 0x000000ffffa57224 */ /* 0x000fe400078e001d */
[C---:B----4-:R-:W-:Y:S11]  /*bea40*/  HMMA.1688.F32.TF32 R28, R132.reuse, R238, R64 ;  /* 0x000000ee841c723c */ /* 0x050ff60000081040 */
[----:B------:R-:W-:Y:S11]  /*bea50*/  @!UPT UIADD3 URZ, URZ, URZ, URZ ;  /* 0x0000003f3f3ff290 */ /* 0x000ff6000fffe03f */
[----:B------:R-:W-:Y:S01]  /*bea60*/  @!UPT UIADD3 URZ, URZ, URZ, URZ ;  /* 0x0000003f3f3ff290 */ /* 0x000fe2000fffe03f */
[----:B------:R2:W-:Y:S01]  /*bea70*/  STL.64 [R1+0x1308], R30 ;  /* 0x0013081e01007387 */ /* 0x0005e20000100a00 */
[----:B------:R-:W-:Y:S01]  /*bea80*/  MOV R168, R28 ;  /* 0x0000001c00a87202 */ /* 0x000fe20000000f00 */
[----:B------:R-:W-:Y:S02]  /*bea90*/  IMAD.MOV.U32 R169, RZ, RZ, R29 ;  /* 0x000000ffffa97224 */ /* 0x000fe400078e001d */
[C---:B--2---:R-:W-:Y:S11]  /*beaa0*/  HMMA.1688.F32.TF32 R28, R132.reuse, R234, R60 ;  /* 0x000000ea841c723c */ /* 0x044ff6000008103c */
        /* <DEDUP_REMOVED lines=11> */
[C---:B--2---:R-:W-:Y:S11]  /*beb60*/  HMMA.1688.F32.TF32 R28, R132.reuse, R226, R52 ;  /* 0x000000e2841c723c */ /* 0x044ff60000081034 */
        /* <DEDUP_REMOVED lines=79> */
[----:B------:R-:W-:Y:S01]  /*bf060*/  IMAD.MOV.U32 R196, RZ, RZ, R28 ;  /* 0x000000ffffc47224 */ /* 0x000fe200078e001c */
[----:B------:R-:W-:-:S02]  /*bf070*/  MOV R197, R29 ;  /* 0x0000001d00c57202 */ /* 0x000fc40000000f00 */
[C---:B--2---:R-:W-:Y:S11]  /*bf080*/  HMMA.1688.F32.TF32 R28, R132.reuse, R206, R84 ;  /* 0x000000ce841c723c */ /* 0x044ff60000081054 */
[----:B------:R-:W-:Y:S11]  /*bf090*/  @!UPT UIADD3 URZ, URZ, URZ, URZ ;  /* 0x0000003f3f3ff290 */ /* 0x000ff6000fffe03f */
[----:B------:R-:W-:Y:S01]  /*bf0a0*/  @!UPT UIADD3 URZ, URZ, URZ, URZ ;  /* 0x0000003f3f3ff290 */ /* 0x000fe2000fffe03f */
[----:B------:R3:W-:Y:S01]  /*bf0b0*/  STL.64 [R1+0x1288], R30 ;  /* 0x0012881e01007387 */ /* 0x0007e20000100a00 */
[----:B------:R-:W-:Y:S02]  /*bf0c0*/  IMAD.MOV.U32 R200, RZ, RZ, R28 ;  /* 0x000000ffffc87224 */ /* 0x000fe400078e001c */
[----:B------:R-:W-:Y:S02]  /*bf0d0*/  IMAD.MOV.U32 R201, RZ, RZ, R29 ;  /* 0x000000ffffc97224 */ /* 0x000fe400078e001d */
[C---:B---3--:R-:W-:Y:S11]  /*bf0e0*/  HMMA.1688.F32.TF32 R28, R132.reuse, R202, R80 ;  /* 0x000000ca841c723c */ /* 0x048ff60000081050 */
        /* <DEDUP_REMOVED lines=41> */
[C---:B--2---:R-:W-:Y:S08]  /*bf380*/  HMMA.1688.F32.TF32 R28, R132.reuse, R174, R52 ;  /* 0x000000ae841c723c */ /* 0x044ff00000081034 */
[C---:B----4-:R-:W-:Y:S11]  /*bf390*/  HMMA.1688.F32.TF32 R44, R132.reuse, R166, R44 ;  /* 0x000000a6842c723c */ /* 0x050ff6000008102c */
[----:B------:R-:W-:Y:S04]  /*bf3a0*/  @!UPT UIADD3 URZ, URZ, URZ, URZ ;  /* 0x0000003f3f3ff290 */ /* 0x000fe8000fffe03f */
[----:B------:R2:W-:Y:S01]  /*bf3b0*/  STL.64 [R1+0x1208], R30 ;  /* 0x0012081e01007387 */ /* 0x0005e20000100a00 */
[----:B------:R-:W-:Y:S01]  /*bf3c0*/  IMAD.MOV.U32 R232, RZ, RZ, R28 ;  /* 0x000000ffffe87224 */ /* 0x000fe200078e001c */
[----:B------:R-:W-:Y:S02]  /*bf3d0*/  MOV R233, R29 ;  /* 0x0000001d00e97202 */ /* 0x000fe40000000f00 */
[C---:B--2---:R-:W-:Y:S08]  /*bf3e0*/  HMMA.1688.F32.TF32 R28, R132.reuse, R170, R48 ;  /* 0x000000aa841c723c */ /* 0x044ff00000081030 */
[C---:B------:R-:W-:Y:S11]  /*bf3f0*/  HMMA.1688.F32.TF32 R32, R132.reuse, R162, R40 ;  /* 0x000000a28420723c */ /* 0x040ff60000081028 */
[----:B------:R-:W-:Y:S04]  /*bf400*/  @!UPT UIADD3 URZ, URZ, URZ, URZ ;  /* 0x0000003f3f3ff290 */ /* 0x000fe8000fffe03f */
[----:B------:R-:W-:Y:S01]  /*bf410*/  STL.64 [R1+0x11f0], R28 ;  /* 0x0011f01c01007387 */ /* 0x000fe20000100a00 */
[----:B------:R2:W-:Y:S02]  /*bf420*/  STL.64 [R1+0x11f8], R30 ;  /* 0x0011f81e01007387 */ /* 0x0005e40000100a00 */
[C---:B--2---:R-:W-:Y:S01]  /*bf430*/  HMMA.1688.F32.TF32 R28, R132.reuse, R158, R36 ;  /* 0x0000009e841c723c */ /* 0x044fe20000081024 */
[----:B------:R2:W-:Y:S01]  /*bf440*/  STL.64 [R1+0x11c0], R44 ;  /* 0x0011c02c01007387 */ /* 0x0005e20000100a00 */
[----:B------:R3:W-:Y:S02]  /*bf450*/  STL.64 [R1+0x11c8], R46 ;  /* 0x0011c82e01007387 */ /* 0x0007e40000100a00 */
[----:B------:R-:W4:Y:S02]  /*bf460*/  LDL.LU R40, [R1+0x390] ;  /* 0x0003900001287983 */ /* 0x000f240000300800 */
[----:B------:R1:W-:Y:S01]  /*bf470*/  STL.64 [R1+0x11b0], R32 ;  /* 0x0011b02001007387 */ /* 0x0003e20000100a00 */
[----:B------:R1:W-:Y:S11]  /*bf480*/  STL.64 [R1+0x11b8], R34 ;  /* 0x0011b82201007387 */ /* 0x0003f60000100a00 */
[----:B------:R-:W-:Y:S05]  /*bf490*/  @!UPT UIADD3 URZ, URZ, URZ, URZ ;  /* 0x0000003f3f3ff290 */ /* 0x000fea000fffe03f */
[----:B------:R1:W-:Y:S01]  /*bf4a0*/  STL.64 [R1+0x11a0], R28 ;  /* 0x0011a01c01007387 */ /* 0x0003e20000100a00 */
[----:B------:R1:W-:Y:S02]  /*bf4b0*/  STL.64 [R1+0x11a8], R30 ;  /* 0x0011a81e01007387 */ /* 0x0003e40000100a00 */
[----:B------:R-:W4:Y:S02]  /*bf4c0*/  LDL.LU R41, [R1+0x394] ;  /* 0x0003940001297983 */ /* 0x000f240000300800 */
[----:B------:R-:W4:Y:S01]  /*bf4d0*/  LDL.LU R42, [R1+0x398] ;  /* 0x00039800012a7983 */ /* 0x000f220000300800 */
[----:B------:R-:W4:Y:S01]  /*bf4e0*/  LDL.LU R43, [R1+0x39c] ;  /* 0x00039c00012b7983 */ /* 0x000f220000300800 */
[----:B--2---:R-:W2:Y:S02]  /*bf4f0*/  LDL.LU R44, [R1+0x3a0] ;  /* 0x0003a000012c7983 */ /* 0x004ea40000300800 */
[----:B------:R-:W2:Y:S02]  /*bf500*/  LDL.LU R45, [R1+0x3a4] ;  /* 0x0003a400012d7983 */ /* 0x000ea40000300800 */
[----:B---3--:R-:W2:Y:S01]  /*bf510*/  LDL.LU R46, [R1+0x3a8] ;  /* 0x0003a800012e7983 */ /* 0x008ea20000300800 */
[----:B------:R-:W2:Y:S01]  /*bf520*/  LDL.LU R47, [R1+0x3ac] ;  /* 0x0003ac00012f7983 */ /* 0x000ea20000300800 */
[----:B------:R-:W3:Y:S02]  /*bf530*/  LDL.LU R48, [R1+0x3b0] ;  /* 0x0003b00001307983 */ /* 0x000ee40000300800 */
[----:B------:R-:W3:Y:S02]  /*bf540*/  LDL.LU R49, [R1+0x3b4] ;  /* 0x0003b40001317983 */ /* 0x000ee40000300800 */
[----:B------:R-:W3:Y:S01]  /*bf550*/  LDL.LU R50, [R1+0x3b8] ;  /* 0x0003b80001327983 */ /* 0x000ee20000300800 */
[----:B------:R-:W3:Y:S01]  /*bf560*/  LDL.LU R51, [R1+0x3bc] ;  /* 0x0003bc0001337983 */ /* 0x000ee20000300800 */
        /* <DEDUP_REMOVED lines=36> */
[----:B-1----:R-:W2:Y:S02]  /*bf7b0*/  LDL.LU R32, [R1+0x490] ;  /* 0x0004900001207983 */ /* 0x002ea40000300800 */
        /* <DEDUP_REMOVED lines=61> */
[----:B------:R-:W-:Y:S08]  /*bfb90*/  HMMA.1688.F32.TF32 R112, R132, R138, R112 ;  /* 0x0000008a8470723c */ /* 0x000ff00000081070 */
[----:B------:R-:W-:Y:S07]  /*bfba0*/  HMMA.1688.F32.TF32 R108, R240, R26, R108 ;  /* 0x0000001af06c723c */ /* 0x000fee000008106c */
[----:B------:R-:W-:Y:S01]  /*bfbb0*/  STL.64 [R1+0x1190], R120 ;  /* 0x0011907801007387 */ /* 0x000fe20000100a00 */
[----:B------:R1:W-:Y:S03]  /*bfbc0*/  STL.64 [R1+0x1198], R122 ;  /* 0x0011987a01007387 */ /* 0x0003e60000100a00 */
[----:B-1----:R-:W2:Y:S01]  /*bfbd0*/  LDL.LU.64 R122, [R1+0x64c0] ;  /* 0x0064c000017a7983 */ /* 0x002ea20000300a00 */
[----:B------:R-:W3:Y:S02]  /*bfbe0*/  LDL.LU.64 R120, [R1+0x64b8] ;  /* 0x0064b80001787983 */ /* 0x000ee40000300a00 */
[----:B------:R-:W-:Y:S02]  /*bfbf0*/  STL.64 [R1+0x1180], R244 ;  /* 0x001180f401007387 */ /* 0x000fe40000100a00 */
[----:B------:R4:W-:Y:S02]  /*bfc00*/  STL.64 [R1+0x1188], R246 ;  /* 0x001188f601007387 */ /* 0x0009e40000100a00 */
[C---:B----4-:R-:W-:Y:S08]  /*bfc10*/  HMMA.1688.F32.TF32 R244, R132.reuse, R146, R116 ;  /* 0x0000009284f4723c */ /* 0x050ff00000081074 */
[----:B------:R-:W-:Y:S08]  /*bfc20*/  HMMA.1688.F32.TF32 R116, R132, R142, R124 ;  /* 0x0000008e8474723c */ /* 0x000ff0000008107c */
[C---:B------:R-:W-:Y:S08]  /*bfc30*/  HMMA.1688.F32.TF32 R92, R240.reuse, R234, R92 ;  /* 0x000000eaf05c723c */ /* 0x040ff0000008105c */
[C---:B------:R-:W-:Y:S08]  /*bfc40*/  HMMA.1688.F32.TF32 R80, R240.reuse, R222, R80 ;  /* 0x000000def050723c */ /* 0x040ff00000081050 */
[C---:B------:R-:W-:Y:S08]  /*bfc50*/  HMMA.1688.F32.TF32 R68, R240.reuse, R210, R68 ;  /* 0x000000d2f044723c */ /* 0x040ff00000081044 */
[C---:B------:R-:W-:Y:S08]  /*bfc60*/  HMMA.1688.F32.TF32 R56, R240.reuse, R198, R56 ;  /* 0x000000c6f038723c */ /* 0x040ff00000081038 */
[C---:B------:R-:W-:Y:S01]  /*bfc70*/  HMMA.1688.F32.TF32 R44, R240.reuse, R186, R44 ;  /* 0x000000baf02c723c */ /* 0x040fe2000008102c */
[----:B------:R-:W-:Y:S04]  /*bfc80*/  LDS R132, [R250+0x89100] ;  /* 0x08910000fa847984 */ /* 0x000fe80000000800 */
[----:B------:R-:W-:Y:S04]  /*bfc90*/  LDS R134, [R250+0x89900] ;  /* 0x08990000fa867984 */ /* 0x000fe80000000800 */
[----:B------:R-:W-:Y:S04]  /*bfca0*/  LDS R133, [R251+0x89100] ;  /* 0x08910000fb857984 */ /* 0x000fe80000000800 */
[----:B------:R-:W1:Y:S01]  /*bfcb0*/  LDS R135, [R251+0x89900] ;  /* 0x08990000fb877984 */ /* 0x000e620000000800 */
[----:B------:R-:W-:Y:S04]  /*bfcc0*/  LDS R250, [R250+0x89980] ;  /* 0x08998000fafa7984 */ /* 0x000fe80000000800 */
[----:B------:R-:W-:Y:S01]  /*bfcd0*/  LDS R251, [R251+0x89980] ;  /* 0x08998000fbfb7984 */ /* 0x000fe20000000800 */
[----:B------:R-:W-:Y:S03]  /*bfce0*/  STL.64 [R1+0x1170], R244 ;  /* 0x001170f401007387 */ /* 0x000fe60000100a00 */
[----:B------:R-:W-:Y:S02]  /*bfcf0*/  STL.64 [R1+0x1178], R246 ;  /* 0x001178f601007387 */ /* 0x000fe40000100a00 */
[----:B------:R-:W-:Y:S02]  /*bfd00*/  STL.64 [R1+0x1160], R116 ;  /* 0x0011607401007387 */ /* 0x000fe40000100a00 */
[----:B------:R-:W-:Y:S01]  /*bfd10*/  STL.64 [R1+0x1168], R118 ;  /* 0x0011687601007387 */ /* 0x000fe20000100a00 */
[----:B------:R-:W-:Y:S01]  /*bfd20*/  STL.64 [R1+0x9c0], R112 ;  /* 0x0009c07001007387 */ /* 0x000fe20000100a00 */
[----:B------:R4:W-:Y:S02]  /*bfd30*/  STL.64 [R1+0x9c8], R114 ;  /* 0x0009c87201007387 */ /* 0x0009e40000100a00 */
[----:B------:R-:W-:Y:S02]  /*bfd40*/  STL.64 [R1+0x9f0], R108 ;  /* 0x0009f06c01007387 */ /* 0x000fe40000100a00 */
[----:B------:R4:W-:Y:S02]  /*bfd50*/  STL.64 [R1+0x9f8], R110 ;  /* 0x0009f86e01007387 */ /* 0x0009e40000100a00 */
[C---:B----4-:R-:W-:Y:S08]  /*bfd60*/  HMMA.1688.F32.TF32 R112, R240.reuse, R22, R104 ;  /* 0x00000016f070723c */ /* 0x050ff00000081068 */
        /* <DEDUP_REMOVED lines=12> */
[----:B------:R-:W-:Y:S03]  /*bfe30*/  STL.64 [R1+0x1128], R102 ;  /* 0x0011286601007387 */ /* 0x000fe60000100a00 */
[----:B------:R-:W-:Y:S01]  /*bfe40*/  STL.64 [R1+0x1110], R32 ;  /* 0x0011102001007387 */ /* 0x000fe20000100a00 */
[----:B------:R4:W-:Y:S07]  /*bfe50*/  STL.64 [R1+0x1118], R34 ;  /* 0x0011182201007387 */ /* 0x0009ee0000100a00 */
[----:B------:R-:W-:Y:S02]  /*bfe60*/  STL.64 [R1+0x1100], R28 ;  /* 0x0011001c01007387 */ /* 0x000fe40000100a00 */
[----:B------:R1:W-:Y:S01]  /*bfe70*/  STL.64 [R1+0x1108], R30 ;  /* 0x0011081e01007387 */ /* 0x0003e20000100a00 */
[C---:B----4-:R-:W-:Y:S08]  /*bfe80*/  HMMA.1688.F32.TF32 R32, R240.reuse, R230, R88 ;  /* 0x000000e6f020723c */ /* 0x050ff00000081058 */
[C---:B-1----:R-:W-:Y:S01]  /*bfe90*/  HMMA.1688.F32.TF32 R28, R240.reuse, R226, R84 ;  /* 0x000000e2f01c723c */ /* 0x042fe20000081054 */
        /* <DEDUP_REMOVED lines=8> */
[C---:B----4-:R-:W-:Y:S01]  /*bff20*/  HMMA.1688.F32.TF32 R28, R240.reuse, R214, R72 ;  /* 0x000000d6f01c723c */ /* 0x050fe20000081048 */
        /* <DEDUP_REMOVED lines=27> */
[----:B------:R1:W-:Y:S01]  /*c00e0*/  STL.64 [R1+0xfa0], R44 ;  /* 0x000fa02c01007387 */ /* 0x0003e20000100a00 */
[----:B------:R4:W-:Y:S02]  /*c00f0*/  STL.64 [R1+0xfa8], R46 ;  /* 0x000fa82e01007387 */ /* 0x0009e40000100a00 */
        /* <DEDUP_REMOVED lines=12> */
[----:B-1----:R-:W2:Y:S01]  /*c01c0*/  LDL.LU R44, [R1+0x220] ;  /* 0x00022000012c7983 */ /* 0x002ea20000300800 */
[----:B------:R-:W2:Y:S01]  /*c01d0*/  LDL.LU R45, [R1+0x224] ;  /* 0x00022400012d7983 */ /* 0x000ea20000300800 */
[----:B----4-:R-:W2:Y:S02]  /*c01e0*/  LDL.LU R46, [R1+0x228] ;  /* 0x00022800012e7983 */ /* 0x010ea40000300800 */
[----:B------:R-:W2:Y:S02]  /*c01f0*/  LDL.LU R47, [R1+0x22c] ;  /* 0x00022c00012f7983 */ /* 0x000ea40000300800 */
        /* <DEDUP_REMOVED lines=32> */
[----:B---3--:R-:W3:Y:S01]  /*c0400*/  LDL.LU R28, [R1+0x2f0] ;  /* 0x0002f000011c7983 */ /* 0x008ee20000300800 */
[----:B------:R-:W3:Y:S01]  /*c0410*/  LDL.LU R29, [R1+0x2f4] ;  /* 0x0002f400011d7983 */ /* 0x000ee20000300800 */
[----:B------:R-:W3:Y:S02]  /*c0420*/  LDL.LU R30, [R1+0x2f8] ;  /* 0x0002f800011e7983 */ /* 0x000ee40000300800 */
        /* <DEDUP_REMOVED lines=103> */
[----:B------:R-:W2:Y:S02]  /*c0aa0*/  LDL.LU.64 R98, [R1+0x6420] ;  /* 0x0064200001627983 */ /* 0x000ea40000300a00 */
[----:B------:R-:W2:Y:S01]  /*c0ab0*/  LDL.LU.64 R96, [R1+0x6418] ;  /* 0x0064180001607983 */ /* 0x000ea20000300a00 */
[----:B------:R1:W-:Y:S01]  /*c0ac0*/  STL.64 [R1+0xbe0], R240 ;  /* 0x000be0f001007387 */ /* 0x0003e20000100a00 */
[----:B------:R4:W-:Y:S03]  /*c0ad0*/  STL.64 [R1+0xbe8], R242 ;  /* 0x000be8f201007387 */ /* 0x0009e60000100a00 */
[----:B-1----:R-:W2:Y:S01]  /*c0ae0*/  LDL.LU R240, [R1+0x180] ;  /* 0x0001800001f07983 */ /* 0x002ea20000300800 */
[----:B------:R-:W2:Y:S02]  /*c0af0*/  LDL.LU R241, [R1+0x184] ;  /* 0x0001840001f17983 */ /* 0x000ea40000300800 */
[----:B----4-:R-:W2:Y:S02]  /*c0b00*/  LDL.LU R242, [R1+0x188] ;  /* 0x0001880001f27983 */ /* 0x010ea40000300800 */
[----:B------:R-:W2:Y:S01]  /*c0b10*/  LDL.LU R243, [R1+0x18c] ;  /* 0x00018c0001f37983 */ /* 0x000ea20000300800 */
        /* <DEDUP_REMOVED lines=18> */
[----:B------:R-:W-:Y:S01]  /*c0c40*/  STL.64 [R1+0xbd0], R240 ;  /* 0x000bd0f001007387 */ /* 0x000fe20000100a00 */
[----:B------:R-:W-:Y:S02]  /*c0c50*/  STL.64 [R1+0xbd8], R242 ;  /* 0x000bd8f201007387 */ /* 0x000fe40000100a00 */
[----:B------:R-:W-:Y:S02]  /*c0c60*/  STL.64 [R1+0xbc0], R92 ;  /* 0x000bc05c01007387 */ /* 0x000fe40000100a00 */
[----:B------:R1:W-:Y:S01]  /*c0c70*/  STL.64 [R1+0xbc8], R94 ;  /* 0x000bc85e01007387 */ /* 0x0003e20000100a00 */
[----:B------:R-:W-:Y:S01]  /*c0c80*/  HMMA.1688.F32.TF32 R244, R132, R198, R244 ;  /* 0x000000c684f4723c */ /* 0x000fe200000810f4 */
[----:B------:R-:W-:Y:S04]  /*c0c90*/  LDS R240, [R0+0x89180] ;  /* 0x0891800000f07984 */ /* 0x000fe80000000800 */
[----:B------:R-:W-:Y:S04]  /*c0ca0*/  LDS R242, [R0+0x89980] ;  /* 0x0899800000f27984 */ /* 0x000fe80000000800 */
[----:B------:R-:W-:Y:S04]  /*c0cb0*/  LDS R241, [R2+0x89180] ;  /* 0x0891800002f17984 */ /* 0x000fe80000000800 */
[----:B------:R-:W2:Y:S04]  /*c0cc0*/  LDS R243, [R2+0x89980] ;  /* 0x0899800002f37984 */ /* 0x000ea80000000800 */
[----:B-1----:R-:W4:Y:S01]  /*c0cd0*/  LDL.LU.64 R94, [R1+0x6410] ;  /* 0x00641000015e7983 */ /* 0x002f220000300a00 */
[----:B------:R-:W4:Y:S02]  /*c0ce0*/  LDL.LU.64 R92, [R1+0x6408] ;  /* 0x00640800015c7983 */ /* 0x000f240000300a00 */
[----:B------:R-:W-:Y:S02]  /*c0cf0*/  STL.64 [R1+0xba0], R88 ;  /* 0x000ba05801007387 */ /* 0x000fe40000100a00 */
[----:B------:R1:W-:Y:S02]  /*c0d00*/  STL.64 [R1+0xba8], R90 ;  /* 0x000ba85a01007387 */ /* 0x0003e40000100a00 */
[----:B-1----:R-:W3:Y:S01]  /*c0d10*/  LDL.LU.64 R90, [R1+0x6400] ;  /* 0x00640000015a7983 */ /* 0x002ee20000300a00 */
[----:B------:R-:W3:Y:S02]  /*c0d20*/  LDL.LU.64 R88, [R1+0x63f8] ;  /* 0x0063f80001587983 */ /* 0x000ee40000300a00 */
        /* <DEDUP_REMOVED lines=53> */
[----:B------:R1:W-:Y:S01]  /*c1080*/  STL.64 [R1+0xac8], R246 ;  /* 0x000ac8f601007387 */ /* 0x0003e20000100a00 */
[----:B--2---:R-:W-:Y:S08]  /*c1090*/  HMMA.1688.F32.TF32 R28, R240, R22, R28 ;  /* 0x00000016f01c723c */ /* 0x004ff0000008101c */
[C---:B---3--:R-:W-:Y:S08]  /*c10a0*/  HMMA.1688.F32.TF32 R36, R132.reuse, R194, R36 ;  /* 0x000000c28424723c */ /* 0x048ff00000081024 */
[C---:B-1----:R-:W-:Y:S08]  /*c10b0*/  HMMA.1688.F32.TF32 R244, R132.reuse, R190, R40 ;  /* 0x000000be84f4723c */ /* 0x042ff00000081028 */
[C---:B------:R-:W-:Y:S07]  /*c10c0*/  HMMA.1688.F32.TF32 R40, R132.reuse, R186, R44 ;  /* 0x000000ba8428723c */ /* 0x040fee000008102c */
        /* <DEDUP_REMOVED lines=37> */
[----:B------:R1:W-:Y:S06]  /*c1320*/  STL.64 [R1+0x9e8], R38 ;  /* 0x0009e82601007387 */ /* 0x0003ec0000100a00 */
[C---:B-1----:R-:W-:Y:S07]  /*c1330*/  HMMA.1688.F32.TF32 R36, R240.reuse, R26, R96 ;  /* 0x0000001af024723c */ /* 0x042fee0000081060 */
[----:B------:R-:W-:Y:S01]  /*c1340*/  STL.64 [R1+0x9d0], R44 ;  /* 0x0009d02c01007387 */ /* 0x000fe20000100a00 */
[----:B------:R-:W-:Y:S07]  /*c1350*/  STL.64 [R1+0x9d8], R46 ;  /* 0x0009d82e01007387 */ /* 0x000fee0000100a00 */
[----:B------:R-:W-:Y:S02]  /*c1360*/  STL.64 [R1+0x9b0], R40 ;  /* 0x0009b02801007387 */ /* 0x000fe40000100a00 */
[----:B------:R-:W-:Y:S06]  /*c1370*/  STL.64 [R1+0x9b8], R42 ;  /* 0x0009b82a01007387 */ /* 0x000fec0000100a00 */
[----:B------:R-:W-:Y:S01]  /*c1380*/  STL.64 [R1+0x9a0], R36 ;  /* 0x0009a02401007387 */ /* 0x000fe20000100a00 */
[----:B------:R1:W-:Y:S02]  /*c1390*/  STL.64 [R1+0x9a8], R38 ;  /* 0x0009a82601007387 */ /* 0x0003e40000100a00 */
[----:B------:R-:W-:Y:S02]  /*c13a0*/  STL.64 [R1+0x990], R28 ;  /* 0x0009901c01007387 */ /* 0x000fe40000100a00 */
[----:B------:R2:W-:Y:S01]  /*c13b0*/  STL.64 [R1+0x998], R30 ;  /* 0x0009981e01007387 */ /* 0x0005e20000100a00 */
[C---:B-1----:R-:W-:Y:S08]  /*c13c0*/  HMMA.1688.F32.TF32 R36, R240.reuse, R18, R32 ;  /* 0x00000012f024723c */ /* 0x042ff00000081020 */
[C---:B------:R-:W-:Y:S08]  /*c13d0*/  HMMA.1688.F32.TF32 R32, R240.reuse, R14, R128 ;  /* 0x0000000ef020723c */ /* 0x040ff00000081080 */
[C---:B--2---:R-:W-:Y:S07]  /*c13e0*/  HMMA.1688.F32.TF32 R28, R240.reuse, R10, R100 ;  /* 0x0000000af01c723c */ /* 0x044fee0000081064 */
[----:B------:R-:W-:Y:S01]  /*c13f0*/  STL.64 [R1+0x980], R36 ;  /* 0x0009802401007387 */ /* 0x000fe20000100a00 */
[----:B------:R1:W-:Y:S07]  /*c1400*/  STL.64 [R1+0x988], R38 ;  /* 0x0009882601007387 */ /* 0x0003ee0000100a00 */
[----:B------:R-:W-:Y:S02]  /*c1410*/  STL.64 [R1+0x970], R32 ;  /* 0x0009702001007387 */ /* 0x000fe40000100a00 */
[----:B------:R2:W-:Y:S06]  /*c1420*/  STL.64 [R1+0x978], R34 ;  /* 0x0009782201007387 */ /* 0x0005ec0000100a00 */
[----:B------:R-:W-:Y:S01]  /*c1430*/  STL.64 [R1+0x960], R28 ;  /* 0x0009601c01007387 */ /* 0x000fe20000100a00 */
[----:B------:R3:W-:Y:S01]  /*c1440*/  STL.64 [R1+0x968], R30 ;  /* 0x0009681e01007387 */ /* 0x0007e20000100a00 */
[C---:B-1----:R-:W-:Y:S08]  /*c1450*/  HMMA.1688.F32.TF32 R36, R240.reuse, R6, R104 ;  /* 0x00000006f024723c */ /* 0x042ff00000081068 */
[C---:B--2---:R-:W-:Y:S08]  /*c1460*/  HMMA.1688.F32.TF32 R32, R240.reuse, R238, R108 ;  /* 0x000000eef020723c */ /* 0x044ff0000008106c */
[----:B---3--:R-:W-:Y:S01]  /*c1470*/  HMMA.1688.F32.TF32 R28, R240, R234, R112 ;  /* 0x000000eaf01c723c */ /* 0x008fe20000081070 */
[----:B------:R-:W-:-:S02]  /*c1480*/  IMAD.MOV.U32 R40, RZ, RZ, R125 ;  /* 0x000000ffff287224 */ /* 0x000fc400078e007d */
[----:B------:R-:W-:Y:S01]  /*c1490*/  IMAD.MOV.U32 R41, RZ, RZ, R116 ;  /* 0x000000ffff297224 */ /* 0x000fe200078e0074 */
[----:B------:R-:W-:Y:S01]  /*c14a0*/  MOV R42, R127 ;  /* 0x0000007f002a7202 */ /* 0x000fe20000000f00 */
[----:B------:R-:W-:Y:S02]  /*c14b0*/  IMAD.MOV.U32 R43, RZ, RZ, R126 ;  /* 0x000000ffff2b7224 */ /* 0x000fe400078e007e */
[----:B------:R-:W-:Y:S01]  /*c14c0*/  STL.64 [R1+0x950], R36 ;  /* 0x0009502401007387 */ /* 0x000fe20000100a00 */
[----:B------:R-:W-:Y:S07]  /*c14d0*/  STL.64 [R1+0x958], R38 ;  /* 0x0009582601007387 */ /* 0x000fee0000100a00 */
[----:B------:R-:W-:Y:S02]  /*c14e0*/  STL.64 [R1+0x940], R32 ;  /* 0x0009402001007387 */ /* 0x000fe40000100a00 */
[----:B------:R-:W-:Y:S01]  /*c14f0*/  STL.64 [R1+0x948], R34 ;  /* 0x0009482201007387 */ /* 0x000fe20000100a00 */
[----:B------:R-:W2:Y:S05]  /*c1500*/  LDL.LU R125, [R1+0x6324] ;  /* 0x00632400017d7983 */ /* 0x000eaa0000300800 */
[----:B------:R1:W-:Y:S02]  /*c1510*/  STL.64 [R1+0x930], R28 ;  /* 0x0009301c01007387 */ /* 0x0003e40000100a00 */
[----:B------:R3:W-:Y:S02]  /*c1520*/  STL.64 [R1+0x938], R30 ;  /* 0x0009381e01007387 */ /* 0x0007e40000100a00 */
[----:B------:R-:W4:Y:S01]  /*c1530*/  LDL.LU R116, [R1+0x6320] ;  /* 0x0063200001747983 */ /* 0x000f220000300800 */
[----:B------:R-:W3:Y:S01]  /*c1540*/  LDL.LU R127, [R1+0x631c] ;  /* 0x00631c00017f7983 */ /* 0x000ee20000300800 */
        /* <DEDUP_REMOVED lines=9> */
[----:B--2---:R-:W-:Y:S02]  /*c15e0*/  MOV R51, R125 ;  /* 0x0000007d00337202 */ /* 0x004fe40000000f00 */
[----:B---3--:R-:W-:Y:S01]  /*c15f0*/  MOV R48, R127 ;  /* 0x0000007f00307202 */ /* 0x008fe20000000f00 */
[----:B----4-:R-:W-:Y:S01]  /*c1600*/  IMAD.MOV.U32 R49, RZ, RZ, R126 ;  /* 0x000000ffff317224 */ /* 0x010fe200078e007e */
[----:B------:R-:W2:Y:S01]  /*c1610*/  LDL.LU R127, [R1+0x6304] ;  /* 0x00630400017f7983 */ /* 0x000ea20000300800 */
[----:B------:R-:W3:Y:S02]  /*c1620*/  LDL.LU R126, [R1+0x6300] ;  /* 0x00630000017e7983 */ /* 0x000ee40000300800 */
[----:B------:R-:W-:-:S02]  /*c1630*/  IMAD.MOV.U32 R50, RZ, RZ, R116 ;  /* 0x000000ffff327224 */ /* 0x000fc400078e0074 */
[----:B------:R-:W4:Y:S01]  /*c1640*/  LDL.LU R116, [R1+0x62fc] ;  /* 0x0062fc0001747983 */ /* 0x000f220000300800 */
[----:B------:R-:W4:Y:S02]  /*c1650*/  LDL.LU R125, [R1+0x62f8] ;  /* 0x0062f800017d7983 */ /* 0x000f240000300800 */
[----:B------:R-:W4:Y:S02]  /*c1660*/  LDL.LU R56, [R1+0xe00] ;  /* 0x000e000001387983 */ /* 0x000f240000300800 */
[----:B------:R-:W4:Y:S01]  /*c1670*/  LDL.LU R57, [R1+0xe04] ;  /* 0x000e040001397983 */ /* 0x000f220000300800 */
[----:B------:R-:W4:Y:S01]  /*c1680*/  LDL.LU R58, [R1+0xe08] ;  /* 0x000e0800013a7983 */ /* 0x000f220000300800 */
[----:B------:R-:W4:Y:S02]  /*c1690*/  LDL.LU R59, [R1+0xe0c] ;  /* 0x000e0c00013b7983 */ /* 0x000f240000300800 */
[----:B--2---:R-:W-:Y:S01]  /*c16a0*/  IMAD.MOV.U32 R63, RZ, RZ, R127 ;  /* 0x000000ffff3f7224 */ /* 0x004fe200078e007f */
[----:B---3--:R-:W-:Y:S01]  /*c16b0*/  MOV R62, R126 ;  /* 0x0000007e003e7202 */ /* 0x008fe20000000f00 */
[----:B----4-:R-:W-:-:S02]  /*c16c0*/  IMAD.MOV.U32 R60, RZ, RZ, R116 ;  /* 0x000000ffff3c7224 */ /* 0x010fc400078e0074 */
[----:B------:R-:W-:Y:S01]  /*c16d0*/  IMAD.MOV.U32 R61, RZ, RZ, R125 ;  /* 0x000000ffff3d7224 */ /* 0x000fe200078e007d */
[----:B------:R-:W2:Y:S01]  /*c16e0*/  LDL.LU R116, [R1+0x62f4] ;  /* 0x0062f40001747983 */ /* 0x000ea20000300800 */
[----:B------:R-:W3:Y:S02]  /*c16f0*/  LDL.LU R125, [R1+0x62f0] ;  /* 0x0062f000017d7983 */ /* 0x000ee40000300800 */
        /* <DEDUP_REMOVED lines=71> */
[----:B------:R-:W-:-:S02]  /*c1b70*/  IMAD.MOV.U32 R53, RZ, RZ, R118 ;  /* 0x000000ffff357224 */ /* 0x000fc400078e0076 */
[----:B------:R-:W-:Y:S01]  /*c1b80*/  IMAD.MOV.U32 R54, RZ, RZ, R119 ;  /* 0x000000ffff367224 */ /* 0x000fe200078e0077 */
[----:B------:R-:W-:Y:S01]  /*c1b90*/  MOV R55, R124 ;  /* 0x0000007c00377202 */ /* 0x000fe20000000f00 */
[----:B--2---:R-:W-:Y:S02]  /*c1ba0*/  IMAD.MOV.U32 R71, RZ, RZ, R116 ;  /* 0x000000ffff477224 */ /* 0x004fe400078e0074 */
[----:B---3--:R-:W-:Y:S01]  /*c1bb0*/  IMAD.MOV.U32 R70, RZ, RZ, R125 ;  /* 0x000000ffff467224 */ /* 0x008fe200078e007d */
[----:B----4-:R-:W-:Y:S01]  /*c1bc0*/  MOV R69, R126 ;  /* 0x0000007e00457202 */ /* 0x010fe20000000f00 */
[----:B------:R-:W-:Y:S02]  /*c1bd0*/  IMAD.MOV.U32 R68, RZ, RZ, R127 ;  /* 0x000000ffff447224 */ /* 0x000fe400078e007f */
[----:B------:R-:W2:Y:S01]  /*c1be0*/  LDL.LU R127, [R1+0x62e4] ;  /* 0x0062e400017f7983 */ /* 0x000ea20000300800 */
[----:B------:R-:W3:Y:S02]  /*c1bf0*/  LDL.LU R126, [R1+0x62e0] ;  /* 0x0062e000017e7983 */ /* 0x000ee40000300800 */
[----:B------:R-:W4:Y:S02]  /*c1c00*/  LDL.LU R125, [R1+0x62dc] ;  /* 0x0062dc00017d7983 */ /* 0x000f240000300800 */
[----:B------:R-:W2:Y:S01]  /*c1c10*/  LDL.LU R116, [R1+0x62d8] ;  /* 0x0062d80001747983 */ /* 0x000ea20000300800 */
[----:B------:R-:W2:Y:S01]  /*c1c20*/  LDL.LU R117, [R1+0x62d4] ;  /* 0x0062d40001757983 */ /* 0x000ea20000300800 */
[----:B------:R-:W2:Y:S02]  /*c1c30*/  LDL.LU R118, [R1+0x62d0] ;  /* 0x0062d00001767983 */ /* 0x000ea40000300800 */
[----:B------:R-:W2:Y:S02]  /*c1c40*/  LDL.LU R119, [R1+0x62cc] ;  /* 0x0062cc0001777983 */ /* 0x000ea40000300800 */
[----:B------:R-:W3:Y:S02]  /*c1c50*/  LDL.LU R124, [R1+0x62c8] ;  /* 0x0062c800017c7983 */ /* 0x000ee40000300800 */
[----:B------:R-:W-:-:S02]  /*c1c60*/  IMAD.MOV.U32 R36, RZ, RZ, R120 ;  /* 0x000000ffff247224 */ /* 0x000fc400078e0078 */
[----:B------:R-:W-:Y:S01]  /*c1c70*/  IMAD.MOV.U32 R37, RZ, RZ, R121 ;  /* 0x000000ffff257224 */ /* 0x000fe200078e0079 */
[----:B------:R-:W3:Y:S01]  /*c1c80*/  LDL.LU R120, [R1+0x62c4] ;  /* 0x0062c40001787983 */ /* 0x000ee20000300800 */
[----:B------:R-:W3:Y:S01]  /*c1c90*/  LDL.LU R121, [R1+0x62c0] ;  /* 0x0062c00001797983 */ /* 0x000ee20000300800 */
[----:B------:R-:W-:Y:S01]  /*c1ca0*/  MOV R38, R122 ;  /* 0x0000007a00267202 */ /* 0x000fe20000000f00 */
[----:B------:R-:W-:Y:S01]  /*c1cb0*/  IMAD.MOV.U32 R39, RZ, RZ, R123 ;  /* 0x000000ffff277224 */ /* 0x000fe200078e007b */
[----:B------:R-:W3:Y:S01]  /*c1cc0*/  LDL.LU R122, [R1+0x62bc] ;  /* 0x0062bc00017a7983 */ /* 0x000ee20000300800 */
[----:B------:R-:W3:Y:S01]  /*c1cd0*/  LDL.LU R123, [R1+0x62b8] ;  /* 0x0062b800017b7983 */ /* 0x000ee20000300800 */
[C---:B--2---:R-:W-:Y:S11]  /*c1ce0*/  HMMA.1688.F32.TF32 R116, R240.reuse, R230, R116 ;  /* 0x000000e6f074723c */ /* 0x044ff60000081074 */
[----:B------:R-:W-:Y:S11]  /*c1cf0*/  @!UPT UIADD3 URZ, URZ, URZ, URZ ;  /* 0x0000003f3f3ff290 */ /* 0x000ff6000fffe03f */
[----:B------:R-:W-:Y:S01]  /*c1d00*/  @!UPT UIADD3 URZ, URZ, URZ, URZ ;  /* 0x0000003f3f3ff290 */ /* 0x000fe2000fffe03f */
[----:B------:R3:W-:Y:S01]  /*c1d10*/  STL.64 [R1+0x920], R116 ;  /* 0x0009207401007387 */ /* 0x0007e20000100a00 */
[----:B------:R1:W-:Y:S02]  /*c1d20*/  STL.64 [R1+0x928], R118 ;  /* 0x0009287601007387 */ /* 0x0003e40000100a00 */
[----:B---3--:R-:W-:Y:S01]  /*c1d30*/  IMAD.MOV.U32 R116, RZ, RZ, R124 ;  /* 0x000000ffff747224 */ /* 0x008fe200078e007c */
[----:B----4-:R-:W-:Y:S01]  /*c1d40*/  MOV R117, R125 ;  /* 0x0000007d00757202 */ /* 0x010fe20000000f00 */
[----:B------:R-:W2:Y:S01]  /*c1d50*/  LDL.LU R124, [R1+0x62b4] ;  /* 0x0062b400017c7983 */ /* 0x000ea20000300800 */
[----:B------:R-:W2:Y:S02]  /*c1d60*/  LDL.LU R125, [R1+0x62b0] ;  /* 0x0062b000017d7983 */ /* 0x000ea40000300800 */
[----:B-1----:R-:W-:Y:S02]  /*c1d70*/  IMAD.MOV.U32 R118, RZ, RZ, R126 ;  /* 0x000000ffff767224 */ /* 0x002fe400078e007e */
[----:B------:R-:W-:Y:S01]  /*c1d80*/  IMAD.MOV.U32 R119, RZ, RZ, R127 ;  /* 0x000000ffff777224 */ /* 0x000fe200078e007f */
[----:B------:R-:W2:Y:S01]  /*c1d90*/  LDL.LU R126, [R1+0x62ac] ;  /* 0x0062ac00017e7983 */ /* 0x000ea20000300800 */
[----:B------:R-:W2:Y:S01]  /*c1da0*/  LDL.LU R127, [R1+0x62a8] ;  /* 0x0062a800017f7983 */ /* 0x000ea20000300800 */
[C---:B------:R-:W-:Y:S11]  /*c1db0*/  HMMA.1688.F32.TF32 R120, R240.reuse, R226, R120 ;  /* 0x000000e2f078723c */ /* 0x040ff60000081078 */
[----:B------:R-:W-:Y:S11]  /*c1dc0*/  @!UPT UIADD3 URZ, URZ, URZ, URZ ;  /* 0x0000003f3f3ff290 */ /* 0x000ff6000fffe03f */
[----:B------:R-:W-:Y:S01]  /*c1dd0*/  @!UPT UIADD3 URZ, URZ, URZ, URZ ;  /* 0x0000003f3f3ff290 */ /* 0x000fe2000fffe03f */
[----:B------:R1:W-:Y:S01]  /*c1de0*/  STL.64 [R1+0x910], R120 ;  /* 0x0009107801007387 */ /* 0x0003e20000100a00 */
[----:B------:R3:W-:Y:S03]  /*c1df0*/  STL.64 [R1+0x918], R122 ;  /* 0x0009187a01007387 */ /* 0x0007e60000100a00 */
[----:B-1----:R-:W4:Y:S01]  /*c1e00*/  LDL.LU R120, [R1+0xc10] ;  /* 0x000c100001787983 */ /* 0x002f220000300800 */
[----:B------:R-:W4:Y:S02]  /*c1e10*/  LDL.LU R121, [R1+0xc14] ;  /* 0x000c140001797983 */ /* 0x000f240000300800 */
[----:B---3--:R-:W4:Y:S02]  /*c1e20*/  LDL.LU R122, [R1+0xc18] ;  /* 0x000c1800017a7983 */ /* 0x008f240000300800 */
[----:B------:R-:W4:Y:S01]  /*c1e30*/  LDL.LU R123, [R1+0xc1c] ;  /* 0x000c1c00017b7983 */ /* 0x000f220000300800 */
[C---:B--2---:R-:W-:Y:S11]  /*c1e40*/  HMMA.1688.F32.TF32 R124, R240.reuse, R222, R124 ;  /* 0x000000def07c723c */ /* 0x044ff6000008107c */
[----:B------:R-:W-:Y:S11]  /*c1e50*/  @!UPT UIADD3 URZ, URZ, URZ, URZ ;  /* 0x0000003f3f3ff290 */ /* 0x000ff6000fffe03f */
[----:B------:R-:W-:Y:S01]  /*c1e60*/  @!UPT UIADD3 URZ, URZ, URZ, URZ ;  /* 0x0000003f3f3ff290 */ /* 0x000fe2000fffe03f */
[----:B------:R1:W-:Y:S01]  /*c1e70*/  STL.64 [R1+0x900], R124 ;  /* 0x0009007c01007387 */ /* 0x0003e20000100a00 */
[----:B------:R2:W-:Y:S03]  /*c1e80*/  STL.64 [R1+0x908], R126 ;  /* 0x0009087e01007387 */ /* 0x0005e60000100a00 */
[----:B-1----:R-:W3:Y:S01]  /*c1e90*/  LDL.LU R124, [R1+0xbf0] ;  /* 0x000bf000017c7983 */ /* 0x002ee20000300800 */
[----:B------:R-:W3:Y:S02]  /*c1ea0*/  LDL.LU R125, [R1+0xbf4] ;  /* 0x000bf400017d7983 */ /* 0x000ee40000300800 */
[----:B--2---:R-:W3:Y:S02]  /*c1eb0*/  LDL.LU R126, [R1+0xbf8] ;  /* 0x000bf800017e7983 */ /* 0x004ee40000300800 */
[----:B------:R-:W3:Y:S01]  /*c1ec0*/  LDL.LU R127, [R1+0xbfc] ;  /* 0x000bfc00017f7983 */ /* 0x000ee20000300800 */
[C---:B------:R-:W-:Y:S08]  /*c1ed0*/  HMMA.1688.F32.TF32 R244, R240.reuse, R218, R244 ;  /* 0x000000daf0f4723c */ /* 0x040ff000000810f4 */
[C---:B----4-:R-:W-:Y:S08]  /*c1ee0*/  HMMA.1688.F32.TF32 R120, R240.reuse, R210, R120 ;  /* 0x000000d2f078723c */ /* 0x050ff00000081078 */
[C---:B------:R-:W-:Y:S08]  /*c1ef0*/  HMMA.1688.F32.TF32 R116, R240.reuse, R206, R116 ;  /* 0x000000cef074723c */ /* 0x040ff00000081074 */
[C---:B------:R-:W-:Y:S08]  /*c1f00*/  HMMA.1688.F32.TF32 R112, R240.reuse, R202, R112 ;  /* 0x000000caf070723c */ /* 0x040ff00000081070 */
[C---:B------:R-:W-:Y:S08]  /*c1f10*/  HMMA.1688.F32.TF32 R108, R240.reuse, R198, R108 ;  /* 0x000000c6f06c723c */ /* 0x040ff0000008106c */
[C---:B------:R-:W-:Y:S08]  /*c1f20*/  HMMA.1688.F32.TF32 R104, R240.reuse, R194, R104 ;  /* 0x000000c2f068723c */ /* 0x040ff00000081068 */
[C---:B------:R-:W-:Y:S01]  /*c1f30*/  HMMA.1688.F32.TF32 R100, R240.reuse, R190, R100 ;  /* 0x000000bef064723c */ /* 0x040fe20000081064 */
[----:B------:R-:W-:Y:S01]  /*c1f40*/  STL.64 [R1+0x8f0], R244 ;  /* 0x0008f0f401007387 */ /* 0x000fe20000100a00 */
[----:B------:R1:W-:Y:S03]  /*c1f50*/  STL.64 [R1+0x8f8], R246 ;  /* 0x0008f8f601007387 */ /* 0x0003e60000100a00 */
[----:B-1----:R-:W2:Y:S01]  /*c1f60*/  LDL.LU.64 R246, [R1+0x62a0] ;  /* 0x0062a00001f67983 */ /* 0x002ea20000300a00 */
[----:B------:R-:W4:Y:S02]  /*c1f70*/  LDL.LU.64 R244, [R1+0x6298] ;  /* 0x0062980001f47983 */ /* 0x000f240000300a00 */
[C---:B------:R-:W-:Y:S08]  /*c1f80*/  HMMA.1688.F32.TF32 R92, R240.reuse, R166, R92 ;  /* 0x000000a6f05c723c */ /* 0x040ff0000008105c */
[C---:B------:R-:W-:Y:S08]  /*c1f90*/  HMMA.1688.F32.TF32 R80, R240.reuse, R154, R80 ;  /* 0x0000009af050723c */ /* 0x040ff00000081050 */
[----:B------:R-:W-:Y:S08]  /*c1fa0*/  HMMA.1688.F32.TF32 R68, R240, R142, R68 ;  /* 0x0000008ef044723c */ /* 0x000ff00000081044 */
[C---:B------:R-:W-:Y:S08]  /*c1fb0*/  HMMA.1688.F32.TF32 R56, R248.reuse, R22, R56 ;  /* 0x00000016f838723c */ /* 0x040ff00000081038 */
[----:B------:R-:W-:Y:S08]  /*c1fc0*/  HMMA.1688.F32.TF32 R44, R248, R10, R44 ;  /* 0x0000000af82c723c */ /* 0x000ff0000008102c */
[C---:B---3--:R-:W-:Y:S11]  /*c1fd0*/  HMMA.1688.F32.TF32 R124, R240.reuse, R214, R124 ;  /* 0x000000d6f07c723c */ /* 0x048ff6000008107c */
[----:B------:R-:W-:Y:S11]  /*c1fe0*/  @!UPT UIADD3 URZ, URZ, URZ, URZ ;  /* 0x0000003f3f3ff290 */ /* 0x000ff6000fffe03f */
[----:B------:R-:W-:Y:S01]  /*c1ff0*/  @!UPT UIADD3 URZ, URZ, URZ, URZ ;  /* 0x0000003f3f3ff290 */ /* 0x000fe2000fffe03f */
        /* <DEDUP_REMOVED lines=12> */
[----:B------:R-:W-:Y:S01]  /*c20c0*/  STL.64 [R1+0x880], R100 ;  /* 0x0008806401007387 */ /* 0x000fe20000100a00 */
[----:B------:R2:W-:Y:S01]  /*c20d0*/  STL.64 [R1+0x888], R102 ;  /* 0x0008886601007387 */ /* 0x0005e20000100a00 */
[C---:B-1----:R-:W-:Y:S08]  /*c20e0*/  HMMA.1688.F32.TF32 R108, R240.reuse, R186, R128 ;  /* 0x000000baf06c723c */ /* 0x042ff00000081080 */
[C---:B---3--:R-:W-:Y:S08]  /*c20f0*/  HMMA.1688.F32.TF32 R104, R240.reuse, R182, R32 ;  /* 0x000000b6f068723c */ /* 0x048ff00000081020 */
        /* <DEDUP_REMOVED lines=8> */
[----:B------:R-:W-:Y:S07]  /*c2180*/  STL.64 [R1+0x858], R102 ;  /* 0x0008586601007387 */ /* 0x000fee0000100a00 */
[----:B------:R-:W-:Y:S02]  /*c2190*/  STL.64 [R1+0x840], R32 ;  /* 0x0008402001007387 */ /* 0x000fe40000100a00 */
[----:B------:R1:W-:Y:S06]  /*c21a0*/  STL.64 [R1+0x848], R34 ;  /* 0x0008482201007387 */ /* 0x0003ec0000100a00 */
[----:B------:R-:W-:Y:S01]  /*c21b0*/  STL.64 [R1+0x830], R28 ;  /* 0x0008301c01007387 */ /* 0x000fe20000100a00 */
        /* <DEDUP_REMOVED lines=39> */
[----:B------:R1:W-:Y:S01]  /*c2430*/  STL.64 [R1+0x760], R44 ;  /* 0x0007602c01007387 */ /* 0x0003e20000100a00 */
[----:B------:R2:W-:Y:S02]  /*c2440*/  STL.64 [R1+0x768], R46 ;  /* 0x0007682e01007387 */ /* 0x0005e40000100a00 */
[----:B------:R-:W3:Y:S11]  /*c2450*/  LDL.LU R40, [R1+0xcb0] ;  /* 0x000cb00001287983 */ /* 0x000ef60000300800 */
[----:B------:R-:W-:Y:S01]  /*c2460*/  STL.64 [R1+0x750], R32 ;  /* 0x0007502001007387 */ /* 0x000fe20000100a00 */
[----:B------:R1:W-:Y:S07]  /*c2470*/  STL.64 [R1+0x758], R34 ;  /* 0x0007582201007387 */ /* 0x0003ee0000100a00 */
[----:B------:R-:W-:Y:S02]  /*c2480*/  STL.64 [R1+0x740], R28 ;  /* 0x0007401c01007387 */ /* 0x000fe40000100a00 */
[----:B------:R1:W-:Y:S01]  /*c2490*/  STL.64 [R1+0x748], R30 ;  /* 0x0007481e01007387 */ /* 0x0003e20000100a00 */
        /* <DEDUP_REMOVED lines=57> */
[----:B--2---:R-:W2:Y:S02]  /*c2830*/  LDL.LU R46, [R1+0xcd8] ;  /* 0x000cd800012e7983 */ /* 0x004ea40000300800 */
[----:B------:R-:W2:Y:S02]  /*c2840*/  LDL.LU R47, [R1+0xcdc] ;  /* 0x000cdc00012f7983 */ /* 0x000ea40000300800 */
[----:B------:R-:W2:Y:S01]  /*c2850*/  LDL.LU R36, [R1+0xca0] ;  /* 0x000ca00001247983 */ /* 0x000ea20000300800 */
[----:B------:R-:W2:Y:S01]  /*c2860*/  LDL.LU R37, [R1+0xca4] ;  /* 0x000ca40001257983 */ /* 0x000ea20000300800 */
[----:B------:R-:W2:Y:S02]  /*c2870*/  LDL.LU R38, [R1+0xca8] ;  /* 0x000ca80001267983 */ /* 0x000ea40000300800 */
[----:B------:R-:W2:Y:S02]  /*c2880*/  LDL.LU R39, [R1+0xcac] ;  /* 0x000cac0001277983 */ /* 0x000ea40000300800 */
[----:B------:R-:W-:Y:S01]  /*c2890*/  STL.64 [R1+0x6160], R232 ;  /* 0x006160e801007387 */ /* 0x000fe20000100a00 */
[C---:B---3--:R-:W-:Y:S08]  /*c28a0*/  HMMA.1688.F32.TF32 R32, R248.reuse, R234, R132 ;  /* 0x000000eaf820723c */ /* 0x048ff00000081084 */
[C---:B----4-:R-:W-:Y:S11]  /*c28b0*/  HMMA.1688.F32.TF32 R28, R248.reuse, R230, R92 ;  /* 0x000000e6f81c723c */ /* 0x050ff6000008105c */
[----:B------:R-:W-:Y:S04]  /*c28c0*/  @!UPT UIADD3 URZ, URZ, URZ, URZ ;  /* 0x0000003f3f3ff290 */ /* 0x000fe8000fffe03f */
[----:B------:R-:W-:Y:S01]  /*c28d0*/  STL.64 [R1+0x730], R32 ;  /* 0x0007302001007387 */ /* 0x000fe20000100a00 */
[----:B------:R1:W-:Y:S02]  /*c28e0*/  STL.64 [R1+0x738], R34 ;  /* 0x0007382201007387 */ /* 0x0003e40000100a00 */
[----:B------:R-:W-:Y:S05]  /*c28f0*/  STL.64 [R1+0x6168], R228 ;  /* 0x006168e401007387 */ /* 0x000fea0000100a00 */
[----:B------:R-:W-:Y:S04]  /*c2900*/  STL.64 [R1+0x720], R28 ;  /* 0x0007201c01007387 */ /* 0x000fe80000100a00 */
[----:B------:R3:W-:Y:S01]  /*c2910*/  STL.64 [R1+0x728], R30 ;  /* 0x0007281e01007387 */ /* 0x0007e20000100a00 */
[C---:B-1----:R-:W-:Y:S08]  /*c2920*/  HMMA.1688.F32.TF32 R32, R248.reuse, R226, R88 ;  /* 0x000000e2f820723c */ /* 0x042ff00000081058 */
[C---:B---3--:R-:W-:Y:S01]  /*c2930*/  HMMA.1688.F32.TF32 R28, R248.reuse, R222, R84 ;  /* 0x000000def81c723c */ /* 0x048fe20000081054 */
[----:B------:R-:W-:Y:S04]  /*c2940*/  STL.64 [R1+0x6170], R224 ;  /* 0x006170e001007387 */ /* 0x000fe80000100a00 */
[----:B------:R-:W-:Y:S04]  /*c2950*/  LDS R88, [R0+0x8a000] ;  /* 0x08a0000000587984 */ /* 0x000fe80000000800 */
[----:B------:R-:W-:Y:S04]  /*c2960*/  LDS R90, [R0+0x8a800] ;  /* 0x08a80000005a7984 */ /* 0x000fe80000000800 */
[----:B------:R-:W-:Y:S04]  /*c2970*/  LDS R89, [R2+0x8a000] ;  /* 0x08a0000002597984 */ /* 0x000fe80000000800 */
[----:B------:R-:W-:Y:S04]  /*c2980*/  LDS R91, [R2+0x8a800] ;  /* 0x08a80000025b7984 */ /* 0x000fe80000000800 */
[----:B------:R-:W-:Y:S01]  /*c2990*/  STL.64 [R1+0x710], R32 ;  /* 0x0007102001007387 */ /* 0x000fe20000100a00 */
[----:B------:R1:W-:Y:S02]  /*c29a0*/  STL.64 [R1+0x718], R34 ;  /* 0x0007182201007387 */ /* 0x0003e40000100a00 */
[----:B------:R-:W-:Y:S01]  /*c29b0*/  STL.64 [R1+0x6178], R220 ;  /* 0x006178dc01007387 */ /* 0x000fe20000100a00 */
[----:B------:R-:W-:Y:S04]  /*c29c0*/  STL.64 [R1+0x700], R28 ;  /* 0x0007001c01007387 */ /* 0x000fe80000100a00 */
[----:B------:R3:W-:Y:S01]  /*c29d0*/  STL.64 [R1+0x708], R30 ;  /* 0x0007081e01007387 */ /* 0x0007e20000100a00 */
[C---:B-1----:R-:W-:Y:S08]  /*c29e0*/  HMMA.1688.F32.TF32 R32, R248.reuse, R218, R80 ;  /* 0x000000daf820723c */ /* 0x042ff00000081050 */
[C---:B---3--:R-:W-:Y:S01]  /*c29f0*/  HMMA.1688.F32.TF32 R28, R248.reuse, R214, R76 ;  /* 0x000000d6f81c723c */ /* 0x048fe2000008104c */
[----:B------:R-:W-:Y:S11]  /*c2a00*/  STL.64 [R1+0x6180], R216 ;  /* 0x006180d801007387 */ /* 0x000ff60000100a00 */
[----:B------:R-:W-:Y:S03]  /*c2a10*/  @!UPT UIADD3 URZ, URZ, URZ, URZ ;  /* 0x0000003f3f3ff290 */ /* 0x000fe6000fffe03f */
[----:B------:R-:W-:Y:S01]  /*c2a20*/  STL.64 [R1+0x6f0], R32 ;  /* 0x0006f02001007387 */ /* 0x000fe20000100a00 */
[----:B------:R1:W-:Y:S02]  /*c2a30*/  STL.64 [R1+0x6f8], R34 ;  /* 0x0006f82201007387 */ /* 0x0003e40000100a00 */
[----:B------:R-:W-:Y:S05]  /*c2a40*/  STL.64 [R1+0x6188], R212 ;  /* 0x006188d401007387 */ /* 0x000fea0000100a00 */
        /* <DEDUP_REMOVED lines=30> */
[C---:B--2---:R-:W-:Y:S01]  /*c2c30*/  HMMA.1688.F32.TF32 R28, R248.reuse, R182, R44 ;  /* 0x000000b6f81c723c */ /* 0x044fe2000008102c */
        /* <DEDUP_REMOVED lines=8> */
[----:B--2---:R-:W-:Y:S01]  /*c2cc0*/  HMMA.1688.F32.TF32 R28, R248, R174, R36 ;  /* 0x000000aef81c723c */ /* 0x004fe20000081024 */
[----:B------:R-:W-:Y:S01]  /*c2cd0*/  STL.64 [R1+0x61d0], R176 ;  /* 0x0061d0b001007387 */ /* 0x000fe20000100a00 */
        /* <DEDUP_REMOVED lines=9> */
[----:B------:R-:W-:Y:S01]  /*c2d70*/  STL.64 [R1+0x650], R32 ;  /* 0x0006502001007387 */ /* 0x000fe20000100a00 */
[----:B------:R-:W-:Y:S02]  /*c2d80*/  STL.64 [R1+0x658], R34 ;  /* 0x0006582201007387 */ /* 0x000fe40000100a00 */
[----:B------:R-:W2:Y:S05]  /*c2d90*/  LDL.LU R12, [R1+0x6294] ;  /* 0x00629400010c7983 */ /* 0x000eaa0000300800 */
[----:B------:R-:W-:Y:S04]  /*c2da0*/  STL.64 [R1+0x640], R28 ;  /* 0x0006401c01007387 */ /* 0x000fe80000100a00 */
[----:B------:R1:W-:Y:S01]  /*c2db0*/  STL.64 [R1+0x648], R30 ;  /* 0x0006481e01007387 */ /* 0x0003e20000100a00 */
        /* <DEDUP_REMOVED lines=8> */
[----:B------:R-:W-:-:S02]  /*c2e40*/  MOV R57, R17 ;  /* 0x0000001100397202 */ /* 0x000fc40000000f00 */
[----:B------:R-:W4:Y:S02]  /*c2e50*/  LDL.LU R17, [R1+0x6270] ;  /* 0x0062700001117983 */ /* 0x000f240000300800 */
[----:B------:R-:W-:Y:S02]  /*c2e60*/  IMAD.MOV.U32 R58, RZ, RZ, R4 ;  /* 0x000000ffff3a7224 */ /* 0x000fe400078e0004 */
[----:B------:R-:W-:Y:S01]  /*c2e70*/  IMAD.MOV.U32 R59, RZ, RZ, R5 ;  /* 0x000000ffff3b7224 */ /* 0x000fe200078e0005 */
[----:B------:R-:W4:Y:S01]  /*c2e80*/  LDL.LU R4, [R1+0x626c] ;  /* 0x00626c0001047983 */ /* 0x000f220000300800 */
[----:B------:R-:W4:Y:S01]  /*c2e90*/  LDL.LU R5, [R1+0x6268] ;  /* 0x0062680001057983 */ /* 0x000f220000300800 */
[----:B------:R-:W-:Y:S01]  /*c2ea0*/  MOV R63, R16 ;  /* 0x00000010003f7202 */ /* 0x000fe20000000f00 */
[----:B--2---:R-:W-:Y:S02]  /*c2eb0*/  IMAD.MOV.U32 R62, RZ, RZ, R12 ;  /* 0x000000ffff3e7224 */ /* 0x004fe400078e000c */
[----:B---3--:R-:W-:Y:S01]  /*c2ec0*/  IMAD.MOV.U32 R61, RZ, RZ, R9 ;  /* 0x000000ffff3d7224 */ /* 0x008fe200078e0009 */
[----:B----4-:R-:W-:-:S02]  /*c2ed0*/  MOV R60, R8 ;  /* 0x00000008003c7202 */ /* 0x010fc40000000f00 */
[----:B------:R-:W2:Y:S01]  /*c2ee0*/  LDL.LU R8, [R1+0x6264] ;  /* 0x0062640001087983 */ /* 0x000ea20000300800 */
[----:B------:R-:W3:Y:S02]  /*c2ef0*/  LDL.LU R9, [R1+0x6260] ;  /* 0x0062600001097983 */ /* 0x000ee40000300800 */
[----:B------:R-:W4:Y:S02]  /*c2f00*/  LDL.LU R12, [R1+0x625c] ;  /* 0x00625c00010c7983 */ /* 0x000f240000300800 */
[----:B------:R-:W2:Y:S02]  /*c2f10*/  LDL.LU R16, [R1+0x6258] ;  /* 0x0062580001107983 */ /* 0x000ea40000300800 */
[----:B------:R-:W-:Y:S02]  /*c2f20*/  IMAD.MOV.U32 R64, RZ, RZ, R20 ;  /* 0x000000ffff407224 */ /* 0x000fe400078e0014 */
[----:B------:R-:W-:Y:S01]  /*c2f30*/  IMAD.MOV.U32 R65, RZ, RZ, R24 ;  /* 0x000000ffff417224 */ /* 0x000fe200078e0018 */
[----:B------:R-:W3:Y:S01]  /*c2f40*/  LDL.LU R20, [R1+0x6254] ;  /* 0x0062540001147983 */ /* 0x000ee20000300800 */
[----:B------:R-:W3:Y:S01]  /*c2f50*/  LDL.LU R24, [R1+0x6250] ;  /* 0x0062500001187983 */ /* 0x000ee20000300800 */
        /* <DEDUP_REMOVED lines=9> */
[----:B------:R-:W-:-:S02]  /*c2ff0*/  IMAD.MOV.U32 R71, RZ, RZ, R3 ;  /* 0x000000ffff477224 */ /* 0x000fc400078e0003 */
[----:B------:R-:W4:Y:S01]  /*c3000*/  LDL.LU R3, [R1+0x623c] ;  /* 0x00623c0001037983 */ /* 0x000f220000300800 */
[----:B------:R-:W-:Y:S01]  /*c3010*/  MOV R46, R5 ;  /* 0x00000005002e7202 */ /* 0x000fe20000000f00 */
[----:B------:R-:W-:Y:S02]  /*c3020*/  IMAD.MOV.U32 R47, RZ, RZ, R4 ;  /* 0x000000ffff2f7224 */ /* 0x000fe400078e0004 */
[----:B------:R-:W-:Y:S01]  /*c3030*/  STL.64 [R1+0x61d8], R172 ;  /* 0x0061d8ac01007387 */ /* 0x000fe20000100a00 */
[----:B------:R-:W-:Y:S01]  /*c3040*/  HMMA.1688.F32.TF32 R60, R248, R150, R60 ;  /* 0x00000096f83c723c */ /* 0x000fe2000008103c */
[----:B--2---:R-:W-:Y:S01]  /*c3050*/  IMAD.MOV.U32 R49, RZ, RZ, R16 ;  /* 0x000000ffff317224 */ /* 0x004fe200078e0010 */
[----:B---3--:R-:W-:Y:S01]  /*c3060*/  MOV R37, R24 ;  /* 0x0000001800257202 */ /* 0x008fe20000000f00 */
[----:B------:R-:W-:Y:S02]  /*c3070*/  IMAD.MOV.U32 R39, RZ, RZ, R20 ;  /* 0x000000ffff277224 */ /* 0x000fe400078e0014 */
[----:B----4-:R-:W-:-:S02]  /*c3080*/  IMAD.MOV.U32 R36, RZ, RZ, R25 ;  /* 0x000000ffff247224 */ /* 0x010fc400078e0019 */
[----:B------:R-:W-:Y:S01]  /*c3090*/  IMAD.MOV.U32 R38, RZ, RZ, R21 ;  /* 0x000000ffff267224 */ /* 0x000fe200078e0015 */
[----:B------:R-:W-:Y:S02]  /*c30a0*/  MOV R51, R12 ;  /* 0x0000000c00337202 */ /* 0x000fe40000000f00 */
[----:B------:R-:W-:Y:S01]  /*c30b0*/  MOV R48, R17 ;  /* 0x0000001100307202 */ /* 0x000fe20000000f00 */
[----:B------:R-:W2:Y:S04]  /*c30c0*/  LDSM.16.M88.4 R24, [R3+0x100] ;  /* 0x000100000318783b */ /* 0x000ea80000000200 */
[----:B------:R-:W3:Y:S04]  /*c30d0*/  LDSM.16.M88.4 R20, [R3+0x2100] ;  /* 0x002100000314783b */ /* 0x000ee80000000200 */
[----:B------:R-:W4:Y:S01]  /*c30e0*/  LDSM.16.M88.4 R16, [R3+0x4100] ;  /* 0x004100000310783b */ /* 0x000f220000000200 */
[----:B------:R-:W-:-:S02]  /*c30f0*/  IMAD.MOV.U32 R50, RZ, RZ, R13 ;  /* 0x000000ffff327224 */ /* 0x000fc400078e000d */
[----:B------:R-:W4:Y:S04]  /*c3100*/  LDSM.16.M88.4 R12, [R3+0x6100] ;  /* 0x00610000030c783b */ /* 0x000f280000000200 */
[----:B------:R-:W-:Y:S02]  /*c3110*/  IMAD.MOV.U32 R44, RZ, RZ, R9 ;  /* 0x000000ffff2c7224 */ /* 0x000fe400078e0009 */
[----:B------:R-:W-:Y:S01]  /*c3120*/  IMAD.MOV.U32 R45, RZ, RZ, R8 ;  /* 0x000000ffff2d7224 */ /* 0x000fe200078e0008 */
[----:B------:R-:W-:Y:S04]  /*c3130*/  LDSM.16.M88.4 R4, [R3+0xa100] ;  /* 0x00a100000304783b */ /* 0x000fe80000000200 */
[----:B------:R-:W4:Y:S01]  /*c3140*/  LDSM.16.M88.4 R8, [R3+0x8100] ;  /* 0x008100000308783b */ /* 0x000f220000000200 */
[C---:B-1----:R-:W-:Y:S08]  /*c3150*/  HMMA.1688.F32.TF32 R28, R248.reuse, R170, R36 ;  /* 0x000000aaf81c723c */ /* 0x042ff00000081024 */
[----:B------:R-:W-:Y:S01]  /*c3160*/  HMMA.1688.F32.TF32 R32, R248, R158, R68 ;  /* 0x0000009ef820723c */ /* 0x000fe20000081044 */
[----:B------:R-:W1:Y:S04]  /*c3170*/  LDSM.16.M88.4 R76, [R3+0xc100] ;  /* 0x00c10000034c783b */ /* 0x000e680000000200 */
[----:B------:R-:W1:Y:S01]  /*c3180*/  LDSM.16.M88.4 R80, [R3+0xe100] ;  /* 0x00e100000350783b */ /* 0x000e620000000200 */
[----:B------:R-:W-:Y:S01]  /*c3190*/  IMAD.MOV.U32 R240, RZ, RZ, R140 ;  /* 0x000000fffff07224 */ /* 0x000fe200078e008c */
[----:B------:R-:W-:Y:S01]  /*c31a0*/  MOV R241, R141 ;  /* 0x0000008d00f17202 */ /* 0x000fe20000000f00 */
[----:B------:R-:W-:-:S02]  /*c31b0*/  IMAD.MOV.U32 R242, RZ, RZ, R137 ;  /* 0x000000fffff27224 */ /* 0x000fc400078e0089 */
[----:B------:R-:W-:Y:S01]  /*c31c0*/  IMAD.MOV.U32 R94, RZ, RZ, R145 ;  /* 0x000000ffff5e7224 */ /* 0x000fe200078e0091 */
[----:B------:R-:W-:Y:S01]  /*c31d0*/  MOV R95, R144 ;  /* 0x00000090005f7202 */ /* 0x000fe20000000f00 */
[----:B------:R-:W-:Y:S01]  /*c31e0*/  IMAD.MOV.U32 R99, RZ, RZ, R136 ;  /* 0x000000ffff637224 */ /* 0x000fe200078e0088 */
        /* <DEDUP_REMOVED lines=11> */
[----:B--2---:R-:W-:Y:S01]  /*c32a0*/  STL [R1+0x60dc], R26 ;  /* 0x0060dc1a01007387 */ /* 0x004fe20000100800 */
[----:B------:R-:W-:Y:S02]  /*c32b0*/  STL [R1+0x60d8], R27 ;  /* 0x0060d81b01007387 */ /* 0x000fe40000100800 */
[----:B---3--:R-:W-:Y:S02]  /*c32c0*/  STL [R1+0x60e0], R22 ;  /* 0x0060e01601007387 */ /* 0x008fe40000100800 */
[----:B------:R-:W-:Y:S01]  /*c32d0*/  STL [R1+0x60d4], R23 ;  /* 0x0060d41701007387 */ /* 0x000fe20000100800 */
[----:B----4-:R-:W-:Y:S01]  /*c32e0*/  STL [R1+0x60e8], R18 ;  /* 0x0060e81201007387 */ /* 0x010fe20000100800 */
[----:B------:R-:W-:Y:S02]  /*c32f0*/  STL [R1+0x60e4], R19 ;  /* 0x0060e41301007387 */ /* 0x000fe40000100800 */
[----:B------:R-:W-:Y:S02]  /*c3300*/  STL [R1+0x60ec], R14 ;  /* 0x0060ec0e01007387 */ /* 0x000fe40000100800 */
[----:B------:R-:W-:Y:S01]  /*c3310*/  STL [R1+0x60d0], R15 ;  /* 0x0060d00f01007387 */ /* 0x000fe20000100800 */
[----:B------:R-:W-:Y:S01]  /*c3320*/  STL [R1+0x60cc], R10 ;  /* 0x0060cc0a01007387 */ /* 0x000fe20000100800 */
[----:B------:R-:W-:Y:S02]  /*c3330*/  STL [R1+0x60c8], R11 ;  /* 0x0060c80b01007387 */ /* 0x000fe40000100800 */
[----:B------:R-:W-:Y:S02]  /*c3340*/  STL [R1+0x60c0], R6 ;  /* 0x0060c00601007387 */ /* 0x000fe40000100800 */
[----:B------:R-:W-:Y:S01]  /*c3350*/  STL [R1+0x60bc], R7 ;  /* 0x0060bc0701007387 */ /* 0x000fe20000100800 */
[----:B------:R-:W2:Y:S01]  /*c3360*/  LDL.LU R36, [R1+0xf80] ;  /* 0x000f800001247983 */ /* 0x000ea20000300800 */
[----:B------:R-:W-:Y:S02]  /*c3370*/  STL.64 [R1+0x630], R28 ;  /* 0x0006301c01007387 */ /* 0x000fe40000100a00 */
[----:B------:R3:W-:Y:S02]  /*c3380*/  STL.64 [R1+0x638], R30 ;  /* 0x0006381e01007387 */ /* 0x0007e40000100a00 */
[----:B------:R-:W2:Y:S01]  /*c3390*/  LDL.LU R37, [R1+0xf84] ;  /* 0x000f840001257983 */ /* 0x000ea20000300800 */
[----:B------:R-:W2:Y:S01]  /*c33a0*/  LDL.LU R38, [R1+0xf88] ;  /* 0x000f880001267983 */ /* 0x000ea20000300800 */
[----:B------:R-:W2:Y:S01]  /*c33b0*/  LDL.LU R39, [R1+0xf8c] ;  /* 0x000f8c0001277983 */ /* 0x000ea20000300800 */
[C---:B---3--:R-:W-:Y:S02]  /*c33c0*/  HMMA.1688.F32.TF32 R28, R248.reuse, R166, R48 ;  /* 0x000000a6f81c723c */ /* 0x048fe40000081030 */
[----:B------:R-:W-:Y:S01]  /*c33d0*/  STL.64 [R1+0x61e0], R168 ;  /* 0x0061e0a801007387 */ /* 0x000fe20000100a00 */
[----:B------:R-:W3:Y:S11]  /*c33e0*/  LDL.LU R48, [R1+0xf70] ;  /* 0x000f700001307983 */ /* 0x000ef60000300800 */
[----:B------:R-:W-:Y:S09]  /*c33f0*/  @!UPT UIADD3 URZ, URZ, URZ, URZ ;  /* 0x0000003f3f3ff290 */ /* 0x000ff2000fffe03f */
[----:B------:R-:W-:Y:S01]  /*c3400*/  STL.64 [R1+0x620], R28 ;  /* 0x0006201c01007387 */ /* 0x000fe20000100a00 */
[----:B------:R4:W-:Y:S02]  /*c3410*/  STL.64 [R1+0x628], R30 ;  /* 0x0006281e01007387 */ /* 0x0009e40000100a00 */
[----:B------:R-:W3:Y:S02]  /*c3420*/  LDL.LU R49, [R1+0xf74] ;  /* 0x000f740001317983 */ /* 0x000ee40000300800 */
[----:B------:R-:W3:Y:S01]  /*c3430*/  LDL.LU R50, [R1+0xf78] ;  /* 0x000f780001327983 */ /* 0x000ee20000300800 */
[----:B------:R-:W3:Y:S01]  /*c3440*/  LDL.LU R51, [R1+0xf7c] ;  /* 0x000f7c0001337983 */ /* 0x000ee20000300800 */
[C---:B----4-:R-:W-:Y:S03]  /*c3450*/  HMMA.1688.F32.TF32 R28, R248.reuse, R162, R44 ;  /* 0x000000a2f81c723c */ /* 0x050fe6000008102c */
[----:B------:R-:W-:Y:S01]  /*c3460*/  STL.64 [R1+0x61e8], R164 ;  /* 0x0061e8a401007387 */ /* 0x000fe20000100a00 */
[----:B------:R-:W4:Y:S03]  /*c3470*/  LDL.LU R44, [R1+0xec0] ;  /* 0x000ec000012c7983 */ /* 0x000f260000300800 */
[----:B------:R-:W-:Y:S01]  /*c3480*/  IMAD.MOV.U32 R45, RZ, RZ, R244 ;  /* 0x000000ffff2d7224 */ /* 0x000fe200078e00f4 */
[----:B------:R-:W-:Y:S01]  /*c3490*/  MOV R46, R245 ;  /* 0x000000f5002e7202 */ /* 0x000fe20000000f00 */
[----:B------:R-:W-:Y:S11]  /*c34a0*/  IMAD.MOV.U32 R47, RZ, RZ, R246 ;  /* 0x000000ffff2f7224 */ /* 0x000ff600078e00f6 */
[----:B------:R-:W-:Y:S03]  /*c34b0*/  @!UPT UIADD3 URZ, URZ, URZ, URZ ;  /* 0x0000003f3f3ff290 */ /* 0x000fe6000fffe03f */
[----:B------:R-:W-:Y:S01]  /*c34c0*/  STL.64 [R1+0x610], R28 ;  /* 0x0006101c01007387 */ /* 0x000fe20000100a00 */
[----:B------:R1:W-:Y:S02]  /*c34d0*/  STL.64 [R1+0x618], R30 ;  /* 0x0006181e01007387 */ /* 0x0003e40000100a00 */
[----:B------:R-:W3:Y:S02]  /*c34e0*/  LDL.LU R244, [R1+0x6238] ;  /* 0x0062380001f47983 */ /* 0x000ee40000300800 */
[----:B------:R-:W3:Y:S01]  /*c34f0*/  LDL.LU R245, [R1+0x6234] ;  /* 0x0062340001f57983 */ /* 0x000ee20000300800 */
[----:B------:R-:W3:Y:S01]  /*c3500*/  LDL.LU R246, [R1+0x6230] ;  /* 0x0062300001f67983 */ /* 0x000ee20000300800 */
[----:B------:R-:W-:Y:S02]  /*c3510*/  STL.64 [R1+0x61f0], R160 ;  /* 0x0061f0a001007387 */ /* 0x000fe40000100a00 */
[----:B------:R-:W-:Y:S02]  /*c3520*/  STL.64 [R1+0x61f8], R156 ;  /* 0x0061f89c01007387 */ /* 0x000fe40000100a00 */
[----:B------:R-:W-:Y:S01]  /*c3530*/  STL.64 [R1+0x600], R32 ;  /* 0x0006002001007387 */ /* 0x000fe20000100a00 */
[----:B------:R1:W-:Y:S02]  /*c3540*/  STL.64 [R1+0x608], R34 ;  /* 0x0006082201007387 */ /* 0x0003e40000100a00 */
[C---:B-1----:R-:W-:Y:S08]  /*c3550*/  HMMA.1688.F32.TF32 R28, R248.reuse, R154, R64 ;  /* 0x0000009af81c723c */ /* 0x042ff00000081040 */
[C---:B------:R-:W-:Y:S01]  /*c3560*/  HMMA.1688.F32.TF32 R32, R248.reuse, R146, R56 ;  /* 0x00000092f820723c */ /* 0x040fe20000081038 */
[----:B------:R-:W-:Y:S04]  /*c3570*/  STL.64 [R1+0x6200], R152 ;  /* 0x0062009801007387 */ /* 0x000fe80000100a00 */
[----:B------:R-:W1:Y:S04]  /*c3580*/  LDSM.16.M88.4 R144, [R3+0x10100] ;  /* 0x010100000390783b */ /* 0x000e680000000200 */
[----:B------:R-:W-:Y:S04]  /*c3590*/  LDSM.16.M88.4 R64, [R3+0x2c100] ;  /* 0x02c100000340783b */ /* 0x000fe80000000200 */
[----:B------:R-:W-:Y:S04]  /*c35a0*/  LDSM.16.M88.4 R56, [R3+0x30100] ;  /* 0x030100000338783b */ /* 0x000fe80000000200 */
[----:B------:R-:W-:Y:S01]  /*c35b0*/  STL.64 [R1+0x5f0], R28 ;  /* 0x0005f01c01007387 */ /* 0x000fe20000100a00 */
[----:B------:R1:W-:Y:S02]  /*c35c0*/  STL.64 [R1+0x5f8], R30 ;  /* 0x0005f81e01007387 */ /* 0x0003e40000100a00 */
[----:B------:R-:W-:Y:S02]  /*c35d0*/  STL.64 [R1+0x5e0], R60 ;  /* 0x0005e03c01007387 */ /* 0x000fe40000100a00 */
[----:B------:R-:W-:Y:S01]  /*c35e0*/  STL.64 [R1+0x5e8], R62 ;  /* 0x0005e83e01007387 */ /* 0x000fe20000100a00 */
[----:B------:R-:W-:Y:S01]  /*c35f0*/  STL.64 [R1+0x5d0], R32 ;  /* 0x0005d02001007387 */ /* 0x000fe20000100a00 */
[----:B------:R-:W-:Y:S03]  /*c3600*/  STL.64 [R1+0x5d8], R34 ;  /* 0x0005d82201007387 */ /* 0x000fe60000100a00 */
[----:B------:R-:W-:Y:S01]  /*c3610*/  LDSM.16.M88.4 R60, [R3+0x2e100] ;  /* 0x02e10000033c783b */ /* 0x000fe20000000200 */
[----:B------:R-:W-:Y:S01]  /*c3620*/  LDSM.16.M88.4 R32, [R3+0x3c100] ;  /* 0x03c100000320783b */ /* 0x000fe20000000200 */
[----:B-1----:R-:W-:Y:S07]  /*c3630*/  HMMA.1688.F32.TF32 R28, R248, R142, R40 ;  /* 0x0000008ef81c723c */ /* 0x002fee0000081028 */
[----:B------:R-:W-:-:S02]  /*c3640*/  IMAD.MOV.U32 R40, RZ, RZ, R247 ;  /* 0x000000ffff287224 */ /* 0x000fc400078e00f7 */
[----:B------:R-:W3:Y:S01]  /*c3650*/  LDL.LU R247, [R1+0x622c] ;  /* 0x00622c0001f77983 */ /* 0x000ee20000300800 */
[----:B------:R-:W-:Y:S01]  /*c3660*/  HMMA.1688.F32.TF32 R248, R248, R138, R52 ;  /* 0x0000008af8f8723c */ /* 0x000fe20000081034 */
[----:B------:R-:W-:Y:S11]  /*c3670*/  LDSM.16.M88.4 R52, [R3+0x32100] ;  /* 0x032100000334783b */ /* 0x000ff60000000200 */
[----:B------:R-:W-:Y:S01]  /*c3680*/  @!UPT UIADD3 URZ, URZ, URZ, URZ ;  /* 0x0000003f3f3ff290 */ /* 0x000fe2000fffe03f */
[----:B------:R-:W-:Y:S01]  /*c3690*/  STL.64 [R1+0x5c0], R28 ;  /* 0x0005c01c01007387 */ /* 0x000fe20000100a00 */
[----:B------:R2:W-:Y:S02]  /*c36a0*/  STL.64 [R1+0x5c8], R30 ;  /* 0x0005c81e01007387 */ /* 0x0005e40000100a00 */
[----:B------:R-:W4:Y:S02]  /*c36b0*/  LDL.LU R41, [R1+0xeb4] ;  /* 0x000eb40001297983 */ /* 0x000f240000300800 */
[----:B------:R-:W4:Y:S01]  /*c36c0*/  LDL.LU R42, [R1+0xeb8] ;  /* 0x000eb800012a7983 */ /* 0x000f220000300800 */
[----:B------:R-:W4:Y:S04]  /*c36d0*/  LDL.LU R43, [R1+0xebc] ;  /* 0x000ebc00012b7983 */ /* 0x000f280000300800 */
[----:B------:R-:W-:Y:S01]  /*c36e0*/  STL [R1+0x60fc], R248 ;  /* 0x0060fcf801007387 */ /* 0x000fe20000100800 */
[----:B------:R-:W-:Y:S02]  /*c36f0*/  STL [R1+0x60f8], R249 ;  /* 0x0060f8f901007387 */ /* 0x000fe40000100800 */
[----:B------:R-:W-:Y:S02]  /*c3700*/  STL [R1+0x60f4], R250 ;  /* 0x0060f4fa01007387 */ /* 0x000fe40000100800 */
[----:B------:R-:W-:Y:S01]  /*c3710*/  STL [R1+0x60f0], R251 ;  /* 0x0060f0fb01007387 */ /* 0x000fe20000100800 */
[C---:B--2---:R-:W-:Y:S08]  /*c3720*/  HMMA.1688.F32.TF32 R28, R88.reuse, R20, R36 ;  /* 0x00000014581c723c */ /* 0x044ff00000081024 */
[C---:B---3--:R-:W-:Y:S11]  /*c3730*/  HMMA.1688.F32.TF32 R244, R88.reuse, R24, R244 ;  /* 0x0000001858f4723c */ /* 0x048ff600000810f4 */
[----:B------:R-:W-:Y:S11]  /*c3740*/  @!UPT UIADD3 URZ, URZ, URZ, URZ ;  /* 0x0000003f3f3ff290 */ /* 0x000ff6000fffe03f */
[----:B------:R-:W-:Y:S01]  /*c3750*/  @!UPT UIADD3 URZ, URZ, URZ, URZ ;  /* 0x0000003f3f3ff290 */ /* 0x000fe2000fffe03f */
[----:B------:R-:W-:Y:S01]  /*c3760*/  STL [R1+0x6100], R247 ;  /* 0x006100f701007387 */ /* 0x000fe20000100800 */
[----:B------:R-:W2:Y:S02]  /*c3770*/  LDL.LU R36, [R1+0x1050] ;  /* 0x0010500001247983 */ /* 0x000ea40000300800 */
[----:B------:R-:W-:Y:S02]  /*c3780*/  STL.64 [R1+0x5b0], R28 ;  /* 0x0005b01c01007387 */ /* 0x000fe40000100a00 */
[----:B------:R1:W-:Y:S01]  /*c3790*/  STL.64 [R1+0x5b8], R30 ;  /* 0x0005b81e01007387 */ /* 0x0003e20000100a00 */
[----:B------:R-:W2:Y:S01]  /*c37a0*/  LDL.LU R37, [R1+0x1054] ;  /* 0x0010540001257983 */ /* 0x000ea20000300800 */
[----:B------:R-:W2:Y:S01]  /*c37b0*/  LDL.LU R38, [R1+0x1058] ;  /* 0x0010580001267983 */ /* 0x000ea20000300800 */
[C---:B-1----:R-:W-:Y:S01]  /*c37c0*/  HMMA.1688.F32.TF32 R28, R88.reuse, R16, R48 ;  /* 0x00000010581c723c */ /* 0x042fe20000081030 */
[----:B------:R-:W-:Y:S01]  /*c37d0*/  MOV R39, R252 ;  /* 0x000000fc00277202 */ /* 0x000fe20000000f00 */
[----:B------:R-:W-:Y:S11]  /*c37e0*/  LDSM.16.M88.4 R48, [R3+0x34100] ;  /* 0x034100000330783b */ /* 0x000ff60000000200 */
[----:B------:R-:W-:Y:S11]  /*c37f0*/  @!UPT UIADD3 URZ, URZ, URZ, URZ ;  /* 0x0000003f3f3ff290 */ /* 0x000ff6000fffe03f */
[----:B------:R-:W-:Y:S02]  /*c3800*/  IMAD.MOV.U32 R247, RZ, RZ, R28 ;  /* 0x000000fffff77224 */ /* 0x000fe400078e001c */
[----:B------:R-:W-:Y:S01]  /*c3810*/  IMAD.MOV.U32 R248, RZ, RZ, R29 ;  /* 0x000000fffff87224 */ /* 0x000fe200078e001d */
[----:B------:R-:W-:Y:S01]  /*c3820*/  MOV R249, R30 ;  /* 0x0000001e00f97202 */ /* 0x000fe20000000f00 */
[----:B------:R-:W-:Y:S02]  /*c3830*/  IMAD.MOV.U32 R250, RZ, RZ, R31 ;  /* 0x000000fffffa7224 */ /* 0x000fe400078e001f */
[----:B----4-:R-:W-:Y:S01]  /*c3840*/  HMMA.1688.F32.TF32 R28, R88, R12, R44 ;  /* 0x0000000c581c723c */ /* 0x010fe2000008102c */
[----:B------:R-:W-:Y:S01]  /*c3850*/  STL.64 [R1+0x6110], R246 ;  /* 0x006110f601007387 */ /* 0x000fe20000100a00 */
[----:B------:R-:W-:Y:S03]  /*c3860*/  STL.64 [R1+0x6108], R244 ;  /* 0x006108f401007387 */ /* 0x000fe60000100a00 */
[----:B------:R-:W-:Y:S11]  /*c3870*/  LDSM.16.M88.4 R44, [R3+0x36100] ;  /* 0x03610000032c783b */ /* 0x000ff60000000200 */
[----:B------:R-:W-:Y:S08]  /*c3880*/  @!UPT UIADD3 URZ, URZ, URZ, URZ ;  /* 0x0000003f3f3ff290 */ /* 0x000ff0000fffe03f */
[----:B------:R-:W-:Y:S01]  /*c3890*/  IMAD.MOV.U32 R18, RZ, RZ, R30 ;  /* 0x000000ffff127224 */ /* 0x000fe200078e001e */
[----:B------:R-:W-:Y:S01]  /*c38a0*/  MOV R14, R29 ;  /* 0x0000001d000e7202 */ /* 0x000fe20000000f00 */
[----:B------:R-:W-:-:S03]  /*c38b0*/  IMAD.MOV.U32 R251, RZ, RZ, R28 ;  /* 0x000000fffffb7224 */ /* 0x000fc600078e001c */
[----:B------:R1:W-:Y:S04]  /*c38c0*/  STL [R1+0x615c], R18 ;  /* 0x00615c1201007387 */ /* 0x0003e80000100800 */
[----:B-1----:R-:W3:Y:S01]  /*c38d0*/  LDL R18, [R1+0x1b08] ;  /* 0x001b080001127983 */ /* 0x002ee20000100800 */
[----:B------:R1:W-:Y:S03]  /*c38e0*/  STL [R1+0x6158], R14 ;  /* 0x0061580e01007387 */ /* 0x0003e60000100800 */
[----:B-1----:R-:W4:Y:S01]  /*c38f0*/  LDL R14, [R1+0x1b0c] ;  /* 0x001b0c00010e7983 */ /* 0x002f220000100800 */
[----:B------:R-:W-:Y:S02]  /*c3900*/  STL.64 [R1+0x6120], R250 ;  /* 0x006120fa01007387 */ /* 0x000fe40000100a00 */
[----:B------:R-:W-:Y:S02]  /*c3910*/  STL.64 [R1+0x6118], R248 ;  /* 0x006118f801007387 */ /* 0x000fe40000100a00 */
[----:B------:R-:W-:Y:S01]  /*c3920*/  STL [R1+0x60b8], R78 ;  /* 0x0060b84e01007387 */ /* 0x000fe20000100800 */
[----:B------:R-:W-:Y:S01]  /*c3930*/  STL [R1+0x60b4], R79 ;  /* 0x0060b44f01007387 */ /* 0x000fe20000100800 */
[----:B------:R-:W-:Y:S02]  /*c3940*/  STL [R1+0x60c4], R82 ;  /* 0x0060c45201007387 */ /* 0x000fe40000100800 */
[----:B------:R-:W-:Y:S02]  /*c3950*/  STL [R1+0x60b0], R83 ;  /* 0x0060b05301007387 */ /* 0x000fe40000100800 */
[----:B------:R-:W4:Y:S01]  /*c3960*/  LDL.LU R140, [R1+0x6228] ;  /* 0x00622800018c7983 */ /* 0x000f220000300800 */
[----:B------:R-:W4:Y:S01]  /*c3970*/  LDL.LU R141, [R1+0x6224] ;  /* 0x00622400018d7983 */ /* 0x000f220000300800 */
[----:B------:R-:W4:Y:S02]  /*c3980*/  LDL.LU R137, [R1+0x6220] ;  /* 0x0062200001897983 */ /* 0x000f240000300800 */
[----:B------:R-:W4:Y:S02]  /*c3990*/  LDL.LU R243, [R1+0x175c] ;  /* 0x00175c0001f37983 */ /* 0x000f240000300800 */
[----:B------:R-:W4:Y:S01]  /*c39a0*/  LDL.LU R92, [R1+0x1760] ;  /* 0x00176000015c7983 */ /* 0x000f220000300800 */
[----:B------:R-:W4:Y:S01]  /*c39b0*/  LDL.LU R93, [R1+0x1764] ;  /* 0x00176400015d7983 */ /* 0x000f220000300800 */
[----:B------:R-:W-:-:S02]  /*c39c0*/  IMAD.MOV.U32 R19, RZ, RZ, R31 ;  /* 0x000000ffff137224 */ /* 0x000fc400078e001f */
[C---:B------:R-:W-:Y:S01]  /*c39d0*/  HMMA.1688.F32.TF32 R28, R88.reuse, R8, R40 ;  /* 0x00000008581c723c */ /* 0x040fe20000081028 */
[----:B------:R-:W-:Y:S04]  /*c39e0*/  STL [R1+0x60ac], R146 ;  /* 0x0060ac9201007387 */ /* 0x000fe80000100800 */
[----:B------:R-:W-:Y:S01]  /*c39f0*/  LDSM.16.M88.4 R40, [R3+0x38100] ;  /* 0x038100000328783b */ /* 0x000fe20000000200 */
[----:B------:R-:W-:Y:S11]  /*c3a00*/  STL [R1+0x60a8], R147 ;  /* 0x0060a89301007387 */ /* 0x000ff60000100800 */
[----:B------:R-:W-:Y:S07]  /*c3a10*/  @!UPT UIADD3 URZ, URZ, URZ, URZ ;  /* 0x0000003f3f3ff290 */ /* 0x000fee000fffe03f */
[----:B------:R-:W-:Y:S01]  /*c3a20*/  MOV R22, R28 ;  /* 0x0000001c00167202 */ /* 0x000fe20000000f00 */
[----:B------:R-:W-:Y:S02]  /*c3a30*/  IMAD.MOV.U32 R26, RZ, RZ, R29 ;  /* 0x000000ffff1a7224 */ /* 0x000fe400078e001d */
[----:B------:R-:W-:Y:S01]  /*c3a40*/  IMAD.MOV.U32 R27, RZ, RZ, R30 ;  /* 0x000000ffff1b7224 */ /* 0x000fe200078e001e */
[----:B------:R-:W-:Y:S02]  /*c3a50*/  MOV R23, R31 ;  /* 0x0000001f00177202 */ /* 0x000fe40000000f00 */
[----:B--2---:R-:W-:Y:S01]  /*c3a60*/  HMMA.1688.F32.TF32 R28, R88, R4, R36 ;  /* 0x00000004581c723c */ /* 0x004fe20000081024 */
[----:B------:R-:W-:Y:S11]  /*c3a70*/  LDSM.16.M88.4 R36, [R3+0x3a100] ;  /* 0x03a100000324783b */ /* 0x000ff60000000200 */
[----:B------:R-:W-:Y:S11]  /*c3a80*/  @!UPT UIADD3 URZ, URZ, URZ, URZ ;  /* 0x0000003f3f3ff290 */ /* 0x000ff6000fffe03f */
[----:B------:R-:W-:Y:S01]  /*c3a90*/  @!UPT UIADD3 URZ, URZ, URZ, URZ ;  /* 0x0000003f3f3ff290 */ /* 0x000fe2000fffe03f */
[----:B------:R-:W-:Y:S02]  /*c3aa0*/  IMAD.MOV.U32 R15, RZ, RZ, R28 ;  /* 0x000000ffff0f7224 */ /* 0x000fe400078e001c */
[----:B------:R-:W-:Y:S01]  /*c3ab0*/  IMAD.MOV.U32 R10, RZ, RZ, R29 ;  /* 0x000000ffff0a7224 */ /* 0x000fe200078e001d */
[----:B------:R-:W-:Y:S01]  /*c3ac0*/  MOV R11, R30 ;  /* 0x0000001e000b7202 */ /* 0x000fe20000000f00 */
[----:B------:R-:W-:Y:S02]  /*c3ad0*/  IMAD.MOV.U32 R252, RZ, RZ, R31 ;  /* 0x000000fffffc7224 */ /* 0x000fe400078e001f */
[----:B------:R-:W-:Y:S04]  /*c3ae0*/  LDSM.16.M88.4 R28, [R3+0x3e100] ;  /* 0x03e10000031c783b */ /* 0x000fe80000000200 */
[----:B---3--:R-:W-:Y:S04]  /*c3af0*/  LDS R84, [R18+0x8a000] ;  /* 0x08a0000012547984 */ /* 0x008fe80000000800 */
[----:B------:R-:W-:Y:S04]  /*c3b00*/  LDS R86, [R18+0x8a800] ;  /* 0x08a8000012567984 */ /* 0x000fe80000000800 */
[----:B----4-:R-:W-:Y:S04]  /*c3b10*/  LDS R85, [R14+0x8a000] ;  /* 0x08a000000e557984 */ /* 0x010fe80000000800 */
[----:B------:R-:W-:Y:S01]  /*c3b20*/  LDS R87, [R14+0x8a800] ;  /* 0x08a800000e577984 */ /* 0x000fe20000000800 */
[----:B------:R-:W-:-:S02]  /*c3b30*/  IMAD.MOV.U32 R97, RZ, RZ, R140 ;  /* 0x000000ffff617224 */ /* 0x000fc400078e008c */
[----:B------:R-:W-:Y:S01]  /*c3b40*/  IMAD.MOV.U32 R96, RZ, RZ, R141 ;  /* 0x000000ffff607224 */ /* 0x000fe200078e008d */
[----:B------:R-:W-:Y:S01]  /*c3b50*/  MOV R98, R137 ;  /* 0x0000008900627202 */ /* 0x000fe20000000f00 */
[----:B------:R-:W1:Y:S04]  /*c3b60*/  LDSM.16.M88.4 R140, [R3+0x12100] ;  /* 0x01210000038c783b */ /* 0x000e680000000200 */
[----:B------:R-:W2:Y:S02]  /*c3b70*/  LDSM.16.M88.4 R136, [R3+0x14100] ;  /* 0x014100000388783b */ /* 0x000ea40000000200 */
[C---:B------:R-:W-:Y:S02]  /*c3b80*/  HMMA.1688.F32.TF32 R96, R88.reuse, R76, R96 ;  /* 0x0000004c5860723c */ /* 0x040fe40000081060 */
[----:B-1----:R-:W-:Y:S01]  /*c3b90*/  STL [R1+0x60a4], R142 ;  /* 0x0060a48e01007387 */ /* 0x002fe20000100800 */
[----:B------:R-:W-:Y:S02]  /*c3ba0*/  STL [R1+0x60a0], R143 ;  /* 0x0060a08f01007387 */ /* 0x000fe40000100800 */
[----:B--2---:R-:W-:Y:S02]  /*c3bb0*/  STL [R1+0x6078], R138 ;  /* 0x0060788a01007387 */ /* 0x004fe40000100800 */
        /* <DEDUP_REMOVED lines=44> */
[----:B------:R-:W2:Y:S01]  /*c3e80*/  LDL.LU R232, [R1+0x1740] ;  /* 0x0017400001e87983 */ /* 0x000ea20000300800 */
[----:B------:R1:W-:Y:S01]  /*c3e90*/  STL.64 [R1+0x560], R96 ;  /* 0x0005606001007387 */ /* 0x0003e20000100a00 */
[----:B------:R3:W-:Y:S02]  /*c3ea0*/  STL.64 [R1+0x568], R98 ;  /* 0x0005686201007387 */ /* 0x0007e40000100a00 */
[----:B------:R-:W2:Y:S02]  /*c3eb0*/  LDL.LU R233, [R1+0x1744] ;  /* 0x0017440001e97983 */ /* 0x000ea40000300800 */
[----:B------:R-:W2:Y:S01]  /*c3ec0*/  LDL.LU R234, [R1+0x1748] ;  /* 0x0017480001ea7983 */ /* 0x000ea20000300800 */
[----:B------:R-:W2:Y:S04]  /*c3ed0*/  LDL.LU R235, [R1+0x174c] ;  /* 0x00174c0001eb7983 */ /* 0x000ea80000300800 */
[----:B-1----:R-:W4:Y:S01]  /*c3ee0*/  LDL.LU R96, [R1+0x1730] ;  /* 0x0017300001607983 */ /* 0x002f220000300800 */
[----:B------:R-:W4:Y:S02]  /*c3ef0*/  LDL.LU R97, [R1+0x1734] ;  /* 0x0017340001617983 */ /* 0x000f240000300800 */
[----:B---3--:R-:W4:Y:S02]  /*c3f00*/  LDL.LU R98, [R1+0x1738] ;  /* 0x0017380001627983 */ /* 0x008f240000300800 */
[----:B------:R-:W4:Y:S01]  /*c3f10*/  LDL.LU R99, [R1+0x173c] ;  /* 0x00173c0001637983 */ /* 0x000f220000300800 */
[C---:B------:R-:W-:Y:S11]  /*c3f20*/  HMMA.1688.F32.TF32 R92, R88.reuse, R80, R92 ;  /* 0x00000050585c723c */ /* 0x040ff6000008105c */
[----:B------:R-:W-:Y:S11]  /*c3f30*/  @!UPT UIADD3 URZ, URZ, URZ, URZ ;  /* 0x0000003f3f3ff290 */ /* 0x000ff6000fffe03f */
[----:B------:R-:W-:Y:S02]  /*c3f40*/  @!UPT UIADD3 URZ, URZ, URZ, URZ ;  /* 0x0000003f3f3ff290 */ /* 0x000fe4000fffe03f */
[----:B------:R-:W-:Y:S01]  /*c3f50*/  IMAD.MOV.U32 R6, RZ, RZ, R92 ;  /* 0x000000ffff067224 */ /* 0x000fe200078e005c */
[----:B------:R-:W-:Y:S01]  /*c3f60*/  MOV R7, R93 ;  /* 0x0000005d00077202 */ /* 0x000fe20000000f00 */
[----:B------:R-:W3:Y:S01]  /*c3f70*/  LDL.LU R92, [R1+0x1700] ;  /* 0x00170000015c7983 */ /* 0x000ee20000300800 */
[----:B------:R-:W-:Y:S02]  /*c3f80*/  IMAD.MOV.U32 R78, RZ, RZ, R94 ;  /* 0x000000ffff4e7224 */ /* 0x000fe400078e005e */
[----:B------:R-:W3:Y:S02]  /*c3f90*/  LDL.LU R93, [R1+0x1704] ;  /* 0x00170400015d7983 */ /* 0x000ee40000300800 */
[----:B------:R-:W-:Y:S01]  /*c3fa0*/  IMAD.MOV.U32 R79, RZ, RZ, R95 ;  /* 0x000000ffff4f7224 */ /* 0x000fe200078e005f */
        /* <DEDUP_REMOVED lines=9> */
[----:B------:R-:W3:Y:S01]  /*c4040*/  LDL.LU R223, [R1+0x171c] ;  /* 0x00171c0001df7983 */ /* 0x000ee20000300800 */
[C---:B------:R-:W-:Y:S11]  /*c4050*/  HMMA.1688.F32.TF32 R152, R88.reuse, R144, R240 ;  /* 0x000000905898723c */ /* 0x040ff600000810f0 */
[----:B------:R-:W-:Y:S11]  /*c4060*/  @!UPT UIADD3 URZ, URZ, URZ, URZ ;  /* 0x0000003f3f3ff290 */ /* 0x000ff6000fffe03f */
[----:B------:R-:W-:Y:S01]  /*c4070*/  @!UPT UIADD3 URZ, URZ, URZ, URZ ;  /* 0x0000003f3f3ff290 */ /* 0x000fe2000fffe03f */
[----:B------:R-:W-:Y:S01]  /*c4080*/  STL.64 [R1+0x540], R152 ;  /* 0x0005409801007387 */ /* 0x000fe20000100a00 */
[----:B------:R2:W-:Y:S02]  /*c4090*/  STL [R1+0x548], R154 ;  /* 0x0005489a01007387 */ /* 0x0005e40000100800 */
[----:B------:R-:W3:Y:S02]  /*c40a0*/  LDL.LU R224, [R1+0x16f0] ;  /* 0x0016f00001e07983 */ /* 0x000ee40000300800 */
[----:B------:R-:W3:Y:S01]  /*c40b0*/  LDL.LU R225, [R1+0x16f4] ;  /* 0x0016f40001e17983 */ /* 0x000ee20000300800 */
[----:B------:R-:W3:Y:S01]  /*c40c0*/  LDL.LU R226, [R1+0x16f8] ;  /* 0x0016f80001e27983 */ /* 0x000ee20000300800 */
[----:B------:R-:W3:Y:S01]  /*c40d0*/  LDL.LU R227, [R1+0x16fc] ;  /* 0x0016fc0001e37983 */ /* 0x000ee20000300800 */
[----:B------:R-:W-:Y:S01]  /*c40e0*/  MOV R82, R155 ;  /* 0x0000009b00527202 */ /* 0x000fe20000000f00 */
[----:B------:R-:W3:Y:S01]  /*c40f0*/  LDL.LU R240, [R1+0x16e0] ;  /* 0x0016e00001f07983 */ /* 0x000ee20000300800 */
[----:B------:R-:W3:Y:S01]  /*c4100*/  LDL.LU R241, [R1+0x16e4] ;  /* 0x0016e40001f17983 */ /* 0x000ee20000300800 */
[----:B------:R-:W3:Y:S02]  /*c4110*/  LDL.LU R242, [R1+0x16e8] ;  /* 0x0016e80001f27983 */ /* 0x000ee40000300800 */
[----:B------:R-:W3:Y:S01]  /*c4120*/  LDL.LU R243, [R1+0x16ec] ;  /* 0x0016ec0001f37983 */ /* 0x000ee20000300800 */
[C---:B--2---:R-:W-:Y:S08]  /*c4130*/  HMMA.1688.F32.TF32 R152, R88.reuse, R140, R232 ;  /* 0x0000008c5898723c */ /* 0x044ff000000810e8 */
[----:B----4-:R-:W-:Y:S11]  /*c4140*/  HMMA.1688.F32.TF32 R96, R88, R136, R96 ;  /* 0x000000885860723c */ /* 0x010ff60000081060 */
[----:B------:R-:W-:Y:S04]  /*c4150*/  @!UPT UIADD3 URZ, URZ, URZ, URZ ;  /* 0x0000003f3f3ff290 */ /* 0x000fe8000fffe03f */
[----:B------:R-:W-:Y:S08]  /*c4160*/  STL [R1+0x534], R153 ;  /* 0x0005349901007387 */ /* 0x000ff00000100800 */
[----:B------:R1:W-:Y:S01]  /*c4170*/  STL [R1+0x524], R97 ;  /* 0x0005246101007387 */ /* 0x0003e20000100800 */
        /* <DEDUP_REMOVED lines=8> */
[----:B------:R-:W-:-:S02]  /*c4200*/  IMAD.MOV.U32 R143, RZ, RZ, R96 ;  /* 0x000000ffff8f7224 */ /* 0x000fc400078e0060 */
[----:B------:R-:W4:Y:S02]  /*c4210*/  LDL.LU R235, [R1+0x16cc] ;  /* 0x0016cc0001eb7983 */ /* 0x000f240000300800 */
[----:B------:R-:W4:Y:S01]  /*c4220*/  LDL.LU R96, [R1+0xe0] ;  /* 0x0000e00001607983 */ /* 0x000f220000300800 */
[----:B-1----:R-:W4:Y:S01]  /*c4230*/  LDL.LU R97, [R1+0xe4] ;  /* 0x0000e40001617983 */ /* 0x002f220000300800 */
[----:B--2---:R-:W2:Y:S02]  /*c4240*/  LDL.LU R98, [R1+0xe8] ;  /* 0x0000e80001627983 */ /* 0x004ea40000300800 */
[----:B------:R-:W2:Y:S02]  /*c4250*/  LDL.LU R99, [R1+0xec] ;  /* 0x0000ec0001637983 */ /* 0x000ea40000300800 */
[----:B------:R-:W-:Y:S02]  /*c4260*/  IMAD.MOV.U32 R83, RZ, RZ, R152 ;  /* 0x000000ffff537224 */ /* 0x000fe400078e0098 */
[----:B------:R-:W-:Y:S01]  /*c4270*/  IMAD.MOV.U32 R146, RZ, RZ, R154 ;  /* 0x000000ffff927224 */ /* 0x000fe200078e009a */
[----:B------:R-:W-:-:S02]  /*c4280*/  MOV R147, R155 ;  /* 0x0000009b00937202 */ /* 0x000fc40000000f00 */
[C---:B---3--:R-:W-:Y:S08]  /*c4290*/  HMMA.1688.F32.TF32 R152, R88.reuse, R132, R216 ;  /* 0x000000845898723c */ /* 0x048ff000000810d8 */
[C---:B------:R-:W-:Y:S11]  /*c42a0*/  HMMA.1688.F32.TF32 R92, R88.reuse, R124, R92 ;  /* 0x0000007c585c723c */ /* 0x040ff6000008105c */
[----:B------:R-:W-:Y:S04]  /*c42b0*/  @!UPT UIADD3 URZ, URZ, URZ, URZ ;  /* 0x0000003f3f3ff290 */ /* 0x000fe8000fffe03f */
[----:B------:R-:W-:Y:S01]  /*c42c0*/  STL.64 [R1+0x510], R152 ;  /* 0x0005109801007387 */ /* 0x000fe20000100a00 */
[----:B------:R1:W-:Y:S02]  /*c42d0*/  STL [R1+0x518], R154 ;  /* 0x0005189a01007387 */ /* 0x0003e40000100800 */
[----:B------:R-:W-:Y:S02]  /*c42e0*/  IMAD.MOV.U32 R142, RZ, RZ, R155 ;  /* 0x000000ffff8e7224 */ /* 0x000fe400078e009b */
[C---:B-1----:R-:W-:Y:S04]  /*c42f0*/  HMMA.1688.F32.TF32 R152, R88.reuse, R128, R220 ;  /* 0x000000805898723c */ /* 0x042fe800000810dc */
[----:B------:R-:W-:Y:S01]  /*c4300*/  MOV R114, R94 ;  /* 0x0000005e00727202 */ /* 0x000fe20000000f00 */
[----:B------:R-:W-:Y:S11]  /*c4310*/  IMAD.MOV.U32 R115, RZ, RZ, R95 ;  /* 0x000000ffff737224 */ /* 0x000ff600078e005f */
[----:B------:R-:W-:Y:S07]  /*c4320*/  @!UPT UIADD3 URZ, URZ, URZ, URZ ;  /* 0x0000003f3f3ff290 */ /* 0x000fee000fffe03f */
[----:B------:R-:W-:Y:S01]  /*c4330*/  STL.64 [R1+0x500], R152 ;  /* 0x0005009801007387 */ /* 0x000fe20000100a00 */
[----:B------:R-:W-:Y:S02]  /*c4340*/  STL.64 [R1+0x508], R154 ;  /* 0x0005089a01007387 */ /* 0x000fe40000100a00 */
[----:B------:R1:W-:Y:S02]  /*c4350*/  STL.64 [R1+0x4f0], R92 ;  /* 0x0004f05c01007387 */ /* 0x0003e40000100a00 */
[----:B-1----:R-:W3:Y:S01]  /*c4360*/  LDL.LU R92, [R1+0xd0] ;  /* 0x0000d000015c7983 */ /* 0x002ee20000300800 */
[----:B------:R-:W3:Y:S02]  /*c4370*/  LDL.LU R93, [R1+0xd4] ;  /* 0x0000d400015d7983 */ /* 0x000ee40000300800 */
[----:B------:R-:W3:Y:S02]  /*c4380*/  LDL.LU R94, [R1+0xd8] ;  /* 0x0000d800015e7983 */ /* 0x000ee40000300800 */
[----:B------:R-:W3:Y:S01]  /*c4390*/  LDL.LU R95, [R1+0xdc] ;  /* 0x0000dc00015f7983 */ /* 0x000ee20000300800 */
[C---:B------:R-:W-:Y:S11]  /*c43a0*/  HMMA.1688.F32.TF32 R152, R88.reuse, R120, R224 ;  /* 0x000000785898723c */ /* 0x040ff600000810e0 */
[----:B------:R-:W-:Y:S11]  /*c43b0*/  @!UPT UIADD3 URZ, URZ, URZ, URZ ;  /* 0x0000003f3f3ff290 */ /* 0x000ff6000fffe03f */
[----:B------:R-:W-:Y:S02]  /*c43c0*/  @!UPT UIADD3 URZ, URZ, URZ, URZ ;  /* 0x0000003f3f3ff290 */ /* 0x000fe4000fffe03f */
[----:B------:R-:W-:Y:S01]  /*c43d0*/  IMAD.MOV.U32 R118, RZ, RZ, R152 ;  /* 0x000000ffff767224 */ /* 0x000fe200078e0098 */
[----:B------:R-:W-:Y:S01]  /*c43e0*/  MOV R119, R153 ;  /* 0x0000009900777202 */ /* 0x000fe20000000f00 */
[----:B------:R-:W-:Y:S02]  /*c43f0*/  IMAD.MOV.U32 R122, RZ, RZ, R154 ;  /* 0x000000ffff7a7224 */ /* 0x000fe400078e009a */
[----:B------:R-:W-:Y:S02]  /*c4400*/  IMAD.MOV.U32 R123, RZ, RZ, R155 ;  /* 0x000000ffff7b7224 */ /* 0x000fe400078e009b */
[C---:B------:R-:W-:Y:S01]  /*c4410*/  HMMA.1688.F32.TF32 R152, R88.reuse, R116, R240 ;  /* 0x000000745898723c */ /* 0x040fe200000810f0 */
        /* <DEDUP_REMOVED lines=8> */
[----:B------:R-:W-:Y:S02]  /*c44a0*/  MOV R138, R155 ;  /* 0x0000009b008a7202 */ /* 0x000fe40000000f00 */
[C---:B----4-:R-:W-:Y:S08]  /*c44b0*/  HMMA.1688.F32.TF32 R152, R88.reuse, R112, R228 ;  /* 0x000000705898723c */ /* 0x050ff000000810e4 */
[C---:B--2---:R-:W-:Y:S11]  /*c44c0*/  HMMA.1688.F32.TF32 R96, R88.reuse, R104, R96 ;  /* 0x000000685860723c */ /* 0x044ff60000081060 */
[----:B------:R-:W-:Y:S05]  /*c44d0*/  @!UPT UIADD3 URZ, URZ, URZ, URZ ;  /* 0x0000003f3f3ff290 */ /* 0x000fea000fffe03f */
[----:B------:R-:W-:Y:S02]  /*c44e0*/  IMAD.MOV.U32 R139, RZ, RZ, R152 ;  /* 0x000000ffff8b7224 */ /* 0x000fe400078e0098 */
[----:B------:R-:W-:Y:S01]  /*c44f0*/  IMAD.MOV.U32 R134, RZ, RZ, R153 ;  /* 0x000000ffff867224 */ /* 0x000fe200078e0099 */
[----:B------:R-:W-:Y:S01]  /*c4500*/  MOV R135, R154 ;  /* 0x0000009a00877202 */ /* 0x000fe20000000f00 */
[----:B------:R-:W-:Y:S02]  /*c4510*/  IMAD.MOV.U32 R131, RZ, RZ, R155 ;  /* 0x000000ffff837224 */ /* 0x000fe400078e009b */
[----:B------:R-:W-:Y:S02]  /*c4520*/  HMMA.1688.F32.TF32 R152, R88, R108, R232 ;  /* 0x0000006c5898723c */ /* 0x000fe400000810e8 */
[----:B------:R-:W-:Y:S01]  /*c4530*/  IMAD.MOV.U32 R34, RZ, RZ, R96 ;  /* 0x000000ffff227224 */ /* 0x000fe200078e0060 */
[----:B------:R-:W-:Y:S01]  /*c4540*/  MOV R35, R97 ;  /* 0x0000006100237202 */ /* 0x000fe20000000f00 */
[----:B------:R-:W-:-:S02]  /*c4550*/  IMAD.MOV.U32 R38, RZ, RZ, R98 ;  /* 0x000000ffff267224 */ /* 0x000fc400078e0062 */
[----:B------:R-:W-:Y:S11]  /*c4560*/  IMAD.MOV.U32 R39, RZ, RZ, R99 ;  /* 0x000000ffff277224 */ /* 0x000ff600078e0063 */
[----:B------:R-:W-:Y:S06]  /*c4570*/  @!UPT UIADD3 URZ, URZ, URZ, URZ ;  /* 0x0000003f3f3ff290 */ /* 0x000fec000fffe03f */
[----:B------:R-:W-:Y:S01]  /*c4580*/  STL.64 [R1+0xf0], R152 ;  /* 0x0000f09801007387 */ /* 0x000fe20000100a00 */
[----:B------:R1:W-:Y:S02]  /*c4590*/  STL.64 [R1+0xf8], R154 ;  /* 0x0000f89a01007387 */ /* 0x0003e40000100a00 */
[----:B------:R-:W2:Y:S02]  /*c45a0*/  LDL.LU R96, [R1+0xb0] ;  /* 0x0000b00001607983 */ /* 0x000ea40000300800 */
[----:B------:R-:W2:Y:S01]  /*c45b0*/  LDL.LU R97, [R1+0xb4] ;  /* 0x0000b40001617983 */ /* 0x000ea20000300800 */
[----:B------:R-:W2:Y:S01]  /*c45c0*/  LDL.LU R98, [R1+0xb8] ;  /* 0x0000b80001627983 */ /* 0x000ea20000300800 */
[----:B------:R-:W2:Y:S02]  /*c45d0*/  LDL.LU R99, [R1+0xbc] ;  /* 0x0000bc0001637983 */ /* 0x000ea40000300800 */
[----:B------:R-:W-:Y:S02]  /*c45e0*/  STL [R1+0x5fdc], R35 ;  /* 0x005fdc2301007387 */ /* 0x000fe40000100800 */
[----:B------:R-:W-:Y:S01]  /*c45f0*/  STL [R1+0x5fd8], R34 ;  /* 0x005fd82201007387 */ /* 0x000fe20000100800 */
[----:B------:R4:W-:Y:S01]  /*c4600*/  STL [R1+0x5fd4], R38 ;  /* 0x005fd42601007387 */ /* 0x0009e20000100800 */
[----:B------:R1:W-:Y:S01]  /*c4610*/  STL [R1+0x5fd0], R39 ;  /* 0x005fd02701007387 */ /* 0x0003e20000100800 */
[C---:B---3--:R-:W-:Y:S11]  /*c4620*/  HMMA.1688.F32.TF32 R92, R88.reuse, R100, R92 ;  /* 0x00000064585c723c */ /* 0x048ff6000008105c */
[----:B------:R-:W-:Y:S11]  /*c4630*/  @!UPT UIADD3 URZ, URZ, URZ, URZ ;  /* 0x0000003f3f3ff290 */ /* 0x000ff6000fffe03f */
[----:B------:R-:W-:Y:S02]  /*c4640*/  @!UPT UIADD3 URZ, URZ, URZ, URZ ;  /* 0x0000003f3f3ff290 */ /* 0x000fe4000fffe03f */
[----:B------:R-:W-:Y:S01]  /*c4650*/  MOV R42, R92 ;  /* 0x0000005c002a7202 */ /* 0x000fe20000000f00 */
[----:B------:R-:W-:Y:S01]  /*c4660*/  IMAD.MOV.U32 R43, RZ, RZ, R93 ;  /* 0x000000ffff2b7224 */ /* 0x000fe200078e005d */
[----:B------:R-:W3:Y:S01]  /*c4670*/  LDL.LU R92, [R1+0xa0] ;  /* 0x0000a000015c7983 */ /* 0x000ee20000300800 */
[----:B------:R-:W-:Y:S02]  /*c4680*/  IMAD.MOV.U32 R46, RZ, RZ, R94 ;  /* 0x000000ffff2e7224 */ /* 0x000fe400078e005e */
[----:B------:R-:W3:Y:S01]  /*c4690*/  LDL.LU R93, [R1+0xa4] ;  /* 0x0000a400015d7983 */ /* 0x000ee20000300800 */
[----:B------:R-:W-:Y:S01]  /*c46a0*/  MOV R47, R95 ;  /* 0x0000005f002f7202 */ /* 0x000fe20000000f00 */
[----:B------:R-:W3:Y:S01]  /*c46b0*/  LDL.LU R94, [R1+0xa8] ;  /* 0x0000a800015e7983 */ /* 0x000ee20000300800 */
[----:B------:R-:W3:Y:S01]  /*c46c0*/  LDL.LU R95, [R1+0xac] ;  /* 0x0000ac00015f7983 */ /* 0x000ee20000300800 */
[----:B-1----:R-:W-:Y:S02]  /*c46d0*/  HMMA.1688.F32.TF32 R152, R88, R72, R240 ;  /* 0x000000485898723c */ /* 0x002fe400000810f0 */
[----:B------:R-:W-:Y:S01]  /*c46e0*/  STL [R1+0x5fec], R47 ;  /* 0x005fec2f01007387 */ /* 0x000fe20000100800 */
[----:B------:R-:W-:Y:S02]  /*c46f0*/  STL [R1+0x5fe8], R46 ;  /* 0x005fe82e01007387 */ /* 0x000fe40000100800 */
[----:B------:R-:W-:Y:S02]  /*c4700*/  STL [R1+0x5fe4], R43 ;  /* 0x005fe42b01007387 */ /* 0x000fe40000100800 */
[----:B------:R1:W-:Y:S01]  /*c4710*/  STL [R1+0x5fe0], R42 ;  /* 0x005fe02a01007387 */ /* 0x0003e20000100800 */
[----:B------:R-:W3:Y:S01]  /*c4720*/  LDL.LU R240, [R1+0x90] ;  /* 0x0000900001f07983 */ /* 0x000ee20000300800 */
[----:B------:R-:W3:Y:S02]  /*c4730*/  LDL.LU R241, [R1+0x94] ;  /* 0x0000940001f17983 */ /* 0x000ee40000300800 */
[----:B------:R-:W3:Y:S02]  /*c4740*/  LDL.LU R242, [R1+0x98] ;  /* 0x0000980001f27983 */ /* 0x000ee40000300800 */
[----:B------:R-:W3:Y:S11]  /*c4750*/  LDL.LU R243, [R1+0x9c] ;  /* 0x00009c0001f37983 */ /* 0x000ef60000300800 */
[----:B------:R-:W-:Y:S01]  /*c4760*/  IMAD.MOV.U32 R55, RZ, RZ, R155 ;  /* 0x000000ffff377224 */ /* 0x000fe200078e009b */
[----:B------:R-:W-:Y:S01]  /*c4770*/  MOV R54, R154 ;  /* 0x0000009a00367202 */ /* 0x000fe20000000f00 */
[----:B------:R-:W-:-:S02]  /*c4780*/  IMAD.MOV.U32 R51, RZ, RZ, R153 ;  /* 0x000000ffff337224 */ /* 0x000fc400078e0099 */
[----:B------:R-:W-:Y:S01]  /*c4790*/  IMAD.MOV.U32 R50, RZ, RZ, R152 ;  /* 0x000000ffff327224 */ /* 0x000fe200078e0098 */
[----:B------:R-:W-:Y:S01]  /*c47a0*/  STL [R1+0x5ffc], R55 ;  /* 0x005ffc3701007387 */ /* 0x000fe20000100800 */
[----:B------:R-:W-:Y:S02]  /*c47b0*/  STL [R1+0x5ff8], R54 ;  /* 0x005ff83601007387 */ /* 0x000fe40000100800 */
[----:B------:R1:W-:Y:S02]  /*c47c0*/  STL [R1+0x5ff4], R51 ;  /* 0x005ff43301007387 */ /* 0x0003e40000100800 */
[----:B------:R1:W-:Y:S01]  /*c47d0*/  STL [R1+0x5ff0], R50 ;  /* 0x005ff03201007387 */ /* 0x0003e20000100800 */
[C---:B--2---:R-:W-:Y:S11]  /*c47e0*/  HMMA.1688.F32.TF32 R96, R88.reuse, R68, R96 ;  /* 0x000000445860723c */ /* 0x044ff60000081060 */
[----:B------:R-:W-:Y:S11]  /*c47f0*/  @!UPT UIADD3 URZ, URZ, URZ, URZ ;  /* 0x0000003f3f3ff290 */ /* 0x000ff6000fffe03f */
[----:B------:R-:W-:Y:S02]  /*c4800*/  @!UPT UIADD3 URZ, URZ, URZ, URZ ;  /* 0x0000003f3f3ff290 */ /* 0x000fe4000fffe03f */
[----:B----4-:R-:W-:Y:S01]  /*c4810*/  IMAD.MOV.U32 R38, RZ, RZ, R96 ;  /* 0x000000ffff267224 */ /* 0x010fe200078e0060 */
[----:B------:R-:W-:Y:S01]  /*c4820*/  MOV R39, R97 ;  /* 0x0000006100277202 */ /* 0x000fe20000000f00 */
[----:B------:R-:W2:Y:S01]  /*c4830*/  LDL.LU R96, [R1+0x80] ;  /* 0x0000800001607983 */ /* 0x000ea20000300800 */
[----:B------:R-:W-:Y:S02]  /*c4840*/  IMAD.MOV.U32 R30, RZ, RZ, R98 ;  /* 0x000000ffff1e7224 */ /* 0x000fe400078e0062 */
[----:B------:R-:W2:Y:S02]  /*c4850*/  LDL.LU R97, [R1+0x84] ;  /* 0x0000840001617983 */ /* 0x000ea40000300800 */
[----:B------:R-:W-:Y:S01]  /*c4860*/  IMAD.MOV.U32 R31, RZ, RZ, R99 ;  /* 0x000000ffff1f7224 */ /* 0x000fe200078e0063 */
[----:B------:R-:W2:Y:S01]  /*c4870*/  LDL.LU R98, [R1+0x88] ;  /* 0x0000880001627983 */ /* 0x000ea20000300800 */
[----:B------:R-:W2:Y:S03]  /*c4880*/  LDL.LU R99, [R1+0x8c] ;  /* 0x00008c0001637983 */ /* 0x000ea60000300800 */
[----:B------:R-:W-:Y:S01]  /*c4890*/  STL [R1+0x600c], R31 ;  /* 0x00600c1f01007387 */ /* 0x000fe20000100800 */
[----:B------:R-:W-:Y:S02]  /*c48a0*/  STL [R1+0x6008], R30 ;  /* 0x0060081e01007387 */ /* 0x000fe40000100800 */
[----:B------:R4:W-:Y:S02]  /*c48b0*/  STL [R1+0x6004], R39 ;  /* 0x0060042701007387 */ /* 0x0009e40000100800 */
        /* <DEDUP_REMOVED lines=12> */
[----:B------:R-:W-:Y:S02]  /*c4980*/  HMMA.1688.F32.TF32 R152, R88, R60, R240 ;  /* 0x0000003c5898723c */ /* 0x000fe400000810f0 */
[----:B------:R-:W-:Y:S01]  /*c4990*/  STL [R1+0x601c], R63 ;  /* 0x00601c3f01007387 */ /* 0x000fe20000100800 */
[----:B------:R-:W-:Y:S02]  /*c49a0*/  STL [R1+0x6018], R62 ;  /* 0x0060183e01007387 */ /* 0x000fe40000100800 */
[----:B------:R-:W-:Y:S02]  /*c49b0*/  STL [R1+0x6014], R59 ;  /* 0x0060143b01007387 */ /* 0x000fe40000100800 */
[----:B------:R1:W-:Y:S01]  /*c49c0*/  STL [R1+0x6010], R58 ;  /* 0x0060103a01007387 */ /* 0x0003e20000100800 */
[----:B------:R-:W4:Y:S01]  /*c49d0*/  LDL.LU R228, [R1+0x60] ;  /* 0x0000600001e47983 */ /* 0x000f220000300800 */
[----:B------:R-:W4:Y:S02]  /*c49e0*/  LDL.LU R229, [R1+0x64] ;  /* 0x0000640001e57983 */ /* 0x000f240000300800 */
[----:B------:R-:W4:Y:S02]  /*c49f0*/  LDL.LU R230, [R1+0x68] ;  /* 0x0000680001e67983 */ /* 0x000f240000300800 */
[----:B------:R-:W4:Y:S11]  /*c4a00*/  LDL.LU R231, [R1+0x6c] ;  /* 0x00006c0001e77983 */ /* 0x000f360000300800 */
[----:B------:R-:W-:Y:S01]  /*c4a10*/  IMAD.MOV.U32 R34, RZ, RZ, R155 ;  /* 0x000000ffff227224 */ /* 0x000fe200078e009b */
[----:B------:R-:W-:Y:S01]  /*c4a20*/  MOV R35, R154 ;  /* 0x0000009a00237202 */ /* 0x000fe20000000f00 */
[----:B-1----:R-:W-:-:S02]  /*c4a30*/  IMAD.MOV.U32 R42, RZ, RZ, R153 ;  /* 0x000000ffff2a7224 */ /* 0x002fc400078e0099 */
[----:B------:R-:W-:Y:S01]  /*c4a40*/  IMAD.MOV.U32 R43, RZ, RZ, R152 ;  /* 0x000000ffff2b7224 */ /* 0x000fe200078e0098 */
[----:B------:R-:W-:Y:S01]  /*c4a50*/  STL [R1+0x602c], R34 ;  /* 0x00602c2201007387 */ /* 0x000fe20000100800 */
[----:B------:R-:W-:Y:S02]  /*c4a60*/  STL [R1+0x6028], R35 ;  /* 0x0060282301007387 */ /* 0x000fe40000100800 */
[----:B------:R-:W-:Y:S02]  /*c4a70*/  STL [R1+0x6024], R42 ;  /* 0x0060242a01007387 */ /* 0x000fe40000100800 */
[----:B------:R-:W-:Y:S01]  /*c4a80*/  STL [R1+0x6020], R43 ;  /* 0x0060202b01007387 */ /* 0x000fe20000100800 */
[C---:B--2---:R-:W-:Y:S11]  /*c4a90*/  HMMA.1688.F32.TF32 R96, R88.reuse, R56, R96 ;  /* 0x000000385860723c */ /* 0x044ff60000081060 */
[----:B------:R-:W-:Y:S11]  /*c4aa0*/  @!UPT UIADD3 URZ, URZ, URZ, URZ ;  /* 0x0000003f3f3ff290 */ /* 0x000ff6000fffe03f */
[----:B------:R-:W-:Y:S02]  /*c4ab0*/  @!UPT UIADD3 URZ, URZ, URZ, URZ ;  /* 0x0000003f3f3ff290 */ /* 0x000fe4000fffe03f */
[----:B------:R-:W-:Y:S01]  /*c4ac0*/  IMAD.MOV.U32 R51, RZ, RZ, R96 ;  /* 0x000000ffff337224 */ /* 0x000fe200078e0060 */
[----:B------:R-:W-:Y:S01]  /*c4ad0*/  MOV R50, R97 ;  /* 0x0000006100327202 */ /* 0x000fe20000000f00 */
[----:B------:R-:W2:Y:S01]  /*c4ae0*/  LDL.LU R96, [R1+0x30] ;  /* 0x0000300001607983 */ /* 0x000ea20000300800 */
[----:B------:R-:W-:Y:S02]  /*c4af0*/  IMAD.MOV.U32 R47, RZ, RZ, R98 ;  /* 0x000000ffff2f7224 */ /* 0x000fe400078e0062 */
[----:B------:R-:W2:Y:S02]  /*c4b00*/  LDL.LU R97, [R1+0x34] ;  /* 0x0000340001617983 */ /* 0x000ea40000300800 */
[----:B------:R-:W-:Y:S01]  /*c4b10*/  IMAD.MOV.U32 R46, RZ, RZ, R99 ;  /* 0x000000ffff2e7224 */ /* 0x000fe200078e0063 */
        /* <DEDUP_REMOVED lines=10> */
[----:B------:R-:W-:Y:S02]  /*c4bc0*/  STL [R1+0x603c], R46 ;  /* 0x00603c2e01007387 */ /* 0x000fe40000100800 */
[----:B------:R-:W-:Y:S01]  /*c4bd0*/  STL [R1+0x6038], R47 ;  /* 0x0060382f01007387 */ /* 0x000fe20000100800 */
[C---:B---3--:R-:W-:Y:S01]  /*c4be0*/  HMMA.1688.F32.TF32 R92, R88.reuse, R52, R92 ;  /* 0x00000034585c723c */ /* 0x048fe2000008105c */
[----:B------:R1:W-:Y:S01]  /*c4bf0*/  STL [R1+0x6034], R50 ;  /* 0x0060343201007387 */ /* 0x0003e20000100800 */
[----:B------:R3:W-:Y:S11]  /*c4c00*/  STL [R1+0x6030], R51 ;  /* 0x0060303301007387 */ /* 0x0007f60000100800 */
[----:B------:R-:W-:Y:S11]  /*c4c10*/  @!UPT UIADD3 URZ, URZ, URZ, URZ ;  /* 0x0000003f3f3ff290 */ /* 0x000ff6000fffe03f */
[----:B----4-:R-:W-:Y:S01]  /*c4c20*/  MOV R39, R92 ;  /* 0x0000005c00277202 */ /* 0x010fe20000000f00 */
[----:B------:R-:W-:Y:S01]  /*c4c30*/  IMAD.MOV.U32 R38, RZ, RZ, R93 ;  /* 0x000000ffff267224 */ /* 0x000fe200078e005d */
[----:B------:R-:W4:Y:S01]  /*c4c40*/  LDL.LU R92, [R1+0x20] ;  /* 0x00002000015c7983 */ /* 0x000f220000300800 */
[----:B------:R-:W-:Y:S02]  /*c4c50*/  IMAD.MOV.U32 R55, RZ, RZ, R94 ;  /* 0x000000ffff377224 */ /* 0x000fe400078e005e */
[----:B------:R-:W4:Y:S01]  /*c4c60*/  LDL.LU R93, [R1+0x24] ;  /* 0x00002400015d7983 */ /* 0x000f220000300800 */
[----:B------:R-:W-:Y:S01]  /*c4c70*/  MOV R54, R95 ;  /* 0x0000005f00367202 */ /* 0x000fe20000000f00 */
[----:B------:R-:W4:Y:S01]  /*c4c80*/  LDL.LU R94, [R1+0x28] ;  /* 0x00002800015e7983 */ /* 0x000f220000300800 */
[----:B------:R-:W4:Y:S01]  /*c4c90*/  LDL.LU R95, [R1+0x2c] ;  /* 0x00002c00015f7983 */ /* 0x000f220000300800 */
[C---:B------:R-:W-:Y:S02]  /*c4ca0*/  HMMA.1688.F32.TF32 R152, R88.reuse, R48, R228 ;  /* 0x000000305898723c */ /* 0x040fe400000810e4 */
[----:B------:R-:W-:Y:S11]  /*c4cb0*/  STL [R1+0x604c], R54 ;  /* 0x00604c3601007387 */ /* 0x000ff60000100800 */
[----:B------:R-:W-:Y:S11]  /*c4cc0*/  @!UPT UIADD3 URZ, URZ, URZ, URZ ;  /* 0x0000003f3f3ff290 */ /* 0x000ff6000fffe03f */
[----:B------:R-:W-:Y:S02]  /*c4cd0*/  IMAD.MOV.U32 R66, RZ, RZ, R152 ;  /* 0x000000ffff427224 */ /* 0x000fe400078e0098 */
[----:B------:R-:W-:Y:S01]  /*c4ce0*/  IMAD.MOV.U32 R67, RZ, RZ, R153 ;  /* 0x000000ffff437224 */ /* 0x000fe200078e0099 */
[----:B------:R-:W-:Y:S01]  /*c4cf0*/  MOV R70, R154 ;  /* 0x0000009a00467202 */ /* 0x000fe20000000f00 */
[----:B------:R-:W-:Y:S01]  /*c4d00*/  IMAD.MOV.U32 R71, RZ, RZ, R155 ;  /* 0x000000ffff477224 */ /* 0x000fe200078e009b */
[----:B------:R-:W-:Y:S01]  /*c4d10*/  STL [R1+0x6048], R55 ;  /* 0x0060483701007387 */ /* 0x000fe20000100800 */
[----:B------:R1:W-:Y:S02]  /*c4d20*/  STL [R1+0x6044], R38 ;  /* 0x0060442601007387 */ /* 0x0003e40000100800 */
[----:B------:R1:W-:Y:S01]  /*c4d30*/  STL [R1+0x6040], R39 ;  /* 0x0060402701007387 */ /* 0x0003e20000100800 */
[----:B------:R-:W-:Y:S01]  /*c4d40*/  STL [R1+0x605c], R71 ;  /* 0x00605c4701007387 */ /* 0x000fe20000100800 */
[----:B------:R-:W-:Y:S02]  /*c4d50*/  STL [R1+0x6058], R70 ;  /* 0x0060584601007387 */ /* 0x000fe40000100800 */
[----:B------:R1:W-:Y:S02]  /*c4d60*/  STL [R1+0x6054], R67 ;  /* 0x0060544301007387 */ /* 0x0003e40000100800 */
[----:B------:R1:W-:Y:S01]  /*c4d70*/  STL [R1+0x6050], R66 ;  /* 0x0060504201007387 */ /* 0x0003e20000100800 */
[C---:B--2---:R-:W-:Y:S08]  /*c4d80*/  HMMA.1688.F32.TF32 R152, R88.reuse, R44, R232 ;  /* 0x0000002c5898723c */ /* 0x044ff000000810e8 */
[----:B------:R-:W-:Y:S11]  /*c4d90*/  HMMA.1688.F32.TF32 R96, R88, R36, R96 ;  /* 0x000000245860723c */ /* 0x000ff60000081060 */
[----:B------:R-:W-:Y:S05]  /*c4da0*/  @!UPT UIADD3 URZ, URZ, URZ, URZ ;  /* 0x0000003f3f3ff290 */ /* 0x000fea000fffe03f */
[----:B------:R-:W-:Y:S01]  /*c4db0*/  MOV R58, R153 ;  /* 0x00000099003a7202 */ /* 0x000fe20000000f00 */
[----:B------:R-:W-:-:S07]  /*c4dc0*/  IMAD.MOV.U32 R59, RZ, RZ, R152 ;  /* 0x000000ffff3b7224 */ /* 0x000fce00078e0098 */
[----:B-1----:R-:W-:Y:S02]  /*c4dd0*/  IMAD.MOV.U32 R50, RZ, RZ, R96 ;  /* 0x000000ffff327224 */ /* 0x002fe400078e0060 */
[----:B---3--:R-:W-:Y:S01]  /*c4de0*/  IMAD.MOV.U32 R51, RZ, RZ, R97 ;  /* 0x000000ffff337224 */ /* 0x008fe200078e0061 */
[----:B------:R1:W-:Y:S01]  /*c4df0*/  STL [R1+0x6064], R58 ;  /* 0x0060643a01007387 */ /* 0x0003e20000100800 */
[----:B------:R2:W-:Y:S02]  /*c4e00*/  STL [R1+0x6060], R59 ;  /* 0x0060603b01007387 */ /* 0x0005e40000100800 */
[----:B------:R-:W3:Y:S01]  /*c4e10*/  LDL.LU R96, [R1+0x15f0] ;  /* 0x0015f00001607983 */ /* 0x000ee20000300800 */
[----:B------:R-:W-:Y:S01]  /*c4e20*/  MOV R34, R98 ;  /* 0x0000006200227202 */ /* 0x000fe20000000f00 */
[----:B------:R-:W3:Y:S01]  /*c4e30*/  LDL.LU R97, [R1+0x15f4] ;  /* 0x0015f40001617983 */ /* 0x000ee20000300800 */
[----:B------:R-:W-:Y:S02]  /*c4e40*/  IMAD.MOV.U32 R31, RZ, RZ, R154 ;  /* 0x000000ffff1f7224 */ /* 0x000fe400078e009a */
[----:B------:R-:W-:-:S02]  /*c4e50*/  IMAD.MOV.U32 R30, RZ, RZ, R155 ;  /* 0x000000ffff1e7224 */ /* 0x000fc400078e009b */
[----:B------:R-:W-:Y:S01]  /*c4e60*/  IMAD.MOV.U32 R35, RZ, RZ, R99 ;  /* 0x000000ffff237224 */ /* 0x000fe200078e0063 */
[----:B------:R-:W3:Y:S01]  /*c4e70*/  LDL.LU R98, [R1+0x15f8] ;  /* 0x0015f80001627983 */ /* 0x000ee20000300800 */
[C---:B------:R-:W-:Y:S01]  /*c4e80*/  HMMA.1688.F32.TF32 R152, R88.reuse, R40, R240 ;  /* 0x000000285898723c */ /* 0x040fe200000810f0 */
        /* <DEDUP_REMOVED lines=20> */
[----:B------:R-:W2:Y:S01]  /*c4fd0*/  LDL.LU R219, [R1+0x165c] ;  /* 0x00165c0001db7983 */ /* 0x000ea20000300800 */
[----:B----4-:R-:W-:Y:S01]  /*c4fe0*/  HMMA.1688.F32.TF32 R92, R88, R32, R92 ;  /* 0x00000020585c723c */ /* 0x010fe2000008105c */
[----:B------:R-:W4:Y:S01]  /*c4ff0*/  LDL.LU R188, [R1+0x10] ;  /* 0x0000100001bc7983 */ /* 0x000f220000300800 */
[----:B------:R-:W4:Y:S02]  /*c5000*/  LDL.LU R189, [R1+0x14] ;  /* 0x0000140001bd7983 */ /* 0x000f240000300800 */
[----:B------:R-:W4:Y:S02]  /*c5010*/  LDL.LU R190, [R1+0x18] ;  /* 0x0000180001be7983 */ /* 0x000f240000300800 */
[----:B------:R-:W4:Y:S11]  /*c5020*/  LDL.LU R191, [R1+0x1c] ;  /* 0x00001c0001bf7983 */ /* 0x000f360000300800 */
[----:B------:R-:W-:Y:S07]  /*c5030*/  @!UPT UIADD3 URZ, URZ, URZ, URZ ;  /* 0x0000003f3f3ff290 */ /* 0x000fee000fffe03f */
[----:B------:R-:W-:Y:S01]  /*c5040*/  IMAD.MOV.U32 R74, RZ, RZ, R92 ;  /* 0x000000ffff4a7224 */ /* 0x000fe200078e005c */
[----:B------:R-:W-:Y:S01]  /*c5050*/  MOV R110, R93 ;  /* 0x0000005d006e7202 */ /* 0x000fe20000000f00 */
[----:B------:R-:W2:Y:S01]  /*c5060*/  LDL.LU R92, [R1] ;  /* 0x00000000015c7983 */ /* 0x000ea20000300800 */
[----:B------:R-:W-:Y:S02]  /*c5070*/  IMAD.MOV.U32 R111, RZ, RZ, R94 ;  /* 0x000000ffff6f7224 */ /* 0x000fe400078e005e */
[----:B------:R-:W2:Y:S02]  /*c5080*/  LDL.LU R93, [R1+0x4] ;  /* 0x00000400015d7983 */ /* 0x000ea40000300800 */
[----:B------:R-:W-:Y:S01]  /*c5090*/  IMAD.MOV.U32 R75, RZ, RZ, R95 ;  /* 0x000000ffff4b7224 */ /* 0x000fe200078e005f */
        /* <DEDUP_REMOVED lines=30> */
[----:B------:R-:W-:Y:S01]  /*c5280*/  MOV R42, R152 ;  /* 0x00000098002a7202 */ /* 0x000fe20000000f00 */
[----:B------:R-:W-:-:S02]  /*c5290*/  IMAD.MOV.U32 R43, RZ, RZ, R153 ;  /* 0x000000ffff2b7224 */ /* 0x000fc400078e0099 */
[----:B------:R-:W-:Y:S01]  /*c52a0*/  IMAD.MOV.U32 R63, RZ, RZ, R154 ;  /* 0x000000ffff3f7224 */ /* 0x000fe200078e009a */
[----:B------:R-:W-:Y:S01]  /*c52b0*/  MOV R62, R155 ;  /* 0x0000009b003e7202 */ /* 0x000fe20000000f00 */
[----:B----4-:R-:W-:Y:S11]  /*c52c0*/  HMMA.1688.F32.TF32 R88, R88, R28, R188 ;  /* 0x0000001c5858723c */ /* 0x010ff600000810bc */
[----:B------:R-:W-:Y:S11]  /*c52d0*/  @!UPT UIADD3 URZ, URZ, URZ, URZ ;  /* 0x0000003f3f3ff290 */ /* 0x000ff6000fffe03f */
[----:B------:R-:W-:Y:S02]  /*c52e0*/  @!UPT UIADD3 URZ, URZ, URZ, URZ ;  /* 0x0000003f3f3ff290 */ /* 0x000fe4000fffe03f */
[----:B------:R-:W-:Y:S01]  /*c52f0*/  MOV R38, R88 ;  /* 0x0000005800267202 */ /* 0x000fe20000000f00 */
[----:B------:R-:W-:Y:S02]  /*c5300*/  IMAD.MOV.U32 R39, RZ, RZ, R89 ;  /* 0x000000ffff277224 */ /* 0x000fe400078e0059 */
[----:B------:R-:W-:Y:S01]  /*c5310*/  IMAD.MOV.U32 R46, RZ, RZ, R90 ;  /* 0x000000ffff2e7224 */ /* 0x000fe200078e005a */
[----:B------:R-:W-:Y:S02]  /*c5320*/  MOV R47, R91 ;  /* 0x0000005b002f7202 */ /* 0x000fe40000000f00 */
[----:B--2---:R-:W-:Y:S01]  /*c5330*/  HMMA.1688.F32.TF32 R88, R84, R24, R92 ;  /* 0x000000185458723c */ /* 0x004fe2000008105c */
[----:B------:R-:W-:Y:S04]  /*c5340*/  LDS R92, [R0+0x8a080] ;  /* 0x08a08000005c7984 */ /* 0x000fe80000000800 */
[----:B------:R-:W-:Y:S04]  /*c5350*/  LDS R94, [R0+0x8a880] ;  /* 0x08a88000005e7984 */ /* 0x000fe80000000800 */
[----:B------:R-:W-:Y:S04]  /*c5360*/  LDS R93, [R2+0x8a080] ;  /* 0x08a08000025d7984 */ /* 0x000fe80000000800 */
[----:B------:R-:W2:Y:S11]  /*c5370*/  LDS R95, [R2+0x8a880] ;  /* 0x08a88000025f7984 */ /* 0x000eb60000000800 */
[----:B------:R-:W-:-:S02]  /*c5380*/  IMAD.MOV.U32 R67, RZ, RZ, R88 ;  /* 0x000000ffff437224 */ /* 0x000fc400078e0058 */
        /* <DEDUP_REMOVED lines=10> */
[C---:B------:R-:W-:Y:S08]  /*c5430*/  HMMA.1688.F32.TF32 R88, R84.reuse, R16, R196 ;  /* 0x000000105458723c */ /* 0x040ff000000810c4 */
[C---:B------:R-:W-:Y:S08]  /*c5440*/  HMMA.1688.F32.TF32 R152, R84.reuse, R12, R200 ;  /* 0x0000000c5498723c */ /* 0x040ff000000810c8 */
[----:B------:R-:W-:Y:S08]  /*c5450*/  HMMA.1688.F32.TF32 R156, R84, R4, R208 ;  /* 0x00000004549c723c */ /* 0x000ff000000810d0 */
[----:B-1----:R-:W-:Y:S01]  /*c5460*/  MOV R58, R88 ;  /* 0x00000058003a7202 */ /* 0x002fe20000000f00 */
[----:B------:R-:W-:-:S02]  /*c5470*/  IMAD.MOV.U32 R59, RZ, RZ, R89 ;  /* 0x000000ffff3b7224 */ /* 0x000fc400078e0059 */
[----:B------:R-:W-:Y:S01]  /*c5480*/  IMAD.MOV.U32 R71, RZ, RZ, R90 ;  /* 0x000000ffff477224 */ /* 0x000fe200078e005a */
[----:B------:R-:W-:Y:S02]  /*c5490*/  MOV R70, R91 ;  /* 0x0000005b00467202 */ /* 0x000fe40000000f00 */
[C---:B------:R-:W-:Y:S01]  /*c54a0*/  HMMA.1688.F32.TF32 R88, R84.reuse, R8, R204 ;  /* 0x000000085458723c */ /* 0x040fe200000810cc */
[----:B------:R-:W-:Y:S01]  /*c54b0*/  STL.64 [R1+0x4a0], R152 ;  /* 0x0004a09801007387 */ /* 0x000fe20000100a00 */
[----:B------:R1:W-:Y:S06]  /*c54c0*/  STL.64 [R1+0x4a8], R154 ;  /* 0x0004a89a01007387 */ /* 0x0003ec0000100a00 */
[C---:B-1----:R-:W-:Y:S11]  /*c54d0*/  HMMA.1688.F32.TF32 R152, R84.reuse, R76, R212 ;  /* 0x0000004c5498723c */ /* 0x042ff600000810d4 */
[----:B------:R-:W-:Y:S04]  /*c54e0*/  @!UPT UIADD3 URZ, URZ, URZ, URZ ;  /* 0x0000003f3f3ff290 */ /* 0x000fe8000fffe03f */
[----:B------:R-:W-:Y:S01]  /*c54f0*/  STL.64 [R1+0x490], R88 ;  /* 0x0004905801007387 */ /* 0x000fe20000100a00 */
[----:B------:R1:W-:Y:S02]  /*c5500*/  STL.64 [R1+0x498], R90 ;  /* 0x0004985a01007387 */ /* 0x0003e40000100a00 */
[C---:B-1----:R-:W-:Y:S01]  /*c5510*/  HMMA.1688.F32.TF32 R88, R84.reuse, R80, R216 ;  /* 0x000000505458723c */ /* 0x042fe200000810d8 */
[----:B------:R-:W-:Y:S01]  /*c5520*/  STL.64 [R1+0x480], R156 ;  /* 0x0004809c01007387 */ /* 0x000fe20000100a00 */
[----:B------:R1:W-:Y:S03]  /*c5530*/  STL.64 [R1+0x488], R158 ;  /* 0x0004889e01007387 */ /* 0x0003e60000100a00 */
[----:B------:R-:W-:Y:S02]  /*c5540*/  STL.64 [R1+0x470], R152 ;  /* 0x0004709801007387 */ /* 0x000fe40000100a00 */
[----:B------:R3:W-:Y:S01]  /*c5550*/  STL.64 [R1+0x478], R154 ;  /* 0x0004789a01007387 */ /* 0x0007e20000100a00 */
[C---:B-1----:R-:W-:Y:S08]  /*c5560*/  HMMA.1688.F32.TF32 R156, R84.reuse, R144, R220 ;  /* 0x00000090549c723c */ /* 0x042ff000000810dc */
[C---:B---3--:R-:W-:Y:S07]  /*c5570*/  HMMA.1688.F32.TF32 R152, R84.reuse, R140, R224 ;  /* 0x0000008c5498723c */ /* 0x048fee00000810e0 */
        /* <DEDUP_REMOVED lines=8> */
[C---:B---3--:R-:W-:Y:S01]  /*c5600*/  HMMA.1688.F32.TF32 R152, R84.reuse, R128, R240 ;  /* 0x000000805498723c */ /* 0x048fe200000810f0 */
[----:B------:R-:W-:Y:S01]  /*c5610*/  STL.64 [R1+0x430], R88 ;  /* 0x0004305801007387 */ /* 0x000fe20000100a00 */
[----:B------:R1:W-:Y:S06]  /*c5620*/  STL.64 [R1+0x438], R90 ;  /* 0x0004385a01007387 */ /* 0x0003ec0000100a00 */
[----:B-1----:R-:W-:Y:S07]  /*c5630*/  HMMA.1688.F32.TF32 R88, R84, R124, R96 ;  /* 0x0000007c5458723c */ /* 0x002fee0000081060 */
[----:B------:R-:W-:Y:S01]  /*c5640*/  STL.64 [R1+0x420], R156 ;  /* 0x0004209c01007387 */ /* 0x000fe20000100a00 */
[----:B------:R-:W-:Y:S02]  /*c5650*/  STL.64 [R1+0x428], R158 ;  /* 0x0004289e01007387 */ /* 0x000fe40000100a00 */
[----:B------:R-:W3:Y:S05]  /*c5660*/  LDL.LU R240, [R1+0x14c0] ;  /* 0x0014c00001f07983 */ /* 0x000eea0000300800 */
[----:B------:R-:W-:Y:S01]  /*c5670*/  STL.64 [R1+0x410], R152 ;  /* 0x0004109801007387 */ /* 0x000fe20000100a00 */
[----:B------:R-:W-:Y:S01]  /*c5680*/  STL.64 [R1+0x418], R154 ;  /* 0x0004189a01007387 */ /* 0x000fe20000100a00 */
[----:B------:R-:W-:-:S02]  /*c5690*/  IMAD.MOV.U32 R242, RZ, RZ, R237 ;  /* 0x000000fffff27224 */ /* 0x000fc400078e00ed */
[----:B------:R-:W-:-:S04]  /*c56a0*/  IMAD.MOV.U32 R243, RZ, RZ, R236 ;  /* 0x000000fffff37224 */ /* 0x000fc800078e00ec */
[----:B------:R1:W-:Y:S01]  /*c56b0*/  STL.64 [R1+0x400], R88 ;  /* 0x0004005801007387 */ /* 0x0003e20000100a00 */
[----:B------:R4:W-:Y:S02]  /*c56c0*/  STL.64 [R1+0x408], R90 ;  /* 0x0004085a01007387 */ /* 0x0009e40000100a00 */
[----:B------:R-:W3:Y:S02]  /*c56d0*/  LDL.LU R241, [R1+0x14c4] ;  /* 0x0014c40001f17983 */ /* 0x000ee40000300800 */
[----:B------:R-:W2:Y:S01]  /*c56e0*/  LDL.LU R237, [R1+0x621c] ;  /* 0x00621c0001ed7983 */ /* 0x000ea20000300800 */
[----:B------:R-:W3:Y:S01]  /*c56f0*/  LDL.LU R236, [R1+0x6218] ;  /* 0x0062180001ec7983 */ /* 0x000ee20000300800 */
[----:B------:R-:W4:Y:S02]  /*c5700*/  LDL.LU R232, [R1+0x14d0] ;  /* 0x0014d00001e87983 */ /* 0x000f240000300800 */
[----:B------:R-:W4:Y:S02]  /*c5710*/  LDL.LU R233, [R1+0x14d4] ;  /* 0x0014d40001e97983 */ /* 0x000f240000300800 */
[----:B------:R-:W4:Y:S01]  /*c5720*/  LDL.LU R234, [R1+0x14d8] ;  /* 0x0014d80001ea7983 */ /* 0x000f220000300800 */
[----:B------:R-:W4:Y:S01]  /*c5730*/  LDL.LU R235, [R1+0x14dc] ;  /* 0x0014dc0001eb7983 */ /* 0x000f220000300800 */
[----:B------:R-:W4:Y:S02]  /*c5740*/  LDL.LU R228, [R1+0x14e0] ;  /* 0x0014e00001e47983 */ /* 0x000f240000300800 */
[----:B------:R-:W4:Y:S02]  /*c5750*/  LDL.LU R229, [R1+0x14e4] ;  /* 0x0014e40001e57983 */ /* 0x000f240000300800 */
[----:B--2---:R-:W-:Y:S01]  /*c5760*/  IMAD.MOV.U32 R231, RZ, RZ, R237 ;  /* 0x000000ffffe77224 */ /* 0x004fe200078e00ed */
[----:B---3--:R-:W-:-:S02]  /*c5770*/  MOV R230, R236 ;  /* 0x000000ec00e67202 */ /* 0x008fc40000000f00 */
        /* <DEDUP_REMOVED lines=8> */
[----:B--2---:R-:W-:Y:S01]  /*c5800*/  MOV R219, R236 ;  /* 0x000000ec00db7202 */ /* 0x004fe20000000f00 */
[----:B---3--:R-:W-:-:S02]  /*c5810*/  IMAD.MOV.U32 R218, RZ, RZ, R237 ;  /* 0x000000ffffda7224 */ /* 0x008fc400078e00ed */
[----:B------:R-:W2:Y:S01]  /*c5820*/  LDL.LU R237, [R1+0x620c] ;  /* 0x00620c0001ed7983 */ /* 0x000ea20000300800 */
[----:B------:R-:W2:Y:S02]  /*c5830*/  LDL.LU R236, [R1+0x6208] ;  /* 0x0062080001ec7983 */ /* 0x000ea40000300800 */
[----:B------:R-:W3:Y:S02]  /*c5840*/  LDL.LU R208, [R1+0x120] ;  /* 0x0001200001d07983 */ /* 0x000ee40000300800 */
[----:B------:R-:W3:Y:S01]  /*c5850*/  LDL.LU R209, [R1+0x124] ;  /* 0x0001240001d17983 */ /* 0x000ee20000300800 */
[----:B------:R-:W3:Y:S01]  /*c5860*/  LDL.LU R210, [R1+0x128] ;  /* 0x0001280001d27983 */ /* 0x000ee20000300800 */
[----:B------:R-:W3:Y:S02]  /*c5870*/  LDL.LU R211, [R1+0x12c] ;  /* 0x00012c0001d37983 */ /* 0x000ee40000300800 */
        /* <DEDUP_REMOVED lines=36> */
[----:B-1----:R-:W2:Y:S02]  /*c5ac0*/  LDL.LU R88, [R1+0x15a0] ;  /* 0x0015a00001587983 */ /* 0x002ea40000300800 */
[----:B------:R-:W2:Y:S01]  /*c5ad0*/  LDL.LU R89, [R1+0x15a4] ;  /* 0x0015a40001597983 */ /* 0x000ea20000300800 */
[----:B----4-:R-:W2:Y:S01]  /*c5ae0*/  LDL.LU R90, [R1+0x15a8] ;  /* 0x0015a800015a7983 */ /* 0x010ea20000300800 */
        /* <DEDUP_REMOVED lines=43> */
[C---:B--2---:R-:W-:Y:S08]  /*c5da0*/  HMMA.1688.F32.TF32 R156, R84.reuse, R116, R156 ;  /* 0x00000074549c723c */ /* 0x044ff0000008109c */
[C---:B---3--:R-:W-:Y:S08]  /*c5db0*/  HMMA.1688.F32.TF32 R152, R84.reuse, R120, R152 ;  /* 0x000000785498723c */ /* 0x048ff00000081098 */
[C---:B------:R-:W-:Y:S08]  /*c5dc0*/  HMMA.1688.F32.TF32 R160, R84.reuse, R112, R160 ;  /* 0x0000007054a0723c */ /* 0x040ff000000810a0 */
[C---:B----4-:R-:W-:Y:S08]  /*c5dd0*/  HMMA.1688.F32.TF32 R164, R84.reuse, R108, R164 ;  /* 0x0000006c54a4723c */ /* 0x050ff000000810a4 */
[C---:B------:R-:W-:Y:S01]  /*c5de0*/  HMMA.1688.F32.TF32 R88, R84.reuse, R104, R88 ;  /* 0x000000685458723c */ /* 0x040fe20000081058 */
[----:B------:R1:W-:Y:S01]  /*c5df0*/  STL.64 [R1+0x3f0], R152 ;  /* 0x0003f09801007387 */ /* 0x0003e20000100a00 */
[----:B------:R-:W-:Y:S03]  /*c5e00*/  STL.64 [R1+0x3f8], R154 ;  /* 0x0003f89a01007387 */ /* 0x000fe60000100a00 */
[----:B-1----:R-:W2:Y:S01]  /*c5e10*/  LDL.LU.64 R152, [R1+0x6200] ;  /* 0x0062000001987983 */ /* 0x002ea20000300a00 */
[----:B------:R1:W-:Y:S02]  /*c5e20*/  STL.64 [R1+0x3e0], R156 ;  /* 0x0003e09c01007387 */ /* 0x0003e40000100a00 */
[----:B------:R-:W-:Y:S01]  /*c5e30*/  STL.64 [R1+0x3e8], R158 ;  /* 0x0003e89e01007387 */ /* 0x000fe20000100a00 */
[----:B-1----:R-:W3:Y:S01]  /*c5e40*/  LDL.LU.64 R156, [R1+0x61f8] ;  /* 0x0061f800019c7983 */ /* 0x002ee20000300a00 */
[----:B------:R1:W-:Y:S02]  /*c5e50*/  STL.64 [R1+0x3d0], R160 ;  /* 0x0003d0a001007387 */ /* 0x0003e40000100a00 */
[----:B------:R-:W-:Y:S01]  /*c5e60*/  STL.64 [R1+0x3d8], R162 ;  /* 0x0003d8a201007387 */ /* 0x000fe20000100a00 */
[----:B-1----:R-:W4:Y:S02]  /*c5e70*/  LDL.LU.64 R160, [R1+0x61f0] ;  /* 0x0061f00001a07983 */ /* 0x002f240000300a00 */
[----:B------:R1:W-:Y:S02]  /*c5e80*/  STL.64 [R1+0x3c0], R164 ;  /* 0x0003c0a401007387 */ /* 0x0003e40000100a00 */
[----:B------:R-:W-:Y:S01]  /*c5e90*/  STL.64 [R1+0x3c8], R166 ;  /* 0x0003c8a601007387 */ /* 0x000fe20000100a00 */
[----:B-1----:R-:W2:Y:S05]  /*c5ea0*/  LDL.LU.64 R164, [R1+0x61e8] ;  /* 0x0061e80001a47983 */ /* 0x002eaa0000300a00 */
[----:B------:R-:W-:Y:S02]  /*c5eb0*/  STL.64 [R1+0x3b0], R88 ;  /* 0x0003b05801007387 */ /* 0x000fe40000100a00 */
[----:B------:R1:W-:Y:S02]  /*c5ec0*/  STL.64 [R1+0x3b8], R90 ;  /* 0x0003b85a01007387 */ /* 0x0003e40000100a00 */
[C---:B-1----:R-:W-:Y:S08]  /*c5ed0*/  HMMA.1688.F32.TF32 R88, R84.reuse, R100, R248 ;  /* 0x000000645458723c */ /* 0x042ff000000810f8 */
[C---:B------:R-:W-:Y:S08]  /*c5ee0*/  HMMA.1688.F32.TF32 R244, R84.reuse, R72, R244 ;  /* 0x0000004854f4723c */ /* 0x040ff000000810f4 */
        /* <DEDUP_REMOVED lines=16> */
[----:B------:R1:W-:Y:S02]  /*c5ff0*/  STL.64 [R1+0x198], R170 ;  /* 0x000198aa01007387 */ /* 0x0003e40000100a00 */
[C---:B-1----:R-:W-:Y:S08]  /*c6000*/  HMMA.1688.F32.TF32 R172, R84.reuse, R48, R188 ;  /* 0x0000003054ac723c */ /* 0x042ff000000810bc */
[C---:B------:R-:W-:Y:S01]  /*c6010*/  HMMA.1688.F32.TF32 R168, R84.reuse, R44, R192 ;  /* 0x0000002c54a8723c */ /* 0x040fe200000810c0 */
[----:B------:R-:W-:Y:S01]  /*c6020*/  STL.64 [R1+0x180], R88 ;  /* 0x0001805801007387 */ /* 0x000fe20000100a00 */
[----:B------:R1:W-:Y:S06]  /*c6030*/  STL.64 [R1+0x188], R90 ;  /* 0x0001885a01007387 */ /* 0x0003ec0000100a00 */
[C---:B-1----:R-:W-:Y:S07]  /*c6040*/  HMMA.1688.F32.TF32 R88, R84.reuse, R40, R196 ;  /* 0x000000285458723c */ /* 0x042fee00000810c4 */
        /* <DEDUP_REMOVED lines=8> */
[----:B-1----:R-:W-:Y:S08]  /*c60d0*/  HMMA.1688.F32.TF32 R88, R84, R28, R208 ;  /* 0x0000001c5458723c */ /* 0x002ff000000810d0 */
[C---:B------:R-:W-:Y:S01]  /*c60e0*/  HMMA.1688.F32.TF32 R84, R92.reuse, R24, R236 ;  /* 0x000000185c54723c */ /* 0x040fe200000810ec */
[----:B------:R-:W-:Y:S01]  /*c60f0*/  STL.64 [R1+0x140], R172 ;  /* 0x000140ac01007387 */ /* 0x000fe20000100a00 */
[----:B------:R-:W-:Y:S05]  /*c6100*/  STL.64 [R1+0x148], R174 ;  /* 0x000148ae01007387 */ /* 0x000fea0000100a00 */
        /* <DEDUP_REMOVED lines=10> */
[C---:B-1----:R-:W-:Y:S08]  /*c61b0*/  HMMA.1688.F32.TF32 R88, R92.reuse, R20, R212 ;  /* 0x000000145c58723c */ /* 0x042ff000000810d4 */
[C---:B------:R-:W-:Y:S08]  /*c61c0*/  HMMA.1688.F32.TF32 R84, R92.reuse, R16, R216 ;  /* 0x000000105c54723c */ /* 0x040ff000000810d8 */
[C---:B------:R-:W-:Y:S07]  /*c61d0*/  HMMA.1688.F32.TF32 R168, R92.reuse, R12, R220 ;  /* 0x0000000c5ca8723c */ /* 0x040fee00000810dc */
        /* <DEDUP_REMOVED lines=16> */
[----:B------:R-:W-:Y:S02]  /*c62e0*/  STL.64 [R1+0x308], R170 ;  /* 0x000308aa01007387 */ /* 0x000fe40000100a00 */
[----:B------:R-:W2:Y:S11]  /*c62f0*/  LDL.LU R248, [R1+0x1370] ;  /* 0x0013700001f87983 */ /* 0x000eb60000300800 */
[----:B------:R1:W-:Y:S01]  /*c6300*/  STL.64 [R1+0x2f0], R88 ;  /* 0x0002f05801007387 */ /* 0x0003e20000100a00 */
[----:B------:R3:W-:Y:S07]  /*c6310*/  STL.64 [R1+0x2f8], R90 ;  /* 0x0002f85a01007387 */ /* 0x0007ee0000100a00 */
[----:B------:R3:W-:Y:S02]  /*c6320*/  STL.64 [R1+0x2e0], R84 ;  /* 0x0002e05401007387 */ /* 0x0007e40000100a00 */
[----:B------:R4:W-:Y:S01]  /*c6330*/  STL.64 [R1+0x2e8], R86 ;  /* 0x0002e85601007387 */ /* 0x0009e20000100a00 */
[----:B------:R-:W2:Y:S01]  /*c6340*/  LDL.LU R249, [R1+0x1374] ;  /* 0x0013740001f97983 */ /* 0x000ea20000300800 */
[----:B------:R-:W2:Y:S02]  /*c6350*/  LDL.LU R250, [R1+0x1378] ;  /* 0x0013780001fa7983 */ /* 0x000ea40000300800 */
[----:B------:R-:W2:Y:S01]  /*c6360*/  LDL.LU R251, [R1+0x137c] ;  /* 0x00137c0001fb7983 */ /* 0x000ea20000300800 */
[----:B-1----:R-:W2:Y:S01]  /*c6370*/  LDL.LU R88, [R1+0x1380] ;  /* 0x0013800001587983 */ /* 0x002ea20000300800 */
[----:B------:R-:W2:Y:S02]  /*c6380*/  LDL.LU R89, [R1+0x1384] ;  /* 0x0013840001597983 */ /* 0x000ea40000300800 */
[----:B---3--:R-:W2:Y:S02]  /*c6390*/  LDL.LU R90, [R1+0x1388] ;  /* 0x00138800015a7983 */ /* 0x008ea40000300800 */
        /* <DEDUP_REMOVED lines=75> */
[----:B----4-:R-:W4:Y:S02]  /*c6850*/  LDL.LU R86, [R1+0x1398] ;  /* 0x0013980001567983 */ /* 0x010f240000300800 */
        /* <DEDUP_REMOVED lines=20> */
[----:B------:R-:W-:Y:S06]  /*c69a0*/  STL.64 [R1+0x2d8], R170 ;  /* 0x0002d8aa01007387 */ /* 0x000fec0000100a00 */
[C---:B------:R-:W-:Y:S01]  /*c69b0*/  HMMA.1688.F32.TF32 R204, R92.reuse, R100, R204 ;  /* 0x000000645ccc723c */ /* 0x040fe200000810cc */
[----:B-1----:R-:W2:Y:S01]  /*c69c0*/  LDL.LU.64 R168, [R1+0x61e0] ;  /* 0x0061e00001a87983 */ /* 0x002ea20000300a00 */
[----:B------:R1:W-:Y:S02]  /*c69d0*/  STL.64 [R1+0x2c0], R172 ;  /* 0x0002c0ac01007387 */ /* 0x0003e40000100a00 */
[----:B------:R-:W-:Y:S04]  /*c69e0*/  STL.64 [R1+0x2c8], R174 ;  /* 0x0002c8ae01007387 */ /* 0x000fe80000100a00 */
[C---:B------:R-:W-:Y:S01]  /*c69f0*/  HMMA.1688.F32.TF32 R208, R92.reuse, R72, R208 ;  /* 0x000000485cd0723c */ /* 0x040fe200000810d0 */
[----:B-1----:R-:W3:Y:S01]  /*c6a00*/  LDL.LU.64 R172, [R1+0x61d8] ;  /* 0x0061d80001ac7983 */ /* 0x002ee20000300a00 */
[----:B------:R1:W-:Y:S02]  /*c6a10*/  STL.64 [R1+0x2b0], R176 ;  /* 0x0002b0b001007387 */ /* 0x0003e40000100a00 */
[----:B------:R-:W-:Y:S04]  /*c6a20*/  STL.64 [R1+0x2b8], R178 ;  /* 0x0002b8b201007387 */ /* 0x000fe80000100a00 */
[C---:B------:R-:W-:Y:S01]  /*c6a30*/  HMMA.1688.F32.TF32 R212, R92.reuse, R68, R212 ;  /* 0x000000445cd4723c */ /* 0x040fe200000810d4 */
[----:B-1----:R-:W2:Y:S01]  /*c6a40*/  LDL.LU.64 R176, [R1+0x61d0] ;  /* 0x0061d00001b07983 */ /* 0x002ea20000300a00 */
        /* <DEDUP_REMOVED lines=13> */
[----:B------:R4:W-:Y:S04]  /*c6b20*/  STL.64 [R1+0x278], R98 ;  /* 0x0002786201007387 */ /* 0x0009e80000100a00 */
[C---:B------:R-:W-:Y:S01]  /*c6b30*/  HMMA.1688.F32.TF32 R228, R92.reuse, R52, R228 ;  /* 0x000000345ce4723c */ /* 0x040fe200000810e4 */
[----:B-1----:R-:W2:Y:S01]  /*c6b40*/  LDL.LU R96, [R1+0x11d0] ;  /* 0x0011d00001607983 */ /* 0x002ea20000300800 */
[----:B------:R-:W2:Y:S02]  /*c6b50*/  LDL.LU R97, [R1+0x11d4] ;  /* 0x0011d40001617983 */ /* 0x000ea40000300800 */
[----:B----4-:R-:W2:Y:S02]  /*c6b60*/  LDL.LU R98, [R1+0x11d8] ;  /* 0x0011d80001627983 */ /* 0x010ea40000300800 */
[----:B------:R-:W2:Y:S01]  /*c6b70*/  LDL.LU R99, [R1+0x11dc] ;  /* 0x0011dc0001637983 */ /* 0x000ea20000300800 */
[----:B------:R1:W-:Y:S01]  /*c6b80*/  STL.64 [R1+0x260], R192 ;  /* 0x000260c001007387 */ /* 0x0003e20000100a00 */
[----:B------:R-:W-:Y:S01]  /*c6b90*/  STL.64 [R1+0x268], R194 ;  /* 0x000268c201007387 */ /* 0x000fe20000100a00 */
[C---:B------:R-:W-:Y:S08]  /*c6ba0*/  HMMA.1688.F32.TF32 R232, R92.reuse, R48, R232 ;  /* 0x000000305ce8723c */ /* 0x040ff000000810e8 */
[C---:B------:R-:W-:Y:S01]  /*c6bb0*/  HMMA.1688.F32.TF32 R84, R92.reuse, R44, R84 ;  /* 0x0000002c5c54723c */ /* 0x040fe20000081054 */
        /* <DEDUP_REMOVED lines=24> */
[C---:B------:R-:W-:Y:S01]  /*c6d40*/  HMMA.1688.F32.TF32 R88, R92.reuse, R40, R88 ;  /* 0x000000285c58723c */ /* 0x040fe20000081058 */
[----:B-1----:R-:W3:Y:S01]  /*c6d50*/  LDL.LU.64 R224, [R1+0x6170] ;  /* 0x0061700001e07983 */ /* 0x002ee20000300a00 */
[----:B------:R1:W-:Y:S02]  /*c6d60*/  STL.64 [R1+0x1d0], R228 ;  /* 0x0001d0e401007387 */ /* 0x0003e40000100a00 */
[----:B------:R-:W-:Y:S01]  /*c6d70*/  STL.64 [R1+0x1d8], R230 ;  /* 0x0001d8e601007387 */ /* 0x000fe20000100a00 */
[----:B-1----:R-:W3:Y:S01]  /*c6d80*/  LDL.LU.64 R228, [R1+0x6168] ;  /* 0x0061680001e47983 */ /* 0x002ee20000300a00 */
[----:B------:R1:W-:Y:S02]  /*c6d90*/  STL.64 [R1+0x1c0], R232 ;  /* 0x0001c0e801007387 */ /* 0x0003e40000100a00 */
[----:B------:R-:W-:Y:S01]  /*c6da0*/  STL.64 [R1+0x1c8], R234 ;  /* 0x0001c8ea01007387 */ /* 0x000fe20000100a00 */
[----:B-1----:R-:W3:Y:S01]  /*c6db0*/  LDL.LU.64 R232, [R1+0x6160] ;  /* 0x0061600001e87983 */ /* 0x002ee20000300a00 */
[----:B------:R-:W-:Y:S02]  /*c6dc0*/  STL.64 [R1+0x1b0], R84 ;  /* 0x0001b05401007387 */ /* 0x000fe40000100a00 */
[----:B------:R1:W-:Y:S02]  /*c6dd0*/  STL.64 [R1+0x1b8], R86 ;  /* 0x0001b85601007387 */ /* 0x0003e40000100a00 */
[C---:B-1----:R-:W-:Y:S11]  /*c6de0*/  HMMA.1688.F32.TF32 R84, R92.reuse, R36, R248 ;  /* 0x000000245c54723c */ /* 0x042ff600000810f8 */
[----:B------:R-:W-:Y:S11]  /*c6df0*/  @!UPT UIADD3 URZ, URZ, URZ, URZ ;  /* 0x0000003f3f3ff290 */ /* 0x000ff6000fffe03f */
[----:B------:R-:W-:Y:S01]  /*c6e00*/  @!UPT UIADD3 URZ, URZ, URZ, URZ ;  /* 0x0000003f3f3ff290 */ /* 0x000fe2000fffe03f */
[----:B------:R-:W-:Y:S01]  /*c6e10*/  STL.64 [R1+0x5d90], R86 ;  /* 0x005d905601007387 */ /* 0x000fe20000100a00 */
[----:B------:R-:W-:Y:S02]  /*c6e20*/  STL.64 [R1+0x1a0], R88 ;  /* 0x0001a05801007387 */ /* 0x000fe40000100a00 */
[----:B------:R1:W-:Y:S02]  /*c6e30*/  STL.64 [R1+0x1a8], R90 ;  /* 0x0001a85a01007387 */ /* 0x0003e40000100a00 */
[C---:B-1----:R-:W-:Y:S01]  /*c6e40*/  HMMA.1688.F32.TF32 R88, R92.reuse, R32, R244 ;  /* 0x000000205c58723c */ /* 0x042fe200000810f4 */
[----:B------:R-:W-:Y:S07]  /*c6e50*/  STL.64 [R1+0x5d88], R84 ;  /* 0x005d885401007387 */ /* 0x000fee0000100a00 */
[----:B------:R-:W-:Y:S01]  /*c6e60*/  HMMA.1688.F32.TF32 R92, R92, R28, R240 ;  /* 0x0000001c5c5c723c */ /* 0x000fe200000810f0 */
[----:B------:R-:W-:Y:S04]  /*c6e70*/  LDS R240, [R0+0x8a100] ;  /* 0x08a1000000f07984 */ /* 0x000fe80000000800 */
[----:B------:R-:W-:Y:S01]  /*c6e80*/  LDS R242, [R0+0x8a900] ;  /* 0x08a9000000f27984 */ /* 0x000fe20000000800 */
[----:B------:R-:W-:Y:S04]  /*c6e90*/  LDS R241, [R2+0x8a100] ;  /* 0x08a1000002f17984 */ /* 0x000fe80000000800 */
[----:B------:R-:W1:Y:S05]  /*c6ea0*/  LDS R243, [R2+0x8a900] ;  /* 0x08a9000002f37984 */ /* 0x000e6a0000000800 */
[----:B------:R-:W-:Y:S01]  /*c6eb0*/  STL.64 [R1+0x5da0], R90 ;  /* 0x005da05a01007387 */ /* 0x000fe20000100a00 */
[----:B------:R1:W-:Y:S02]  /*c6ec0*/  STL.64 [R1+0x5d98], R88 ;  /* 0x005d985801007387 */ /* 0x0003e40000100a00 */
[----:B------:R-:W3:Y:S02]  /*c6ed0*/  LDL.LU R150, [R1+0x1358] ;  /* 0x0013580001967983 */ /* 0x000ee40000300800 */
[----:B------:R-:W3:Y:S01]  /*c6ee0*/  LDL.LU R151, [R1+0x135c] ;  /* 0x00135c0001977983 */ /* 0x000ee20000300800 */
[----:B------:R-:W4:Y:S01]  /*c6ef0*/  LDL.LU R154, [R1+0x1348] ;  /* 0x00134800019a7983 */ /* 0x000f220000300800 */
[----:B------:R-:W4:Y:S02]  /*c6f00*/  LDL.LU R155, [R1+0x134c] ;  /* 0x00134c00019b7983 */ /* 0x000f240000300800 */
        /* <DEDUP_REMOVED lines=11> */
[----:B------:R-:W4:Y:S01]  /*c6fc0*/  LDL.LU R175, [R1+0x12fc] ;  /* 0x0012fc0001af7983 */ /* 0x000f220000300800 */
[C---:B--2---:R-:W-:Y:S11]  /*c6fd0*/  HMMA.1688.F32.TF32 R96, R236.reuse, R24, R96 ;  /* 0x00000018ec60723c */ /* 0x044ff60000081060 */
[----:B------:R-:W-:Y:S11]  /*c6fe0*/  @!UPT UIADD3 URZ, URZ, URZ, URZ ;  /* 0x0000003f3f3ff290 */ /* 0x000ff6000fffe03f */
[----:B------:R-:W-:Y:S01]  /*c6ff0*/  @!UPT UIADD3 URZ, URZ, URZ, URZ ;  /* 0x0000003f3f3ff290 */ /* 0x000fe2000fffe03f */
[----:B------:R-:W-:Y:S01]  /*c7000*/  STL.64 [R1+0x5dc0], R98 ;  /* 0x005dc06201007387 */ /* 0x000fe20000100a00 */
[----:B------:R-:W-:Y:S01]  /*c7010*/  STL.64 [R1+0x5db8], R96 ;  /* 0x005db86001007387 */ /* 0x000fe20000100a00 */
[C---:B---3--:R-:W-:Y:S08]  /*c7020*/  HMMA.1688.F32.TF32 R148, R236.reuse, R20, R148 ;  /* 0x00000014ec94723c */ /* 0x048ff00000081094 */
[C---:B----4-:R-:W-:Y:S08]  /*c7030*/  HMMA.1688.F32.TF32 R152, R236.reuse, R16, R152 ;  /* 0x00000010ec98723c */ /* 0x050ff00000081098 */
[C---:B------:R-:W-:Y:S08]  /*c7040*/  HMMA.1688.F32.TF32 R156, R236.reuse, R12, R156 ;  /* 0x0000000cec9c723c */ /* 0x040ff0000008109c */
[C---:B------:R-:W-:Y:S08]  /*c7050*/  HMMA.1688.F32.TF32 R160, R236.reuse, R8, R160 ;  /* 0x00000008eca0723c */ /* 0x040ff000000810a0 */
[C---:B------:R-:W-:Y:S01]  /*c7060*/  HMMA.1688.F32.TF32 R164, R236.reuse, R4, R164 ;  /* 0x00000004eca4723c */ /* 0x040fe200000810a4 */
[----:B------:R-:W-:Y:S01]  /*c7070*/  STL.64 [R1+0x5dd0], R150 ;  /* 0x005dd09601007387 */ /* 0x000fe20000100a00 */
[----:B------:R-:W-:Y:S02]  /*c7080*/  STL.64 [R1+0x5dc8], R148 ;  /* 0x005dc89401007387 */ /* 0x000fe40000100a00 */
[----:B------:R-:W2:Y:S02]  /*c7090*/  LDL.LU R178, [R1+0x12e8] ;  /* 0x0012e80001b27983 */ /* 0x000ea40000300800 */
[----:B------:R-:W2:Y:S01]  /*c70a0*/  LDL.LU R179, [R1+0x12ec] ;  /* 0x0012ec0001b37983 */ /* 0x000ea20000300800 */
[----:B------:R-:W-:Y:S01]  /*c70b0*/  STL.64 [R1+0x5de0], R154 ;  /* 0x005de09a01007387 */ /* 0x000fe20000100a00 */
[----:B------:R-:W-:Y:S02]  /*c70c0*/  STL.64 [R1+0x5dd8], R152 ;  /* 0x005dd89801007387 */ /* 0x000fe40000100a00 */
[----:B------:R-:W-:Y:S02]  /*c70d0*/  STL.64 [R1+0x5df0], R158 ;  /* 0x005df09e01007387 */ /* 0x000fe40000100a00 */
[----:B------:R-:W-:Y:S03]  /*c70e0*/  STL.64 [R1+0x5de8], R156 ;  /* 0x005de89c01007387 */ /* 0x000fe60000100a00 */
[----:B------:R-:W-:Y:S01]  /*c70f0*/  STL.64 [R1+0x5e00], R162 ;  /* 0x005e00a201007387 */ /* 0x000fe20000100a00 */
[----:B------:R-:W-:Y:S07]  /*c7100*/  STL.64 [R1+0x5df8], R160 ;  /* 0x005df8a001007387 */ /* 0x000fee0000100a00 */
[----:B------:R-:W-:Y:S02]  /*c7110*/  STL [R1+0x5d14], R164 ;  /* 0x005d14a401007387 */ /* 0x000fe40000100800 */
[----:B------:R-:W-:Y:S01]  /*c7120*/  STL [R1+0x5d10], R165 ;  /* 0x005d10a501007387 */ /* 0x000fe20000100800 */
[----:B------:R-:W-:Y:S01]  /*c7130*/  STL [R1+0x5d0c], R166 ;  /* 0x005d0ca601007387 */ /* 0x000fe20000100800 */
[----:B------:R-:W-:Y:S02]  /*c7140*/  STL [R1+0x5d08], R167 ;  /* 0x005d08a701007387 */ /* 0x000fe40000100800 */
[----:B------:R-:W3:Y:S02]  /*c7150*/  LDL.LU R182, [R1+0x12d8] ;  /* 0x0012d80001b67983 */ /* 0x000ee40000300800 */
[----:B------:R-:W3:Y:S01]  /*c7160*/  LDL.LU R183, [R1+0x12dc] ;  /* 0x0012dc0001b77983 */ /* 0x000ee20000300800 */
[C---:B------:R-:W-:Y:S08]  /*c7170*/  HMMA.1688.F32.TF32 R168, R236.reuse, R76, R168 ;  /* 0x0000004ceca8723c */ /* 0x040ff000000810a8 */
[C---:B------:R-:W-:Y:S11]  /*c7180*/  HMMA.1688.F32.TF32 R172, R236.reuse, R80, R172 ;  /* 0x00000050ecac723c */ /* 0x040ff600000810ac */
[----:B------:R-:W-:Y:S04]  /*c7190*/  @!UPT UIADD3 URZ, URZ, URZ, URZ ;  /* 0x0000003f3f3ff290 */ /* 0x000fe8000fffe03f */
[----:B------:R-:W-:Y:S01]  /*c71a0*/  STL [R1+0x5d24], R168 ;  /* 0x005d24a801007387 */ /* 0x000fe20000100800 */
[----:B------:R-:W-:Y:S02]  /*c71b0*/  STL [R1+0x5d20], R169 ;  /* 0x005d20a901007387 */ /* 0x000fe40000100800 */
[----:B------:R-:W-:Y:S02]  /*c71c0*/  STL [R1+0x5d1c], R170 ;  /* 0x005d1caa01007387 */ /* 0x000fe40000100800 */
[----:B------:R-:W-:Y:S01]  /*c71d0*/  STL [R1+0x5d18], R171 ;  /* 0x005d18ab01007387 */ /* 0x000fe20000100800 */
[----:B------:R-:W4:Y:S01]  /*c71e0*/  LDL.LU R186, [R1+0x12c8] ;  /* 0x0012c80001ba7983 */ /* 0x000f220000300800 */
[----:B------:R-:W4:Y:S02]  /*c71f0*/  LDL.LU R187, [R1+0x12cc] ;  /* 0x0012cc0001bb7983 */ /* 0x000f240000300800 */
[----:B------:R-:W-:Y:S02]  /*c7200*/  STL [R1+0x5d30], R172 ;  /* 0x005d30ac01007387 */ /* 0x000fe40000100800 */
[----:B------:R-:W-:Y:S01]  /*c7210*/  STL [R1+0x5d2c], R173 ;  /* 0x005d2cad01007387 */ /* 0x000fe20000100800 */
[----:B------:R-:W-:Y:S01]  /*c7220*/  STL [R1+0x5d28], R174 ;  /* 0x005d28ae01007387 */ /* 0x000fe20000100800 */
[----:B------:R-:W-:Y:S02]  /*c7230*/  STL [R1+0x5d04], R175 ;  /* 0x005d04af01007387 */ /* 0x000fe40000100800 */
[----:B------:R-:W4:Y:S02]  /*c7240*/  LDL.LU R190, [R1+0x12b8] ;  /* 0x0012b80001be7983 */ /* 0x000f240000300800 */
[----:B------:R-:W4:Y:S01]  /*c7250*/  LDL.LU R191, [R1+0x12bc] ;  /* 0x0012bc0001bf7983 */ /* 0x000f220000300800 */
[----:B------:R-:W4:Y:S01]  /*c7260*/  LDL.LU R194, [R1+0x12a8] ;  /* 0x0012a80001c27983 */ /* 0x000f220000300800 */
[----:B------:R-:W4:Y:S02]  /*c7270*/  LDL.LU R195, [R1+0x12ac] ;  /* 0x0012ac0001c37983 */ /* 0x000f240000300800 */
[----:B------:R-:W4:Y:S02]  /*c7280*/  LDL.LU R198, [R1+0x1298] ;  /* 0x0012980001c67983 */ /* 0x000f240000300800 */
[----:B------:R-:W4:Y:S01]  /*c7290*/  LDL.LU R199, [R1+0x129c] ;  /* 0x00129c0001c77983 */ /* 0x000f220000300800 */
[C---:B--2---:R-:W-:Y:S08]  /*c72a0*/  HMMA.1688.F32.TF32 R176, R236.reuse, R144, R176 ;  /* 0x00000090ecb0723c */ /* 0x044ff000000810b0 */
[C---:B---3--:R-:W-:Y:S11]  /*c72b0*/  HMMA.1688.F32.TF32 R180, R236.reuse, R140, R180 ;  /* 0x0000008cecb4723c */ /* 0x048ff600000810b4 */
[----:B------:R-:W-:Y:S04]  /*c72c0*/  @!UPT UIADD3 URZ, URZ, URZ, URZ ;  /* 0x0000003f3f3ff290 */ /* 0x000fe8000fffe03f */
[----:B------:R-:W-:Y:S01]  /*c72d0*/  STL [R1+0x5d3c], R176 ;  /* 0x005d3cb001007387 */ /* 0x000fe20000100800 */
[----:B------:R-:W-:Y:S02]  /*c72e0*/  STL [R1+0x5d38], R177 ;  /* 0x005d38b101007387 */ /* 0x000fe40000100800 */
[----:B------:R-:W-:Y:S02]  /*c72f0*/  STL [R1+0x5d34], R178 ;  /* 0x005d34b201007387 */ /* 0x000fe40000100800 */
[----:B------:R-:W-:Y:S01]  /*c7300*/  STL [R1+0x5d00], R179 ;  /* 0x005d00b301007387 */ /* 0x000fe20000100800 */
[----:B------:R-:W2:Y:S01]  /*c7310*/  LDL.LU R202, [R1+0x1288] ;  /* 0x0012880001ca7983 */ /* 0x000ea20000300800 */
[----:B------:R-:W2:Y:S03]  /*c7320*/  LDL.LU R203, [R1+0x128c] ;  /* 0x00128c0001cb7983 */ /* 0x000ea60000300800 */
[----:B------:R-:W-:Y:S01]  /*c7330*/  STL [R1+0x5d44], R180 ;  /* 0x005d44b401007387 */ /* 0x000fe20000100800 */
[----:B------:R-:W-:Y:S02]  /*c7340*/  STL [R1+0x5d40], R181 ;  /* 0x005d40b501007387 */ /* 0x000fe40000100800 */
[----:B------:R-:W-:Y:S02]  /*c7350*/  STL [R1+0x5cfc], R182 ;  /* 0x005cfcb601007387 */ /* 0x000fe40000100800 */
[----:B------:R-:W-:Y:S01]  /*c7360*/  STL [R1+0x5cf8], R183 ;  /* 0x005cf8b701007387 */ /* 0x000fe20000100800 */
[----:B------:R-:W3:Y:S01]  /*c7370*/  LDL.LU R206, [R1+0x1278] ;  /* 0x0012780001ce7983 */ /* 0x000ee20000300800 */
[----:B------:R-:W3:Y:S01]  /*c7380*/  LDL.LU R207, [R1+0x127c] ;  /* 0x00127c0001cf7983 */ /* 0x000ee20000300800 */
[C---:B----4-:R-:W-:Y:S08]  /*c7390*/  HMMA.1688.F32.TF32 R184, R236.reuse, R136, R184 ;  /* 0x00000088ecb8723c */ /* 0x050ff000000810b8 */
[C---:B------:R-:W-:Y:S08]  /*c73a0*/  HMMA.1688.F32.TF32 R188, R236.reuse, R132, R188 ;  /* 0x00000084ecbc723c */ /* 0x040ff000000810bc */
[C---:B------:R-:W-:Y:S07]  /*c73b0*/  HMMA.1688.F32.TF32 R192, R236.reuse, R128, R192 ;  /* 0x00000080ecc0723c */ /* 0x040fee00000810c0 */
[----:B------:R-:W-:Y:S01]  /*c73c0*/  STL [R1+0x5d54], R184 ;  /* 0x005d54b801007387 */ /* 0x000fe20000100800 */
[----:B------:R-:W-:Y:S02]  /*c73d0*/  STL [R1+0x5d50], R185 ;  /* 0x005d50b901007387 */ /* 0x000fe40000100800 */
[----:B------:R-:W-:Y:S02]  /*c73e0*/  STL [R1+0x5d4c], R186 ;  /* 0x005d4cba01007387 */ /* 0x000fe40000100800 */
[----:B------:R-:W-:Y:S03]  /*c73f0*/  STL [R1+0x5d48], R187 ;  /* 0x005d48bb01007387 */ /* 0x000fe60000100800 */
[----:B------:R-:W-:Y:S01]  /*c7400*/  STL [R1+0x5d64], R188 ;  /* 0x005d64bc01007387 */ /* 0x000fe20000100800 */
[----:B------:R-:W-:Y:S02]  /*c7410*/  STL [R1+0x5d60], R189 ;  /* 0x005d60bd01007387 */ /* 0x000fe40000100800 */
[----:B------:R-:W-:Y:S02]  /*c7420*/  STL [R1+0x5d5c], R190 ;  /* 0x005d5cbe01007387 */ /* 0x000fe40000100800 */
[----:B------:R-:W-:Y:S03]  /*c7430*/  STL [R1+0x5d58], R191 ;  /* 0x005d58bf01007387 */ /* 0x000fe60000100800 */
[----:B------:R-:W-:Y:S01]  /*c7440*/  STL [R1+0x5d74], R192 ;  /* 0x005d74c001007387 */ /* 0x000fe20000100800 */
[----:B------:R-:W-:Y:S02]  /*c7450*/  STL [R1+0x5d70], R193 ;  /* 0x005d70c101007387 */ /* 0x000fe40000100800 */
[----:B------:R-:W-:Y:S02]  /*c7460*/  STL [R1+0x5d6c], R194 ;  /* 0x005d6cc201007387 */ /* 0x000fe40000100800 */
[----:B------:R-:W-:Y:S01]  /*c7470*/  STL [R1+0x5d68], R195 ;  /* 0x005d68c301007387 */ /* 0x000fe20000100800 */
[----:B------:R-:W4:Y:S01]  /*c7480*/  LDL.LU R210, [R1+0x1268] ;  /* 0x0012680001d27983 */ /* 0x000f220000300800 */
[----:B------:R-:W4:Y:S01]  /*c7490*/  LDL.LU R211, [R1+0x126c] ;  /* 0x00126c0001d37983 */ /* 0x000f220000300800 */
[C---:B------:R-:W-:Y:S11]  /*c74a0*/  HMMA.1688.F32.TF32 R196, R236.reuse, R124, R196 ;  /* 0x0000007cecc4723c */ /* 0x040ff600000810c4 */
[----:B------:R-:W-:Y:S11]  /*c74b0*/  @!UPT UIADD3 URZ, URZ, URZ, URZ ;  /* 0x0000003f3f3ff290 */ /* 0x000ff6000fffe03f */
[----:B------:R-:W-:Y:S01]  /*c74c0*/  @!UPT UIADD3 URZ, URZ, URZ, URZ ;  /* 0x0000003f3f3ff290 */ /* 0x000fe2000fffe03f */
[----:B------:R-:W-:Y:S01]  /*c74d0*/  STL [R1+0x5d84], R196 ;  /* 0x005d84c401007387 */ /* 0x000fe20000100800 */
[----:B------:R-:W-:Y:S02]  /*c74e0*/  STL [R1+0x5d80], R197 ;  /* 0x005d80c501007387 */ /* 0x000fe40000100800 */
[----:B------:R-:W-:Y:S02]  /*c74f0*/  STL [R1+0x5d7c], R198 ;  /* 0x005d7cc601007387 */ /* 0x000fe40000100800 */
[----:B------:R-:W-:Y:S01]  /*c7500*/  STL [R1+0x5d78], R199 ;  /* 0x005d78c701007387 */ /* 0x000fe20000100800 */
[----:B------:R-:W4:Y:S01]  /*c7510*/  LDL.LU R214, [R1+0x1258] ;  /* 0x0012580001d67983 */ /* 0x000f220000300800 */
[----:B------:R-:W4:Y:S01]  /*c7520*/  LDL.LU R215, [R1+0x125c] ;  /* 0x00125c0001d77983 */ /* 0x000f220000300800 */
[C---:B--2---:R-:W-:Y:S08]  /*c7530*/  HMMA.1688.F32.TF32 R200, R236.reuse, R120, R200 ;  /* 0x00000078ecc8723c */ /* 0x044ff000000810c8 */
[C---:B---3--:R-:W-:Y:S11]  /*c7540*/  HMMA.1688.F32.TF32 R204, R236.reuse, R116, R204 ;  /* 0x00000074eccc723c */ /* 0x048ff600000810cc */
[----:B------:R-:W-:Y:S04]  /*c7550*/  @!UPT UIADD3 URZ, URZ, URZ, URZ ;  /* 0x0000003f3f3ff290 */ /* 0x000fe8000fffe03f */
[----:B------:R-:W-:Y:S01]  /*c7560*/  STL.64 [R1+0x5e10], R202 ;  /* 0x005e10ca01007387 */ /* 0x000fe20000100a00 */
[----:B------:R-:W-:Y:S02]  /*c7570*/  STL.64 [R1+0x5e08], R200 ;  /* 0x005e08c801007387 */ /* 0x000fe40000100a00 */
[----:B------:R-:W2:Y:S02]  /*c7580*/  LDL.LU R230, [R1+0x1218] ;  /* 0x0012180001e67983 */ /* 0x000ea40000300800 */
[----:B------:R-:W2:Y:S01]  /*c7590*/  LDL.LU R231, [R1+0x121c] ;  /* 0x00121c0001e77983 */ /* 0x000ea20000300800 */
        /* <DEDUP_REMOVED lines=10> */
[----:B------:R-:W2:Y:S02]  /*c7640*/  LDL.LU R244, [R1+0x11f0] ;  /* 0x0011f00001f47983 */ /* 0x000ea40000300800 */
[----:B------:R-:W2:Y:S01]  /*c7650*/  LDL.LU R245, [R1+0x11f4] ;  /* 0x0011f40001f57983 */ /* 0x000ea20000300800 */
[----:B------:R-:W2:Y:S01]  /*c7660*/  LDL.LU R246, [R1+0x11f8] ;  /* 0x0011f80001f67983 */ /* 0x000ea20000300800 */
[----:B------:R-:W2:Y:S01]  /*c7670*/  LDL.LU R247, [R1+0x11fc] ;  /* 0x0011fc0001f77983 */ /* 0x000ea20000300800 */
[C---:B----4-:R-:W-:Y:S11]  /*c7680*/  HMMA.1688.F32.TF32 R208, R236.reuse, R112, R208 ;  /* 0x00000070ecd0723c */ /* 0x050ff600000810d0 */
[----:B------:R-:W-:Y:S11]  /*c7690*/  @!UPT UIADD3 URZ, URZ, URZ, URZ ;  /* 0x0000003f3f3ff290 */ /* 0x000ff6000fffe03f */
[----:B------:R-:W-:Y:S01]  /*c76a0*/  @!UPT UIADD3 URZ, URZ, URZ, URZ ;  /* 0x0000003f3f3ff290 */ /* 0x000fe2000fffe03f */
[----:B------:R-:W-:Y:S01]  /*c76b0*/  STL.64 [R1+0x5e30], R210 ;  /* 0x005e30d201007387 */ /* 0x000fe20000100a00 */
[----:B------:R-:W-:Y:S02]  /*c76c0*/  STL.64 [R1+0x5e28], R208 ;  /* 0x005e28d001007387 */ /* 0x000fe40000100a00 */
[----:B-1----:R-:W4:Y:S02]  /*c76d0*/  LDL.LU R88, [R1+0x11c0] ;  /* 0x0011c00001587983 */ /* 0x002f240000300800 */
[----:B------:R-:W4:Y:S01]  /*c76e0*/  LDL.LU R89, [R1+0x11c4] ;  /* 0x0011c40001597983 */ /* 0x000f220000300800 */
[----:B------:R-:W4:Y:S01]  /*c76f0*/  LDL.LU R90, [R1+0x11c8] ;  /* 0x0011c800015a7983 */ /* 0x000f220000300800 */
[----:B------:R-:W4:Y:S02]  /*c7700*/  LDL.LU R91, [R1+0x11cc] ;  /* 0x0011cc00015b7983 */ /* 0x000f240000300800 */
[----:B------:R-:W4:Y:S02]  /*c7710*/  LDL.LU R84, [R1+0x11b0] ;  /* 0x0011b00001547983 */ /* 0x000f240000300800 */
[----:B------:R-:W4:Y:S01]  /*c7720*/  LDL.LU R85, [R1+0x11b4] ;  /* 0x0011b40001557983 */ /* 0x000f220000300800 */
[----:B------:R-:W4:Y:S01]  /*c7730*/  LDL.LU R86, [R1+0x11b8] ;  /* 0x0011b80001567983 */ /* 0x000f220000300800 */
[----:B------:R-:W4:Y:S01]  /*c7740*/  LDL.LU R87, [R1+0x11bc] ;  /* 0x0011bc0001577983 */ /* 0x000f220000300800 */
[C---:B------:R-:W-:Y:S11]  /*c7750*/  HMMA.1688.F32.TF32 R212, R236.reuse, R108, R212 ;  /* 0x0000006cecd4723c */ /* 0x040ff600000810d4 */
[----:B------:R-:W-:Y:S11]  /*c7760*/  @!UPT UIADD3 URZ, URZ, URZ, URZ ;  /* 0x0000003f3f3ff290 */ /* 0x000ff6000fffe03f */
[----:B------:R-:W-:Y:S01]  /*c7770*/  @!UPT UIADD3 URZ, URZ, URZ, URZ ;  /* 0x0000003f3f3ff290 */ /* 0x000fe2000fffe03f */
[----:B------:R-:W-:Y:S01]  /*c7780*/  STL.64 [R1+0x5e40], R214 ;  /* 0x005e40d601007387 */ /* 0x000fe20000100a00 */
[----:B------:R-:W-:Y:S01]  /*c7790*/  STL.64 [R1+0x5e38], R212 ;  /* 0x005e38d401007387 */ /* 0x000fe20000100a00 */
[C---:B---3--:R-:W-:Y:S08]  /*c77a0*/  HMMA.1688.F32.TF32 R216, R236.reuse, R104, R216 ;  /* 0x00000068ecd8723c */ /* 0x048ff000000810d8 */
[C---:B--2---:R-:W-:Y:S08]  /*c77b0*/  HMMA.1688.F32.TF32 R220, R236.reuse, R100, R220 ;  /* 0x00000064ecdc723c */ /* 0x044ff000000810dc */
[C---:B------:R-:W-:Y:S08]  /*c77c0*/  HMMA.1688.F32.TF32 R224, R236.reuse, R72, R224 ;  /* 0x00000048ece0723c */ /* 0x040ff000000810e0 */
[C---:B------:R-:W-:Y:S08]  /*c77d0*/  HMMA.1688.F32.TF32 R228, R236.reuse, R68, R228 ;  /* 0x00000044ece4723c */ /* 0x040ff000000810e4 */
[C---:B------:R-:W-:Y:S08]  /*c77e0*/  HMMA.1688.F32.TF32 R232, R236.reuse, R64, R232 ;  /* 0x00000040ece8723c */ /* 0x040ff000000810e8 */
        /* <DEDUP_REMOVED lines=9> */
[----:B------:R-:W2:Y:S01]  /*c7880*/  LDL.LU R248, [R1+0x11a0] ;  /* 0x0011a00001f87983 */ /* 0x000ea20000300800 */
[----:B------:R-:W2:Y:S02]  /*c7890*/  LDL.LU R249, [R1+0x11a4] ;  /* 0x0011a40001f97983 */ /* 0x000ea40000300800 */
[----:B------:R-:W2:Y:S02]  /*c78a0*/  LDL.LU R250, [R1+0x11a8] ;  /* 0x0011a80001fa7983 */ /* 0x000ea40000300800 */
[----:B------:R-:W2:Y:S01]  /*c78b0*/  LDL.LU R251, [R1+0x11ac] ;  /* 0x0011ac0001fb7983 */ /* 0x000ea20000300800 */
[----:B------:R-:W-:Y:S01]  /*c78c0*/  STL.64 [R1+0x5e90], R234 ;  /* 0x005e90ea01007387 */ /* 0x000fe20000100a00 */
[----:B------:R-:W-:Y:S02]  /*c78d0*/  STL.64 [R1+0x5e88], R232 ;  /* 0x005e88e801007387 */ /* 0x000fe40000100a00 */
[----:B------:R-:W3:Y:S02]  /*c78e0*/  LDL.LU R244, [R1+0x1190] ;  /* 0x0011900001f47983 */ /* 0x000ee40000300800 */
[----:B------:R1:W-:Y:S01]  /*c78f0*/  STL.64 [R1+0x11d0], R92 ;  /* 0x0011d05c01007387 */ /* 0x0003e20000100a00 */
[----:B------:R1:W-:Y:S01]  /*c7900*/  STL.64 [R1+0x11d8], R94 ;  /* 0x0011d85e01007387 */ /* 0x0003e20000100a00 */
[----:B------:R-:W3:Y:S02]  /*c7910*/  LDL.LU R245, [R1+0x1194] ;  /* 0x0011940001f57983 */ /* 0x000ee40000300800 */
[----:B------:R-:W3:Y:S02]  /*c7920*/  LDL.LU R246, [R1+0x1198] ;  /* 0x0011980001f67983 */ /* 0x000ee40000300800 */
[----:B------:R-:W3:Y:S01]  /*c7930*/  LDL.LU R247, [R1+0x119c] ;  /* 0x00119c0001f77983 */ /* 0x000ee20000300800 */
[C---:B----4-:R-:W-:Y:S08]  /*c7940*/  HMMA.1688.F32.TF32 R88, R236.reuse, R56, R88 ;  /* 0x00000038ec58723c */ /* 0x050ff00000081058 */
[----:B------:R-:W-:Y:S01]  /*c7950*/  HMMA.1688.F32.TF32 R84, R236, R52, R84 ;  /* 0x00000034ec54723c */ /* 0x000fe20000081054 */
[----:B-1----:R-:W4:Y:S01]  /*c7960*/  LDL.LU R92, [R1+0x1180] ;  /* 0x00118000015c7983 */ /* 0x002f220000300800 */
[----:B------:R-:W4:Y:S02]  /*c7970*/  LDL.LU R93, [R1+0x1184] ;  /* 0x00118400015d7983 */ /* 0x000f240000300800 */
[----:B------:R-:W4:Y:S02]  /*c7980*/  LDL.LU R94, [R1+0x1188] ;  /* 0x00118800015e7983 */ /* 0x000f240000300800 */
[----:B------:R-:W4:Y:S10]  /*c7990*/  LDL.LU R95, [R1+0x118c] ;  /* 0x00118c00015f7983 */ /* 0x000f340000300800 */
[----:B------:R-:W-:-:S02]  /*c79a0*/  IMAD.MOV.U32 R178, RZ, RZ, R88 ;  /* 0x000000ffffb27224 */ /* 0x000fc400078e0058 */
[----:B------:R-:W-:Y:S01]  /*c79b0*/  IMAD.MOV.U32 R172, RZ, RZ, R89 ;  /* 0x000000ffffac7224 */ /* 0x000fe200078e0059 */
[----:B------:R-:W4:Y:S01]  /*c79c0*/  LDL.LU R88, [R1+0x1170] ;  /* 0x0011700001587983 */ /* 0x000f220000300800 */
[----:B------:R-:W-:Y:S01]  /*c79d0*/  MOV R173, R90 ;  /* 0x0000005a00ad7202 */ /* 0x000fe20000000f00 */
[----:B------:R-:W4:Y:S02]  /*c79e0*/  LDL.LU R89, [R1+0x1174] ;  /* 0x0011740001597983 */ /* 0x000f240000300800 */
[----:B------:R-:W-:Y:S01]  /*c79f0*/  IMAD.MOV.U32 R174, RZ, RZ, R91 ;  /* 0x000000ffffae7224 */ /* 0x000fe200078e005b */
[----:B------:R-:W4:Y:S01]  /*c7a00*/  LDL.LU R90, [R1+0x1178] ;  /* 0x00117800015a7983 */ /* 0x000f220000300800 */
[----:B------:R-:W-:Y:S02]  /*c7a10*/  IMAD.MOV.U32 R168, RZ, RZ, R84 ;  /* 0x000000ffffa87224 */ /* 0x000fe400078e0054 */
[----:B------:R-:W4:Y:S01]  /*c7a20*/  LDL.LU R91, [R1+0x117c] ;  /* 0x00117c00015b7983 */ /* 0x000f220000300800 */
[----:B------:R-:W-:Y:S01]  /*c7a30*/  MOV R169, R85 ;  /* 0x0000005500a97202 */ /* 0x000fe20000000f00 */
[----:B------:R-:W4:Y:S01]  /*c7a40*/  LDL.LU R84, [R1+0x1160] ;  /* 0x0011600001547983 */ /* 0x000f220000300800 */
[----:B------:R-:W-:-:S02]  /*c7a50*/  IMAD.MOV.U32 R170, RZ, RZ, R86 ;  /* 0x000000ffffaa7224 */ /* 0x000fc400078e0056 */
[----:B------:R-:W4:Y:S02]  /*c7a60*/  LDL.LU R85, [R1+0x1164] ;  /* 0x0011640001557983 */ /* 0x000f240000300800 */
[----:B------:R-:W-:Y:S01]  /*c7a70*/  IMAD.MOV.U32 R171, RZ, RZ, R87 ;  /* 0x000000ffffab7224 */ /* 0x000fe200078e0057 */
[----:B------:R-:W4:Y:S01]  /*c7a80*/  LDL.LU R86, [R1+0x1168] ;  /* 0x0011680001567983 */ /* 0x000f220000300800 */
[----:B------:R-:W4:Y:S03]  /*c7a90*/  LDL.LU R87, [R1+0x116c] ;  /* 0x00116c0001577983 */ /* 0x000f260000300800 */
[----:B------:R-:W-:Y:S01]  /*c7aa0*/  STL.64 [R1+0x5ea0], R170 ;  /* 0x005ea0aa01007387 */ /* 0x000fe20000100a00 */
[----:B------:R1:W-:Y:S01]  /*c7ab0*/  STL.64 [R1+0x5e98], R168 ;  /* 0x005e98a801007387 */ /* 0x0003e20000100a00 */
[C---:B--2---:R-:W-:Y:S02]  /*c7ac0*/  HMMA.1688.F32.TF32 R96, R236.reuse, R48, R248 ;  /* 0x00000030ec60723c */ /* 0x044fe400000810f8 */
[----:B------:R-:W2:Y:S01]  /*c7ad0*/  LDL.LU R248, [R1+0x9c0] ;  /* 0x0009c00001f87983 */ /* 0x000ea20000300800 */
[----:B------:R-:W2:Y:S02]  /*c7ae0*/  LDL.LU R249, [R1+0x9c4] ;  /* 0x0009c40001f97983 */ /* 0x000ea40000300800 */
[----:B------:R-:W2:Y:S02]  /*c7af0*/  LDL.LU R250, [R1+0x9c8] ;  /* 0x0009c80001fa7983 */ /* 0x000ea40000300800 */
[----:B------:R-:W2:Y:S11]  /*c7b00*/  LDL.LU R251, [R1+0x9cc] ;  /* 0x0009cc0001fb7983 */ /* 0x000eb60000300800 */
[----:B------:R-:W-:Y:S06]  /*c7b10*/  @!UPT UIADD3 URZ, URZ, URZ, URZ ;  /* 0x0000003f3f3ff290 */ /* 0x000fec000fffe03f */
[----:B------:R-:W-:Y:S01]  /*c7b20*/  MOV R180, R96 ;  /* 0x0000006000b47202 */ /* 0x000fe20000000f00 */
[----:B------:R-:W-:Y:S02]  /*c7b30*/  IMAD.MOV.U32 R181, RZ, RZ, R97 ;  /* 0x000000ffffb57224 */ /* 0x000fe400078e0061 */
[----:B------:R-:W-:Y:S01]  /*c7b40*/  IMAD.MOV.U32 R176, RZ, RZ, R98 ;  /* 0x000000ffffb07224 */ /* 0x000fe200078e0062 */
[----:B------:R-:W-:Y:S02]  /*c7b50*/  MOV R177, R99 ;  /* 0x0000006300b17202 */ /* 0x000fe40000000f00 */
[C---:B---3--:R-:W-:Y:S01]  /*c7b60*/  HMMA.1688.F32.TF32 R96, R236.reuse, R44, R244 ;  /* 0x0000002cec60723c */ /* 0x048fe200000810f4 */
[----:B------:R-:W3:Y:S01]  /*c7b70*/  LDL.LU R244, [R1+0x9f0] ;  /* 0x0009f00001f47983 */ /* 0x000ee20000300800 */
[----:B------:R-:W3:Y:S02]  /*c7b80*/  LDL.LU R245, [R1+0x9f4] ;  /* 0x0009f40001f57983 */ /* 0x000ee40000300800 */
[----:B------:R-:W3:Y:S02]  /*c7b90*/  LDL.LU R246, [R1+0x9f8] ;  /* 0x0009f80001f67983 */ /* 0x000ee40000300800 */
[----:B------:R-:W3:Y:S02]  /*c7ba0*/  LDL.LU R247, [R1+0x9fc] ;  /* 0x0009fc0001f77983 */ /* 0x000ee40000300800 */
[C---:B----4-:R-:W-:Y:S08]  /*c7bb0*/  HMMA.1688.F32.TF32 R84, R236.reuse, R32, R84 ;  /* 0x00000020ec54723c */ /* 0x050ff00000081054 */
[C---:B------:R-:W-:Y:S08]  /*c7bc0*/  HMMA.1688.F32.TF32 R92, R236.reuse, R40, R92 ;  /* 0x00000028ec5c723c */ /* 0x040ff0000008105c */
[----:B------:R-:W-:Y:S08]  /*c7bd0*/  HMMA.1688.F32.TF32 R88, R236, R36, R88 ;  /* 0x00000024ec58723c */ /* 0x000ff00000081058 */
[----:B------:R-:W-:-:S02]  /*c7be0*/  IMAD.MOV.U32 R192, RZ, RZ, R84 ;  /* 0x000000ffffc07224 */ /* 0x000fc400078e0054 */
[----:B------:R-:W-:Y:S01]  /*c7bf0*/  IMAD.MOV.U32 R193, RZ, RZ, R85 ;  /* 0x000000ffffc17224 */ /* 0x000fe200078e0055 */
[----:B------:R-:W-:Y:S01]  /*c7c00*/  MOV R194, R86 ;  /* 0x0000005600c27202 */ /* 0x000fe20000000f00 */
[----:B------:R-:W-:Y:S01]  /*c7c10*/  IMAD.MOV.U32 R195, RZ, RZ, R87 ;  /* 0x000000ffffc37224 */ /* 0x000fe200078e0057 */
[----:B------:R-:W-:Y:S01]  /*c7c20*/  MOV R186, R98 ;  /* 0x0000006200ba7202 */ /* 0x000fe20000000f00 */
[----:B------:R-:W-:Y:S02]  /*c7c30*/  IMAD.MOV.U32 R187, RZ, RZ, R99 ;  /* 0x000000ffffbb7224 */ /* 0x000fe400078e0063 */
[----:B------:R-:W-:Y:S02]  /*c7c40*/  IMAD.MOV.U32 R184, RZ, RZ, R96 ;  /* 0x000000ffffb87224 */ /* 0x000fe400078e0060 */
[----:B------:R-:W-:Y:S02]  /*c7c50*/  IMAD.MOV.U32 R185, RZ, RZ, R97 ;  /* 0x000000ffffb97224 */ /* 0x000fe400078e0061 */
[----:B------:R-:W-:-:S02]  /*c7c60*/  IMAD.MOV.U32 R190, RZ, RZ, R94 ;  /* 0x000000ffffbe7224 */ /* 0x000fc400078e005e */
[----:B------:R-:W-:Y:S02]  /*c7c70*/  IMAD.MOV.U32 R191, RZ, RZ, R95 ;  /* 0x000000ffffbf7224 */ /* 0x000fe400078e005f */
[----:B------:R-:W-:Y:S01]  /*c7c80*/  IMAD.MOV.U32 R188, RZ, RZ, R92 ;  /* 0x000000ffffbc7224 */ /* 0x000fe200078e005c */
[----:B------:R-:W-:Y:S01]  /*c7c90*/  MOV R189, R93 ;  /* 0x0000005d00bd7202 */ /* 0x000fe20000000f00 */
[----:B------:R-:W-:Y:S01]  /*c7ca0*/  IMAD.MOV.U32 R166, RZ, RZ, R90 ;  /* 0x000000ffffa67224 */ /* 0x000fe200078e005a */
[----:B------:R-:W-:Y:S01]  /*c7cb0*/  MOV R167, R91 ;  /* 0x0000005b00a77202 */ /* 0x000fe20000000f00 */
[----:B------:R-:W-:Y:S01]  /*c7cc0*/  STL.64 [R1+0x5eb0], R186 ;  /* 0x005eb0ba01007387 */ /* 0x000fe20000100a00 */
[----:B------:R-:W-:Y:S01]  /*c7cd0*/  MOV R164, R88 ;  /* 0x0000005800a47202 */ /* 0x000fe20000000f00 */
[----:B------:R-:W-:Y:S02]  /*c7ce0*/  IMAD.MOV.U32 R165, RZ, RZ, R89 ;  /* 0x000000ffffa57224 */ /* 0x000fe400078e0059 */
[----:B------:R4:W-:Y:S01]  /*c7cf0*/  STL.64 [R1+0x5ea8], R184 ;  /* 0x005ea8b801007387 */ /* 0x0009e20000100a00 */
[----:B------:R-:W-:Y:S01]  /*c7d00*/  STL.64 [R1+0x5ec0], R190 ;  /* 0x005ec0be01007387 */ /* 0x000fe20000100a00 */
[----:B------:R1:W-:Y:S02]  /*c7d10*/  STL.64 [R1+0x5eb8], R188 ;  /* 0x005eb8bc01007387 */ /* 0x0003e40000100a00 */
[----:B------:R-:W-:Y:S02]  /*c7d20*/  STL.64 [R1+0x5ed0], R166 ;  /* 0x005ed0a601007387 */ /* 0x000fe40000100a00 */
[----:B------:R1:W-:Y:S01]  /*c7d30*/  STL.64 [R1+0x5ec8], R164 ;  /* 0x005ec8a401007387 */ /* 0x0003e20000100a00 */
[----:B------:R-:W-:Y:S01]  /*c7d40*/  STL.64 [R1+0x5ee0], R194 ;  /* 0x005ee0c201007387 */ /* 0x000fe20000100a00 */
[----:B------:R-:W-:Y:S01]  /*c7d50*/  STL.64 [R1+0x5ed8], R192 ;  /* 0x005ed8c001007387 */ /* 0x000fe20000100a00 */
[----:B--2---:R-:W-:Y:S02]  /*c7d60*/  HMMA.1688.F32.TF32 R84, R236, R28, R248 ;  /* 0x0000001cec54723c */ /* 0x004fe400000810f8 */
[----:B------:R-:W-:Y:S04]  /*c7d70*/  LDS R236, [R18+0x8a100] ;  /* 0x08a1000012ec7984 */ /* 0x000fe80000000800 */
[----:B------:R-:W-:Y:S04]  /*c7d80*/  LDS R238, [R18+0x8a900] ;  /* 0x08a9000012ee7984 */ /* 0x000fe80000000800 */
[----:B------:R-:W-:Y:S04]  /*c7d90*/  LDS R237, [R14+0x8a100] ;  /* 0x08a100000eed7984 */ /* 0x000fe80000000800 */
[----:B------:R-:W2:Y:S10]  /*c7da0*/  LDS R239, [R14+0x8a900] ;  /* 0x08a900000eef7984 */ /* 0x000eb40000000800 */
[----:B------:R-:W-:Y:S01]  /*c7db0*/  IMAD.MOV.U32 R196, RZ, RZ, R84 ;  /* 0x000000ffffc47224 */ /* 0x000fe200078e0054 */
[----:B------:R-:W-:Y:S01]  /*c7dc0*/  MOV R197, R85 ;  /* 0x0000005500c57202 */ /* 0x000fe20000000f00 */
[----:B------:R-:W-:-:S02]  /*c7dd0*/  IMAD.MOV.U32 R198, RZ, RZ, R86 ;  /* 0x000000ffffc67224 */ /* 0x000fc400078e0056 */
[----:B------:R-:W-:Y:S02]  /*c7de0*/  IMAD.MOV.U32 R199, RZ, RZ, R87 ;  /* 0x000000ffffc77224 */ /* 0x000fe400078e0057 */
[C---:B---3--:R-:W-:Y:S03]  /*c7df0*/  HMMA.1688.F32.TF32 R84, R240.reuse, R24, R244 ;  /* 0x00000018f054723c */ /* 0x048fe600000810f4 */
[----:B------:R-:W-:Y:S01]  /*c7e00*/  STL.64 [R1+0x5ef0], R198 ;  /* 0x005ef0c601007387 */ /* 0x000fe20000100a00 */
[----:B------:R-:W-:Y:S02]  /*c7e10*/  STL.64 [R1+0x5ee8], R196 ;  /* 0x005ee8c401007387 */ /* 0x000fe40000100a00 */
[----:B------:R-:W3:Y:S02]  /*c7e20*/  LDL.LU R244, [R1+0xe80] ;  /* 0x000e800001f47983 */ /* 0x000ee40000300800 */
[----:B------:R-:W3:Y:S01]  /*c7e30*/  LDL.LU R245, [R1+0xe84] ;  /* 0x000e840001f57983 */ /* 0x000ee20000300800 */
[----:B------:R-:W3:Y:S01]  /*c7e40*/  LDL.LU R246, [R1+0xe88] ;  /* 0x000e880001f67983 */ /* 0x000ee20000300800 */
[----:B------:R-:W3:Y:S11]  /*c7e50*/  LDL.LU R247, [R1+0xe8c] ;  /* 0x000e8c0001f77983 */ /* 0x000ef60000300800 */
[----:B------:R-:W-:Y:S03]  /*c7e60*/  @!UPT UIADD3 URZ, URZ, URZ, URZ ;  /* 0x0000003f3f3ff290 */ /* 0x000fe6000fffe03f */
[----:B------:R-:W-:Y:S01]  /*c7e70*/  MOV R175, R84 ;  /* 0x0000005400af7202 */ /* 0x000fe20000000f00 */
[----:B------:R-:W-:Y:S01]  /*c7e80*/  IMAD.MOV.U32 R179, RZ, RZ, R85 ;  /* 0x000000ffffb37224 */ /* 0x000fe200078e0055 */
[----:B------:R-:W2:Y:S01]  /*c7e90*/  LDL.LU R84, [R1+0xea0] ;  /* 0x000ea00001547983 */ /* 0x000ea20000300800 */
        /* <DEDUP_REMOVED lines=55> */
[----:B------:R-:W2:Y:S01]  /*c8210*/  LDL.LU R170, [R1+0x1138] ;  /* 0x0011380001aa7983 */ /* 0x000ea20000300800 */
[----:B------:R-:W2:Y:S02]  /*c8220*/  LDL.LU R171, [R1+0x113c] ;  /* 0x00113c0001ab7983 */ /* 0x000ea40000300800 */
[----:B----4-:R-:W4:Y:S02]  /*c8230*/  LDL.LU R184, [R1+0x1140] ;  /* 0x0011400001b87983 */ /* 0x010f240000300800 */
        /* <DEDUP_REMOVED lines=27> */
[----:B------:R-:W-:Y:S02]  /*c83f0*/  STL.64 [R1+0x5f20], R182 ;  /* 0x005f20b601007387 */ /* 0x000fe40000100a00 */
[----:B------:R-:W-:Y:S01]  /*c8400*/  STL.64 [R1+0x5f18], R180 ;  /* 0x005f18b401007387 */ /* 0x000fe20000100a00 */
[----:B------:R-:W-:Y:S01]  /*c8410*/  STL.64 [R1+0x5f10], R178 ;  /* 0x005f10b201007387 */ /* 0x000fe20000100a00 */
[----:B------:R-:W-:Y:S02]  /*c8420*/  STL.64 [R1+0x5f08], R176 ;  /* 0x005f08b001007387 */ /* 0x000fe40000100a00 */
[----:B------:R-:W-:Y:S02]  /*c8430*/  STL.64 [R1+0x5f00], R174 ;  /* 0x005f00ae01007387 */ /* 0x000fe40000100a00 */
[----:B------:R4:W-:Y:S01]  /*c8440*/  STL.64 [R1+0x5ef8], R172 ;  /* 0x005ef8ac01007387 */ /* 0x0009e20000100a00 */
[C---:B--2---:R-:W-:Y:S08]  /*c8450*/  HMMA.1688.F32.TF32 R164, R240.reuse, R20, R188 ;  /* 0x00000014f0a4723c */ /* 0x044ff000000810bc */
[C---:B----4-:R-:W-:Y:S08]  /*c8460*/  HMMA.1688.F32.TF32 R172, R240.reuse, R16, R184 ;  /* 0x00000010f0ac723c */ /* 0x050ff000000810b8 */
[C---:B------:R-:W-:Y:S07]  /*c8470*/  HMMA.1688.F32.TF32 R168, R240.reuse, R12, R168 ;  /* 0x0000000cf0a8723c */ /* 0x040fee00000810a8 */
[----:B------:R-:W-:Y:S01]  /*c8480*/  STL.64 [R1+0x1150], R164 ;  /* 0x001150a401007387 */ /* 0x000fe20000100a00 */
[----:B------:R1:W-:Y:S02]  /*c8490*/  STL.64 [R1+0x1158], R166 ;  /* 0x001158a601007387 */ /* 0x0003e40000100a00 */
[C---:B-1----:R-:W-:Y:S05]  /*c84a0*/  HMMA.1688.F32.TF32 R164, R240.reuse, R8, R232 ;  /* 0x00000008f0a4723c */ /* 0x042fea00000810e8 */
[----:B------:R-:W-:Y:S01]  /*c84b0*/  STL.64 [R1+0x1140], R172 ;  /* 0x001140ac01007387 */ /* 0x000fe20000100a00 */
[----:B------:R3:W-:Y:S07]  /*c84c0*/  STL.64 [R1+0x1148], R174 ;  /* 0x001148ae01007387 */ /* 0x0007ee0000100a00 */
[----:B------:R-:W-:Y:S02]  /*c84d0*/  STL.64 [R1+0x1130], R168 ;  /* 0x001130a801007387 */ /* 0x000fe40000100a00 */
[----:B------:R1:W-:Y:S01]  /*c84e0*/  STL.64 [R1+0x1138], R170 ;  /* 0x001138aa01007387 */ /* 0x0003e20000100a00 */
[C---:B---3--:R-:W-:Y:S08]  /*c84f0*/  HMMA.1688.F32.TF32 R172, R240.reuse, R4, R228 ;  /* 0x00000004f0ac723c */ /* 0x048ff000000810e4 */
        /* <DEDUP_REMOVED lines=21> */
[C---:B------:R-:W-:Y:S08]  /*c8650*/  HMMA.1688.F32.TF32 R92, R240.reuse, R104, R92 ;  /* 0x00000068f05c723c */ /* 0x040ff0000008105c */
[C---:B-1----:R-:W-:Y:S08]  /*c8660*/  HMMA.1688.F32.TF32 R164, R240.reuse, R124, R160 ;  /* 0x0000007cf0a4723c */ /* 0x042ff000000810a0 */
[C---:B------:R-:W-:Y:S08]  /*c8670*/  HMMA.1688.F32.TF32 R160, R240.reuse, R120, R156 ;  /* 0x00000078f0a0723c */ /* 0x040ff0000008109c */
[C---:B------:R-:W-:Y:S08]  /*c8680*/  HMMA.1688.F32.TF32 R156, R240.reuse, R116, R152 ;  /* 0x00000074f09c723c */ /* 0x040ff00000081098 */
[C---:B------:R-:W-:Y:S08]  /*c8690*/  HMMA.1688.F32.TF32 R152, R240.reuse, R112, R148 ;  /* 0x00000070f098723c */ /* 0x040ff00000081094 */
[C---:B------:R-:W-:Y:S01]  /*c86a0*/  HMMA.1688.F32.TF32 R148, R240.reuse, R108, R96 ;  /* 0x0000006cf094723c */ /* 0x040fe20000081060 */
[----:B------:R-:W-:Y:S01]  /*c86b0*/  STL.64 [R1+0x1020], R172 ;  /* 0x001020ac01007387 */ /* 0x000fe20000100a00 */
[----:B------:R-:W-:Y:S02]  /*c86c0*/  STL.64 [R1+0x1028], R174 ;  /* 0x001028ae01007387 */ /* 0x000fe40000100a00 */
[----:B------:R-:W-:Y:S02]  /*c86d0*/  STL.64 [R1+0x1010], R168 ;  /* 0x001010a801007387 */ /* 0x000fe40000100a00 */
[----:B------:R-:W-:Y:S02]  /*c86e0*/  STL.64 [R1+0x1018], R170 ;  /* 0x001018aa01007387 */ /* 0x000fe40000100a00 */
        /* <DEDUP_REMOVED lines=13> */
[----:B------:R1:W-:Y:S01]  /*c87c0*/  STL.64 [R1+0xfb8], R94 ;  /* 0x000fb85e01007387 */ /* 0x0003e20000100a00 */
[C---:B------:R-:W-:Y:S08]  /*c87d0*/  HMMA.1688.F32.TF32 R84, R240.reuse, R64, R244 ;  /* 0x00000040f054723c */ /* 0x040ff000000810f4 */
[C---:B-1----:R-:W-:Y:S01]  /*c87e0*/  HMMA.1688.F32.TF32 R92, R240.reuse, R68, R248 ;  /* 0x00000044f05c723c */ /* 0x042fe200000810f8 */
[----:B------:R-:W-:Y:S01]  /*c87f0*/  STL.64 [R1+0xfa0], R96 ;  /* 0x000fa06001007387 */ /* 0x000fe20000100a00 */
[----:B------:R-:W-:Y:S02]  /*c8800*/  STL.64 [R1+0xfa8], R98 ;  /* 0x000fa86201007387 */ /* 0x000fe40000100a00 */
[----:B------:R1:W-:Y:S02]  /*c8810*/  STL.64 [R1+0xf90], R88 ;  /* 0x000f905801007387 */ /* 0x0003e40000100a00 */
[----:B------:R2:W-:Y:S01]  /*c8820*/  STL.64 [R1+0xf98], R90 ;  /* 0x000f985a01007387 */ /* 0x0005e20000100a00 */
[----:B-1----:R-:W3:Y:S11]  /*c8830*/  LDL.LU R88, [R1+0xb40] ;  /* 0x000b400001587983 */ /* 0x002ef60000300800 */
[----:B------:R-:W-:Y:S05]  /*c8840*/  @!UPT UIADD3 URZ, URZ, URZ, URZ ;  /* 0x0000003f3f3ff290 */ /* 0x000fea000fffe03f */
[----:B------:R1:W-:Y:S01]  /*c8850*/  STL.64 [R1+0xf80], R92 ;  /* 0x000f805c01007387 */ /* 0x0003e20000100a00 */
[----:B------:R4:W-:Y:S02]  /*c8860*/  STL.64 [R1+0xf88], R94 ;  /* 0x000f885e01007387 */ /* 0x0009e40000100a00 */
[----:B------:R4:W-:Y:S02]  /*c8870*/  STL.64 [R1+0xf70], R84 ;  /* 0x000f705401007387 */ /* 0x0009e40000100a00 */
[----:B------:R4:W-:Y:S01]  /*c8880*/  STL.64 [R1+0xf78], R86 ;  /* 0x000f785601007387 */ /* 0x0009e20000100a00 */
[----:B------:R-:W3:Y:S01]  /*c8890*/  LDL.LU R89, [R1+0xb44] ;  /* 0x000b440001597983 */ /* 0x000ee20000300800 */
[----:B--2---:R-:W3:Y:S02]  /*c88a0*/  LDL.LU R90, [R1+0xb48] ;  /* 0x000b4800015a7983 */ /* 0x004ee40000300800 */
[----:B------:R-:W3:Y:S01]  /*c88b0*/  LDL.LU R91, [R1+0xb4c] ;  /* 0x000b4c00015b7983 */ /* 0x000ee20000300800 */
[----:B-1----:R-:W2:Y:S01]  /*c88c0*/  LDL.LU R92, [R1+0xb50] ;  /* 0x000b5000015c7983 */ /* 0x002ea20000300800 */
[----:B------:R-:W2:Y:S02]  /*c88d0*/  LDL.LU R93, [R1+0xb54] ;  /* 0x000b5400015d7983 */ /* 0x000ea40000300800 */
[----:B----4-:R-:W2:Y:S02]  /*c88e0*/  LDL.LU R94, [R1+0xb58] ;  /* 0x000b5800015e7983 */ /* 0x010ea40000300800 */
        /* <DEDUP_REMOVED lines=78> */
[C---:B------:R-:W-:Y:S08]  /*c8dd0*/  HMMA.1688.F32.TF32 R172, R240.reuse, R56, R168 ;  /* 0x00000038f0ac723c */ /* 0x040ff000000810a8 */
        /* <DEDUP_REMOVED lines=12> */
[C---:B----4-:R-:W-:Y:S07]  /*c8ea0*/  HMMA.1688.F32.TF32 R164, R240.reuse, R36, R216 ;  /* 0x00000024f0a4723c */ /* 0x050fee00000810d8 */
[----:B------:R-:W-:Y:S01]  /*c8eb0*/  STL.64 [R1+0xf20], R172 ;  /* 0x000f20ac01007387 */ /* 0x000fe20000100a00 */
[----:B------:R1:W-:Y:S07]  /*c8ec0*/  STL.64 [R1+0xf28], R174 ;  /* 0x000f28ae01007387 */ /* 0x0003ee0000100a00 */
[----:B------:R-:W-:Y:S02]  /*c8ed0*/  STL.64 [R1+0xf10], R168 ;  /* 0x000f10a801007387 */ /* 0x000fe40000100a00 */
[----:B------:R2:W-:Y:S01]  /*c8ee0*/  STL.64 [R1+0xf18], R170 ;  /* 0x000f18aa01007387 */ /* 0x0005e20000100a00 */
[C---:B-1----:R-:W-:Y:S08]  /*c8ef0*/  HMMA.1688.F32.TF32 R172, R240.reuse, R32, R212 ;  /* 0x00000020f0ac723c */ /* 0x042ff000000810d4 */
[----:B--2---:R-:W-:Y:S08]  /*c8f00*/  HMMA.1688.F32.TF32 R168, R240, R28, R208 ;  /* 0x0000001cf0a8723c */ /* 0x004ff000000810d0 */
[C---:B------:R-:W-:Y:S08]  /*c8f10*/  HMMA.1688.F32.TF32 R160, R236.reuse, R16, R160 ;  /* 0x00000010eca0723c */ /* 0x040ff000000810a0 */
[C---:B------:R-:W-:Y:S08]  /*c8f20*/  HMMA.1688.F32.TF32 R156, R236.reuse, R12, R156 ;  /* 0x0000000cec9c723c */ /* 0x040ff0000008109c */
[C---:B------:R-:W-:Y:S08]  /*c8f30*/  HMMA.1688.F32.TF32 R152, R236.reuse, R8, R152 ;  /* 0x00000008ec98723c */ /* 0x040ff00000081098 */
[C---:B------:R-:W-:Y:S08]  /*c8f40*/  HMMA.1688.F32.TF32 R148, R236.reuse, R4, R148 ;  /* 0x00000004ec94723c */ /* 0x040ff00000081094 */
[C---:B------:R-:W-:Y:S08]  /*c8f50*/  HMMA.1688.F32.TF32 R96, R236.reuse, R76, R96 ;  /* 0x0000004cec60723c */ /* 0x040ff00000081060 */
[C---:B------:R-:W-:Y:S08]  /*c8f60*/  HMMA.1688.F32.TF32 R92, R236.reuse, R80, R92 ;  /* 0x00000050ec5c723c */ /* 0x040ff0000008105c */
[C---:B------:R-:W-:Y:S01]  /*c8f70*/  HMMA.1688.F32.TF32 R88, R236.reuse, R144, R88 ;  /* 0x00000090ec58723c */ /* 0x040fe20000081058 */
[----:B------:R-:W-:Y:S01]  /*c8f80*/  STL.64 [R1+0xf00], R164 ;  /* 0x000f00a401007387 */ /* 0x000fe20000100a00 */
[----:B------:R1:W-:Y:S06]  /*c8f90*/  STL.64 [R1+0xf08], R166 ;  /* 0x000f08a601007387 */ /* 0x0003ec0000100a00 */
[C---:B------:R-:W-:Y:S01]  /*c8fa0*/  HMMA.1688.F32.TF32 R84, R236.reuse, R140, R84 ;  /* 0x0000008cec54723c */ /* 0x040fe20000081054 */
[----:B------:R-:W-:Y:S04]  /*c8fb0*/  LDS R240, [R0+0x8a180] ;  /* 0x08a1800000f07984 */ /* 0x000fe80000000800 */
[----:B------:R-:W-:Y:S04]  /*c8fc0*/  LDS R242, [R0+0x8a980] ;  /* 0x08a9800000f27984 */ /* 0x000fe80000000800 */
[----:B------:R-:W-:Y:S04]  /*c8fd0*/  LDS R241, [R2+0x8a180] ;  /* 0x08a1800002f17984 */ /* 0x000fe80000000800 */
[----:B------:R-:W2:Y:S01]  /*c8fe0*/  LDS R243, [R2+0x8a980] ;  /* 0x08a9800002f37984 */ /* 0x000ea20000000800 */
[C---:B-1----:R-:W-:Y:S03]  /*c8ff0*/  HMMA.1688.F32.TF32 R164, R236.reuse, R24, R204 ;  /* 0x00000018eca4723c */ /* 0x042fe600000810cc */
[----:B------:R-:W-:Y:S01]  /*c9000*/  STL.64 [R1+0xef0], R172 ;  /* 0x000ef0ac01007387 */ /* 0x000fe20000100a00 */
[----:B------:R-:W-:Y:S02]  /*c9010*/  STL.64 [R1+0xef8], R174 ;  /* 0x000ef8ae01007387 */ /* 0x000fe40000100a00 */
[----:B------:R-:W-:Y:S02]  /*c9020*/  STL.64 [R1+0xbe0], R168 ;  /* 0x000be0a801007387 */ /* 0x000fe40000100a00 */
[----:B------:R-:W-:Y:S11]  /*c9030*/  STL.64 [R1+0xbe8], R170 ;  /* 0x000be8aa01007387 */ /* 0x000ff60000100a00 */
[----:B------:R-:W-:Y:S04]  /*c9040*/  @!UPT UIADD3 URZ, URZ, URZ, URZ ;  /* 0x0000003f3f3ff290 */ /* 0x000fe8000fffe03f */
[----:B------:R-:W-:Y:S01]  /*c9050*/  STL.64 [R1+0xbb0], R164 ;  /* 0x000bb0a401007387 */ /* 0x000fe20000100a00 */
[----:B------:R1:W-:Y:S02]  /*c9060*/  STL.64 [R1+0xbb8], R166 ;  /* 0x000bb8a601007387 */ /* 0x0003e40000100a00 */
[C---:B-1----:R-:W-:Y:S11]  /*c9070*/  HMMA.1688.F32.TF32 R164, R236.reuse, R20, R200 ;  /* 0x00000014eca4723c */ /* 0x042ff600000810c8 */
        /* <DEDUP_REMOVED lines=24> */
[C---:B-1----:R-:W-:Y:S01]  /*c9200*/  HMMA.1688.F32.TF32 R84, R236.reuse, R136, R248 ;  /* 0x00000088ec54723c */ /* 0x042fe200000810f8 */
[----:B------:R-:W-:Y:S01]  /*c9210*/  STL.64 [R1+0x6130], R138 ;  /* 0x0061308a01007387 */ /* 0x000fe20000100a00 */
[----:B------:R-:W-:Y:S11]  /*c9220*/  STL.64 [R1+0x6128], R136 ;  /* 0x0061288801007387 */ /* 0x000ff60000100a00 */
[----:B------:R-:W-:Y:S10]  /*c9230*/  @!UPT UIADD3 URZ, URZ, URZ, URZ ;  /* 0x0000003f3f3ff290 */ /* 0x000ff4000fffe03f */
[----:B------:R-:W-:Y:S01]  /*c9240*/  STL.64 [R1+0xe50], R84 ;  /* 0x000e505401007387 */ /* 0x000fe20000100a00 */
[----:B------:R1:W-:Y:S02]  /*c9250*/  STL.64 [R1+0xe58], R86 ;  /* 0x000e585601007387 */ /* 0x0003e40000100a00 */
[----:B------:R-:W3:Y:S01]  /*c9260*/  LDL.LU R248, [R1+0x950] ;  /* 0x0009500001f87983 */ /* 0x000ee20000300800 */
[C---:B-1----:R-:W-:Y:S11]  /*c9270*/  HMMA.1688.F32.TF32 R84, R236.reuse, R132, R244 ;  /* 0x00000084ec54723c */ /* 0x042ff600000810f4 */
[----:B------:R-:W-:Y:S11]  /*c9280*/  @!UPT UIADD3 URZ, URZ, URZ, URZ ;  /* 0x0000003f3f3ff290 */ /* 0x000ff6000fffe03f */
[----:B------:R-:W-:Y:S01]  /*c9290*/  @!UPT UIADD3 URZ, URZ, URZ, URZ ;  /* 0x0000003f3f3ff290 */ /* 0x000fe2000fffe03f */
[----:B------:R1:W-:Y:S01]  /*c92a0*/  STL.64 [R1+0xe40], R84 ;  /* 0x000e405401007387 */ /* 0x0003e20000100a00 */
[----:B------:R4:W-:Y:S02]  /*c92b0*/  STL.64 [R1+0xe48], R86 ;  /* 0x000e485601007387 */ /* 0x0009e40000100a00 */
[----:B------:R-:W3:Y:S02]  /*c92c0*/  LDL.LU R249, [R1+0x954] ;  /* 0x0009540001f97983 */ /* 0x000ee40000300800 */
[----:B------:R-:W3:Y:S01]  /*c92d0*/  LDL.LU R250, [R1+0x958] ;  /* 0x0009580001fa7983 */ /* 0x000ee20000300800 */
[----:B------:R-:W3:Y:S04]  /*c92e0*/  LDL.LU R251, [R1+0x95c] ;  /* 0x00095c0001fb7983 */ /* 0x000ee80000300800 */
[----:B-1----:R-:W2:Y:S01]  /*c92f0*/  LDL.LU R84, [R1+0x960] ;  /* 0x0009600001547983 */ /* 0x002ea20000300800 */
[----:B------:R-:W2:Y:S02]  /*c9300*/  LDL.LU R85, [R1+0x964] ;  /* 0x0009640001557983 */ /* 0x000ea40000300800 */
[----:B----4-:R-:W4:Y:S02]  /*c9310*/  LDL.LU R86, [R1+0x968] ;  /* 0x0009680001567983 */ /* 0x010f240000300800 */
        /* <DEDUP_REMOVED lines=106> */
[----:B------:R1:W-:Y:S02]  /*c99c0*/  STL.64 [R1+0xe38], R146 ;  /* 0x000e389201007387 */ /* 0x0003e40000100a00 */
[----:B------:R-:W-:Y:S02]  /*c99d0*/  STL.64 [R1+0xe20], R140 ;  /* 0x000e208c01007387 */ /* 0x000fe40000100a00 */
[----:B------:R2:W-:Y:S03]  /*c99e0*/  STL.64 [R1+0xe28], R142 ;  /* 0x000e288e01007387 */ /* 0x0005e60000100a00 */
[----:B------:R-:W-:Y:S01]  /*c99f0*/  STL.64 [R1+0xe10], R136 ;  /* 0x000e108801007387 */ /* 0x000fe20000100a00 */
[----:B------:R3:W-:Y:S01]  /*c9a00*/  STL.64 [R1+0xe18], R138 ;  /* 0x000e188a01007387 */ /* 0x0007e20000100a00 */
[C---:B-1----:R-:W-:Y:S08]  /*c9a10*/  HMMA.1688.F32.TF32 R144, R236.reuse, R116, R192 ;  /* 0x00000074ec90723c */ /* 0x042ff000000810c0 */
[C---:B--2---:R-:W-:Y:S08]  /*c9a20*/  HMMA.1688.F32.TF32 R140, R236.reuse, R112, R164 ;  /* 0x00000070ec8c723c */ /* 0x044ff000000810a4 */
[C---:B---3--:R-:W-:Y:S07]  /*c9a30*/  HMMA.1688.F32.TF32 R136, R236.reuse, R108, R188 ;  /* 0x0000006cec88723c */ /* 0x048fee00000810bc */
[----:B------:R-:W-:Y:S01]  /*c9a40*/  STL.64 [R1+0xe00], R144 ;  /* 0x000e009001007387 */ /* 0x000fe20000100a00 */
[----:B------:R4:W-:Y:S07]  /*c9a50*/  STL.64 [R1+0xe08], R146 ;  /* 0x000e089201007387 */ /* 0x0009ee0000100a00 */
[----:B------:R-:W-:Y:S02]  /*c9a60*/  STL.64 [R1+0xdf0], R140 ;  /* 0x000df08c01007387 */ /* 0x000fe40000100a00 */
[----:B------:R1:W-:Y:S06]  /*c9a70*/  STL.64 [R1+0xdf8], R142 ;  /* 0x000df88e01007387 */ /* 0x0003ec0000100a00 */
[----:B------:R-:W-:Y:S01]  /*c9a80*/  STL.64 [R1+0xde0], R136 ;  /* 0x000de08801007387 */ /* 0x000fe20000100a00 */
[----:B------:R2:W-:Y:S01]  /*c9a90*/  STL.64 [R1+0xde8], R138 ;  /* 0x000de88a01007387 */ /* 0x0005e20000100a00 */
[C---:B----4-:R-:W-:Y:S08]  /*c9aa0*/  HMMA.1688.F32.TF32 R144, R236.reuse, R104, R184 ;  /* 0x00000068ec90723c */ /* 0x050ff000000810b8 */
[C---:B-1----:R-:W-:Y:S08]  /*c9ab0*/  HMMA.1688.F32.TF32 R140, R236.reuse, R100, R168 ;  /* 0x00000064ec8c723c */ /* 0x042ff000000810a8 */
        /* <DEDUP_REMOVED lines=35> */
[----:B--2---:R-:W-:Y:S08]  /*c9cf0*/  HMMA.1688.F32.TF32 R140, R236, R28, R152 ;  /* 0x0000001cec8c723c */ /* 0x004ff00000081098 */
[C---:B---3--:R-:W-:Y:S08]  /*c9d00*/  HMMA.1688.F32.TF32 R136, R240.reuse, R24, R148 ;  /* 0x00000018f088723c */ /* 0x048ff00000081094 */
[C---:B------:R-:W-:Y:S01]  /*c9d10*/  HMMA.1688.F32.TF32 R92, R240.reuse, R16, R92 ;  /* 0x00000010f05c723c */ /* 0x040fe2000008105c */
[----:B------:R-:W-:Y:S04]  /*c9d20*/  LDS R236, [R18+0x8a180] ;  /* 0x08a1800012ec7984 */ /* 0x000fe80000000800 */
[----:B------:R1:W-:Y:S04]  /*c9d30*/  LDS R238, [R18+0x8a980] ;  /* 0x08a9800012ee7984 */ /* 0x0003e80000000800 */
[----:B------:R-:W-:Y:S04]  /*c9d40*/  LDS R237, [R14+0x8a180] ;  /* 0x08a180000eed7984 */ /* 0x000fe80000000800 */
[----:B------:R2:W3:Y:S04]  /*c9d50*/  LDS R239, [R14+0x8a980] ;  /* 0x08a980000eef7984 */ /* 0x0004e80000000800 */
[----:B------:R-:W-:Y:S01]  /*c9d60*/  STL.64 [R1+0xd10], R144 ;  /* 0x000d109001007387 */ /* 0x000fe20000100a00 */
[----:B------:R-:W-:Y:S02]  /*c9d70*/  STL.64 [R1+0xd18], R146 ;  /* 0x000d189201007387 */ /* 0x000fe40000100a00 */
[----:B------:R-:W-:Y:S02]  /*c9d80*/  STL.64 [R1+0xb00], R140 ;  /* 0x000b008c01007387 */ /* 0x000fe40000100a00 */
[----:B------:R-:W-:Y:S01]  /*c9d90*/  STL.64 [R1+0xb08], R142 ;  /* 0x000b088e01007387 */ /* 0x000fe20000100a00 */
[----:B------:R-:W-:Y:S01]  /*c9da0*/  STL.64 [R1+0xaf0], R136 ;  /* 0x000af08801007387 */ /* 0x000fe20000100a00 */
[----:B------:R4:W-:Y:S02]  /*c9db0*/  STL.64 [R1+0xaf8], R138 ;  /* 0x000af88a01007387 */ /* 0x0009e40000100a00 */
[----:B-1----:R-:W3:Y:S02]  /*c9dc0*/  LDL.LU R18, [R1+0x615c] ;  /* 0x00615c0001127983 */ /* 0x002ee40000300800 */
[----:B--2---:R-:W2:Y:S01]  /*c9dd0*/  LDL.LU R14, [R1+0x6158] ;  /* 0x00615800010e7983 */ /* 0x004ea20000300800 */
[C---:B----4-:R-:W-:Y:S08]  /*c9de0*/  HMMA.1688.F32.TF32 R136, R240.reuse, R20, R96 ;  /* 0x00000014f088723c */ /* 0x050ff00000081060 */
[C---:B------:R-:W-:Y:S08]  /*c9df0*/  HMMA.1688.F32.TF32 R96, R240.reuse, R12, R88 ;  /* 0x0000000cf060723c */ /* 0x040ff00000081058 */
[C---:B------:R-:W-:Y:S08]  /*c9e00*/  HMMA.1688.F32.TF32 R88, R240.reuse, R8, R84 ;  /* 0x00000008f058723c */ /* 0x040ff00000081054 */
[C---:B------:R-:W-:Y:S01]  /*c9e10*/  HMMA.1688.F32.TF32 R84, R240.reuse, R76, R244 ;  /* 0x0000004cf054723c */ /* 0x040fe200000810f4 */
[----:B------:R-:W-:Y:S01]  /*c9e20*/  STL.64 [R1+0xd00], R136 ;  /* 0x000d008801007387 */ /* 0x000fe20000100a00 */
[----:B------:R-:W-:Y:S02]  /*c9e30*/  STL.64 [R1+0xd08], R138 ;  /* 0x000d088a01007387 */ /* 0x000fe40000100a00 */
[----:B------:R-:W-:Y:S02]  /*c9e40*/  STL.64 [R1+0xcf0], R92 ;  /* 0x000cf05c01007387 */ /* 0x000fe40000100a00 */
[----:B------:R1:W-:Y:S02]  /*c9e50*/  STL.64 [R1+0xcf8], R94 ;  /* 0x000cf85e01007387 */ /* 0x0003e40000100a00 */
[C---:B-1----:R-:W-:Y:S01]  /*c9e60*/  HMMA.1688.F32.TF32 R92, R240.reuse, R4, R248 ;  /* 0x00000004f05c723c */ /* 0x042fe200000810f8 */
[----:B------:R-:W-:Y:S01]  /*c9e70*/  STL.64 [R1+0xce0], R96 ;  /* 0x000ce06001007387 */ /* 0x000fe20000100a00 */
[----:B------:R-:W-:Y:S05]  /*c9e80*/  STL.64 [R1+0xce8], R98 ;  /* 0x000ce86201007387 */ /* 0x000fea0000100a00 */
[----:B------:R1:W-:Y:S02]  /*c9e90*/  STL.64 [R1+0xcd0], R88 ;  /* 0x000cd05801007387 */ /* 0x0003e40000100a00 */
[----:B------:R4:W-:Y:S01]  /*c9ea0*/  STL.64 [R1+0xcd8], R90 ;  /* 0x000cd85a01007387 */ /* 0x0009e20000100a00 */
[----:B-1----:R-:W2:Y:S11]  /*c9eb0*/  LDL.LU R88, [R1+0x760] ;  /* 0x0007600001587983 */ /* 0x002eb60000300800 */
[----:B------:R-:W-:Y:S02]  /*c9ec0*/  @!UPT UIADD3 URZ, URZ, URZ, URZ ;  /* 0x0000003f3f3ff290 */ /* 0x000fe4000fffe03f */
[----:B------:R1:W-:Y:S01]  /*c9ed0*/  STL.64 [R1+0xcc0], R92 ;  /* 0x000cc05c01007387 */ /* 0x0003e20000100a00 */
[----:B------:R1:W-:Y:S02]  /*c9ee0*/  STL.64 [R1+0xcc8], R94 ;  /* 0x000cc85e01007387 */ /* 0x0003e40000100a00 */
[----:B------:R1:W-:Y:S02]  /*c9ef0*/  STL.64 [R1+0xcb0], R84 ;  /* 0x000cb05401007387 */ /* 0x0003e40000100a00 */
[----:B------:R1:W-:Y:S01]  /*c9f00*/  STL.64 [R1+0xcb8], R86 ;  /* 0x000cb85601007387 */ /* 0x0003e20000100a00 */
[----:B------:R-:W2:Y:S01]  /*c9f10*/  LDL.LU R89, [R1+0x764] ;  /* 0x0007640001597983 */ /* 0x000ea20000300800 */
[----:B----4-:R-:W2:Y:S02]  /*c9f20*/  LDL.LU R90, [R1+0x768] ;  /* 0x00076800015a7983 */ /* 0x010ea40000300800 */
[----:B------:R-:W2:Y:S01]  /*c9f30*/  LDL.LU R91, [R1+0x76c] ;  /* 0x00076c00015b7983 */ /* 0x000ea20000300800 */
[----:B-1----:R-:W4:Y:S01]  /*c9f40*/  LDL.LU R92, [R1+0x770] ;  /* 0x00077000015c7983 */ /* 0x002f220000300800 */
[----:B------:R-:W4:Y:S02]  /*c9f50*/  LDL.LU R93, [R1+0x774] ;  /* 0x00077400015d7983 */ /* 0x000f240000300800 */
[----:B------:R-:W4:Y:S02]  /*c9f60*/  LDL.LU R94, [R1+0x778] ;  /* 0x00077800015e7983 */ /* 0x000f240000300800 */
[----:B------:R-:W4:Y:S01]  /*c9f70*/  LDL.LU R95, [R1+0x77c] ;  /* 0x00077c00015f7983 */ /* 0x000f220000300800 */
        /* <DEDUP_REMOVED lines=120> */
[----:B------:R1:W-:Y:S03]  /*ca700*/  STL.64 [R1+0xca8], R146 ;  /* 0x000ca89201007387 */ /* 0x0003e60000100a00 */
[----:B-1----:R-:W2:Y:S01]  /*ca710*/  LDL.LU.64 R146, [R1+0x6150] ;  /* 0x0061500001927983 */ /* 0x002ea20000300a00 */
[----:B------:R-:W2:Y:S02]  /*ca720*/  LDL.LU.64 R144, [R1+0x6148] ;  /* 0x0061480001907983 */ /* 0x000ea40000300a00 */
[C---:B--2---:R-:W-:Y:S11]  /*ca730*/  HMMA.1688.F32.TF32 R140, R240.reuse, R144, R140 ;  /* 0x00000090f08c723c */ /* 0x044ff6000008108c */
[----:B------:R-:W-:Y:S11]  /*ca740*/  @!UPT UIADD3 URZ, URZ, URZ, URZ ;  /* 0x0000003f3f3ff290 */ /* 0x000ff6000fffe03f */
[----:B------:R-:W-:Y:S01]  /*ca750*/  @!UPT UIADD3 URZ, URZ, URZ, URZ ;  /* 0x0000003f3f3ff290 */ /* 0x000fe2000fffe03f */
[----:B------:R-:W-:Y:S01]  /*ca760*/  STL.64 [R1+0xc90], R140 ;  /* 0x000c908c01007387 */ /* 0x000fe20000100a00 */
[----:B------:R1:W-:Y:S03]  /*ca770*/  STL.64 [R1+0xc98], R142 ;  /* 0x000c988e01007387 */ /* 0x0003e60000100a00 */
[----:B-1----:R-:W2:Y:S01]  /*ca780*/  LDL.LU.64 R142, [R1+0x6140] ;  /* 0x00614000018e7983 */ /* 0x002ea20000300a00 */
[----:B------:R-:W3:Y:S02]  /*ca790*/  LDL.LU.64 R140, [R1+0x6138] ;  /* 0x00613800018c7983 */ /* 0x000ee40000300a00 */
[C---:B---3--:R-:W-:Y:S11]  /*ca7a0*/  HMMA.1688.F32.TF32 R136, R240.reuse, R140, R136 ;  /* 0x0000008cf088723c */ /* 0x048ff60000081088 */
[----:B------:R-:W-:Y:S11]  /*ca7b0*/  @!UPT UIADD3 URZ, URZ, URZ, URZ ;  /* 0x0000003f3f3ff290 */ /* 0x000ff6000fffe03f */
[----:B------:R-:W-:Y:S01]  /*ca7c0*/  @!UPT UIADD3 URZ, URZ, URZ, URZ ;  /* 0x0000003f3f3ff290 */ /* 0x000fe2000fffe03f */
[----:B------:R-:W-:Y:S01]  /*ca7d0*/  STL.64 [R1+0xc80], R136 ;  /* 0x000c808801007387 */ /* 0x000fe20000100a00 */
[----:B------:R1:W-:Y:S03]  /*ca7e0*/  STL.64 [R1+0xc88], R138 ;  /* 0x000c888a01007387 */ /* 0x0003e60000100a00 */
[----:B-1----:R-:W3:Y:S01]  /*ca7f0*/  LDL.LU.64 R138, [R1+0x6130] ;  /* 0x00613000018a7983 */ /* 0x002ee20000300a00 */
[----:B------:R-:W2:Y:S01]  /*ca800*/  LDL.LU.64 R136, [R1+0x6128] ;  /* 0x0061280001887983 */ /* 0x000ea20000300a00 */
[C---:B------:R-:W-:Y:S08]  /*ca810*/  HMMA.1688.F32.TF32 R244, R240.reuse, R132, R244 ;  /* 0x00000084f0f4723c */ /* 0x040ff000000810f4 */
[C---:B------:R-:W-:Y:S08]  /*ca820*/  HMMA.1688.F32.TF32 R172, R240.reuse, R128, R172 ;  /* 0x00000080f0ac723c */ /* 0x040ff000000810ac */
[C---:B------:R-:W-:Y:S08]  /*ca830*/  HMMA.1688.F32.TF32 R176, R240.reuse, R124, R176 ;  /* 0x0000007cf0b0723c */ /* 0x040ff000000810b0 */
[C---:B------:R-:W-:Y:S08]  /*ca840*/  HMMA.1688.F32.TF32 R180, R240.reuse, R120, R180 ;  /* 0x00000078f0b4723c */ /* 0x040ff000000810b4 */
[C---:B------:R-:W-:Y:S08]  /*ca850*/  HMMA.1688.F32.TF32 R164, R240.reuse, R108, R164 ;  /* 0x0000006cf0a4723c */ /* 0x040ff000000810a4 */
[C---:B------:R-:W-:Y:S08]  /*ca860*/  HMMA.1688.F32.TF32 R160, R240.reuse, R32, R160 ;  /* 0x00000020f0a0723c */ /* 0x040ff000000810a0 */
[----:B------:R-:W-:Y:S08]  /*ca870*/  HMMA.1688.F32.TF32 R156, R240, R28, R156 ;  /* 0x0000001cf09c723c */ /* 0x000ff0000008109c */
[C---:B------:R-:W-:Y:S08]  /*ca880*/  HMMA.1688.F32.TF32 R152, R236.reuse, R24, R152 ;  /* 0x00000018ec98723c */ /* 0x040ff00000081098 */
[C---:B------:R-:W-:Y:S08]  /*ca890*/  HMMA.1688.F32.TF32 R148, R236.reuse, R20, R148 ;  /* 0x00000014ec94723c */ /* 0x040ff00000081094 */
[C---:B------:R-:W-:Y:S08]  /*ca8a0*/  HMMA.1688.F32.TF32 R96, R236.reuse, R16, R96 ;  /* 0x00000010ec60723c */ /* 0x040ff00000081060 */
[C---:B----4-:R-:W-:Y:S08]  /*ca8b0*/  HMMA.1688.F32.TF32 R92, R236.reuse, R12, R92 ;  /* 0x0000000cec5c723c */ /* 0x050ff0000008105c */
[C---:B------:R-:W-:Y:S08]  /*ca8c0*/  HMMA.1688.F32.TF32 R88, R236.reuse, R8, R88 ;  /* 0x00000008ec58723c */ /* 0x040ff00000081058 */
[----:B------:R-:W-:Y:S08]  /*ca8d0*/  HMMA.1688.F32.TF32 R84, R236, R4, R84 ;  /* 0x00000004ec54723c */ /* 0x000ff00000081054 */
[C---:B--2---:R-:W-:Y:S11]  /*ca8e0*/  HMMA.1688.F32.TF32 R248, R240.reuse, R136, R248 ;  /* 0x00000088f0f8723c */ /* 0x044ff600000810f8 */
[----:B------:R-:W-:Y:S11]  /*ca8f0*/  @!UPT UIADD3 URZ, URZ, URZ, URZ ;  /* 0x0000003f3f3ff290 */ /* 0x000ff6000fffe03f */
[----:B------:R-:W-:Y:S01]  /*ca900*/  @!UPT UIADD3 URZ, URZ, URZ, URZ ;  /* 0x0000003f3f3ff290 */ /* 0x000fe2000fffe03f */
[----:B------:R-:W-:Y:S01]  /*ca910*/  STL.64 [R1+0xc70], R248 ;  /* 0x000c70f801007387 */ /* 0x000fe20000100a00 */
[----:B------:R1:W-:Y:S03]  /*ca920*/  STL.64 [R1+0xc78], R250 ;  /* 0x000c78fa01007387 */ /* 0x0003e60000100a00 */
[----:B-1----:R-:W2:Y:S01]  /*ca930*/  LDL.LU.64 R250, [R1+0x6120] ;  /* 0x0061200001fa7983 */ /* 0x002ea20000300a00 */
[----:B------:R-:W4:Y:S02]  /*ca940*/  LDL.LU.64 R248, [R1+0x6118] ;  /* 0x0061180001f87983 */ /* 0x000f240000300a00 */
[----:B------:R-:W-:Y:S02]  /*ca950*/  STL.64 [R1+0xc60], R244 ;  /* 0x000c60f401007387 */ /* 0x000fe40000100a00 */
[----:B------:R1:W-:Y:S02]  /*ca960*/  STL.64 [R1+0xc68], R246 ;  /* 0x000c68f601007387 */ /* 0x0003e40000100a00 */
[----:B-1----:R-:W2:Y:S01]  /*ca970*/  LDL.LU.64 R246, [R1+0x6110] ;  /* 0x0061100001f67983 */ /* 0x002ea20000300a00 */
[----:B------:R-:W2:Y:S02]  /*ca980*/  LDL.LU.64 R244, [R1+0x6108] ;  /* 0x0061080001f47983 */ /* 0x000ea40000300a00 */
[----:B------:R-:W-:Y:S02]  /*ca990*/  STL.64 [R1+0xc50], R172 ;  /* 0x000c50ac01007387 */ /* 0x000fe40000100a00 */
[----:B------:R1:W-:Y:S01]  /*ca9a0*/  STL.64 [R1+0xc58], R174 ;  /* 0x000c58ae01007387 */ /* 0x0003e20000100a00 */
[----:B------:R-:W-:Y:S01]  /*ca9b0*/  STL.64 [R1+0xc40], R176 ;  /* 0x000c40b001007387 */ /* 0x000fe20000100a00 */
[----:B------:R3:W-:Y:S01]  /*ca9c0*/  STL.64 [R1+0xc48], R178 ;  /* 0x000c48b201007387 */ /* 0x0007e20000100a00 */
[C---:B-1----:R-:W-:Y:S08]  /*ca9d0*/  HMMA.1688.F32.TF32 R172, R240.reuse, R116, R196 ;  /* 0x00000074f0ac723c */ /* 0x042ff000000810c4 */
[C---:B---3--:R-:W-:Y:S01]  /*ca9e0*/  HMMA.1688.F32.TF32 R176, R240.reuse, R112, R192 ;  /* 0x00000070f0b0723c */ /* 0x048fe200000810c0 */
[----:B------:R-:W-:Y:S01]  /*ca9f0*/  STL.64 [R1+0xc30], R180 ;  /* 0x000c30b401007387 */ /* 0x000fe20000100a00 */
[----:B------:R-:W-:Y:S11]  /*caa00*/  STL.64 [R1+0xc38], R182 ;  /* 0x000c38b601007387 */ /* 0x000ff60000100a00 */
[----:B------:R-:W-:Y:S02]  /*caa10*/  @!UPT UIADD3 URZ, URZ, URZ, URZ ;  /* 0x0000003f3f3ff290 */ /* 0x000fe4000fffe03f */
[----:B------:R-:W-:Y:S01]  /*caa20*/  STL.64 [R1+0xc20], R172 ;  /* 0x000c20ac01007387 */ /* 0x000fe20000100a00 */
[----:B------:R1:W-:Y:S07]  /*caa30*/  STL.64 [R1+0xc28], R174 ;  /* 0x000c28ae01007387 */ /* 0x0003ee0000100a00 */
[----:B------:R-:W-:Y:S02]  /*caa40*/  STL.64 [R1+0xc10], R176 ;  /* 0x000c10b001007387 */ /* 0x000fe40000100a00 */
[----:B------:R3:W-:Y:S01]  /*caa50*/  STL.64 [R1+0xc18], R178 ;  /* 0x000c18b201007387 */ /* 0x0007e20000100a00 */
[----:B------:R-:W-:Y:S01]  /*caa60*/  STL.64 [R1+0xc00], R164 ;  /* 0x000c00a401007387 */ /* 0x000fe20000100a00 */
[----:B------:R3:W-:Y:S01]  /*caa70*/  STL.64 [R1+0xc08], R166 ;  /* 0x000c08a601007387 */ /* 0x0007e20000100a00 */
[C---:B-1----:R-:W-:Y:S08]  /*caa80*/  HMMA.1688.F32.TF32 R172, R240.reuse, R104, R188 ;  /* 0x00000068f0ac723c */ /* 0x042ff000000810bc */
[C---:B---3--:R-:W-:Y:S08]  /*caa90*/  HMMA.1688.F32.TF32 R176, R240.reuse, R100, R184 ;  /* 0x00000064f0b0723c */ /* 0x048ff000000810b8 */
[C---:B------:R-:W-:Y:S08]  /*caaa0*/  HMMA.1688.F32.TF32 R164, R240.reuse, R72, R168 ;  /* 0x00000048f0a4723c */ /* 0x040ff000000810a8 */
[C---:B------:R-:W-:Y:S01]  /*caab0*/  HMMA.1688.F32.TF32 R168, R240.reuse, R64, R228 ;  /* 0x00000040f0a8723c */ /* 0x040fe200000810e4 */
[----:B------:R-:W-:Y:S01]  /*caac0*/  STL.64 [R1+0xbf0], R172 ;  /* 0x000bf0ac01007387 */ /* 0x000fe20000100a00 */
[----:B------:R1:W-:Y:S05]  /*caad0*/  STL.64 [R1+0xbf8], R174 ;  /* 0x000bf8ae01007387 */ /* 0x0003ea0000100a00 */
[----:B------:R-:W-:Y:S02]  /*caae0*/  STL.64 [R1+0xbd0], R176 ;  /* 0x000bd0b001007387 */ /* 0x000fe40000100a00 */
[----:B------:R-:W-:Y:S06]  /*caaf0*/  STL.64 [R1+0xbd8], R178 ;  /* 0x000bd8b201007387 */ /* 0x000fec0000100a00 */
[----:B------:R-:W-:Y:S01]  /*cab00*/  STL.64 [R1+0xbc0], R164 ;  /* 0x000bc0a401007387 */ /* 0x000fe20000100a00 */
[----:B------:R3:W-:Y:S01]  /*cab10*/  STL.64 [R1+0xbc8], R166 ;  /* 0x000bc8a601007387 */ /* 0x0007e20000100a00 */
[C---:B-1----:R-:W-:Y:S08]  /*cab20*/  HMMA.1688.F32.TF32 R172, R240.reuse, R68, R232 ;  /* 0x00000044f0ac723c */ /* 0x042ff000000810e8 */
[C---:B---3--:R-:W-:Y:S11]  /*cab30*/  HMMA.1688.F32.TF32 R164, R240.reuse, R60, R224 ;  /* 0x0000003cf0a4723c */ /* 0x048ff600000810e0 */
        /* <DEDUP_REMOVED lines=8> */
[C---:B---3--:R-:W-:Y:S08]  /*cabc0*/  HMMA.1688.F32.TF32 R168, R240.reuse, R52, R216 ;  /* 0x00000034f0a8723c */ /* 0x048ff000000810d8 */
[C---:B------:R-:W-:Y:S07]  /*cabd0*/  HMMA.1688.F32.TF32 R164, R240.reuse, R48, R212 ;  /* 0x00000030f0a4723c */ /* 0x040fee00000810d4 */
[----:B------:R-:W-:Y:S01]  /*cabe0*/  STL.64 [R1+0xb70], R172 ;  /* 0x000b70ac01007387 */ /* 0x000fe20000100a00 */
[----:B------:R1:W-:Y:S07]  /*cabf0*/  STL.64 [R1+0xb78], R174 ;  /* 0x000b78ae01007387 */ /* 0x0003ee0000100a00 */
[----:B------:R-:W-:Y:S02]  /*cac00*/  STL.64 [R1+0xb60], R168 ;  /* 0x000b60a801007387 */ /* 0x000fe40000100a00 */
[----:B------:R3:W-:Y:S06]  /*cac10*/  STL.64 [R1+0xb68], R170 ;  /* 0x000b68aa01007387 */ /* 0x0007ec0000100a00 */
[----:B------:R-:W-:Y:S01]  /*cac20*/  STL.64 [R1+0xb50], R164 ;  /* 0x000b50a401007387 */ /* 0x000fe20000100a00 */
[----:B------:R3:W-:Y:S01]  /*cac30*/  STL.64 [R1+0xb58], R166 ;  /* 0x000b58a601007387 */ /* 0x0007e20000100a00 */
[C---:B-1----:R-:W-:Y:S08]  /*cac40*/  HMMA.1688.F32.TF32 R172, R240.reuse, R44, R208 ;  /* 0x0000002cf0ac723c */ /* 0x042ff000000810d0 */
[C---:B---3--:R-:W-:Y:S08]  /*cac50*/  HMMA.1688.F32.TF32 R168, R240.reuse, R40, R204 ;  /* 0x00000028f0a8723c */ /* 0x048ff000000810cc */
[----:B------:R-:W-:Y:S01]  /*cac60*/  HMMA.1688.F32.TF32 R164, R240, R36, R200 ;  /* 0x00000024f0a4723c */ /* 0x000fe200000810c8 */
[----:B------:R-:W-:Y:S04]  /*cac70*/  LDS R241, [R2+0x8b000] ;  /* 0x08b0000002f17984 */ /* 0x000fe80000000800 */
[----:B------:R-:W-:Y:S04]  /*cac80*/  LDS R243, [R2+0x8b800] ;  /* 0x08b8000002f37984 */ /* 0x000fe80000000800 */
[----:B------:R-:W-:Y:S04]  /*cac90*/  LDS R240, [R0+0x8b000] ;  /* 0x08b0000000f07984 */ /* 0x000fe80000000800 */
[----:B------:R-:W1:Y:S04]  /*caca0*/  LDS R242, [R0+0x8b800] ;  /* 0x08b8000000f27984 */ /* 0x000e680000000800 */
        /* <DEDUP_REMOVED lines=14> */
[----:B------:R3:W-:Y:S02]  /*cad90*/  STL.64 [R1+0xab0], R96 ;  /* 0x000ab06001007387 */ /* 0x0007e40000100a00 */
[----:B------:R1:W-:Y:S01]  /*cada0*/  STL.64 [R1+0xab8], R98 ;  /* 0x000ab86201007387 */ /* 0x0003e20000100a00 */
[----:B------:R1:W-:Y:S01]  /*cadb0*/  STL.64 [R1+0xaa0], R92 ;  /* 0x000aa05c01007387 */ /* 0x0003e20000100a00 */
[----:B------:R1:W-:Y:S03]  /*cadc0*/  STL.64 [R1+0xaa8], R94 ;  /* 0x000aa85e01007387 */ /* 0x0003e60000100a00 */
[----:B---3--:R-:W3:Y:S01]  /*cadd0*/  LDL.LU R96, [R1+0x6b0] ;  /* 0x0006b00001607983 */ /* 0x008ee20000300800 */
[----:B------:R1:W-:Y:S02]  /*cade0*/  STL.64 [R1+0xa90], R88 ;  /* 0x000a905801007387 */ /* 0x0003e40000100a00 */
[----:B------:R1:W-:Y:S02]  /*cadf0*/  STL.64 [R1+0xa98], R90 ;  /* 0x000a985a01007387 */ /* 0x0003e40000100a00 */
[----:B------:R1:W-:Y:S01]  /*cae00*/  STL.64 [R1+0xa80], R84 ;  /* 0x000a805401007387 */ /* 0x0003e20000100a00 */
[----:B------:R1:W-:Y:S01]  /*cae10*/  STL.64 [R1+0xa88], R86 ;  /* 0x000a885601007387 */ /* 0x0003e20000100a00 */
[----:B------:R-:W3:Y:S02]  /*cae20*/  LDL.LU R97, [R1+0x6b4] ;  /* 0x0006b40001617983 */ /* 0x000ee40000300800 */
[----:B-1----:R-:W3:Y:S01]  /*cae30*/  LDL.LU R98, [R1+0x6b8] ;  /* 0x0006b80001627983 */ /* 0x002ee20000300800 */
[----:B------:R-:W3:Y:S04]  /*cae40*/  LDL.LU R99, [R1+0x6bc] ;  /* 0x0006bc0001637983 */ /* 0x000ee80000300800 */
        /* <DEDUP_REMOVED lines=50> */
[----:B------:R-:W-:Y:S11]  /*cb170*/  HMMA.1688.F32.TF32 R164, R236, R144, R208 ;  /* 0x00000090eca4723c */ /* 0x000ff600000810d0 */
[----:B------:R-:W-:Y:S04]  /*cb180*/  @!UPT UIADD3 URZ, URZ, URZ, URZ ;  /* 0x0000003f3f3ff290 */ /* 0x000fe8000fffe03f */
[----:B------:R-:W-:Y:S01]  /*cb190*/  STL.64 [R1+0xa70], R172 ;  /* 0x000a70ac01007387 */ /* 0x000fe20000100a00 */
[----:B------:R-:W-:Y:S02]  /*cb1a0*/  STL.64 [R1+0xa78], R174 ;  /* 0x000a78ae01007387 */ /* 0x000fe40000100a00 */
[----:B------:R-:W-:Y:S02]  /*cb1b0*/  STL.64 [R1+0xa60], R168 ;  /* 0x000a60a801007387 */ /* 0x000fe40000100a00 */
[----:B------:R-:W-:Y:S04]  /*cb1c0*/  STL.64 [R1+0xa68], R170 ;  /* 0x000a68aa01007387 */ /* 0x000fe80000100a00 */
[----:B------:R-:W-:Y:S01]  /*cb1d0*/  IMAD.MOV.U32 R145, RZ, RZ, R166 ;  /* 0x000000ffff917224 */ /* 0x000fe200078e00a6 */
[----:B------:R4:W-:Y:S01]  /*cb1e0*/  STL.64 [R1+0xa50], R164 ;  /* 0x000a50a401007387 */ /* 0x0009e20000100a00 */
[----:B------:R-:W-:-:S02]  /*cb1f0*/  IMAD.MOV.U32 R144, RZ, RZ, R167 ;  /* 0x000000ffff907224 */ /* 0x000fc400078e00a7 */
[C---:B----4-:R-:W-:Y:S08]  /*cb200*/  HMMA.1688.F32.TF32 R164, R236.reuse, R140, R204 ;  /* 0x0000008ceca4723c */ /* 0x050ff000000810cc */
[C---:B------:R-:W-:Y:S08]  /*cb210*/  HMMA.1688.F32.TF32 R160, R236.reuse, R132, R160 ;  /* 0x00000084eca0723c */ /* 0x040ff000000810a0 */
[C---:B------:R-:W-:Y:S08]  /*cb220*/  HMMA.1688.F32.TF32 R156, R236.reuse, R128, R156 ;  /* 0x00000080ec9c723c */ /* 0x040ff0000008109c */
[C---:B------:R-:W-:Y:S08]  /*cb230*/  HMMA.1688.F32.TF32 R152, R236.reuse, R124, R152 ;  /* 0x0000007cec98723c */ /* 0x040ff00000081098 */
[C---:B------:R-:W-:Y:S08]  /*cb240*/  HMMA.1688.F32.TF32 R148, R236.reuse, R120, R148 ;  /* 0x00000078ec94723c */ /* 0x040ff00000081094 */
[C---:B------:R-:W-:Y:S08]  /*cb250*/  HMMA.1688.F32.TF32 R92, R236.reuse, R112, R92 ;  /* 0x00000070ec5c723c */ /* 0x040ff0000008105c */
[----:B------:R-:W-:Y:S01]  /*cb260*/  HMMA.1688.F32.TF32 R88, R236, R108, R88 ;  /* 0x0000006cec58723c */ /* 0x000fe20000081058 */
[----:B------:R-:W-:Y:S01]  /*cb270*/  MOV R141, R164 ;  /* 0x000000a4008d7202 */ /* 0x000fe20000000f00 */
[----:B------:R-:W-:-:S02]  /*cb280*/  IMAD.MOV.U32 R140, RZ, RZ, R165 ;  /* 0x000000ffff8c7224 */ /* 0x000fc400078e00a5 */
[----:B------:R-:W-:Y:S01]  /*cb290*/  IMAD.MOV.U32 R3, RZ, RZ, R166 ;  /* 0x000000ffff037224 */ /* 0x000fe200078e00a6 */
[----:B------:R-:W-:-:S03]  /*cb2a0*/  MOV R2, R167 ;  /* 0x000000a700027202 */ /* 0x000fc60000000f00 */
[----:B------:R-:W-:Y:S01]  /*cb2b0*/  HMMA.1688.F32.TF32 R164, R236, R136, R200 ;  /* 0x00000088eca4723c */ /* 0x000fe200000810c8 */
[----:B------:R1:W-:Y:S11]  /*cb2c0*/  STL [R1+0x5cc0], R145 ;  /* 0x005cc09101007387 */ /* 0x0003f60000100800 */
[----:B------:R-:W-:Y:S04]  /*cb2d0*/  @!UPT UIADD3 URZ, URZ, URZ, URZ ;  /* 0x0000003f3f3ff290 */ /* 0x000fe8000fffe03f */
[----:B------:R-:W-:Y:S01]  /*cb2e0*/  IMAD.MOV.U32 R129, RZ, RZ, R88 ;  /* 0x000000ffff817224 */ /* 0x000fe200078e0058 */
[----:B------:R-:W-:Y:S01]  /*cb2f0*/  MOV R128, R89 ;  /* 0x0000005900807202 */ /* 0x000fe20000000f00 */
[----:B------:R-:W-:-:S05]  /*cb300*/  IMAD.MOV.U32 R125, RZ, RZ, R90 ;  /* 0x000000ffff7d7224 */ /* 0x000fca00078e005a */
        /* <DEDUP_REMOVED lines=8> */
[----:B------:R2:W-:Y:S01]  /*cb390*/  STL.64 [R1+0x9e0], R148 ;  /* 0x0009e09401007387 */ /* 0x0005e20000100a00 */
[----:B------:R3:W-:Y:S02]  /*cb3a0*/  STL.64 [R1+0x9e8], R150 ;  /* 0x0009e89601007387 */ /* 0x0007e40000100a00 */
[----:B-1----:R-:W4:Y:S02]  /*cb3b0*/  LDL R145, [R1+0x1b0c] ;  /* 0x001b0c0001917983 */ /* 0x002f240000100800 */
[----:B------:R1:W-:Y:S01]  /*cb3c0*/  STL.64 [R1+0x9b0], R92 ;  /* 0x0009b05c01007387 */ /* 0x0003e20000100a00 */
[----:B------:R1:W-:Y:S01]  /*cb3d0*/  STL.64 [R1+0x9b8], R94 ;  /* 0x0009b85e01007387 */ /* 0x0003e20000100a00 */
[----:B------:R-:W-:-:S03]  /*cb3e0*/  IMAD.MOV.U32 R124, RZ, RZ, R91 ;  /* 0x000000ffff7c7224 */ /* 0x000fc600078e005b */
[----:B--2---:R-:W2:Y:S01]  /*cb3f0*/  LDL.LU R148, [R1+0x5c0] ;  /* 0x0005c00001947983 */ /* 0x004ea20000300800 */
        /* <DEDUP_REMOVED lines=11> */
[C---:B------:R-:W-:Y:S01]  /*cb4b0*/  HMMA.1688.F32.TF32 R96, R236.reuse, R116, R96 ;  /* 0x00000074ec60723c */ /* 0x040fe20000081060 */
[----:B------:R-:W2:Y:S01]  /*cb4c0*/  LDL.LU R212, [R1+0x670] ;  /* 0x0006700001d47983 */ /* 0x000ea20000300800 */
[----:B------:R-:W2:Y:S02]  /*cb4d0*/  LDL.LU R213, [R1+0x674] ;  /* 0x0006740001d57983 */ /* 0x000ea40000300800 */
[----:B------:R-:W2:Y:S02]  /*cb4e0*/  LDL.LU R214, [R1+0x678] ;  /* 0x0006780001d67983 */ /* 0x000ea40000300800 */
[----:B------:R-:W2:Y:S02]  /*cb4f0*/  LDL.LU R215, [R1+0x67c] ;  /* 0x00067c0001d77983 */ /* 0x000ea40000300800 */
[----:B------:R-:W-:Y:S11]  /*cb500*/  HMMA.1688.F32.TF32 R84, R236, R104, R84 ;  /* 0x00000068ec54723c */ /* 0x000ff60000081054 */
[----:B------:R-:W-:Y:S05]  /*cb510*/  @!UPT UIADD3 URZ, URZ, URZ, URZ ;  /* 0x0000003f3f3ff290 */ /* 0x000fea000fffe03f */
[----:B------:R-:W-:Y:S02]  /*cb520*/  IMAD.MOV.U32 R137, RZ, RZ, R96 ;  /* 0x000000ffff897224 */ /* 0x000fe400078e0060 */
[----:B------:R-:W-:Y:S01]  /*cb530*/  IMAD.MOV.U32 R136, RZ, RZ, R97 ;  /* 0x000000ffff887224 */ /* 0x000fe200078e0061 */
[----:B------:R-:W3:Y:S01]  /*cb540*/  LDL.LU R96, [R1+0x660] ;  /* 0x0006600001607983 */ /* 0x000ee20000300800 */
[----:B------:R-:W-:Y:S01]  /*cb550*/  MOV R133, R98 ;  /* 0x0000006200857202 */ /* 0x000fe20000000f00 */
[----:B------:R-:W3:Y:S02]  /*cb560*/  LDL.LU R97, [R1+0x664] ;  /* 0x0006640001617983 */ /* 0x000ee40000300800 */
[----:B------:R-:W-:Y:S01]  /*cb570*/  IMAD.MOV.U32 R132, RZ, RZ, R99 ;  /* 0x000000ffff847224 */ /* 0x000fe200078e0063 */
[----:B------:R-:W3:Y:S01]  /*cb580*/  LDL.LU R98, [R1+0x668] ;  /* 0x0006680001627983 */ /* 0x000ee20000300800 */
[----:B------:R-:W3:Y:S02]  /*cb590*/  LDL.LU R99, [R1+0x66c] ;  /* 0x00066c0001637983 */ /* 0x000ee40000300800 */
[----:B-1----:R-:W3:Y:S02]  /*cb5a0*/  LDL.LU R92, [R1+0x650] ;  /* 0x00065000015c7983 */ /* 0x002ee40000300800 */
[----:B------:R-:W3:Y:S01]  /*cb5b0*/  LDL.LU R93, [R1+0x654] ;  /* 0x00065400015d7983 */ /* 0x000ee20000300800 */
[----:B------:R-:W4:Y:S01]  /*cb5c0*/  LDL.LU R94, [R1+0x658] ;  /* 0x00065800015e7983 */ /* 0x000f220000300800 */
[----:B------:R-:W4:Y:S01]  /*cb5d0*/  LDL.LU R95, [R1+0x65c] ;  /* 0x00065c00015f7983 */ /* 0x000f220000300800 */
[----:B------:R-:W-:Y:S01]  /*cb5e0*/  MOV R121, R84 ;  /* 0x0000005400797202 */ /* 0x000fe20000000f00 */
[----:B------:R-:W-:Y:S01]  /*cb5f0*/  IMAD.MOV.U32 R120, RZ, RZ, R85 ;  /* 0x000000ffff787224 */ /* 0x000fe200078e0055 */
[----:B------:R-:W4:Y:S01]  /*cb600*/  LDL.LU R84, [R1+0x640] ;  /* 0x0006400001547983 */ /* 0x000f220000300800 */
[----:B------:R-:W-:-:S02]  /*cb610*/  IMAD.MOV.U32 R117, RZ, RZ, R86 ;  /* 0x000000ffff757224 */ /* 0x000fc400078e0056 */
[----:B------:R-:W4:Y:S01]  /*cb620*/  LDL.LU R85, [R1+0x644] ;  /* 0x0006440001557983 */ /* 0x000f220000300800 */
        /* <DEDUP_REMOVED lines=25> */
[----:B------:R-:W-:Y:S02]  /*cb7c0*/  @!UPT UIADD3 URZ, URZ, URZ, URZ ;  /* 0x0000003f3f3ff290 */ /* 0x000fe4000fffe03f */
[----:B------:R-:W-:Y:S02]  /*cb7d0*/  IMAD.MOV.U32 R113, RZ, RZ, R164 ;  /* 0x000000ffff717224 */ /* 0x000fe400078e00a4 */
[----:B------:R-:W-:Y:S01]  /*cb7e0*/  IMAD.MOV.U32 R112, RZ, RZ, R165 ;  /* 0x000000ffff707224 */ /* 0x000fe200078e00a5 */
[----:B------:R-:W-:Y:S01]  /*cb7f0*/  MOV R109, R166 ;  /* 0x000000a6006d7202 */ /* 0x000fe20000000f00 */
[----:B------:R-:W-:Y:S02]  /*cb800*/  IMAD.MOV.U32 R108, RZ, RZ, R167 ;  /* 0x000000ffff6c7224 */ /* 0x000fe400078e00a7 */
[C---:B---3--:R-:W-:Y:S08]  /*cb810*/  HMMA.1688.F32.TF32 R164, R236.reuse, R72, R96 ;  /* 0x00000048eca4723c */ /* 0x048ff00000081060 */
[C---:B----4-:R-:W-:Y:S01]  /*cb820*/  HMMA.1688.F32.TF32 R92, R236.reuse, R68, R92 ;  /* 0x00000044ec5c723c */ /* 0x050fe2000008105c */
[----:B------:R-:W2:Y:S07]  /*cb830*/  LDL.LU R96, [R1+0x5b0] ;  /* 0x0005b00001607983 */ /* 0x000eae0000300800 */
[C---:B------:R-:W-:Y:S07]  /*cb840*/  HMMA.1688.F32.TF32 R84, R236.reuse, R64, R84 ;  /* 0x00000040ec54723c */ /* 0x040fee0000081054 */
[----:B------:R-:W-:Y:S01]  /*cb850*/  STL.64 [R1+0x1040], R164 ;  /* 0x001040a401007387 */ /* 0x000fe20000100a00 */
[----:B------:R1:W-:Y:S07]  /*cb860*/  STL.64 [R1+0x1048], R166 ;  /* 0x001048a601007387 */ /* 0x0003ee0000100a00 */
[----:B------:R3:W-:Y:S01]  /*cb870*/  STL.64 [R1+0x1080], R92 ;  /* 0x0010805c01007387 */ /* 0x0007e20000100a00 */
[----:B------:R4:W-:Y:S03]  /*cb880*/  STL.64 [R1+0x1088], R94 ;  /* 0x0010885e01007387 */ /* 0x0009e60000100a00 */
[----:B------:R-:W2:Y:S01]  /*cb890*/  LDL.LU R97, [R1+0x5b4] ;  /* 0x0005b40001617983 */ /* 0x000ea20000300800 */
[----:B------:R-:W2:Y:S02]  /*cb8a0*/  LDL.LU R98, [R1+0x5b8] ;  /* 0x0005b80001627983 */ /* 0x000ea40000300800 */
[----:B------:R-:W2:Y:S01]  /*cb8b0*/  LDL.LU R99, [R1+0x5bc] ;  /* 0x0005bc0001637983 */ /* 0x000ea20000300800 */
[----:B-1----:R-:W-:Y:S01]  /*cb8c0*/  HMMA.1688.F32.TF32 R164, R236, R60, R208 ;  /* 0x0000003ceca4723c */ /* 0x002fe200000810d0 */
[----:B---3--:R-:W-:-:S02]  /*cb8d0*/  IMAD.MOV.U32 R92, RZ, RZ, R247 ;  /* 0x000000ffff5c7224 */ /* 0x008fc400078e00f7 */
[----:B------:R-:W3:Y:S01]  /*cb8e0*/  LDL.LU R247, [R1+0x6100] ;  /* 0x0061000001f77983 */ /* 0x000ee20000300800 */
[----:B------:R1:W-:Y:S02]  /*cb8f0*/  STL.64 [R1+0x1240], R84 ;  /* 0x0012405401007387 */ /* 0x0003e40000100a00 */
[----:B------:R1:W-:Y:S01]  /*cb900*/  STL.64 [R1+0x1248], R86 ;  /* 0x0012485601007387 */ /* 0x0003e20000100a00 */
[----:B------:R-:W-:Y:S01]  /*cb910*/  MOV R93, R248 ;  /* 0x000000f8005d7202 */ /* 0x000fe20000000f00 */
[----:B----4-:R-:W-:Y:S01]  /*cb920*/  IMAD.MOV.U32 R94, RZ, RZ, R249 ;  /* 0x000000ffff5e7224 */ /* 0x010fe200078e00f9 */
[----:B------:R-:W4:Y:S01]  /*cb930*/  LDL.LU R248, [R1+0x60fc] ;  /* 0x0060fc0001f87983 */ /* 0x000f220000300800 */
[----:B------:R-:W4:Y:S02]  /*cb940*/  LDL.LU R249, [R1+0x60f8] ;  /* 0x0060f80001f97983 */ /* 0x000f240000300800 */
[----:B------:R-:W-:Y:S02]  /*cb950*/  IMAD.MOV.U32 R95, RZ, RZ, R250 ;  /* 0x000000ffff5f7224 */ /* 0x000fe400078e00fa */
[----:B------:R-:W4:Y:S01]  /*cb960*/  LDL.LU R250, [R1+0x60f4] ;  /* 0x0060f40001fa7983 */ /* 0x000f220000300800 */
[C---:B------:R-:W-:Y:S01]  /*cb970*/  HMMA.1688.F32.TF32 R172, R236.reuse, R56, R204 ;  /* 0x00000038ecac723c */ /* 0x040fe200000810cc */
[----:B-1----:R-:W-:Y:S01]  /*cb980*/  MOV R84, R251 ;  /* 0x000000fb00547202 */ /* 0x002fe20000000f00 */
[----:B------:R-:W-:Y:S01]  /*cb990*/  IMAD.MOV.U32 R85, RZ, RZ, R14 ;  /* 0x000000ffff557224 */ /* 0x000fe200078e000e */
[----:B------:R-:W4:Y:S01]  /*cb9a0*/  LDL.LU R251, [R1+0x60f0] ;  /* 0x0060f00001fb7983 */ /* 0x000f220000300800 */
[----:B------:R-:W2:Y:S02]  /*cb9b0*/  LDL.LU R14, [R1+0x60ec] ;  /* 0x0060ec00010e7983 */ /* 0x000ea40000300800 */
[----:B------:R-:W-:Y:S01]  /*cb9c0*/  IMAD.MOV.U32 R86, RZ, RZ, R18 ;  /* 0x000000ffff567224 */ /* 0x000fe200078e0012 */
[----:B------:R-:W-:Y:S01]  /*cb9d0*/  MOV R87, R19 ;  /* 0x0000001300577202 */ /* 0x000fe20000000f00 */
[----:B------:R-:W2:Y:S01]  /*cb9e0*/  LDL.LU R18, [R1+0x60e8] ;  /* 0x0060e80001127983 */ /* 0x000ea20000300800 */
[----:B------:R-:W2:Y:S01]  /*cb9f0*/  LDL.LU R19, [R1+0x60e4] ;  /* 0x0060e40001137983 */ /* 0x000ea20000300800 */
[C---:B------:R-:W-:Y:S01]  /*cba00*/  HMMA.1688.F32.TF32 R168, R236.reuse, R52, R200 ;  /* 0x00000034eca8723c */ /* 0x040fe200000810c8 */
[----:B------:R-:W-:Y:S01]  /*cba10*/  STL.64 [R1+0x1230], R164 ;  /* 0x001230a401007387 */ /* 0x000fe20000100a00 */
[----:B------:R1:W-:Y:S06]  /*cba20*/  STL.64 [R1+0x1238], R166 ;  /* 0x001238a601007387 */ /* 0x0003ec0000100a00 */
[C---:B-1----:R-:W-:Y:S08]  /*cba30*/  HMMA.1688.F32.TF32 R164, R236.reuse, R48, R160 ;  /* 0x00000030eca4723c */ /* 0x042ff000000810a0 */
[----:B------:R-:W-:Y:S01]  /*cba40*/  HMMA.1688.F32.TF32 R160, R236, R44, R88 ;  /* 0x0000002ceca0723c */ /* 0x000fe20000081058 */
[----:B------:R-:W-:Y:S01]  /*cba50*/  STL.64 [R1+0x1220], R172 ;  /* 0x001220ac01007387 */ /* 0x000fe20000100a00 */
[----:B------:R-:W-:Y:S05]  /*cba60*/  STL.64 [R1+0x1228], R174 ;  /* 0x001228ae01007387 */ /* 0x000fea0000100a00 */
[----:B------:R-:W-:Y:S01]  /*cba70*/  STL.64 [R1+0x1210], R168 ;  /* 0x001210a801007387 */ /* 0x000fe20000100a00 */
[----:B------:R-:W-:Y:S02]  /*cba80*/  STL.64 [R1+0x1218], R170 ;  /* 0x001218aa01007387 */ /* 0x000fe40000100a00 */
[----:B------:R-:W-:-:S02]  /*cba90*/  IMAD.MOV.U32 R88, RZ, RZ, R22 ;  /* 0x000000ffff587224 */ /* 0x000fc400078e0016 */
[----:B------:R-:W-:Y:S01]  /*cbaa0*/  IMAD.MOV.U32 R89, RZ, RZ, R26 ;  /* 0x000000ffff597224 */ /* 0x000fe200078e001a */
[----:B------:R-:W-:Y:S02]  /*cbab0*/  MOV R90, R27 ;  /* 0x0000001b005a7202 */ /* 0x000fe40000000f00 */
[----:B------:R-:W-:Y:S01]  /*cbac0*/  STL.64 [R1+0x1200], R164 ;  /* 0x001200a401007387 */ /* 0x000fe20000100a00 */
[----:B------:R-:W-:Y:S02]  /*cbad0*/  STL.64 [R1+0x1208], R166 ;  /* 0x001208a601007387 */ /* 0x000fe40000100a00 */
[----:B------:R-:W3:Y:S05]  /*cbae0*/  LDL.LU R22, [R1+0x60e0] ;  /* 0x0060e00001167983 */ /* 0x000eea0000300800 */
[----:B------:R-:W-:Y:S01]  /*cbaf0*/  STL.64 [R1+0x11f0], R160 ;  /* 0x0011f0a001007387 */ /* 0x000fe20000100a00 */
[----:B------:R1:W-:Y:S01]  /*cbb00*/  STL.64 [R1+0x11f8], R162 ;  /* 0x0011f8a201007387 */ /* 0x0003e20000100a00 */
[----:B------:R-:W3:Y:S02]  /*cbb10*/  LDL.LU R26, [R1+0x60dc] ;  /* 0x0060dc00011a7983 */ /* 0x000ee40000300800 */
[----:B------:R-:W3:Y:S02]  /*cbb20*/  LDL.LU R27, [R1+0x60d8] ;  /* 0x0060d800011b7983 */ /* 0x000ee40000300800 */
[----:B------:R-:W-:-:S02]  /*cbb30*/  IMAD.MOV.U32 R91, RZ, RZ, R23 ;  /* 0x000000ffff5b7224 */ /* 0x000fc400078e0017 */
[----:B------:R-:W3:Y:S01]  /*cbb40*/  LDL.LU R23, [R1+0x60d4] ;  /* 0x0060d40001177983 */ /* 0x000ee20000300800 */
[C---:B-1----:R-:W-:Y:S08]  /*cbb50*/  HMMA.1688.F32.TF32 R160, R236.reuse, R40, R156 ;  /* 0x00000028eca0723c */ /* 0x042ff0000008109c */
[C---:B------:R-:W-:Y:S08]  /*cbb60*/  HMMA.1688.F32.TF32 R156, R236.reuse, R36, R152 ;  /* 0x00000024ec9c723c */ /* 0x040ff00000081098 */
[C---:B------:R-:W-:Y:S07]  /*cbb70*/  HMMA.1688.F32.TF32 R152, R236.reuse, R32, R148 ;  /* 0x00000020ec98723c */ /* 0x040fee0000081094 */
[----:B------:R-:W-:Y:S01]  /*cbb80*/  STL.64 [R1+0x11e0], R160 ;  /* 0x0011e0a001007387 */ /* 0x000fe20000100a00 */
[----:B------:R-:W-:Y:S07]  /*cbb90*/  STL.64 [R1+0x11e8], R162 ;  /* 0x0011e8a201007387 */ /* 0x000fee0000100a00 */
[----:B------:R-:W-:Y:S02]  /*cbba0*/  STL.64 [R1+0x10c0], R156 ;  /* 0x0010c09c01007387 */ /* 0x000fe40000100a00 */
[----:B------:R-:W-:Y:S06]  /*cbbb0*/  STL.64 [R1+0x10c8], R158 ;  /* 0x0010c89e01007387 */ /* 0x000fec0000100a00 */
[----:B------:R-:W-:Y:S01]  /*cbbc0*/  STL.64 [R1+0x10b0], R152 ;  /* 0x0010b09801007387 */ /* 0x000fe20000100a00 */
[----:B------:R1:W-:Y:S01]  /*cbbd0*/  STL.64 [R1+0x10b8], R154 ;  /* 0x0010b89a01007387 */ /* 0x0003e20000100a00 */
[----:B----4-:R-:W-:Y:S08]  /*cbbe0*/  HMMA.1688.F32.TF32 R148, R236, R28, R248 ;  /* 0x0000001cec94723c */ /* 0x010ff000000810f8 */
[----:B--2---:R-:W-:Y:S01]  /*cbbf0*/  HMMA.1688.F32.TF32 R92, R240, R18, R92 ;  /* 0x00000012f05c723c */ /* 0x004fe2000008105c */
[----:B-1----:R-:W-:Y:S01]  /*cbc00*/  MOV R155, R142 ;  /* 0x0000008e009b7202 */ /* 0x002fe20000000f00 */
[----:B------:R-:W-:-:S02]  /*cbc10*/  IMAD.MOV.U32 R156, RZ, RZ, R143 ;  /* 0x000000ffff9c7224 */ /* 0x000fc400078e008f */
[----:B------:R-:W-:Y:S02]  /*cbc20*/  IMAD.MOV.U32 R162, RZ, RZ, R31 ;  /* 0x000000ffffa27224 */ /* 0x000fe400078e001f */
[----:B------:R-:W-:Y:S01]  /*cbc30*/  IMAD.MOV.U32 R163, RZ, RZ, R30 ;  /* 0x000000ffffa37224 */ /* 0x000fe200078e001e */
[----:B------:R-:W-:Y:S04]  /*cbc40*/  LDS R237, [R145+0x8b000] ;  /* 0x08b0000091ed7984 */ /* 0x000fe80000000800 */
[----:B------:R-:W-:Y:S01]  /*cbc50*/  LDS R239, [R145+0x8b800] ;  /* 0x08b8000091ef7984 */ /* 0x000fe20000000800 */
[C---:B---3--:R-:W-:Y:S08]  /*cbc60*/  HMMA.1688.F32.TF32 R248, R240.reuse, R26, R244 ;  /* 0x0000001af0f8723c */ /* 0x048ff000000810f4 */
[----:B------:R-:W-:Y:S07]  /*cbc70*/  HMMA.1688.F32.TF32 R244, R240, R22, R96 ;  /* 0x00000016f0f4723c */ /* 0x000fee0000081060 */
[----:B------:R-:W-:Y:S01]  /*cbc80*/  IMAD.MOV.U32 R96, RZ, RZ, R15 ;  /* 0x000000ffff607224 */ /* 0x000fe200078e000f */
[----:B------:R-:W-:Y:S01]  /*cbc90*/  MOV R97, R10 ;  /* 0x0000000a00617202 */ /* 0x000fe20000000f00 */
[----:B------:R-:W-:-:S06]  /*cbca0*/  IMAD.MOV.U32 R98, RZ, RZ, R11 ;  /* 0x000000ffff627224 */ /* 0x000fcc00078e000b */
[----:B------:R1:W-:Y:S01]  /*cbcb0*/  STL.64 [R1+0x5c78], R250 ;  /* 0x005c78fa01007387 */ /* 0x0003e20000100a00 */
[----:B------:R-:W-:Y:S02]  /*cbcc0*/  STL.64 [R1+0x1070], R148 ;  /* 0x0010709401007387 */ /* 0x000fe40000100a00 */
[----:B------:R-:W-:Y:S01]  /*cbcd0*/  STL.64 [R1+0x1078], R150 ;  /* 0x0010789601007387 */ /* 0x000fe20000100a00 */
[----:B-1----:R-:W2:Y:S01]  /*cbce0*/  LDL R251, [R1+0x1b08] ;  /* 0x001b080001fb7983 */ /* 0x002ea20000100800 */
[----:B------:R-:W-:Y:S02]  /*cbcf0*/  STL.64 [R1+0x5c70], R248 ;  /* 0x005c70f801007387 */ /* 0x000fe40000100a00 */
[----:B------:R-:W3:Y:S02]  /*cbd00*/  LDL.LU R15, [R1+0x60d0] ;  /* 0x0060d000010f7983 */ /* 0x000ee40000300800 */
[----:B------:R-:W4:Y:S01]  /*cbd10*/  LDL.LU R10, [R1+0x60cc] ;  /* 0x0060cc00010a7983 */ /* 0x000f220000300800 */
[----:B------:R-:W4:Y:S01]  /*cbd20*/  LDL.LU R11, [R1+0x60c8] ;  /* 0x0060c800010b7983 */ /* 0x000f220000300800 */
[----:B------:R-:W-:Y:S02]  /*cbd30*/  STL.64 [R1+0x5c88], R246 ;  /* 0x005c88f601007387 */ /* 0x000fe40000100a00 */
[----:B------:R-:W-:Y:S02]  /*cbd40*/  STL.64 [R1+0x5c80], R244 ;  /* 0x005c80f401007387 */ /* 0x000fe40000100a00 */
[----:B------:R1:W-:Y:S01]  /*cbd50*/  STL [R1+0x10a4], R93 ;  /* 0x0010a45d01007387 */ /* 0x0003e20000100800 */
[----:B------:R1:W-:Y:S01]  /*cbd60*/  STL.64 [R1+0x10a8], R94 ;  /* 0x0010a85e01007387 */ /* 0x0003e20000100a00 */
[----:B------:R-:W-:Y:S01]  /*cbd70*/  IMAD.MOV.U32 R99, RZ, RZ, R252 ;  /* 0x000000ffff637224 */ /* 0x000fe200078e00fc */
[----:B------:R-:W-:Y:S01]  /*cbd80*/  MOV R252, R92 ;  /* 0x0000005c00fc7202 */ /* 0x000fe20000000f00 */
[----:B------:R-:W-:-:S02]  /*cbd90*/  IMAD.MOV.U32 R92, RZ, RZ, R6 ;  /* 0x000000ffff5c7224 */ /* 0x000fc400078e0006 */
[----:B-1----:R-:W-:Y:S01]  /*cbda0*/  IMAD.MOV.U32 R93, RZ, RZ, R7 ;  /* 0x000000ffff5d7224 */ /* 0x002fe200078e0007 */
[----:B------:R-:W-:Y:S01]  /*cbdb0*/  MOV R94, R78 ;  /* 0x0000004e005e7202 */ /* 0x000fe20000000f00 */
[----:B------:R-:W-:Y:S01]  /*cbdc0*/  IMAD.MOV.U32 R95, RZ, RZ, R79 ;  /* 0x000000ffff5f7224 */ /* 0x000fe200078e004f */
[----:B--2---:R-:W-:Y:S04]  /*cbdd0*/  LDS R236, [R251+0x8b000] ;  /* 0x08b00000fbec7984 */ /* 0x004fe80000000800 */
[----:B------:R-:W1:Y:S01]  /*cbde0*/  LDS R238, [R251+0x8b800] ;  /* 0x08b80000fbee7984 */ /* 0x000e620000000800 */
[C---:B---3--:R-:W-:Y:S08]  /*cbdf0*/  HMMA.1688.F32.TF32 R84, R240.reuse, R14, R84 ;  /* 0x0000000ef054723c */ /* 0x048ff00000081054 */
[----:B----4-:R-:W-:Y:S11]  /*cbe00*/  HMMA.1688.F32.TF32 R88, R240, R10, R88 ;  /* 0x0000000af058723c */ /* 0x010ff60000081058 */
[----:B------:R-:W-:Y:S05]  /*cbe10*/  @!UPT UIADD3 URZ, URZ, URZ, URZ ;  /* 0x0000003f3f3ff290 */ /* 0x000fea000fffe03f */
[----:B------:R-:W-:Y:S02]  /*cbe20*/  IMAD.MOV.U32 R9, RZ, RZ, R84 ;  /* 0x000000ffff097224 */ /* 0x000fe400078e0054 */
[----:B------:R-:W-:Y:S01]  /*cbe30*/  IMAD.MOV.U32 R8, RZ, RZ, R85 ;  /* 0x000000ffff087224 */ /* 0x000fe200078e0055 */
[----:B------:R-:W2:Y:S01]  /*cbe40*/  LDL.LU R84, [R1+0x560] ;  /* 0x0005600001547983 */ /* 0x000ea20000300800 */
[----:B------:R-:W-:Y:S01]  /*cbe50*/  MOV R5, R86 ;  /* 0x0000005600057202 */ /* 0x000fe20000000f00 */
[----:B------:R-:W2:Y:S02]  /*cbe60*/  LDL.LU R85, [R1+0x564] ;  /* 0x0005640001557983 */ /* 0x000ea40000300800 */
[----:B------:R-:W-:Y:S01]  /*cbe70*/  IMAD.MOV.U32 R4, RZ, RZ, R87 ;  /* 0x000000ffff047224 */ /* 0x000fe200078e0057 */
[----:B------:R-:W2:Y:S01]  /*cbe80*/  LDL.LU R86, [R1+0x568] ;  /* 0x0005680001567983 */ /* 0x000ea20000300800 */
[----:B------:R-:W2:Y:S02]  /*cbe90*/  LDL.LU R87, [R1+0x56c] ;  /* 0x00056c0001577983 */ /* 0x000ea40000300800 */
[----:B------:R-:W-:Y:S01]  /*cbea0*/  IMAD.MOV.U32 R33, RZ, RZ, R88 ;  /* 0x000000ffff217224 */ /* 0x000fe200078e0058 */
[----:B------:R-:W-:Y:S01]  /*cbeb0*/  MOV R32, R89 ;  /* 0x0000005900207202 */ /* 0x000fe20000000f00 */
[----:B------:R-:W3:Y:S01]  /*cbec0*/  LDL.LU R88, [R1+0x540] ;  /* 0x0005400001587983 */ /* 0x000ee20000300800 */
[----:B------:R-:W-:-:S02]  /*cbed0*/  IMAD.MOV.U32 R29, RZ, RZ, R90 ;  /* 0x000000ffff1d7224 */ /* 0x000fc400078e005a */
[----:B------:R-:W-:Y:S02]  /*cbee0*/  IMAD.MOV.U32 R28, RZ, RZ, R91 ;  /* 0x000000ffff1c7224 */ /* 0x000fe400078e005b */
[----:B------:R-:W3:Y:S01]  /*cbef0*/  LDL.LU R89, [R1+0x544] ;  /* 0x0005440001597983 */ /* 0x000ee20000300800 */
[----:B------:R-:W3:Y:S01]  /*cbf00*/  LDL.LU R90, [R1+0x548] ;  /* 0x00054800015a7983 */ /* 0x000ee20000300800 */
[----:B------:R-:W-:Y:S02]  /*cbf10*/  MOV R91, R82 ;  /* 0x00000052005b7202 */ /* 0x000fe40000000f00 */
[----:B------:R-:W4:Y:S02]  /*cbf20*/  LDL.LU R82, [R1+0x60c4] ;  /* 0x0060c40001527983 */ /* 0x000f240000300800 */
[----:B------:R-:W2:Y:S01]  /*cbf30*/  LDL.LU R6, [R1+0x60c0] ;  /* 0x0060c00001067983 */ /* 0x000ea20000300800 */
[----:B------:R-:W2:Y:S01]  /*cbf40*/  LDL.LU R7, [R1+0x60bc] ;  /* 0x0060bc0001077983 */ /* 0x000ea20000300800 */
[----:B------:R-:W3:Y:S02]  /*cbf50*/  LDL.LU R78, [R1+0x60b8] ;  /* 0x0060b800014e7983 */ /* 0x000ee40000300800 */
[----:B------:R-:W3:Y:S02]  /*cbf60*/  LDL.LU R79, [R1+0x60b4] ;  /* 0x0060b400014f7983 */ /* 0x000ee40000300800 */
[----:B------:R-:W-:Y:S01]  /*cbf70*/  STL.64 [R1+0x5f50], R10 ;  /* 0x005f500a01007387 */ /* 0x000fe20000100a00 */
[----:B------:R3:W-:Y:S01]  /*cbf80*/  STL.64 [R1+0x5f48], R8 ;  /* 0x005f480801007387 */ /* 0x0007e20000100a00 */
[----:B------:R-:W-:Y:S02]  /*cbf90*/  STL [R1+0x5c14], R28 ;  /* 0x005c141c01007387 */ /* 0x000fe40000100800 */
[----:B------:R-:W-:Y:S02]  /*cbfa0*/  STL [R1+0x5c10], R29 ;  /* 0x005c101d01007387 */ /* 0x000fe40000100800 */
[----:B------:R-:W-:Y:S01]  /*cbfb0*/  STL [R1+0x5c0c], R32 ;  /* 0x005c0c2001007387 */ /* 0x000fe20000100800 */
[----:B------:R-:W-:Y:S01]  /*cbfc0*/  STL [R1+0x5c08], R33 ;  /* 0x005c082101007387 */ /* 0x000fe20000100800 */
[C---:B--2---:R-:W-:Y:S03]  /*cbfd0*/  HMMA.1688.F32.TF32 R96, R240.reuse, R6, R96 ;  /* 0x00000006f060723c */ /* 0x044fe60000081060 */
[----:B------:R-:W-:Y:S01]  /*cbfe0*/  STL.64 [R1+0x5f40], R6 ;  /* 0x005f400601007387 */ /* 0x000fe20000100a00 */
[----:B------:R4:W-:Y:S04]  /*cbff0*/  STL.64 [R1+0x5f38], R4 ;  /* 0x005f380401007387 */ /* 0x0009e80000100a00 */
[----:B---3--:R-:W-:Y:S07]  /*cc000*/  HMMA.1688.F32.TF32 R8, R240, R78, R84 ;  /* 0x0000004ef008723c */ /* 0x008fee0000081054 */
[----:B------:R-:W-:-:S09]  /*cc010*/  IMAD.MOV.U32 R84, RZ, RZ, R83 ;  /* 0x000000ffff547224 */ /* 0x000fd200078e0053 */
[----:B------:R-:W-:Y:S02]  /*cc020*/  IMAD.MOV.U32 R36, RZ, RZ, R99 ;  /* 0x000000ffff247224 */ /* 0x000fe400078e0063 */
[----:B------:R-:W-:Y:S01]  /*cc030*/  IMAD.MOV.U32 R37, RZ, RZ, R98 ;  /* 0x000000ffff257224 */ /* 0x000fe200078e0062 */
[----:B------:R-:W-:Y:S01]  /*cc040*/  MOV R40, R97 ;  /* 0x0000006100287202 */ /* 0x000fe20000000f00 */
[----:B------:R-:W-:Y:S01]  /*cc050*/  IMAD.MOV.U32 R41, RZ, RZ, R96 ;  /* 0x000000ffff297224 */ /* 0x000fe200078e0060 */
[----:B------:R2:W-:Y:S02]  /*cc060*/  STL [R1+0x5c24], R36 ;  /* 0x005c242401007387 */ /* 0x0005e40000100800 */
[----:B------:R3:W-:Y:S02]  /*cc070*/  STL [R1+0x5c20], R37 ;  /* 0x005c202501007387 */ /* 0x0007e40000100800 */
[----:B------:R1:W-:Y:S02]  /*cc080*/  STL [R1+0x5c1c], R40 ;  /* 0x005c1c2801007387 */ /* 0x0003e40000100800 */
[----:B------:R1:W-:Y:S01]  /*cc090*/  STL [R1+0x5c18], R41 ;  /* 0x005c182901007387 */ /* 0x0003e20000100800 */
[----:B------:R-:W4:Y:S01]  /*cc0a0*/  LDL.LU R83, [R1+0x60b0] ;  /* 0x0060b00001537983 */ /* 0x000f220000300800 */
[----:B------:R-:W2:Y:S02]  /*cc0b0*/  LDL.LU R85, [R1+0x534] ;  /* 0x0005340001557983 */ /* 0x000ea40000300800 */
[----:B------:R-:W-:Y:S01]  /*cc0c0*/  IMAD.MOV.U32 R86, RZ, RZ, R146 ;  /* 0x000000ffff567224 */ /* 0x000fe200078e0092 */
[----:B------:R-:W-:Y:S01]  /*cc0d0*/  MOV R87, R147 ;  /* 0x0000009300577202 */ /* 0x000fe20000000f00 */
[----:B------:R-:W2:Y:S01]  /*cc0e0*/  LDL.LU R146, [R1+0x60ac] ;  /* 0x0060ac0001927983 */ /* 0x000ea20000300800 */
[----:B------:R-:W2:Y:S01]  /*cc0f0*/  LDL.LU R147, [R1+0x60a8] ;  /* 0x0060a80001937983 */ /* 0x000ea20000300800 */
[----:B------:R-:W-:Y:S01]  /*cc100*/  MOV R20, R11 ;  /* 0x0000000b00147202 */ /* 0x000fe20000000f00 */
[----:B------:R-:W-:-:S02]  /*cc110*/  IMAD.MOV.U32 R21, RZ, RZ, R10 ;  /* 0x000000ffff157224 */ /* 0x000fc400078e000a */
[----:B------:R-:W-:Y:S01]  /*cc120*/  IMAD.MOV.U32 R24, RZ, RZ, R9 ;  /* 0x000000ffff187224 */ /* 0x000fe200078e0009 */
[----:B------:R-:W-:Y:S01]  /*cc130*/  MOV R25, R8 ;  /* 0x0000000800197202 */ /* 0x000fe20000000f00 */
[----:B------:R1:W-:Y:S01]  /*cc140*/  STL [R1+0x5c34], R20 ;  /* 0x005c341401007387 */ /* 0x0003e20000100800 */
[----:B------:R1:W-:Y:S02]  /*cc150*/  STL [R1+0x5c30], R21 ;  /* 0x005c301501007387 */ /* 0x0003e40000100800 */
[----:B------:R1:W-:Y:S02]  /*cc160*/  STL [R1+0x5c2c], R24 ;  /* 0x005c2c1801007387 */ /* 0x0003e40000100800 */
[----:B------:R1:W-:Y:S01]  /*cc170*/  STL [R1+0x5c28], R25 ;  /* 0x005c281901007387 */ /* 0x0003e20000100800 */
[C---:B----4-:R-:W-:Y:S11]  /*cc180*/  HMMA.1688.F32.TF32 R4, R240.reuse, R82, R92 ;  /* 0x00000052f004723c */ /* 0x050ff6000008105c */
[----:B------:R-:W-:Y:S11]  /*cc190*/  @!UPT UIADD3 URZ, URZ, URZ, URZ ;  /* 0x0000003f3f3ff290 */ /* 0x000ff6000fffe03f */
[----:B------:R-:W-:Y:S02]  /*cc1a0*/  @!UPT UIADD3 URZ, URZ, URZ, URZ ;  /* 0x0000003f3f3ff290 */ /* 0x000fe4000fffe03f */
[----:B------:R-:W-:Y:S01]  /*cc1b0*/  IMAD.MOV.U32 R44, RZ, RZ, R7 ;  /* 0x000000ffff2c7224 */ /* 0x000fe200078e0007 */
[----:B------:R-:W-:Y:S01]  /*cc1c0*/  MOV R45, R6 ;  /* 0x00000006002d7202 */ /* 0x000fe20000000f00 */
[----:B------:R-:W-:Y:S02]  /*cc1d0*/  IMAD.MOV.U32 R48, RZ, RZ, R5 ;  /* 0x000000ffff307224 */ /* 0x000fe400078e0005 */
[----:B------:R-:W-:Y:S01]  /*cc1e0*/  IMAD.MOV.U32 R49, RZ, RZ, R4 ;  /* 0x000000ffff317224 */ /* 0x000fe200078e0004 */
[----:B------:R4:W-:Y:S01]  /*cc1f0*/  STL [R1+0x5c44], R44 ;  /* 0x005c442c01007387 */ /* 0x0009e20000100800 */
[----:B------:R1:W-:Y:S02]  /*cc200*/  STL [R1+0x5c40], R45 ;  /* 0x005c402d01007387 */ /* 0x0003e40000100800 */
[----:B------:R1:W-:Y:S02]  /*cc210*/  STL [R1+0x5c3c], R48 ;  /* 0x005c3c3001007387 */ /* 0x0003e40000100800 */
[----:B------:R1:W-:Y:S01]  /*cc220*/  STL [R1+0x5c38], R49 ;  /* 0x005c383101007387 */ /* 0x0003e20000100800 */
[----:B------:R-:W3:Y:S01]  /*cc230*/  LDL.LU R152, [R1+0x510] ;  /* 0x0005100001987983 */ /* 0x000ee20000300800 */
[----:B------:R-:W3:Y:S02]  /*cc240*/  LDL.LU R153, [R1+0x514] ;  /* 0x0005140001997983 */ /* 0x000ee40000300800 */
[----:B------:R-:W3:Y:S02]  /*cc250*/  LDL.LU R154, [R1+0x518] ;  /* 0x00051800019a7983 */ /* 0x000ee40000300800 */
[----:B------:R-:W3:Y:S01]  /*cc260*/  LDL.LU R142, [R1+0x60a4] ;  /* 0x0060a400018e7983 */ /* 0x000ee20000300800 */
[----:B------:R-:W3:Y:S01]  /*cc270*/  LDL.LU R143, [R1+0x60a0] ;  /* 0x0060a000018f7983 */ /* 0x000ee20000300800 */
[----:B--2---:R-:W-:Y:S01]  /*cc280*/  HMMA.1688.F32.TF32 R4, R240, R146, R88 ;  /* 0x00000092f004723c */ /* 0x004fe20000081058 */
[----:B------:R-:W2:Y:S02]  /*cc290*/  LDL.LU R157, [R1+0x524] ;  /* 0x00052400019d7983 */ /* 0x000ea40000300800 */
[----:B------:R-:W2:Y:S01]  /*cc2a0*/  LDL.LU R158, [R1+0x528] ;  /* 0x00052800019e7983 */ /* 0x000ea20000300800 */
[----:B------:R-:W2:Y:S01]  /*cc2b0*/  LDL.LU R159, [R1+0x52c] ;  /* 0x00052c00019f7983 */ /* 0x000ea20000300800 */
[----:B------:R-:W-:Y:S01]  /*cc2c0*/  MOV R98, R114 ;  /* 0x0000007200627202 */ /* 0x000fe20000000f00 */
[----:B------:R-:W-:-:S02]  /*cc2d0*/  IMAD.MOV.U32 R99, RZ, RZ, R115 ;  /* 0x000000ffff637224 */ /* 0x000fc400078e0073 */
[----:B------:R-:W-:Y:S01]  /*cc2e0*/  IMAD.MOV.U32 R92, RZ, RZ, R118 ;  /* 0x000000ffff5c7224 */ /* 0x000fe200078e0076 */
[----:B------:R-:W-:Y:S11]  /*cc2f0*/  MOV R93, R119 ;  /* 0x00000077005d7202 */ /* 0x000ff60000000f00 */
[----:B------:R-:W-:Y:S04]  /*cc300*/  @!UPT UIADD3 URZ, URZ, URZ, URZ ;  /* 0x0000003f3f3ff290 */ /* 0x000fe8000fffe03f */
        /* <DEDUP_REMOVED lines=18> */
[----:B------:R-:W-:-:S02]  /*cc430*/  IMAD.MOV.U32 R94, RZ, RZ, R122 ;  /* 0x000000ffff5e7224 */ /* 0x000fc400078e007a */
[----:B------:R-:W-:Y:S01]  /*cc440*/  IMAD.MOV.U32 R95, RZ, RZ, R123 ;  /* 0x000000ffff5f7224 */ /* 0x000fe200078e007b */
[----:B------:R-:W2:Y:S01]  /*cc450*/  LDL.LU R122, [R1+0x608c] ;  /* 0x00608c00017a7983 */ /* 0x000ea20000300800 */
[----:B------:R-:W2:Y:S01]  /*cc460*/  LDL.LU R123, [R1+0x6088] ;  /* 0x00608800017b7983 */ /* 0x000ea20000300800 */
[----:B------:R-:W-:Y:S01]  /*cc470*/  MOV R88, R126 ;  /* 0x0000007e00587202 */ /* 0x000fe20000000f00 */
[----:B------:R-:W-:Y:S01]  /*cc480*/  IMAD.MOV.U32 R89, RZ, RZ, R127 ;  /* 0x000000ffff597224 */ /* 0x000fe200078e007f */
[----:B------:R-:W2:Y:S01]  /*cc490*/  LDL.LU R126, [R1+0x6084] ;  /* 0x00608400017e7983 */ /* 0x000ea20000300800 */
[----:B------:R-:W2:Y:S02]  /*cc4a0*/  LDL.LU R127, [R1+0x6080] ;  /* 0x00608000017f7983 */ /* 0x000ea40000300800 */
[----:B------:R-:W-:Y:S01]  /*cc4b0*/  IMAD.MOV.U32 R90, RZ, RZ, R130 ;  /* 0x000000ffff5a7224 */ /* 0x000fe200078e0082 */
[----:B------:R-:W-:Y:S01]  /*cc4c0*/  MOV R91, R138 ;  /* 0x0000008a005b7202 */ /* 0x000fe20000000f00 */
[----:B------:R-:W2:Y:S01]  /*cc4d0*/  LDL.LU R130, [R1+0x607c] ;  /* 0x00607c0001827983 */ /* 0x000ea20000300800 */
[----:B------:R-:W2:Y:S01]  /*cc4e0*/  LDL.LU R138, [R1+0x6078] ;  /* 0x00607800018a7983 */ /* 0x000ea20000300800 */
[----:B---3--:R-:W-:Y:S07]  /*cc4f0*/  HMMA.1688.F32.TF32 R4, R240, R142, R84 ;  /* 0x0000008ef004723c */ /* 0x008fee0000081054 */
[----:B------:R-:W-:-:S02]  /*cc500*/  IMAD.MOV.U32 R84, RZ, RZ, R139 ;  /* 0x000000ffff547224 */ /* 0x000fc400078e008b */
[----:B------:R-:W2:Y:S01]  /*cc510*/  LDL.LU R139, [R1+0x6074] ;  /* 0x00607400018b7983 */ /* 0x000ea20000300800 */
[----:B------:R-:W-:Y:S02]  /*cc520*/  IMAD.MOV.U32 R85, RZ, RZ, R134 ;  /* 0x000000ffff557224 */ /* 0x000fe400078e0086 */
[----:B------:R-:W3:Y:S01]  /*cc530*/  LDL.LU R134, [R1+0x6070] ;  /* 0x0060700001867983 */ /* 0x000ee20000300800 */
[----:B------:R-:W-:Y:S02]  /*cc540*/  MOV R86, R135 ;  /* 0x0000008700567202 */ /* 0x000fe40000000f00 */
[----:B------:R-:W3:Y:S01]  /*cc550*/  LDL.LU R135, [R1+0x606c] ;  /* 0x00606c0001877983 */ /* 0x000ee20000300800 */
[----:B------:R-:W-:Y:S02]  /*cc560*/  IMAD.MOV.U32 R87, RZ, RZ, R131 ;  /* 0x000000ffff577224 */ /* 0x000fe400078e0083 */
[----:B------:R-:W3:Y:S06]  /*cc570*/  LDL.LU R131, [R1+0x6068] ;  /* 0x0060680001837983 */ /* 0x000eec0000300800 */
[----:B------:R-:W-:Y:S01]  /*cc580*/  IMAD.MOV.U32 R65, RZ, RZ, R4 ;  /* 0x000000ffff417224 */ /* 0x000fe200078e0004 */
[----:B------:R-:W-:Y:S01]  /*cc590*/  MOV R64, R5 ;  /* 0x0000000500407202 */ /* 0x000fe20000000f00 */
[----:B------:R-:W-:-:S02]  /*cc5a0*/  IMAD.MOV.U32 R61, RZ, RZ, R6 ;  /* 0x000000ffff3d7224 */ /* 0x000fc400078e0006 */
[----:B------:R-:W-:-:S05]  /*cc5b0*/  IMAD.MOV.U32 R60, RZ, RZ, R7 ;  /* 0x000000ffff3c7224 */ /* 0x000fca00078e0007 */
[----:B------:R1:W-:Y:S01]  /*cc5c0*/  STL [R1+0x5c64], R60 ;  /* 0x005c643c01007387 */ /* 0x0003e20000100800 */
[----:B------:R1:W-:Y:S02]  /*cc5d0*/  STL [R1+0x5c60], R61 ;  /* 0x005c603d01007387 */ /* 0x0003e40000100800 */
[----:B------:R1:W-:Y:S02]  /*cc5e0*/  STL [R1+0x5c5c], R64 ;  /* 0x005c5c4001007387 */ /* 0x0003e40000100800 */
[----:B------:R1:W-:Y:S01]  /*cc5f0*/  STL [R1+0x5c58], R65 ;  /* 0x005c584101007387 */ /* 0x0003e20000100800 */
        /* <DEDUP_REMOVED lines=35> */
[----:B------:R-:W-:Y:S01]  /*cc830*/  HMMA.1688.F32.TF32 R4, R240, R118, R88 ;  /* 0x00000076f004723c */ /* 0x000fe20000081058 */
[----:B------:R-:W-:Y:S02]  /*cc840*/  IMAD.MOV.U32 R92, RZ, RZ, R67 ;  /* 0x000000ffff5c7224 */ /* 0x000fe400078e0043 */
[----:B------:R-:W-:Y:S01]  /*cc850*/  IMAD.MOV.U32 R93, RZ, RZ, R66 ;  /* 0x000000ffff5d7224 */ /* 0x000fe200078e0042 */
[----:B------:R-:W-:Y:S01]  /*cc860*/  MOV R94, R54 ;  /* 0x00000036005e7202 */ /* 0x000fe20000000f00 */
[----:B------:R-:W-:-:S02]  /*cc870*/  IMAD.MOV.U32 R95, RZ, RZ, R55 ;  /* 0x000000ffff5f7224 */ /* 0x000fc400078e0037 */
[----:B------:R-:W-:Y:S01]  /*cc880*/  IMAD.MOV.U32 R96, RZ, RZ, R38 ;  /* 0x000000ffff607224 */ /* 0x000fe200078e0026 */
[----:B------:R-:W-:Y:S11]  /*cc890*/  MOV R97, R39 ;  /* 0x0000002700617202 */ /* 0x000ff60000000f00 */
[----:B------:R-:W-:Y:S05]  /*cc8a0*/  @!UPT UIADD3 URZ, URZ, URZ, URZ ;  /* 0x0000003f3f3ff290 */ /* 0x000fea000fffe03f */
[----:B------:R-:W-:Y:S02]  /*cc8b0*/  IMAD.MOV.U32 R36, RZ, RZ, R4 ;  /* 0x000000ffff247224 */ /* 0x000fe400078e0004 */
[----:B------:R-:W-:Y:S01]  /*cc8c0*/  IMAD.MOV.U32 R37, RZ, RZ, R5 ;  /* 0x000000ffff257224 */ /* 0x000fe200078e0005 */
[----:B-1----:R-:W-:Y:S01]  /*cc8d0*/  MOV R40, R6 ;  /* 0x0000000600287202 */ /* 0x002fe20000000f00 */
[----:B------:R-:W-:Y:S02]  /*cc8e0*/  IMAD.MOV.U32 R41, RZ, RZ, R7 ;  /* 0x000000ffff297224 */ /* 0x000fe400078e0007 */
[----:B------:R-:W-:Y:S07]  /*cc8f0*/  HMMA.1688.F32.TF32 R4, R240, R114, R84 ;  /* 0x00000072f004723c */ /* 0x000fee0000081054 */
[----:B------:R-:W-:Y:S01]  /*cc900*/  MOV R84, R58 ;  /* 0x0000003a00547202 */ /* 0x000fe20000000f00 */
[----:B------:R-:W-:Y:S01]  /*cc910*/  IMAD.MOV.U32 R85, RZ, RZ, R59 ;  /* 0x000000ffff557224 */ /* 0x000fe200078e003b */
[----:B------:R-:W2:Y:S01]  /*cc920*/  LDL.LU R58, [R1+0x6064] ;  /* 0x00606400013a7983 */ /* 0x000ea20000300800 */
[----:B------:R-:W3:Y:S02]  /*cc930*/  LDL.LU R59, [R1+0x6060] ;  /* 0x00606000013b7983 */ /* 0x000ee40000300800 */
        /* <DEDUP_REMOVED lines=29> */
[----:B------:R-:W4:Y:S01]  /*ccb10*/  LDL.LU R62, [R1+0x6018] ;  /* 0x00601800013e7983 */ /* 0x000f220000300800 */
[----:B--2---:R-:W-:Y:S01]  /*ccb20*/  MOV R161, R58 ;  /* 0x0000003a00a17202 */ /* 0x004fe20000000f00 */
[----:B---3--:R-:W-:Y:S02]  /*ccb30*/  IMAD.MOV.U32 R160, RZ, RZ, R59 ;  /* 0x000000ffffa07224 */ /* 0x008fe400078e003b */
[----:B------:R-:W2:Y:S01]  /*ccb40*/  LDL.LU R59, [R1+0x6014] ;  /* 0x00601400013b7983 */ /* 0x000ea20000300800 */
[----:B------:R-:W3:Y:S02]  /*ccb50*/  LDL.LU R58, [R1+0x6010] ;  /* 0x00601000013a7983 */ /* 0x000ee40000300800 */
[----:B------:R-:W2:Y:S02]  /*ccb60*/  LDL.LU R31, [R1+0x600c] ;  /* 0x00600c00011f7983 */ /* 0x000ea40000300800 */
[----:B------:R-:W2:Y:S02]  /*ccb70*/  LDL.LU R30, [R1+0x6008] ;  /* 0x00600800011e7983 */ /* 0x000ea40000300800 */
[----:B----4-:R-:W-:Y:S01]  /*ccb80*/  IMAD.MOV.U32 R205, RZ, RZ, R38 ;  /* 0x000000ffffcd7224 */ /* 0x010fe200078e0026 */
[----:B------:R-:W-:-:S02]  /*ccb90*/  MOV R204, R39 ;  /* 0x0000002700cc7202 */ /* 0x000fc40000000f00 */
[----:B------:R-:W4:Y:S01]  /*ccba0*/  LDL.LU R39, [R1+0x6004] ;  /* 0x0060040001277983 */ /* 0x000f220000300800 */
[----:B------:R-:W2:Y:S02]  /*ccbb0*/  LDL.LU R38, [R1+0x6000] ;  /* 0x0060000001267983 */ /* 0x000ea40000300800 */
[----:B------:R-:W-:Y:S01]  /*ccbc0*/  IMAD.MOV.U32 R206, RZ, RZ, R55 ;  /* 0x000000ffffce7224 */ /* 0x000fe200078e0037 */
[----:B------:R-:W-:Y:S01]  /*ccbd0*/  MOV R207, R54 ;  /* 0x0000003600cf7202 */ /* 0x000fe20000000f00 */
[----:B------:R-:W3:Y:S01]  /*ccbe0*/  LDL.LU R55, [R1+0x5ffc] ;  /* 0x005ffc0001377983 */ /* 0x000ee20000300800 */
[----:B------:R-:W3:Y:S02]  /*ccbf0*/  LDL.LU R54, [R1+0x5ff8] ;  /* 0x005ff80001367983 */ /* 0x000ee40000300800 */
[----:B------:R-:W-:Y:S02]  /*ccc00*/  IMAD.MOV.U32 R208, RZ, RZ, R51 ;  /* 0x000000ffffd07224 */ /* 0x000fe400078e0033 */
[----:B------:R-:W-:Y:S01]  /*ccc10*/  IMAD.MOV.U32 R209, RZ, RZ, R50 ;  /* 0x000000ffffd17224 */ /* 0x000fe200078e0032 */
[----:B------:R-:W3:Y:S01]  /*ccc20*/  LDL.LU R51, [R1+0x5ff4] ;  /* 0x005ff40001337983 */ /* 0x000ee20000300800 */
[----:B------:R-:W3:Y:S01]  /*ccc30*/  LDL.LU R50, [R1+0x5ff0] ;  /* 0x005ff00001327983 */ /* 0x000ee20000300800 */
[----:B------:R-:W-:Y:S01]  /*ccc40*/  MOV R210, R47 ;  /* 0x0000002f00d27202 */ /* 0x000fe20000000f00 */
[----:B------:R-:W-:Y:S01]  /*ccc50*/  IMAD.MOV.U32 R211, RZ, RZ, R46 ;  /* 0x000000ffffd37224 */ /* 0x000fe200078e002e */
[----:B------:R-:W3:Y:S01]  /*ccc60*/  LDL.LU R47, [R1+0x5fec] ;  /* 0x005fec00012f7983 */ /* 0x000ee20000300800 */
[----:B------:R-:W3:Y:S02]  /*ccc70*/  LDL.LU R46, [R1+0x5fe8] ;  /* 0x005fe800012e7983 */ /* 0x000ee40000300800 */
[----:B------:R-:W-:Y:S01]  /*ccc80*/  IMAD.MOV.U32 R212, RZ, RZ, R43 ;  /* 0x000000ffffd47224 */ /* 0x000fe200078e002b */
[----:B------:R-:W-:Y:S01]  /*ccc90*/  MOV R213, R42 ;  /* 0x0000002a00d57202 */ /* 0x000fe20000000f00 */
[----:B------:R-:W3:Y:S01]  /*ccca0*/  LDL.LU R43, [R1+0x5fe4] ;  /* 0x005fe400012b7983 */ /* 0x000ee20000300800 */
[----:B------:R-:W3:Y:S02]  /*cccb0*/  LDL.LU R42, [R1+0x5fe0] ;  /* 0x005fe000012a7983 */ /* 0x000ee40000300800 */
[----:B------:R-:W-:-:S02]  /*cccc0*/  IMAD.MOV.U32 R214, RZ, RZ, R35 ;  /* 0x000000ffffd67224 */ /* 0x000fc400078e0023 */
[----:B------:R-:W-:Y:S01]  /*cccd0*/  IMAD.MOV.U32 R215, RZ, RZ, R34 ;  /* 0x000000ffffd77224 */ /* 0x000fe200078e0022 */
[----:B------:R-:W3:Y:S01]  /*ccce0*/  LDL.LU R35, [R1+0x5fdc] ;  /* 0x005fdc0001237983 */ /* 0x000ee20000300800 */
[----:B------:R-:W3:Y:S02]  /*cccf0*/  LDL.LU R34, [R1+0x5fd8] ;  /* 0x005fd80001227983 */ /* 0x000ee40000300800 */
[----:B------:R-:W3:Y:S02]  /*ccd00*/  LDL.LU R168, [R1+0xf0] ;  /* 0x0000f00001a87983 */ /* 0x000ee40000300800 */
[----:B------:R-:W3:Y:S01]  /*ccd10*/  LDL.LU R169, [R1+0xf4] ;  /* 0x0000f40001a97983 */ /* 0x000ee20000300800 */
[----:B------:R-:W3:Y:S01]  /*ccd20*/  LDL.LU R170, [R1+0xf8] ;  /* 0x0000f80001aa7983 */ /* 0x000ee20000300800 */
[----:B------:R-:W3:Y:S02]  /*ccd30*/  LDL.LU R171, [R1+0xfc] ;  /* 0x0000fc0001ab7983 */ /* 0x000ee40000300800 */
[----:B----4-:R-:W-:Y:S01]  /*ccd40*/  IMAD.MOV.U32 R221, RZ, RZ, R39 ;  /* 0x000000ffffdd7224 */ /* 0x010fe200078e0027 */
[----:B--2---:R-:W-:-:S02]  /*ccd50*/  MOV R220, R38 ;  /* 0x0000002600dc7202 */ /* 0x004fc40000000f00 */
[----:B------:R-:W2:Y:S01]  /*ccd60*/  LDL.LU R38, [R1+0x5fd4] ;  /* 0x005fd40001267983 */ /* 0x000ea20000300800 */
[----:B------:R-:W4:Y:S02]  /*ccd70*/  LDL.LU R39, [R1+0x5fd0] ;  /* 0x005fd00001277983 */ /* 0x000f240000300800 */
[----:B------:R-:W-:Y:S01]  /*ccd80*/  IMAD.MOV.U32 R222, RZ, RZ, R30 ;  /* 0x000000ffffde7224 */ /* 0x000fe200078e001e */
[----:B------:R-:W-:Y:S01]  /*ccd90*/  MOV R223, R31 ;  /* 0x0000001f00df7202 */ /* 0x000fe20000000f00 */
[----:B------:R-:W4:Y:S01]  /*ccda0*/  LDL.LU R30, [R1+0x5fcc] ;  /* 0x005fcc00011e7983 */ /* 0x000f220000300800 */
[----:B------:R-:W4:Y:S01]  /*ccdb0*/  LDL.LU R31, [R1+0x5fc8] ;  /* 0x005fc800011f7983 */ /* 0x000f220000300800 */
[----:B---3--:R-:W-:Y:S01]  /*ccdc0*/  MOV R224, R50 ;  /* 0x0000003200e07202 */ /* 0x008fe20000000f00 */
[----:B------:R-:W-:Y:S02]  /*ccdd0*/  IMAD.MOV.U32 R225, RZ, RZ, R51 ;  /* 0x000000ffffe17224 */ /* 0x000fe400078e0033 */
[----:B------:R-:W-:-:S02]  /*ccde0*/  IMAD.MOV.U32 R231, RZ, RZ, R47 ;  /* 0x000000ffffe77224 */ /* 0x000fc400078e002f */
[----:B------:R-:W-:Y:S01]  /*ccdf0*/  IMAD.MOV.U32 R230, RZ, RZ, R46 ;  /* 0x000000ffffe67224 */ /* 0x000fe200078e002e */
[----:B------:R-:W-:Y:S01]  /*cce00*/  MOV R229, R43 ;  /* 0x0000002b00e57202 */ /* 0x000fe20000000f00 */
[----:B------:R-:W-:Y:S02]  /*cce10*/  IMAD.MOV.U32 R228, RZ, RZ, R42 ;  /* 0x000000ffffe47224 */ /* 0x000fe400078e002a */
[----:B------:R-:W-:Y:S02]  /*cce20*/  IMAD.MOV.U32 R233, RZ, RZ, R35 ;  /* 0x000000ffffe97224 */ /* 0x000fe400078e0023 */
[----:B------:R-:W-:Y:S02]  /*cce30*/  IMAD.MOV.U32 R232, RZ, RZ, R34 ;  /* 0x000000ffffe87224 */ /* 0x000fe400078e0022 */
[----:B------:R-:W3:Y:S01]  /*cce40*/  LDL.LU R34, [R1+0x5fc4] ;  /* 0x005fc40001227983 */ /* 0x000ee20000300800 */
[----:B------:R-:W3:Y:S02]  /*cce50*/  LDL.LU R35, [R1+0x5fc0] ;  /* 0x005fc00001237983 */ /* 0x000ee40000300800 */
        /* <DEDUP_REMOVED lines=18> */
[----:B--2---:R-:W-:Y:S01]  /*ccf80*/  MOV R234, R38 ;  /* 0x0000002600ea7202 */ /* 0x004fe20000000f00 */
[----:B----4-:R-:W-:Y:S01]  /*ccf90*/  IMAD.MOV.U32 R235, RZ, RZ, R39 ;  /* 0x000000ffffeb7224 */ /* 0x010fe200078e0027 */
[----:B------:R-:W2:Y:S01]  /*ccfa0*/  LDL.LU R38, [R1+0x5fbc] ;  /* 0x005fbc0001267983 */ /* 0x000ea20000300800 */
[----:B------:R-:W2:Y:S02]  /*ccfb0*/  LDL.LU R39, [R1+0x5fb8] ;  /* 0x005fb80001277983 */ /* 0x000ea40000300800 */
        /* <DEDUP_REMOVED lines=19> */
[----:B------:R-:W4:Y:S02]  /*cd0f0*/  LDL.LU R75, [R1+0x5f68] ;  /* 0x005f6800014b7983 */ /* 0x000f240000300800 */
[----:B------:R-:W4:Y:S02]  /*cd100*/  LDL.LU R106, [R1+0x5f64] ;  /* 0x005f6400016a7983 */ /* 0x000f240000300800 */
[----:B------:R-:W4:Y:S01]  /*cd110*/  LDL.LU R107, [R1+0x5f60] ;  /* 0x005f6000016b7983 */ /* 0x000f220000300800 */
[----:B------:R-:W4:Y:S01]  /*cd120*/  LDL.LU R102, [R1+0x5f5c] ;  /* 0x005f5c0001667983 */ /* 0x000f220000300800 */
[----:B------:R-:W4:Y:S02]  /*cd130*/  LDL.LU R103, [R1+0x5f58] ;  /* 0x005f580001677983 */ /* 0x000f240000300800 */
[----:B------:R-:W-:Y:S01]  /*cd140*/  IMAD.MOV.U32 R20, RZ, RZ, R4 ;  /* 0x000000ffff147224 */ /* 0x000fe200078e0004 */
[----:B------:R-:W-:Y:S01]  /*cd150*/  MOV R21, R5 ;  /* 0x0000000500157202 */ /* 0x000fe20000000f00 */
[----:B------:R-:W-:-:S02]  /*cd160*/  IMAD.MOV.U32 R24, RZ, RZ, R6 ;  /* 0x000000ffff187224 */ /* 0x000fc400078e0006 */
[----:B------:R-:W-:Y:S01]  /*cd170*/  IMAD.MOV.U32 R25, RZ, RZ, R7 ;  /* 0x000000ffff197224 */ /* 0x000fe200078e0007 */
[----:B------:R-:W4:Y:S01]  /*cd180*/  LDL R250, [R1+0x1b04] ;  /* 0x001b040001fa7983 */ /* 0x000f220000100800 */
[C---:B---3--:R-:W-:Y:S08]  /*cd190*/  HMMA.1688.F32.TF32 R148, R240.reuse, R34, R148 ;  /* 0x00000022f094723c */ /* 0x048ff00000081094 */
        /* <DEDUP_REMOVED lines=11> */
[----:B------:R-:W-:Y:S02]  /*cd250*/  IMAD.MOV.U32 R53, RZ, RZ, R5 ;  /* 0x000000ffff357224 */ /* 0x000fe400078e0005 */
[----:B------:R-:W-:Y:S01]  /*cd260*/  IMAD.MOV.U32 R56, RZ, RZ, R6 ;  /* 0x000000ffff387224 */ /* 0x000fe200078e0006 */
[----:B------:R-:W-:Y:S02]  /*cd270*/  MOV R57, R7 ;  /* 0x0000000700397202 */ /* 0x000fe40000000f00 */
[C---:B------:R-:W-:Y:S08]  /*cd280*/  HMMA.1688.F32.TF32 R4, R240.reuse, R102, R228 ;  /* 0x00000066f004723c */ /* 0x040ff000000810e4 */
[C---:B------:R-:W-:Y:S11]  /*cd290*/  HMMA.1688.F32.TF32 R164, R240.reuse, R70, R220 ;  /* 0x00000046f0a4723c */ /* 0x040ff600000810dc */
[----:B------:R-:W-:Y:S05]  /*cd2a0*/  @!UPT UIADD3 URZ, URZ, URZ, URZ ;  /* 0x0000003f3f3ff290 */ /* 0x000fea000fffe03f */
[----:B------:R-:W-:Y:S02]  /*cd2b0*/  IMAD.MOV.U32 R60, RZ, RZ, R4 ;  /* 0x000000ffff3c7224 */ /* 0x000fe400078e0004 */
[----:B------:R-:W-:Y:S01]  /*cd2c0*/  IMAD.MOV.U32 R61, RZ, RZ, R5 ;  /* 0x000000ffff3d7224 */ /* 0x000fe200078e0005 */
[----:B------:R-:W-:Y:S01]  /*cd2d0*/  MOV R64, R6 ;  /* 0x0000000600407202 */ /* 0x000fe20000000f00 */
[----:B------:R-:W-:Y:S02]  /*cd2e0*/  IMAD.MOV.U32 R65, RZ, RZ, R7 ;  /* 0x000000ffff417224 */ /* 0x000fe400078e0007 */
[C---:B------:R-:W-:Y:S08]  /*cd2f0*/  HMMA.1688.F32.TF32 R4, R240.reuse, R74, R224 ;  /* 0x0000004af004723c */ /* 0x040ff000000810e0 */
[C---:B------:R-:W-:Y:S11]  /*cd300*/  HMMA.1688.F32.TF32 R8, R240.reuse, R66, R216 ;  /* 0x00000042f008723c */ /* 0x040ff600000810d8 */
        /* <DEDUP_REMOVED lines=9> */
[C---:B--2---:R-:W-:Y:S07]  /*cd3a0*/  HMMA.1688.F32.TF32 R8, R240.reuse, R54, R204 ;  /* 0x00000036f008723c */ /* 0x044fee00000810cc */
        /* <DEDUP_REMOVED lines=13> */
[----:B------:R-:W-:Y:S07]  /*cd480*/  STL.64 [R1+0x1468], R162 ;  /* 0x001468a201007387 */ /* 0x000fee0000100a00 */
[----:B------:R-:W-:Y:S02]  /*cd490*/  STL.64 [R1+0x1450], R8 ;  /* 0x0014500801007387 */ /* 0x000fe40000100a00 */
[----:B------:R1:W-:Y:S02]  /*cd4a0*/  STL.64 [R1+0x1458], R10 ;  /* 0x0014580a01007387 */ /* 0x0003e40000100a00 */
[----:B-1----:R-:W-:Y:S01]  /*cd4b0*/  HMMA.1688.F32.TF32 R8, R240, R30, R96 ;  /* 0x0000001ef008723c */ /* 0x002fe20000081060 */
[----:B------:R-:W-:Y:S04]  /*cd4c0*/  LDS R240, [R0+0x8b080] ;  /* 0x08b0800000f07984 */ /* 0x000fe80000000800 */
[----:B------:R-:W-:Y:S04]  /*cd4d0*/  LDS R242, [R0+0x8b880] ;  /* 0x08b8800000f27984 */ /* 0x000fe80000000800 */
[----:B------:R-:W-:Y:S04]  /*cd4e0*/  LDS R241, [R250+0x8b080] ;  /* 0x08b08000faf17984 */ /* 0x000fe80000000800 */
[----:B------:R-:W2:Y:S04]  /*cd4f0*/  LDS R243, [R250+0x8b880] ;  /* 0x08b88000faf37984 */ /* 0x000ea80000000800 */
[----:B------:R-:W-:Y:S01]  /*cd500*/  STL.64 [R1+0x1440], R4 ;  /* 0x0014400401007387 */ /* 0x000fe20000100a00 */
[----:B------:R2:W-:Y:S02]  /*cd510*/  STL.64 [R1+0x1448], R6 ;  /* 0x0014480601007387 */ /* 0x0005e40000100a00 */
[C---:B--2---:R-:W-:Y:S01]  /*cd520*/  HMMA.1688.F32.TF32 R4, R236.reuse, R26, R92 ;  /* 0x0000001aec04723c */ /* 0x044fe2000008105c */
[----:B------:R-:W-:Y:S01]  /*cd530*/  STL.64 [R1+0x1430], R148 ;  /* 0x0014309401007387 */ /* 0x000fe20000100a00 */
[----:B------:R-:W-:Y:S03]  /*cd540*/  STL.64 [R1+0x1438], R150 ;  /* 0x0014389601007387 */ /* 0x000fe60000100a00 */
[----:B------:R-:W-:Y:S01]  /*cd550*/  STL.64 [R1+0x1420], R8 ;  /* 0x0014200801007387 */ /* 0x000fe20000100a00 */
[----:B------:R2:W-:Y:S02]  /*cd560*/  STL.64 [R1+0x1428], R10 ;  /* 0x0014280a01007387 */ /* 0x0005e40000100a00 */
[C---:B--2---:R-:W-:Y:S11]  /*cd570*/  HMMA.1688.F32.TF32 R8, R236.reuse, R22, R88 ;  /* 0x00000016ec08723c */ /* 0x044ff60000081058 */
[----:B------:R-:W-:Y:S04]  /*cd580*/  @!UPT UIADD3 URZ, URZ, URZ, URZ ;  /* 0x0000003f3f3ff290 */ /* 0x000fe8000fffe03f */
[----:B------:R-:W-:Y:S01]  /*cd590*/  STL.64 [R1+0x1410], R4 ;  /* 0x0014100401007387 */ /* 0x000fe20000100a00 */
[----:B------:R2:W-:Y:S02]  /*cd5a0*/  STL.64 [R1+0x1418], R6 ;  /* 0x0014180601007387 */ /* 0x0005e40000100a00 */
[C---:B--2---:R-:W-:Y:S01]  /*cd5b0*/  HMMA.1688.F32.TF32 R4, R236.reuse, R18, R84 ;  /* 0x00000012ec04723c */ /* 0x044fe20000081054 */
[----:B------:R-:W2:Y:S04]  /*cd5c0*/  LDL.LU R84, [R1+0x110] ;  /* 0x0001100001547983 */ /* 0x000ea80000300800 */
        /* <DEDUP_REMOVED lines=88> */
[----:B--2---:R-:W2:Y:S03]  /*cdb50*/  LDL.LU R4, [R1+0x490] ;  /* 0x0004900001047983 */ /* 0x004ea60000300800 */
[----:B------:R-:W2:Y:S01]  /*cdb60*/  LDL.LU R5, [R1+0x494] ;  /* 0x0004940001057983 */ /* 0x000ea20000300800 */
[----:B---3--:R-:W2:Y:S03]  /*cdb70*/  LDL.LU R6, [R1+0x498] ;  /* 0x0004980001067983 */ /* 0x008ea60000300800 */
        /* <DEDUP_REMOVED lines=29> */
[----:B------:R-:W-:Y:S02]  /*cdd50*/  STL.64 [R1+0x5f30], R18 ;  /* 0x005f301201007387 */ /* 0x000fe40000100a00 */
[----:B------:R1:W-:Y:S02]  /*cdd60*/  STL.64 [R1+0x5f28], R16 ;  /* 0x005f281001007387 */ /* 0x0003e40000100a00 */
[----:B-1----:R-:W2:Y:S01]  /*cdd70*/  LDL.LU R16, [R1+0x480] ;  /* 0x0004800001107983 */ /* 0x002ea20000300800 */
[----:B------:R-:W2:Y:S02]  /*cdd80*/  LDL.LU R17, [R1+0x484] ;  /* 0x0004840001117983 */ /* 0x000ea40000300800 */
[----:B------:R-:W2:Y:S02]  /*cdd90*/  LDL.LU R18, [R1+0x488] ;  /* 0x0004880001127983 */ /* 0x000ea40000300800 */
[----:B------:R-:W2:Y:S01]  /*cdda0*/  LDL.LU R19, [R1+0x48c] ;  /* 0x00048c0001137983 */ /* 0x000ea20000300800 */
[C---:B---3--:R-:W-:Y:S11]  /*cddb0*/  HMMA.1688.F32.TF32 R8, R236.reuse, R14, R8 ;  /* 0x0000000eec08723c */ /* 0x048ff60000081008 */
[----:B------:R-:W-:Y:S11]  /*cddc0*/  @!UPT UIADD3 URZ, URZ, URZ, URZ ;  /* 0x0000003f3f3ff290 */ /* 0x000ff6000fffe03f */
[----:B------:R-:W-:Y:S01]  /*cddd0*/  @!UPT UIADD3 URZ, URZ, URZ, URZ ;  /* 0x0000003f3f3ff290 */ /* 0x000fe2000fffe03f */
[----:B------:R-:W-:Y:S01]  /*cdde0*/  STL.64 [R1+0x13e0], R8 ;  /* 0x0013e00801007387 */ /* 0x000fe20000100a00 */
[----:B------:R1:W-:Y:S03]  /*cddf0*/  STL.64 [R1+0x13e8], R10 ;  /* 0x0013e80a01007387 */ /* 0x0003e60000100a00 */
[----:B-1----:R-:W2:Y:S01]  /*cde00*/  LDL.LU.64 R10, [R1+0x5f50] ;  /* 0x005f5000010a7983 */ /* 0x002ea20000300a00 */
[----:B------:R-:W3:Y:S01]  /*cde10*/  LDL.LU.64 R8, [R1+0x5f48] ;  /* 0x005f480001087983 */ /* 0x000ee20000300a00 */
[C---:B--2---:R-:W-:Y:S11]  /*cde20*/  HMMA.1688.F32.TF32 R4, R236.reuse, R10, R4 ;  /* 0x0000000aec04723c */ /* 0x044ff60000081004 */
[----:B------:R-:W-:Y:S11]  /*cde30*/  @!UPT UIADD3 URZ, URZ, URZ, URZ ;  /* 0x0000003f3f3ff290 */ /* 0x000ff6000fffe03f */
[----:B------:R-:W-:Y:S01]  /*cde40*/  @!UPT UIADD3 URZ, URZ, URZ, URZ ;  /* 0x0000003f3f3ff290 */ /* 0x000fe2000fffe03f */
[----:B------:R-:W-:Y:S01]  /*cde50*/  STL.64 [R1+0x13d0], R4 ;  /* 0x0013d00401007387 */ /* 0x000fe20000100a00 */
[----:B------:R1:W-:Y:S03]  /*cde60*/  STL.64 [R1+0x13d8], R6 ;  /* 0x0013d80601007387 */ /* 0x0003e60000100a00 */
[----:B-1----:R-:W2:Y:S01]  /*cde70*/  LDL.LU.64 R6, [R1+0x5f40] ;  /* 0x005f400001067983 */ /* 0x002ea20000300a00 */
[C---:B----4-:R-:W-:Y:S01]  /*cde80*/  HMMA.1688.F32.TF32 R244, R236.reuse, R78, R244 ;  /* 0x0000004eecf4723c */ /* 0x050fe200000810f4 */
[----:B------:R-:W4:Y:S07]  /*cde90*/  LDL.LU.64 R4, [R1+0x5f38] ;  /* 0x005f380001047983 */ /* 0x000f2e0000300a00 */
        /* <DEDUP_REMOVED lines=11> */
[----:B------:R1:W-:Y:S02]  /*cdf50*/  STL.64 [R1+0x13c8], R18 ;  /* 0x0013c81201007387 */ /* 0x0003e40000100a00 */
[C---:B-1----:R-:W-:Y:S01]  /*cdf60*/  HMMA.1688.F32.TF32 R16, R236.reuse, R146, R176 ;  /* 0x00000092ec10723c */ /* 0x042fe200000810b0 */
[----:B------:R-:W-:Y:S01]  /*cdf70*/  STL.64 [R1+0x13b0], R244 ;  /* 0x0013b0f401007387 */ /* 0x000fe20000100a00 */
[----:B------:R-:W-:Y:S06]  /*cdf80*/  STL.64 [R1+0x13b8], R246 ;  /* 0x0013b8f601007387 */ /* 0x000fec0000100a00 */
[C---:B------:R-:W-:Y:S01]  /*cdf90*/  HMMA.1688.F32.TF32 R176, R236.reuse, R142, R180 ;  /* 0x0000008eecb0723c */ /* 0x040fe200000810b4 */
[----:B------:R-:W-:Y:S01]  /*cdfa0*/  STL.64 [R1+0x13a0], R172 ;  /* 0x0013a0ac01007387 */ /* 0x000fe20000100a00 */
[----:B------:R1:W-:Y:S06]  /*cdfb0*/  STL.64 [R1+0x13a8], R174 ;  /* 0x0013a8ae01007387 */ /* 0x0003ec0000100a00 */
        /* <DEDUP_REMOVED lines=8> */
[C---:B-1----:R-:W-:Y:S06]  /*ce040*/  HMMA.1688.F32.TF32 R172, R236.reuse, R126, R188 ;  /* 0x0000007eecac723c */ /* 0x042fec00000810bc */
[----:B------:R-:W-:Y:S01]  /*ce050*/  STL.64 [R1+0x1360], R16 ;  /* 0x0013601001007387 */ /* 0x000fe20000100a00 */
[----:B------:R1:W-:Y:S02]  /*ce060*/  STL.64 [R1+0x1368], R18 ;  /* 0x0013681201007387 */ /* 0x0003e40000100a00 */
[C---:B-1----:R-:W-:Y:S01]  /*ce070*/  HMMA.1688.F32.TF32 R16, R236.reuse, R122, R184 ;  /* 0x0000007aec10723c */ /* 0x042fe200000810b8 */
[----:B------:R-:W-:Y:S01]  /*ce080*/  STL.64 [R1+0x1350], R164 ;  /* 0x001350a401007387 */ /* 0x000fe20000100a00 */
[----:B------:R1:W-:Y:S11]  /*ce090*/  STL.64 [R1+0x1358], R166 ;  /* 0x001358a601007387 */ /* 0x0003f60000100a00 */
[----:B------:R-:W-:Y:S01]  /*ce0a0*/  @!UPT UIADD3 URZ, URZ, URZ, URZ ;  /* 0x0000003f3f3ff290 */ /* 0x000fe2000fffe03f */
[----:B------:R-:W-:Y:S02]  /*ce0b0*/  STL.64 [R1+0x1340], R172 ;  /* 0x001340ac01007387 */ /* 0x000fe40000100a00 */
[----:B------:R-:W-:Y:S01]  /*ce0c0*/  STL.64 [R1+0x1348], R174 ;  /* 0x001348ae01007387 */ /* 0x000fe20000100a00 */
        /* <DEDUP_REMOVED lines=26> */
[----:B------:R-:W-:Y:S01]  /*ce270*/  STL.64 [R1+0x12b8], R170 ;  /* 0x0012b8aa01007387 */ /* 0x000fe20000100a00 */
[C---:B-1----:R-:W-:Y:S05]  /*ce280*/  HMMA.1688.F32.TF32 R164, R236.reuse, R58, R200 ;  /* 0x0000003aeca4723c */ /* 0x042fea00000810c8 */
[----:B------:R-:W-:Y:S01]  /*ce290*/  STL.64 [R1+0x12a0], R16 ;  /* 0x0012a01001007387 */ /* 0x000fe20000100a00 */
[----:B------:R1:W-:Y:S02]  /*ce2a0*/  STL.64 [R1+0x12a8], R18 ;  /* 0x0012a81201007387 */ /* 0x0003e40000100a00 */
[C---:B-1----:R-:W-:Y:S11]  /*ce2b0*/  HMMA.1688.F32.TF32 R16, R236.reuse, R50, R156 ;  /* 0x00000032ec10723c */ /* 0x042ff6000008109c */
[----:B------:R-:W-:Y:S04]  /*ce2c0*/  @!UPT UIADD3 URZ, URZ, URZ, URZ ;  /* 0x0000003f3f3ff290 */ /* 0x000fe8000fffe03f */
[----:B------:R-:W-:Y:S01]  /*ce2d0*/  STL.64 [R1+0x1280], R164 ;  /* 0x001280a401007387 */ /* 0x000fe20000100a00 */
[----:B------:R-:W-:Y:S02]  /*ce2e0*/  STL.64 [R1+0x1288], R166 ;  /* 0x001288a601007387 */ /* 0x000fe40000100a00 */
[----:B------:R-:W-:Y:S02]  /*ce2f0*/  STL.64 [R1+0x1270], R160 ;  /* 0x001270a001007387 */ /* 0x000fe40000100a00 */
[----:B------:R-:W-:Y:S03]  /*ce300*/  STL.64 [R1+0x1278], R162 ;  /* 0x001278a201007387 */ /* 0x000fe60000100a00 */
[----:B------:R-:W-:Y:S01]  /*ce310*/  STL.64 [R1+0x1260], R16 ;  /* 0x0012601001007387 */ /* 0x000fe20000100a00 */
[----:B------:R1:W-:Y:S02]  /*ce320*/  STL.64 [R1+0x1268], R18 ;  /* 0x0012681201007387 */ /* 0x0003e40000100a00 */
[----:B-1----:R-:W-:Y:S01]  /*ce330*/  HMMA.1688.F32.TF32 R16, R236, R38, R96 ;  /* 0x00000026ec10723c */ /* 0x002fe20000081060 */
        /* <DEDUP_REMOVED lines=13> */
[----:B------:R-:W2:Y:S02]  /*ce410*/  LDL.LU R244, [R1+0x1a0] ;  /* 0x0001a00001f47983 */ /* 0x000ea40000300800 */
[----:B------:R1:W-:Y:S01]  /*ce420*/  STL.64 [R1+0x970], R88 ;  /* 0x0009705801007387 */ /* 0x0003e20000100a00 */
[----:B------:R1:W-:Y:S11]  /*ce430*/  STL.64 [R1+0x978], R90 ;  /* 0x0009785a01007387 */ /* 0x0003f60000100a00 */
[----:B------:R-:W-:Y:S05]  /*ce440*/  @!UPT UIADD3 URZ, URZ, URZ, URZ ;  /* 0x0000003f3f3ff290 */ /* 0x000fea000fffe03f */
[----:B------:R3:W-:Y:S01]  /*ce450*/  STL.64 [R1+0x960], R16 ;  /* 0x0009601001007387 */ /* 0x0007e20000100a00 */
[----:B------:R3:W-:Y:S02]  /*ce460*/  STL.64 [R1+0x968], R18 ;  /* 0x0009681201007387 */ /* 0x0007e40000100a00 */
        /* <DEDUP_REMOVED lines=79> */
[----:B---3--:R-:W3:Y:S02]  /*ce960*/  LDL.LU R16, [R1+0x350] ;  /* 0x0003500001107983 */ /* 0x008ee40000300800 */
        /* <DEDUP_REMOVED lines=31> */
[C---:B---3--:R-:W-:Y:S11]  /*ceb60*/  HMMA.1688.F32.TF32 R16, R240.reuse, R22, R16 ;  /* 0x00000016f010723c */ /* 0x048ff60000081010 */
[----:B------:R-:W-:Y:S11]  /*ceb70*/  @!UPT UIADD3 URZ, URZ, URZ, URZ ;  /* 0x0000003f3f3ff290 */ /* 0x000ff6000fffe03f */
[----:B------:R-:W-:Y:S01]  /*ceb80*/  @!UPT UIADD3 URZ, URZ, URZ, URZ ;  /* 0x0000003f3f3ff290 */ /* 0x000fe2000fffe03f */
[----:B------:R-:W-:Y:S01]  /*ceb90*/  STL.64 [R1+0x950], R16 ;  /* 0x0009501001007387 */ /* 0x000fe20000100a00 */
[----:B------:R1:W-:Y:S03]  /*ceba0*/  STL.64 [R1+0x958], R18 ;  /* 0x0009581201007387 */ /* 0x0003e60000100a00 */
[----:B-1----:R-:W3:Y:S01]  /*cebb0*/  LDL.LU.64 R18, [R1+0x5f30] ;  /* 0x005f300001127983 */ /* 0x002ee20000300a00 */
[C---:B--2---:R-:W-:Y:S08]  /*cebc0*/  HMMA.1688.F32.TF32 R176, R240.reuse, R14, R176 ;  /* 0x0000000ef0b0723c */ /* 0x044ff000000810b0 */
[C---:B------:R-:W-:Y:S08]  /*cebd0*/  HMMA.1688.F32.TF32 R172, R240.reuse, R10, R172 ;  /* 0x0000000af0ac723c */ /* 0x040ff000000810ac */
[C---:B------:R-:W-:Y:S08]  /*cebe0*/  HMMA.1688.F32.TF32 R196, R240.reuse, R6, R196 ;  /* 0x00000006f0c4723c */ /* 0x040ff000000810c4 */
[C---:B------:R-:W-:Y:S08]  /*cebf0*/  HMMA.1688.F32.TF32 R192, R240.reuse, R78, R192 ;  /* 0x0000004ef0c0723c */ /* 0x040ff000000810c0 */
[C---:B------:R-:W-:Y:S01]  /*cec00*/  HMMA.1688.F32.TF32 R164, R240.reuse, R82, R164 ;  /* 0x00000052f0a4723c */ /* 0x040fe200000810a4 */
[----:B------:R-:W2:Y:S07]  /*cec10*/  LDL.LU.64 R16, [R1+0x5f28] ;  /* 0x005f280001107983 */ /* 0x000eae0000300a00 */
        /* <DEDUP_REMOVED lines=20> */
[C---:B---3--:R-:W-:Y:S11]  /*ced60*/  HMMA.1688.F32.TF32 R180, R240.reuse, R18, R180 ;  /* 0x00000012f0b4723c */ /* 0x048ff600000810b4 */
[----:B------:R-:W-:Y:S11]  /*ced70*/  @!UPT UIADD3 URZ, URZ, URZ, URZ ;  /* 0x0000003f3f3ff290 */ /* 0x000ff6000fffe03f */
[----:B------:R-:W-:Y:S01]  /*ced80*/  @!UPT UIADD3 URZ, URZ, URZ, URZ ;  /* 0x0000003f3f3ff290 */ /* 0x000fe2000fffe03f */
[----:B------:R-:W-:Y:S01]  /*ced90*/  STL.64 [R1+0x940], R180 ;  /* 0x000940b401007387 */ /* 0x000fe20000100a00 */
[----:B------:R1:W-:Y:S03]  /*ceda0*/  STL.64 [R1+0x948], R182 ;  /* 0x000948b601007387 */ /* 0x0003e60000100a00 */
[----:B-1----:R-:W3:Y:S01]  /*cedb0*/  LDL.LU.64 R182, [R1+0x5f20] ;  /* 0x005f200001b67983 */ /* 0x002ee20000300a00 */
        /* <DEDUP_REMOVED lines=99> */
[----:B-1----:R-:W3:Y:S01]  /*cf3f0*/  LDL.LU.64 R86, [R1+0x5d90] ;  /* 0x005d900001567983 */ /* 0x002ee20000300a00 */
[----:B------:R-:W3:Y:S01]  /*cf400*/  LDL.LU.64 R84, [R1+0x5d88] ;  /* 0x005d880001547983 */ /* 0x000ee20000300a00 */
[C---:B------:R-:W-:Y:S11]  /*cf410*/  HMMA.1688.F32.TF32 R244, R240.reuse, R42, R244 ;  /* 0x0000002af0f4723c */ /* 0x040ff600000810f4 */
[----:B------:R-:W-:Y:S11]  /*cf420*/  @!UPT UIADD3 URZ, URZ, URZ, URZ ;  /* 0x0000003f3f3ff290 */ /* 0x000ff6000fffe03f */
[----:B------:R-:W-:Y:S01]  /*cf430*/  @!UPT UIADD3 URZ, URZ, URZ, URZ ;  /* 0x0000003f3f3ff290 */ /* 0x000fe2000fffe03f */
[----:B------:R-:W-:Y:S01]  /*cf440*/  STL.64 [R1+0x7a0], R244 ;  /* 0x0007a0f401007387 */ /* 0x000fe20000100a00 */
[----:B------:R3:W-:Y:S01]  /*cf450*/  STL.64 [R1+0x7a8], R246 ;  /* 0x0007a8f601007387 */ /* 0x0007e20000100a00 */
[C---:B--2---:R-:W-:Y:S08]  /*cf460*/  HMMA.1688.F32.TF32 R92, R240.reuse, R30, R92 ;  /* 0x0000001ef05c723c */ /* 0x044ff0000008105c */
[C---:B---3--:R-:W-:Y:S08]  /*cf470*/  HMMA.1688.F32.TF32 R244, R240.reuse, R38, R84 ;  /* 0x00000026f0f4723c */ /* 0x048ff00000081054 */
[----:B------:R-:W-:Y:S08]  /*cf480*/  HMMA.1688.F32.TF32 R84, R240, R34, R88 ;  /* 0x00000022f054723c */ /* 0x000ff00000081058 */
[----:B------:R-:W-:Y:S07]  /*cf490*/  HMMA.1688.F32.TF32 R88, R236, R26, R96 ;  /* 0x0000001aec58723c */ /* 0x000fee0000081060 */
[----:B------:R1:W-:Y:S01]  /*cf4a0*/  STL.64 [R1+0x790], R244 ;  /* 0x000790f401007387 */ /* 0x0003e20000100a00 */
[----:B------:R-:W-:Y:S07]  /*cf4b0*/  STL.64 [R1+0x798], R246 ;  /* 0x000798f601007387 */ /* 0x000fee0000100a00 */
[----:B------:R-:W-:Y:S02]  /*cf4c0*/  STL.64 [R1+0x780], R84 ;  /* 0x0007805401007387 */ /* 0x000fe40000100a00 */
[----:B------:R-:W-:Y:S01]  /*cf4d0*/  STL.64 [R1+0x788], R86 ;  /* 0x0007885601007387 */ /* 0x000fe20000100a00 */
[----:B------:R-:W-:Y:S01]  /*cf4e0*/  STL.64 [R1+0x770], R92 ;  /* 0x0007705c01007387 */ /* 0x000fe20000100a00 */
[----:B------:R2:W-:Y:S04]  /*cf4f0*/  STL.64 [R1+0x778], R94 ;  /* 0x0007785e01007387 */ /* 0x0005e80000100a00 */
[----:B------:R-:W-:Y:S02]  /*cf500*/  STL.64 [R1+0x760], R88 ;  /* 0x0007605801007387 */ /* 0x000fe40000100a00 */
        /* <DEDUP_REMOVED lines=9> */
[----:B-1----:R-:W-:Y:S01]  /*cf5a0*/  IMAD.MOV.U32 R244, RZ, RZ, R175 ;  /* 0x000000fffff47224 */ /* 0x002fe200078e00af */
[C---:B--2---:R-:W-:Y:S08]  /*cf5b0*/  HMMA.1688.F32.TF32 R92, R236.reuse, R22, R148 ;  /* 0x00000016ec5c723c */ /* 0x044ff00000081094 */
[C---:B---3--:R-:W-:Y:S01]  /*cf5c0*/  HMMA.1688.F32.TF32 R88, R236.reuse, R18, R152 ;  /* 0x00000012ec58723c */ /* 0x048fe20000081098 */
[----:B------:R-:W-:Y:S01]  /*cf5d0*/  STL.64 [R1+0x5cf0], R18 ;  /* 0x005cf01201007387 */ /* 0x000fe20000100a00 */
[----:B------:R-:W-:Y:S01]  /*cf5e0*/  IMAD.MOV.U32 R245, RZ, RZ, R179 ;  /* 0x000000fffff57224 */ /* 0x000fe200078e00b3 */
[----:B------:R-:W-:Y:S01]  /*cf5f0*/  MOV R246, R182 ;  /* 0x000000b600f67202 */ /* 0x000fe20000000f00 */
[----:B------:R-:W-:Y:S01]  /*cf600*/  IMAD.MOV.U32 R247, RZ, RZ, R183 ;  /* 0x000000fffff77224 */ /* 0x000fe200078e00b7 */
[----:B------:R-:W-:Y:S04]  /*cf610*/  LDS R84, [R0+0x8b100] ;  /* 0x08b1000000547984 */ /* 0x000fe80000000800 */
[----:B------:R-:W-:Y:S04]  /*cf620*/  LDS R86, [R0+0x8b900] ;  /* 0x08b9000000567984 */ /* 0x000fe80000000800 */
[----:B------:R-:W-:Y:S04]  /*cf630*/  LDS R85, [R250+0x8b100] ;  /* 0x08b10000fa557984 */ /* 0x000fe80000000800 */
[----:B------:R-:W1:Y:S04]  /*cf640*/  LDS R87, [R250+0x8b900] ;  /* 0x08b90000fa577984 */ /* 0x000e680000000800 */
[----:B------:R-:W-:Y:S01]  /*cf650*/  STL.64 [R1+0x750], R92 ;  /* 0x0007505c01007387 */ /* 0x000fe20000100a00 */
[----:B------:R-:W-:Y:S02]  /*cf660*/  STL.64 [R1+0x758], R94 ;  /* 0x0007585e01007387 */ /* 0x000fe40000100a00 */
[----:B------:R2:W-:Y:S02]  /*cf670*/  STL.64 [R1+0x5ce8], R16 ;  /* 0x005ce81001007387 */ /* 0x0005e40000100a00 */
[----:B------:R-:W-:Y:S01]  /*cf680*/  STL.64 [R1+0x740], R88 ;  /* 0x0007405801007387 */ /* 0x000fe20000100a00 */
[----:B------:R-:W-:Y:S01]  /*cf690*/  STL.64 [R1+0x748], R90 ;  /* 0x0007485a01007387 */ /* 0x000fe20000100a00 */
[----:B------:R-:W-:Y:S02]  /*cf6a0*/  STL.64 [R1+0x5ce0], R14 ;  /* 0x005ce00e01007387 */ /* 0x000fe40000100a00 */
[----:B------:R3:W-:Y:S01]  /*cf6b0*/  STL.64 [R1+0x5cd8], R12 ;  /* 0x005cd80c01007387 */ /* 0x0007e20000100a00 */
[C---:B--2---:R-:W-:Y:S08]  /*cf6c0*/  HMMA.1688.F32.TF32 R16, R236.reuse, R14, R156 ;  /* 0x0000000eec10723c */ /* 0x044ff0000008109c */
[----:B---3--:R-:W-:Y:S01]  /*cf6d0*/  HMMA.1688.F32.TF32 R12, R236, R10, R160 ;  /* 0x0000000aec0c723c */ /* 0x008fe200000810a0 */
[----:B------:R-:W-:Y:S01]  /*cf6e0*/  IMAD.MOV.U32 R88, RZ, RZ, R196 ;  /* 0x000000ffff587224 */ /* 0x000fe200078e00c4 */
[----:B------:R-:W-:Y:S01]  /*cf6f0*/  MOV R89, R197 ;  /* 0x000000c500597202 */ /* 0x000fe20000000f00 */
[----:B------:R-:W-:-:S02]  /*cf700*/  IMAD.MOV.U32 R90, RZ, RZ, R198 ;  /* 0x000000ffff5a7224 */ /* 0x000fc400078e00c6 */
[----:B------:R-:W-:Y:S01]  /*cf710*/  IMAD.MOV.U32 R91, RZ, RZ, R199 ;  /* 0x000000ffff5b7224 */ /* 0x000fe200078e00c7 */
[----:B------:R-:W-:Y:S01]  /*cf720*/  MOV R92, R192 ;  /* 0x000000c0005c7202 */ /* 0x000fe20000000f00 */
[----:B------:R-:W-:Y:S02]  /*cf730*/  IMAD.MOV.U32 R93, RZ, RZ, R193 ;  /* 0x000000ffff5d7224 */ /* 0x000fe400078e00c1 */
[----:B------:R-:W-:Y:S01]  /*cf740*/  IMAD.MOV.U32 R94, RZ, RZ, R194 ;  /* 0x000000ffff5e7224 */ /* 0x000fe200078e00c2 */
[----:B------:R-:W-:-:S05]  /*cf750*/  MOV R95, R195 ;  /* 0x000000c3005f7202 */ /* 0x000fca0000000f00 */
[----:B------:R-:W-:Y:S01]  /*cf760*/  STL.64 [R1+0x730], R16 ;  /* 0x0007301001007387 */ /* 0x000fe20000100a00 */
[----:B------:R-:W-:Y:S02]  /*cf770*/  STL.64 [R1+0x738], R18 ;  /* 0x0007381201007387 */ /* 0x000fe40000100a00 */
[----:B------:R-:W2:Y:S05]  /*cf780*/  LDL.LU R196, [R1+0x5d84] ;  /* 0x005d840001c47983 */ /* 0x000eaa0000300800 */
[----:B------:R3:W-:Y:S01]  /*cf790*/  STL.64 [R1+0x720], R12 ;  /* 0x0007200c01007387 */ /* 0x0007e20000100a00 */
[----:B------:R1:W-:Y:S01]  /*cf7a0*/  STL.64 [R1+0x728], R14 ;  /* 0x0007280e01007387 */ /* 0x0003e20000100a00 */
        /* <DEDUP_REMOVED lines=12> */
[----:B------:R-:W-:Y:S01]  /*cf870*/  MOV R149, R185 ;  /* 0x000000b900957202 */ /* 0x000fe20000000f00 */
        /* <DEDUP_REMOVED lines=22> */
[----:B---3--:R-:W3:Y:S02]  /*cf9e0*/  LDL.LU R12, [R1+0x11d0] ;  /* 0x0011d000010c7983 */ /* 0x008ee40000300800 */
[----:B------:R-:W3:Y:S01]  /*cf9f0*/  LDL.LU R13, [R1+0x11d4] ;  /* 0x0011d400010d7983 */ /* 0x000ee20000300800 */
[----:B-1----:R-:W3:Y:S01]  /*cfa00*/  LDL.LU R14, [R1+0x11d8] ;  /* 0x0011d800010e7983 */ /* 0x002ee20000300800 */
[----:B------:R-:W3:Y:S02]  /*cfa10*/  LDL.LU R15, [R1+0x11dc] ;  /* 0x0011dc00010f7983 */ /* 0x000ee40000300800 */
[----:B------:R-:W-:Y:S01]  /*cfa20*/  IMAD.MOV.U32 R16, RZ, RZ, R168 ;  /* 0x000000ffff107224 */ /* 0x000fe200078e00a8 */
[----:B------:R-:W-:Y:S01]  /*cfa30*/  MOV R17, R169 ;  /* 0x000000a900117202 */ /* 0x000fe20000000f00 */
[----:B------:R-:W2:Y:S01]  /*cfa40*/  LDL.LU R168, [R1+0x5d24] ;  /* 0x005d240001a87983 */ /* 0x000ea20000300800 */
[----:B------:R-:W2:Y:S02]  /*cfa50*/  LDL.LU R169, [R1+0x5d20] ;  /* 0x005d200001a97983 */ /* 0x000ea40000300800 */
[----:B------:R-:W-:-:S02]  /*cfa60*/  IMAD.MOV.U32 R18, RZ, RZ, R170 ;  /* 0x000000ffff127224 */ /* 0x000fc400078e00aa */
[----:B------:R-:W-:Y:S01]  /*cfa70*/  IMAD.MOV.U32 R19, RZ, RZ, R171 ;  /* 0x000000ffff137224 */ /* 0x000fe200078e00ab */
[----:B------:R-:W2:Y:S01]  /*cfa80*/  LDL.LU R170, [R1+0x5d1c] ;  /* 0x005d1c0001aa7983 */ /* 0x000ea20000300800 */
[----:B------:R-:W2:Y:S02]  /*cfa90*/  LDL.LU R171, [R1+0x5d18] ;  /* 0x005d180001ab7983 */ /* 0x000ea40000300800 */
        /* <DEDUP_REMOVED lines=8> */
[----:B------:R-:W-:Y:S02]  /*cfb20*/  STL.64 [R1+0x5cd0], R10 ;  /* 0x005cd00a01007387 */ /* 0x000fe40000100a00 */
[----:B------:R2:W-:Y:S01]  /*cfb30*/  STL.64 [R1+0x5cc8], R8 ;  /* 0x005cc80801007387 */ /* 0x0005e20000100a00 */
[C---:B------:R-:W-:Y:S08]  /*cfb40*/  HMMA.1688.F32.TF32 R16, R236.reuse, R54, R16 ;  /* 0x00000036ec10723c */ /* 0x040ff00000081010 */
[C---:B--2---:R-:W-:Y:S08]  /*cfb50*/  HMMA.1688.F32.TF32 R8, R236.reuse, R78, R168 ;  /* 0x0000004eec08723c */ /* 0x044ff000000810a8 */
[C---:B---3--:R-:W-:Y:S08]  /*cfb60*/  HMMA.1688.F32.TF32 R164, R236.reuse, R6, R164 ;  /* 0x00000006eca4723c */ /* 0x048ff000000810a4 */
[C---:B------:R-:W-:Y:S11]  /*cfb70*/  HMMA.1688.F32.TF32 R160, R236.reuse, R82, R172 ;  /* 0x00000052eca0723c */ /* 0x040ff600000810ac */
[----:B------:R-:W-:Y:S04]  /*cfb80*/  @!UPT UIADD3 URZ, URZ, URZ, URZ ;  /* 0x0000003f3f3ff290 */ /* 0x000fe8000fffe03f */
[----:B------:R-:W-:Y:S01]  /*cfb90*/  STL.64 [R1+0x710], R164 ;  /* 0x000710a401007387 */ /* 0x000fe20000100a00 */
[----:B------:R4:W-:Y:S02]  /*cfba0*/  STL.64 [R1+0x718], R166 ;  /* 0x000718a601007387 */ /* 0x0009e40000100a00 */
        /* <DEDUP_REMOVED lines=22> */
[----:B------:R1:W-:Y:S02]  /*cfd10*/  STL.64 [R1+0x6b8], R166 ;  /* 0x0006b8a601007387 */ /* 0x0003e40000100a00 */
[----:B------:R-:W-:Y:S02]  /*cfd20*/  STL.64 [R1+0x6a0], R8 ;  /* 0x0006a00801007387 */ /* 0x000fe40000100a00 */
[----:B------:R3:W-:Y:S01]  /*cfd30*/  STL.64 [R1+0x6a8], R10 ;  /* 0x0006a80a01007387 */ /* 0x0007e20000100a00 */
[C---:B-1----:R-:W-:Y:S08]  /*cfd40*/  HMMA.1688.F32.TF32 R164, R236.reuse, R122, R200 ;  /* 0x0000007aeca4723c */ /* 0x042ff000000810c8 */
[C---:B---3--:R-:W-:Y:S06]  /*cfd50*/  HMMA.1688.F32.TF32 R8, R236.reuse, R118, R204 ;  /* 0x00000076ec08723c */ /* 0x048fec00000810cc */
[----:B------:R-:W-:Y:S01]  /*cfd60*/  STL.64 [R1+0x690], R160 ;  /* 0x000690a001007387 */ /* 0x000fe20000100a00 */
[----:B------:R1:W-:Y:S02]  /*cfd70*/  STL.64 [R1+0x698], R162 ;  /* 0x000698a201007387 */ /* 0x0003e40000100a00 */
[C---:B-1----:R-:W-:Y:S06]  /*cfd80*/  HMMA.1688.F32.TF32 R160, R236.reuse, R114, R208 ;  /* 0x00000072eca0723c */ /* 0x042fec00000810d0 */
        /* <DEDUP_REMOVED lines=19> */
[----:B------:R-:W-:Y:S07]  /*cfec0*/  STL.64 [R1+0x628], R166 ;  /* 0x000628a601007387 */ /* 0x000fee0000100a00 */
[----:B------:R-:W-:Y:S02]  /*cfed0*/  STL.64 [R1+0x610], R8 ;  /* 0x0006100801007387 */ /* 0x000fe40000100a00 */
[----:B------:R1:W-:Y:S02]  /*cfee0*/  STL.64 [R1+0x618], R10 ;  /* 0x0006180a01007387 */ /* 0x0003e40000100a00 */
[C---:B-1----:R-:W-:Y:S04]  /*cfef0*/  HMMA.1688.F32.TF32 R8, R236.reuse, R58, R156 ;  /* 0x0000003aec08723c */ /* 0x042fe8000008109c */
[----:B------:R-:W-:Y:S01]  /*cff00*/  STL.64 [R1+0x600], R160 ;  /* 0x000600a001007387 */ /* 0x000fe20000100a00 */
[----:B------:R-:W-:Y:S02]  /*cff10*/  STL.64 [R1+0x608], R162 ;  /* 0x000608a201007387 */ /* 0x000fe40000100a00 */
[----:B------:R-:W-:Y:S02]  /*cff20*/  STL.64 [R1+0x5f0], R12 ;  /* 0x0005f00c01007387 */ /* 0x000fe40000100a00 */
[----:B------:R1:W-:Y:S02]  /*cff30*/  STL.64 [R1+0x5f8], R14 ;  /* 0x0005f80e01007387 */ /* 0x0003e40000100a00 */
[C---:B-1----:R-:W-:Y:S11]  /*cff40*/  HMMA.1688.F32.TF32 R12, R236.reuse, R50, R152 ;  /* 0x00000032ec0c723c */ /* 0x042ff60000081098 */
[----:B------:R-:W-:Y:S01]  /*cff50*/  @!UPT UIADD3 URZ, URZ, URZ, URZ ;  /* 0x0000003f3f3ff290 */ /* 0x000fe2000fffe03f */
[----:B------:R-:W-:Y:S01]  /*cff60*/  STL.64 [R1+0x5e0], R8 ;  /* 0x0005e00801007387 */ /* 0x000fe20000100a00 */
[----:B------:R1:W-:Y:S02]  /*cff70*/  STL.64 [R1+0x5e8], R10 ;  /* 0x0005e80a01007387 */ /* 0x0003e40000100a00 */
[C---:B-1----:R-:W-:Y:S01]  /*cff80*/  HMMA.1688.F32.TF32 R8, R236.reuse, R46, R148 ;  /* 0x0000002eec08723c */ /* 0x042fe20000081094 */
[----:B------:R-:W-:Y:S01]  /*cff90*/  STL.64 [R1+0x5d0], R16 ;  /* 0x0005d01001007387 */ /* 0x000fe20000100a00 */
[----:B------:R1:W-:Y:S06]  /*cffa0*/  STL.64 [R1+0x5d8], R18 ;  /* 0x0005d81201007387 */ /* 0x0003ec0000100a00 */
[----:B------:R-:W-:Y:S02]  /*cffb0*/  STL.64 [R1+0x5c0], R12 ;  /* 0x0005c00c01007387 */ /* 0x000fe40000100a00 */
[----:B------:R3:W-:Y:S01]  /*cffc0*/  STL.64 [R1+0x5c8], R14 ;  /* 0x0005c80e01007387 */ /* 0x0007e20000100a00 */
[C---:B-1----:R-:W-:Y:S08]  /*cffd0*/  HMMA.1688.F32.TF32 R16, R236.reuse, R42, R96 ;  /* 0x0000002aec10723c */ /* 0x042ff00000081060 */
[C---:B---3--:R-:W-:Y:S04]  /*cffe0*/  HMMA.1688.F32.TF32 R12, R236.reuse, R38, R240 ;  /* 0x00000026ec0c723c */ /* 0x048fe800000810f0 */
[----:B------:R-:W-:Y:S01]  /*cfff0*/  STL.64 [R1+0x5b0], R8 ;  /* 0x0005b00801007387 */ /* 0x000fe20000100a00 */
[----:B------:R1:W-:Y:S03]  /*d0000*/  STL.64 [R1+0x5b8], R10 ;  /* 0x0005b80a01007387 */ /* 0x0003e60000100a00 */
[C---:B-1----:R-:W-:Y:S08]  /*d0010*/  HMMA.1688.F32.TF32 R8, R236.reuse, R34, R92 ;  /* 0x00000022ec08723c */ /* 0x042ff0000008105c */
[----:B------:R-:W-:Y:S01]  /*d0020*/  HMMA.1688.F32.TF32 R236, R236, R30, R88 ;  /* 0x0000001eecec723c */ /* 0x000fe20000081058 */
[----:B------:R-:W-:Y:S01]  /*d0030*/  STL.64 [R1+0x5a0], R16 ;  /* 0x0005a01001007387 */ /* 0x000fe20000100a00 */
[----:B------:R-:W-:Y:S05]  /*d0040*/  STL.64 [R1+0x5a8], R18 ;  /* 0x0005a81201007387 */ /* 0x000fea0000100a00 */
[----:B------:R-:W-:Y:S02]  /*d0050*/  STL.64 [R1+0x590], R12 ;  /* 0x0005900c01007387 */ /* 0x000fe40000100a00 */
[----:B------:R-:W-:Y:S01]  /*d0060*/  STL.64 [R1+0x598], R14 ;  /* 0x0005980e01007387 */ /* 0x000fe20000100a00 */
[C---:B------:R-:W-:Y:S11]  /*d0070*/  HMMA.1688.F32.TF32 R220, R84.reuse, R26, R244 ;  /* 0x0000001a54dc723c */ /* 0x040ff600000810f4 */
[----:B------:R-:W-:Y:S02]  /*d0080*/  @!UPT UIADD3 URZ, URZ, URZ, URZ ;  /* 0x0000003f3f3ff290 */ /* 0x000fe4000fffe03f */
[----:B------:R-:W-:Y:S01]  /*d0090*/  STL.64 [R1+0x5be8], R238 ;  /* 0x005be8ee01007387 */ /* 0x000fe20000100a00 */
[----:B------:R-:W-:Y:S02]  /*d00a0*/  STL.64 [R1+0x580], R8 ;  /* 0x0005800801007387 */ /* 0x000fe40000100a00 */
[----:B------:R-:W-:Y:S02]  /*d00b0*/  STL.64 [R1+0x588], R10 ;  /* 0x0005880a01007387 */ /* 0x000fe40000100a00 */
[----:B------:R1:W-:Y:S01]  /*d00c0*/  STL.64 [R1+0x5be0], R236 ;  /* 0x005be0ec01007387 */ /* 0x0003e20000100a00 */
        /* <DEDUP_REMOVED lines=117> */
[----:B------:R1:W-:Y:S03]  /*d0820*/  STL.64 [R1+0x5bf0], R220 ;  /* 0x005bf0dc01007387 */ /* 0x0003e60000100a00 */
[----:B-1----:R-:W3:Y:S01]  /*d0830*/  LDL.LU R220, [R1+0x1120] ;  /* 0x0011200001dc7983 */ /* 0x002ee20000300800 */
        /* <DEDUP_REMOVED lines=28> */
[C---:B----4-:R-:W-:Y:S08]  /*d0a00*/  HMMA.1688.F32.TF32 R88, R84.reuse, R38, R88 ;  /* 0x000000265458723c */ /* 0x050ff00000081058 */
[C---:B---3--:R-:W-:Y:S11]  /*d0a10*/  HMMA.1688.F32.TF32 R220, R84.reuse, R10, R220 ;  /* 0x0000000a54dc723c */ /* 0x048ff600000810dc */
[----:B------:R-:W-:Y:S11]  /*d0a20*/  @!UPT UIADD3 URZ, URZ, URZ, URZ ;  /* 0x0000003f3f3ff290 */ /* 0x000ff6000fffe03f */
[----:B------:R-:W-:Y:S01]  /*d0a30*/  @!UPT UIADD3 URZ, URZ, URZ, URZ ;  /* 0x0000003f3f3ff290 */ /* 0x000fe2000fffe03f */
        /* <DEDUP_REMOVED lines=21> */
[----:B------:R-:W-:Y:S01]  /*d0b90*/  STL.64 [R1+0x500], R224 ;  /* 0x000500e001007387 */ /* 0x000fe20000100a00 */
[----:B------:R-:W-:Y:S06]  /*d0ba0*/  STL.64 [R1+0x508], R226 ;  /* 0x000508e201007387 */ /* 0x000fec0000100a00 */
        /* <DEDUP_REMOVED lines=12> */
[C---:B------:R-:W-:Y:S01]  /*d0c70*/  HMMA.1688.F32.TF32 R156, R84.reuse, R58, R152 ;  /* 0x0000003a549c723c */ /* 0x040fe20000081098 */
[----:B------:R-:W-:Y:S01]  /*d0c80*/  STL.64 [R1+0x4b0], R204 ;  /* 0x0004b0cc01007387 */ /* 0x000fe20000100a00 */
[----:B------:R-:W-:Y:S06]  /*d0c90*/  STL.64 [R1+0x4b8], R206 ;  /* 0x0004b8ce01007387 */ /* 0x000fec0000100a00 */
[C---:B------:R-:W-:Y:S01]  /*d0ca0*/  HMMA.1688.F32.TF32 R152, R84.reuse, R54, R148 ;  /* 0x000000365498723c */ /* 0x040fe20000081094 */
[----:B------:R-:W-:Y:S01]  /*d0cb0*/  STL.64 [R1+0x4a0], R200 ;  /* 0x0004a0c801007387 */ /* 0x000fe20000100a00 */
[----:B------:R-:W-:Y:S06]  /*d0cc0*/  STL.64 [R1+0x4a8], R202 ;  /* 0x0004a8ca01007387 */ /* 0x000fec0000100a00 */
[C---:B------:R-:W-:Y:S01]  /*d0cd0*/  HMMA.1688.F32.TF32 R148, R84.reuse, R50, R96 ;  /* 0x000000325494723c */ /* 0x040fe20000081060 */
[----:B------:R-:W-:Y:S02]  /*d0ce0*/  STL.64 [R1+0x490], R196 ;  /* 0x000490c401007387 */ /* 0x000fe40000100a00 */
[----:B------:R-:W-:Y:S05]  /*d0cf0*/  STL.64 [R1+0x498], R198 ;  /* 0x000498c601007387 */ /* 0x000fea0000100a00 */
        /* <DEDUP_REMOVED lines=25> */
[----:B------:R-:W-:Y:S01]  /*d0e90*/  STL.64 [R1+0x3c0], R92 ;  /* 0x0003c05c01007387 */ /* 0x000fe20000100a00 */
[----:B-1----:R-:W-:Y:S01]  /*d0ea0*/  HMMA.1688.F32.TF32 R228, R84, R34, R244 ;  /* 0x0000002254e4723c */ /* 0x002fe200000810f4 */
[----:B------:R-:W-:Y:S02]  /*d0eb0*/  STL.64 [R1+0x3c8], R94 ;  /* 0x0003c85e01007387 */ /* 0x000fe40000100a00 */
[----:B------:R-:W2:Y:S01]  /*d0ec0*/  LDL.LU R244, [R1+0xe10] ;  /* 0x000e100001f47983 */ /* 0x000ea20000300800 */
        /* <DEDUP_REMOVED lines=11> */
[----:B----4-:R-:W3:Y:S01]  /*d0f80*/  LDL.LU R98, [R1+0xe48] ;  /* 0x000e480001627983 */ /* 0x010ee20000300800 */
        /* <DEDUP_REMOVED lines=53> */
[----:B------:R-:W-:Y:S02]  /*d12e0*/  STL.64 [R1+0x5b40], R230 ;  /* 0x005b40e601007387 */ /* 0x000fe40000100a00 */
[----:B------:R-:W-:Y:S01]  /*d12f0*/  STL.64 [R1+0x5b38], R228 ;  /* 0x005b38e401007387 */ /* 0x000fe20000100a00 */
[----:B--2---:R-:W-:Y:S08]  /*d1300*/  HMMA.1688.F32.TF32 R212, R192, R26, R88 ;  /* 0x0000001ac0d4723c */ /* 0x004ff00000081058 */
[----:B---3--:R-:W-:Y:S08]  /*d1310*/  HMMA.1688.F32.TF32 R224, R84, R30, R188 ;  /* 0x0000001e54e0723c */ /* 0x008ff000000810bc */
[C---:B----4-:R-:W-:Y:S08]  /*d1320*/  HMMA.1688.F32.TF32 R184, R192.reuse, R22, R184 ;  /* 0x00000016c0b8723c */ /* 0x050ff000000810b8 */
        /* <DEDUP_REMOVED lines=9> */
[----:B------:R-:W-:Y:S04]  /*d13c0*/  STL.64 [R1+0x5cb8], R18 ;  /* 0x005cb81201007387 */ /* 0x000fe80000100a00 */
[----:B------:R-:W-:Y:S01]  /*d13d0*/  STL.64 [R1+0x3a0], R184 ;  /* 0x0003a0b801007387 */ /* 0x000fe20000100a00 */
[----:B------:R-:W-:Y:S02]  /*d13e0*/  STL.64 [R1+0x3a8], R186 ;  /* 0x0003a8ba01007387 */ /* 0x000fe40000100a00 */
[----:B------:R2:W-:Y:S02]  /*d13f0*/  STL.64 [R1+0x5cb0], R16 ;  /* 0x005cb01001007387 */ /* 0x0005e40000100a00 */
[C---:B--2---:R-:W-:Y:S01]  /*d1400*/  HMMA.1688.F32.TF32 R16, R192.reuse, R14, R176 ;  /* 0x0000000ec010723c */ /* 0x044fe200000810b0 */
[----:B------:R-:W-:Y:S01]  /*d1410*/  STL.64 [R1+0x390], R84 ;  /* 0x0003905401007387 */ /* 0x000fe20000100a00 */
[----:B------:R-:W-:Y:S02]  /*d1420*/  STL.64 [R1+0x398], R86 ;  /* 0x0003985601007387 */ /* 0x000fe40000100a00 */
[----:B------:R-:W-:Y:S02]  /*d1430*/  STL.64 [R1+0x5ca8], R14 ;  /* 0x005ca80e01007387 */ /* 0x000fe40000100a00 */
[----:B------:R2:W-:Y:S01]  /*d1440*/  STL.64 [R1+0x5ca0], R12 ;  /* 0x005ca00c01007387 */ /* 0x0005e20000100a00 */
[----:B------:R-:W-:Y:S04]  /*d1450*/  LDS R84, [R251+0x8b180] ;  /* 0x08b18000fb547984 */ /* 0x000fe80000000800 */
[----:B------:R-:W-:Y:S04]  /*d1460*/  LDS R86, [R251+0x8b980] ;  /* 0x08b98000fb567984 */ /* 0x000fe80000000800 */
[----:B------:R-:W-:Y:S04]  /*d1470*/  LDS R85, [R145+0x8b180] ;  /* 0x08b1800091557984 */ /* 0x000fe80000000800 */
[----:B------:R-:W3:Y:S01]  /*d1480*/  LDS R87, [R145+0x8b980] ;  /* 0x08b9800091577984 */ /* 0x000ee20000000800 */
[C---:B--2---:R-:W-:Y:S03]  /*d1490*/  HMMA.1688.F32.TF32 R12, R192.reuse, R10, R172 ;  /* 0x0000000ac00c723c */ /* 0x044fe600000810ac */
[----:B------:R-:W-:Y:S01]  /*d14a0*/  STL.64 [R1+0x380], R16 ;  /* 0x0003801001007387 */ /* 0x000fe20000100a00 */
[----:B------:R-:W-:Y:S02]  /*d14b0*/  STL.64 [R1+0x388], R18 ;  /* 0x0003881201007387 */ /* 0x000fe40000100a00 */
[----:B------:R-:W-:Y:S02]  /*d14c0*/  STL.64 [R1+0x5c98], R10 ;  /* 0x005c980a01007387 */ /* 0x000fe40000100a00 */
[----:B------:R2:W-:Y:S02]  /*d14d0*/  STL.64 [R1+0x5c90], R8 ;  /* 0x005c900801007387 */ /* 0x0005e40000100a00 */
[C---:B--2---:R-:W-:Y:S08]  /*d14e0*/  HMMA.1688.F32.TF32 R8, R192.reuse, R6, R168 ;  /* 0x00000006c008723c */ /* 0x044ff000000810a8 */
[C---:B------:R-:W-:Y:S05]  /*d14f0*/  HMMA.1688.F32.TF32 R16, R192.reuse, R78, R164 ;  /* 0x0000004ec010723c */ /* 0x040fea00000810a4 */
[----:B------:R-:W-:Y:S01]  /*d1500*/  STL.64 [R1+0x370], R12 ;  /* 0x0003700c01007387 */ /* 0x000fe20000100a00 */
[----:B------:R2:W-:Y:S02]  /*d1510*/  STL.64 [R1+0x378], R14 ;  /* 0x0003780e01007387 */ /* 0x0005e40000100a00 */
[C---:B--2---:R-:W-:Y:S07]  /*d1520*/  HMMA.1688.F32.TF32 R12, R192.reuse, R82, R160 ;  /* 0x00000052c00c723c */ /* 0x044fee00000810a0 */
[----:B------:R-:W-:Y:S01]  /*d1530*/  STL.64 [R1+0x360], R8 ;  /* 0x0003600801007387 */ /* 0x000fe20000100a00 */
[----:B------:R2:W-:Y:S02]  /*d1540*/  STL.64 [R1+0x368], R10 ;  /* 0x0003680a01007387 */ /* 0x0005e40000100a00 */
[C---:B--2---:R-:W-:Y:S05]  /*d1550*/  HMMA.1688.F32.TF32 R8, R192.reuse, R146, R156 ;  /* 0x00000092c008723c */ /* 0x044fea000008109c */
[----:B------:R-:W-:Y:S01]  /*d1560*/  STL.64 [R1+0x350], R16 ;  /* 0x0003501001007387 */ /* 0x000fe20000100a00 */
[----:B------:R2:W-:Y:S07]  /*d1570*/  STL.64 [R1+0x358], R18 ;  /* 0x0003581201007387 */ /* 0x0005ee0000100a00 */
[----:B------:R-:W-:Y:S02]  /*d1580*/  STL.64 [R1+0x340], R12 ;  /* 0x0003400c01007387 */ /* 0x000fe40000100a00 */
[----:B------:R4:W-:Y:S01]  /*d1590*/  STL.64 [R1+0x348], R14 ;  /* 0x0003480e01007387 */ /* 0x0009e20000100a00 */
[C---:B--2---:R-:W-:Y:S08]  /*d15a0*/  HMMA.1688.F32.TF32 R16, R192.reuse, R142, R152 ;  /* 0x0000008ec010723c */ /* 0x044ff00000081098 */
[C---:B----4-:R-:W-:Y:S01]  /*d15b0*/  HMMA.1688.F32.TF32 R12, R192.reuse, R138, R148 ;  /* 0x0000008ac00c723c */ /* 0x050fe20000081094 */
        /* <DEDUP_REMOVED lines=13> */
[----:B------:R-:W-:Y:S02]  /*d1690*/  STL.64 [R1+0x108], R18 ;  /* 0x0001081201007387 */ /* 0x000fe40000100a00 */
[----:B------:R-:W2:Y:S05]  /*d16a0*/  LDL.LU R148, [R1+0xd20] ;  /* 0x000d200001947983 */ /* 0x000eaa0000300800 */
[----:B------:R-:W-:Y:S01]  /*d16b0*/  STL.64 [R1+0xf0], R12 ;  /* 0x0000f00c01007387 */ /* 0x000fe20000100a00 */
[----:B------:R-:W-:Y:S07]  /*d16c0*/  STL.64 [R1+0xf8], R14 ;  /* 0x0000f80e01007387 */ /* 0x000fee0000100a00 */
        /* <DEDUP_REMOVED lines=69> */
[----:B------:R-:W1:Y:S02]  /*d1b20*/  LDL.LU R244, [R1+0xaf0] ;  /* 0x000af00001f47983 */ /* 0x000e640000300800 */
[----:B------:R-:W1:Y:S02]  /*d1b30*/  LDL.LU R245, [R1+0xaf4] ;  /* 0x000af40001f57983 */ /* 0x000e640000300800 */
[----:B------:R-:W1:Y:S01]  /*d1b40*/  LDL.LU R246, [R1+0xaf8] ;  /* 0x000af80001f67983 */ /* 0x000e620000300800 */
[----:B------:R-:W1:Y:S01]  /*d1b50*/  LDL.LU R247, [R1+0xafc] ;  /* 0x000afc0001f77983 */ /* 0x000e620000300800 */
[C---:B----4-:R-:W-:Y:S08]  /*d1b60*/  HMMA.1688.F32.TF32 R8, R192.reuse, R118, R204 ;  /* 0x00000076c008723c */ /* 0x050ff000000810cc */
[C---:B--2---:R-:W-:Y:S08]  /*d1b70*/  HMMA.1688.F32.TF32 R16, R192.reuse, R114, R200 ;  /* 0x00000072c010723c */ /* 0x044ff000000810c8 */
[C---:B---3--:R-:W-:Y:S07]  /*d1b80*/  HMMA.1688.F32.TF32 R12, R192.reuse, R110, R196 ;  /* 0x0000006ec00c723c */ /* 0x048fee00000810c4 */
[----:B------:R-:W-:Y:S01]  /*d1b90*/  STL.64 [R1+0xd0], R8 ;  /* 0x0000d00801007387 */ /* 0x000fe20000100a00 */
[----:B------:R2:W-:Y:S02]  /*d1ba0*/  STL.64 [R1+0xd8], R10 ;  /* 0x0000d80a01007387 */ /* 0x0005e40000100a00 */
[C---:B--2---:R-:W-:Y:S05]  /*d1bb0*/  HMMA.1688.F32.TF32 R8, R192.reuse, R106, R188 ;  /* 0x0000006ac008723c */ /* 0x044fea00000810bc */
[----:B------:R-:W-:Y:S01]  /*d1bc0*/  STL.64 [R1+0xc0], R16 ;  /* 0x0000c01001007387 */ /* 0x000fe20000100a00 */
[----:B------:R2:W-:Y:S07]  /*d1bd0*/  STL.64 [R1+0xc8], R18 ;  /* 0x0000c81201007387 */ /* 0x0005ee0000100a00 */
        /* <DEDUP_REMOVED lines=9> */
[----:B------:R-:W-:Y:S01]  /*d1c70*/  STL.64 [R1+0x80], R12 ;  /* 0x0000800c01007387 */ /* 0x000fe20000100a00 */
[----:B------:R3:W-:Y:S01]  /*d1c80*/  STL.64 [R1+0x88], R14 ;  /* 0x0000880e01007387 */ /* 0x0007e20000100a00 */
[C---:B------:R-:W-:Y:S08]  /*d1c90*/  HMMA.1688.F32.TF32 R240, R192.reuse, R54, R240 ;  /* 0x00000036c0f0723c */ /* 0x040ff000000810f0 */
[C---:B------:R-:W-:Y:S08]  /*d1ca0*/  HMMA.1688.F32.TF32 R232, R192.reuse, R50, R160 ;  /* 0x00000032c0e8723c */ /* 0x040ff000000810a0 */
[C---:B--2---:R-:W-:Y:S08]  /*d1cb0*/  HMMA.1688.F32.TF32 R16, R192.reuse, R66, R172 ;  /* 0x00000042c010723c */ /* 0x044ff000000810ac */
[C---:B---3--:R-:W-:Y:S08]  /*d1cc0*/  HMMA.1688.F32.TF32 R12, R192.reuse, R62, R168 ;  /* 0x0000003ec00c723c */ /* 0x048ff000000810a8 */
[C---:B------:R-:W-:Y:S01]  /*d1cd0*/  HMMA.1688.F32.TF32 R208, R192.reuse, R46, R156 ;  /* 0x0000002ec0d0723c */ /* 0x040fe2000008109c */
[----:B------:R-:W-:Y:S01]  /*d1ce0*/  STL.64 [R1+0x70], R8 ;  /* 0x0000700801007387 */ /* 0x000fe20000100a00 */
[----:B------:R2:W-:Y:S06]  /*d1cf0*/  STL.64 [R1+0x78], R10 ;  /* 0x0000780a01007387 */ /* 0x0005ec0000100a00 */
[C---:B------:R-:W-:Y:S08]  /*d1d00*/  HMMA.1688.F32.TF32 R204, R192.reuse, R42, R152 ;  /* 0x0000002ac0cc723c */ /* 0x040ff00000081098 */
[C---:B------:R-:W-:Y:S08]  /*d1d10*/  HMMA.1688.F32.TF32 R200, R192.reuse, R38, R148 ;  /* 0x00000026c0c8723c */ /* 0x040ff00000081094 */
[C---:B--2---:R-:W-:Y:S08]  /*d1d20*/  HMMA.1688.F32.TF32 R8, R192.reuse, R58, R164 ;  /* 0x0000003ac008723c */ /* 0x044ff000000810a4 */
[C---:B------:R-:W-:Y:S08]  /*d1d30*/  HMMA.1688.F32.TF32 R196, R192.reuse, R34, R96 ;  /* 0x00000022c0c4723c */ /* 0x040ff00000081060 */
[----:B------:R-:W-:Y:S08]  /*d1d40*/  HMMA.1688.F32.TF32 R192, R192, R30, R92 ;  /* 0x0000001ec0c0723c */ /* 0x000ff0000008105c */
[C---:B-1----:R-:W-:Y:S01]  /*d1d50*/  HMMA.1688.F32.TF32 R188, R88.reuse, R26, R244 ;  /* 0x0000001a58bc723c */ /* 0x042fe200000810f4 */
[----:B------:R-:W-:Y:S01]  /*d1d60*/  STL.64 [R1+0x60], R16 ;  /* 0x0000601001007387 */ /* 0x000fe20000100a00 */
[----:B------:R-:W-:Y:S03]  /*d1d70*/  STL.64 [R1+0x68], R18 ;  /* 0x0000681201007387 */ /* 0x000fe60000100a00 */
[----:B------:R-:W-:Y:S01]  /*d1d80*/  STL.64 [R1+0x50], R12 ;  /* 0x0000500c01007387 */ /* 0x000fe20000100a00 */
[----:B------:R-:W-:Y:S03]  /*d1d90*/  STL.64 [R1+0x58], R14 ;  /* 0x0000580e01007387 */ /* 0x000fe60000100a00 */
[----:B------:R-:W-:Y:S04]  /*d1da0*/  STL.64 [R1+0x5b18], R242 ;  /* 0x005b18f201007387 */ /* 0x000fe80000100a00 */
[----:B------:R-:W-:Y:S01]  /*d1db0*/  STL.64 [R1+0x40], R8 ;  /* 0x0000400801007387 */ /* 0x000fe20000100a00 */
[----:B------:R-:W-:Y:S02]  /*d1dc0*/  STL.64 [R1+0x48], R10 ;  /* 0x0000480a01007387 */ /* 0x000fe40000100a00 */
[----:B------:R1:W-:Y:S02]  /*d1dd0*/  STL.64 [R1+0x5b10], R240 ;  /* 0x005b10f001007387 */ /* 0x0003e40000100a00 */
[----:B------:R-:W-:Y:S01]  /*d1de0*/  STL.64 [R1+0x5b28], R234 ;  /* 0x005b28ea01007387 */ /* 0x000fe20000100a00 */
[----:B------:R2:W-:Y:S01]  /*d1df0*/  STL.64 [R1+0x5b20], R232 ;  /* 0x005b20e801007387 */ /* 0x0005e20000100a00 */
[----:B------:R-:W-:Y:S02]  /*d1e00*/  STL [R1+0x5b30], R211 ;  /* 0x005b30d301007387 */ /* 0x000fe40000100800 */
[----:B------:R-:W-:Y:S02]  /*d1e10*/  STL.64 [R1+0x5b70], R206 ;  /* 0x005b70ce01007387 */ /* 0x000fe40000100a00 */
[----:B------:R3:W-:Y:S01]  /*d1e20*/  STL.64 [R1+0x5b68], R204 ;  /* 0x005b68cc01007387 */ /* 0x0007e20000100a00 */
        /* <DEDUP_REMOVED lines=64> */
[----:B--2---:R-:W2:Y:S01]  /*d2230*/  LDL.LU R232, [R1+0xc60] ;  /* 0x000c600001e87983 */ /* 0x004ea20000300800 */
[----:B------:R-:W2:Y:S02]  /*d2240*/  LDL.LU R233, [R1+0xc64] ;  /* 0x000c640001e97983 */ /* 0x000ea40000300800 */
[----:B------:R-:W2:Y:S02]  /*d2250*/  LDL.LU R234, [R1+0xc68] ;  /* 0x000c680001ea7983 */ /* 0x000ea40000300800 */
[----:B------:R-:W2:Y:S01]  /*d2260*/  LDL.LU R235, [R1+0xc6c] ;  /* 0x000c6c0001eb7983 */ /* 0x000ea20000300800 */
[----:B---3--:R-:W3:Y:S01]  /*d2270*/  LDL.LU R204, [R1+0xc70] ;  /* 0x000c700001cc7983 */ /* 0x008ee20000300800 */
        /* <DEDUP_REMOVED lines=80> */
[C---:B---3--:R-:W-:Y:S08]  /*d2780*/  HMMA.1688.F32.TF32 R248, R88.reuse, R6, R248 ;  /* 0x0000000658f8723c */ /* 0x048ff000000810f8 */
[C---:B------:R-:W-:Y:S01]  /*d2790*/  HMMA.1688.F32.TF32 R188, R88.reuse, R78, R188 ;  /* 0x0000004e58bc723c */ /* 0x040fe200000810bc */
[----:B------:R-:W3:Y:S07]  /*d27a0*/  LDL.LU.64 R8, [R1+0x5c90] ;  /* 0x005c900001087983 */ /* 0x000eee0000300a00 */
        /* <DEDUP_REMOVED lines=16> */
[----:B------:R1:W-:Y:S03]  /*d28b0*/  STL.64 [R1+0x2e8], R246 ;  /* 0x0002e8f601007387 */ /* 0x0003e60000100a00 */
[----:B-1----:R-:W2:Y:S01]  /*d28c0*/  LDL.LU.64 R246, [R1+0x5c88] ;  /* 0x005c880001f67983 */ /* 0x002ea20000300a00 */
[----:B------:R-:W2:Y:S02]  /*d28d0*/  LDL.LU.64 R244, [R1+0x5c80] ;  /* 0x005c800001f47983 */ /* 0x000ea40000300a00 */
[----:B------:R-:W-:Y:S02]  /*d28e0*/  STL.64 [R1+0x2d0], R248 ;  /* 0x0002d0f801007387 */ /* 0x000fe40000100a00 */
[----:B------:R1:W-:Y:S02]  /*d28f0*/  STL.64 [R1+0x2d8], R250 ;  /* 0x0002d8fa01007387 */ /* 0x0003e40000100a00 */
[----:B-1----:R-:W4:Y:S01]  /*d2900*/  LDL.LU.64 R250, [R1+0x5c78] ;  /* 0x005c780001fa7983 */ /* 0x002f220000300a00 */
[----:B------:R-:W4:Y:S02]  /*d2910*/  LDL.LU.64 R248, [R1+0x5c70] ;  /* 0x005c700001f87983 */ /* 0x000f240000300a00 */
[----:B------:R-:W-:Y:S02]  /*d2920*/  STL.64 [R1+0x2c0], R188 ;  /* 0x0002c0bc01007387 */ /* 0x000fe40000100a00 */
[----:B------:R1:W-:Y:S02]  /*d2930*/  STL.64 [R1+0x2c8], R190 ;  /* 0x0002c8be01007387 */ /* 0x0003e40000100a00 */
[C---:B-1----:R-:W-:Y:S08]  /*d2940*/  HMMA.1688.F32.TF32 R188, R88.reuse, R82, R192 ;  /* 0x0000005258bc723c */ /* 0x042ff000000810c0 */
[C---:B------:R-:W-:Y:S11]  /*d2950*/  HMMA.1688.F32.TF32 R192, R88.reuse, R146, R196 ;  /* 0x0000009258c0723c */ /* 0x040ff600000810c4 */
[----:B------:R-:W-:Y:S04]  /*d2960*/  @!UPT UIADD3 URZ, URZ, URZ, URZ ;  /* 0x0000003f3f3ff290 */ /* 0x000fe8000fffe03f */
[----:B------:R-:W-:Y:S01]  /*d2970*/  STL.64 [R1+0x2b0], R188 ;  /* 0x0002b0bc01007387 */ /* 0x000fe20000100a00 */
[----:B------:R1:W-:Y:S02]  /*d2980*/  STL.64 [R1+0x2b8], R190 ;  /* 0x0002b8be01007387 */ /* 0x0003e40000100a00 */
[C---:B-1----:R-:W-:Y:S08]  /*d2990*/  HMMA.1688.F32.TF32 R188, R88.reuse, R142, R200 ;  /* 0x0000008e58bc723c */ /* 0x042ff000000810c8 */
        /* <DEDUP_REMOVED lines=51> */
[----:B-1----:R-:W2:Y:S01]  /*d2cd0*/  LDL.LU R152, [R1+0xa70] ;  /* 0x000a700001987983 */ /* 0x002ea20000300800 */
[----:B------:R1:W-:Y:S02]  /*d2ce0*/  STL.64 [R1+0x150], R96 ;  /* 0x0001506001007387 */ /* 0x0003e40000100a00 */
[----:B------:R1:W-:Y:S02]  /*d2cf0*/  STL.64 [R1+0x158], R98 ;  /* 0x0001586201007387 */ /* 0x0003e40000100a00 */
[----:B------:R1:W-:Y:S01]  /*d2d00*/  STL.64 [R1+0x140], R92 ;  /* 0x0001405c01007387 */ /* 0x0003e20000100a00 */
[----:B------:R1:W-:Y:S01]  /*d2d10*/  STL.64 [R1+0x148], R94 ;  /* 0x0001485e01007387 */ /* 0x0003e20000100a00 */
        /* <DEDUP_REMOVED lines=37> */
[----:B------:R-:W-:Y:S01]  /*d2f70*/  IMAD.MOV.U32 R98, RZ, RZ, R145 ;  /* 0x000000ffff627224 */ /* 0x000fe200078e0091 */
[----:B------:R-:W-:Y:S01]  /*d2f80*/  MOV R99, R144 ;  /* 0x0000009000637202 */ /* 0x000fe20000000f00 */
[----:B--2---:R-:W-:Y:S08]  /*d2f90*/  HMMA.1688.F32.TF32 R88, R88, R30, R180 ;  /* 0x0000001e5858723c */ /* 0x004ff000000810b4 */
[C---:B---3--:R-:W-:Y:S08]  /*d2fa0*/  HMMA.1688.F32.TF32 R184, R84.reuse, R26, R176 ;  /* 0x0000001a54b8723c */ /* 0x048ff000000810b0 */
[C---:B------:R-:W-:Y:S08]  /*d2fb0*/  HMMA.1688.F32.TF32 R180, R84.reuse, R22, R172 ;  /* 0x0000001654b4723c */ /* 0x040ff000000810ac */
[C---:B------:R-:W-:Y:S08]  /*d2fc0*/  HMMA.1688.F32.TF32 R176, R84.reuse, R18, R168 ;  /* 0x0000001254b0723c */ /* 0x040ff000000810a8 */
[C---:B------:R-:W-:Y:S08]  /*d2fd0*/  HMMA.1688.F32.TF32 R152, R84.reuse, R78, R152 ;  /* 0x0000004e5498723c */ /* 0x040ff00000081098 */
[C---:B----4-:R-:W-:Y:S08]  /*d2fe0*/  HMMA.1688.F32.TF32 R172, R84.reuse, R14, R164 ;  /* 0x0000000e54ac723c */ /* 0x050ff000000810a4 */
[C---:B------:R-:W-:Y:S08]  /*d2ff0*/  HMMA.1688.F32.TF32 R164, R84.reuse, R10, R160 ;  /* 0x0000000a54a4723c */ /* 0x040ff000000810a0 */
[C---:B------:R-:W-:Y:S08]  /*d3000*/  HMMA.1688.F32.TF32 R148, R84.reuse, R6, R148 ;  /* 0x000000065494723c */ /* 0x040ff00000081094 */
[C---:B------:R-:W-:Y:S08]  /*d3010*/  HMMA.1688.F32.TF32 R156, R84.reuse, R82, R156 ;  /* 0x00000052549c723c */ /* 0x040ff0000008109c */
[----:B------:R-:W-:Y:S01]  /*d3020*/  HMMA.1688.F32.TF32 R144, R84, R146, R96 ;  /* 0x000000925490723c */ /* 0x000fe20000081060 */
[----:B------:R1:W-:Y:S01]  /*d3030*/  STL.64 [R1+0x110], R88 ;  /* 0x0001105801007387 */ /* 0x0003e20000100a00 */
[----:B------:R2:W-:Y:S02]  /*d3040*/  STL.64 [R1+0x59c0], R186 ;  /* 0x0059c0ba01007387 */ /* 0x0005e40000100a00 */
[----:B------:R-:W-:Y:S02]  /*d3050*/  STL.64 [R1+0x59b8], R184 ;  /* 0x0059b8b801007387 */ /* 0x000fe40000100a00 */
[----:B------:R-:W-:Y:S01]  /*d3060*/  STL.64 [R1+0x59d0], R182 ;  /* 0x0059d0b601007387 */ /* 0x000fe20000100a00 */
[----:B------:R-:W-:Y:S01]  /*d3070*/  STL.64 [R1+0x59c8], R180 ;  /* 0x0059c8b401007387 */ /* 0x000fe20000100a00 */
        /* <DEDUP_REMOVED lines=38> */
[----:B------:R-:W-:-:S02]  /*d32e0*/  IMAD.MOV.U32 R92, RZ, RZ, R141 ;  /* 0x000000ffff5c7224 */ /* 0x000fc400078e008d */
[----:B------:R-:W-:Y:S01]  /*d32f0*/  IMAD.MOV.U32 R93, RZ, RZ, R140 ;  /* 0x000000ffff5d7224 */ /* 0x000fe200078e008c */
[----:B------:R-:W-:Y:S01]  /*d3300*/  MOV R94, R3 ;  /* 0x00000003005e7202 */ /* 0x000fe20000000f00 */
[----:B------:R-:W-:Y:S02]  /*d3310*/  IMAD.MOV.U32 R95, RZ, RZ, R2 ;  /* 0x000000ffff5f7224 */ /* 0x000fe400078e0002 */
[----:B------:R-:W-:Y:S02]  /*d3320*/  IMAD.MOV.U32 R216, RZ, RZ, R137 ;  /* 0x000000ffffd87224 */ /* 0x000fe400078e0089 */
[----:B------:R-:W-:Y:S01]  /*d3330*/  IMAD.MOV.U32 R217, RZ, RZ, R136 ;  /* 0x000000ffffd97224 */ /* 0x000fe200078e0088 */
[----:B------:R-:W-:Y:S02]  /*d3340*/  MOV R218, R133 ;  /* 0x0000008500da7202 */ /* 0x000fe40000000f00 */
[----:B------:R-:W-:Y:S01]  /*d3350*/  HMMA.1688.F32.TF32 R140, R84, R142, R92 ;  /* 0x0000008e548c723c */ /* 0x000fe2000008105c */
        /* <DEDUP_REMOVED lines=8> */
[----:B------:R-:W-:Y:S02]  /*d33e0*/  MOV R99, R116 ;  /* 0x0000007400637202 */ /* 0x000fe40000000f00 */
[----:B------:R-:W-:Y:S01]  /*d33f0*/  HMMA.1688.F32.TF32 R116, R84, R118, R216 ;  /* 0x000000765474723c */ /* 0x000fe200000810d8 */
[----:B------:R-:W-:-:S02]  /*d3400*/  IMAD.MOV.U32 R92, RZ, RZ, R113 ;  /* 0x000000ffff5c7224 */ /* 0x000fc400078e0071 */
[----:B------:R-:W-:Y:S01]  /*d3410*/  IMAD.MOV.U32 R93, RZ, RZ, R112 ;  /* 0x000000ffff5d7224 */ /* 0x000fe200078e0070 */
[----:B------:R-:W-:Y:S01]  /*d3420*/  MOV R94, R109 ;  /* 0x0000006d005e7202 */ /* 0x000fe20000000f00 */
[----:B------:R-:W-:-:S03]  /*d3430*/  IMAD.MOV.U32 R95, RZ, RZ, R108 ;  /* 0x000000ffff5f7224 */ /* 0x000fc600078e006c */
[C---:B------:R-:W-:Y:S08]  /*d3440*/  HMMA.1688.F32.TF32 R108, R84.reuse, R110, R160 ;  /* 0x0000006e546c723c */ /* 0x040ff000000810a0 */
[----:B------:R-:W-:Y:S01]  /*d3450*/  HMMA.1688.F32.TF32 R160, R84, R106, R96 ;  /* 0x0000006a54a0723c */ /* 0x000fe20000081060 */
[----:B------:R-:W-:Y:S01]  /*d3460*/  IMAD.MOV.U32 R3, RZ, RZ, R90 ;  /* 0x000000ffff037224 */ /* 0x000fe200078e005a */
[----:B------:R-:W-:-:S06]  /*d3470*/  MOV R2, R91 ;  /* 0x0000005b00027202 */ /* 0x000fcc0000000f00 */
[C---:B-1----:R-:W-:Y:S01]  /*d3480*/  HMMA.1688.F32.TF32 R88, R84.reuse, R102, R92 ;  /* 0x000000665458723c */ /* 0x042fe2000008105c */
[----:B------:R-:W-:Y:S01]  /*d3490*/  STL.64 [R1+0x5a50], R142 ;  /* 0x005a508e01007387 */ /* 0x000fe20000100a00 */
[----:B------:R-:W-:Y:S02]  /*d34a0*/  STL.64 [R1+0x5a48], R140 ;  /* 0x005a488c01007387 */ /* 0x000fe40000100a00 */
[----:B------:R-:W2:Y:S02]  /*d34b0*/  LDL R211, [R1+0x1b04] ;  /* 0x001b040001d37983 */ /* 0x000ea40000100800 */
[----:B------:R-:W-:Y:S02]  /*d34c0*/  IMAD.MOV.U32 R96, RZ, RZ, R252 ;  /* 0x000000ffff607224 */ /* 0x000fe400078e00fc */
[C---:B----4-:R-:W-:Y:S08]  /*d34d0*/  HMMA.1688.F32.TF32 R128, R84.reuse, R130, R228 ;  /* 0x000000825480723c */ /* 0x050ff000000810e4 */
[C---:B--2---:R-:W-:Y:S08]  /*d34e0*/  HMMA.1688.F32.TF32 R136, R84.reuse, R138, R212 ;  /* 0x0000008a5488723c */ /* 0x044ff000000810d4 */
[C---:B------:R-:W-:Y:S08]  /*d34f0*/  HMMA.1688.F32.TF32 R132, R84.reuse, R134, R224 ;  /* 0x000000865484723c */ /* 0x040ff000000810e0 */
[C---:B---3--:R-:W-:Y:S01]  /*d3500*/  HMMA.1688.F32.TF32 R112, R84.reuse, R114, R168 ;  /* 0x000000725470723c */ /* 0x048fe200000810a8 */
[----:B------:R-:W-:Y:S04]  /*d3510*/  LDS R168, [R0+0x8c000] ;  /* 0x08c0000000a87984 */ /* 0x000fe80000000800 */
[----:B------:R-:W-:Y:S03]  /*d3520*/  LDS R170, [R0+0x8c800] ;  /* 0x08c8000000aa7984 */ /* 0x000fe60000000800 */
        /* <DEDUP_REMOVED lines=8> */
[----:B------:R-:W-:Y:S01]  /*d35b0*/  STL.64 [R1+0x5a90], R126 ;  /* 0x005a907e01007387 */ /* 0x000fe20000100a00 */
[----:B------:R-:W-:Y:S07]  /*d35c0*/  STL.64 [R1+0x5a88], R124 ;  /* 0x005a887c01007387 */ /* 0x000fee0000100a00 */
[----:B------:R-:W-:Y:S02]  /*d35d0*/  STL.64 [R1+0x5aa0], R122 ;  /* 0x005aa07a01007387 */ /* 0x000fe40000100a00 */
[----:B------:R-:W-:Y:S01]  /*d35e0*/  STL.64 [R1+0x5a98], R120 ;  /* 0x005a987801007387 */ /* 0x000fe20000100a00 */
[----:B------:R-:W-:Y:S01]  /*d35f0*/  STL.64 [R1+0x5ab0], R118 ;  /* 0x005ab07601007387 */ /* 0x000fe20000100a00 */
[----:B------:R-:W-:Y:S02]  /*d3600*/  STL.64 [R1+0x5aa8], R116 ;  /* 0x005aa87401007387 */ /* 0x000fe40000100a00 */
[----:B------:R-:W2:Y:S02]  /*d3610*/  LDL R186, [R1+0x1b08] ;  /* 0x001b080001ba7983 */ /* 0x000ea40000100800 */
[----:B------:R-:W-:Y:S01]  /*d3620*/  STL.64 [R1+0x5ac0], R114 ;  /* 0x005ac07201007387 */ /* 0x000fe20000100a00 */
[----:B------:R-:W-:Y:S01]  /*d3630*/  STL.64 [R1+0x5ab8], R112 ;  /* 0x005ab87001007387 */ /* 0x000fe20000100a00 */
[----:B------:R-:W3:Y:S02]  /*d3640*/  LDL R187, [R1+0x1b0c] ;  /* 0x001b0c0001bb7983 */ /* 0x000ee40000100800 */
[----:B------:R-:W-:Y:S02]  /*d3650*/  STL.64 [R1+0x5ad0], R110 ;  /* 0x005ad06e01007387 */ /* 0x000fe40000100a00 */
[----:B------:R-:W-:Y:S01]  /*d3660*/  STL.64 [R1+0x5ac8], R108 ;  /* 0x005ac86c01007387 */ /* 0x000fe20000100a00 */
[----:B------:R-:W-:Y:S01]  /*d3670*/  STL.64 [R1+0x5ae0], R162 ;  /* 0x005ae0a201007387 */ /* 0x000fe20000100a00 */
[----:B------:R-:W-:Y:S02]  /*d3680*/  STL.64 [R1+0x5ad8], R160 ;  /* 0x005ad8a001007387 */ /* 0x000fe40000100a00 */
[----:B------:R-:W4:Y:S02]  /*d3690*/  LDL.LU R216, [R1+0x1070] ;  /* 0x0010700001d87983 */ /* 0x000f240000300800 */
[----:B------:R-:W-:Y:S01]  /*d36a0*/  STL.64 [R1+0xd10], R88 ;  /* 0x000d105801007387 */ /* 0x000fe20000100a00 */
[----:B------:R1:W-:Y:S01]  /*d36b0*/  STL.64 [R1+0xd18], R90 ;  /* 0x000d185a01007387 */ /* 0x0003e20000100a00 */
        /* <DEDUP_REMOVED lines=51> */
[----:B------:R-:W-:Y:S04]  /*d39f0*/  LDS R169, [R211+0x8c000] ;  /* 0x08c00000d3a97984 */ /* 0x000fe80000000800 */
[----:B------:R-:W-:Y:S01]  /*d3a00*/  LDS R171, [R211+0x8c800] ;  /* 0x08c80000d3ab7984 */ /* 0x000fe20000000800 */
[----:B-1----:R-:W-:Y:S03]  /*d3a10*/  HMMA.1688.F32.TF32 R88, R84, R74, R92 ;  /* 0x0000004a5458723c */ /* 0x002fe6000008105c */
[----:B--2---:R-:W1:Y:S04]  /*d3a20*/  LDSM.16.M88.4 R108, [R252+0x180] ;  /* 0x00018000fc6c783b */ /* 0x004e680000000200 */
[----:B------:R-:W2:Y:S04]  /*d3a30*/  LDSM.16.M88.4 R112, [R252+0x2180] ;  /* 0x00218000fc70783b */ /* 0x000ea80000000200 */
[----:B------:R-:W3:Y:S01]  /*d3a40*/  LDSM.16.M88.4 R116, [R252+0x4180] ;  /* 0x00418000fc74783b */ /* 0x000ee20000000200 */
[----:B------:R-:W-:Y:S01]  /*d3a50*/  IMAD.MOV.U32 R94, RZ, RZ, R5 ;  /* 0x000000ffff5e7224 */ /* 0x000fe200078e0005 */
[----:B------:R-:W-:-:S02]  /*d3a60*/  MOV R95, R4 ;  /* 0x00000004005f7202 */ /* 0x000fc40000000f00 */
[----:B------:R-:W-:Y:S01]  /*d3a70*/  HMMA.1688.F32.TF32 R4, R84, R70, R236 ;  /* 0x000000465404723c */ /* 0x000fe200000810ec */
[----:B------:R-:W4:Y:S07]  /*d3a80*/  LDSM.16.M88.4 R236, [R252+0x6180] ;  /* 0x00618000fcec783b */ /* 0x000f2e0000000200 */
[----:B------:R-:W-:Y:S01]  /*d3a90*/  STL.64 [R1+0xd00], R88 ;  /* 0x000d005801007387 */ /* 0x000fe20000100a00 */
[----:B------:R1:W-:Y:S01]  /*d3aa0*/  STL.64 [R1+0xd08], R90 ;  /* 0x000d085a01007387 */ /* 0x0003e20000100a00 */
[----:B------:R-:W-:Y:S01]  /*d3ab0*/  MOV R92, R9 ;  /* 0x00000009005c7202 */ /* 0x000fe20000000f00 */
[----:B------:R-:W-:-:S02]  /*d3ac0*/  IMAD.MOV.U32 R93, RZ, RZ, R8 ;  /* 0x000000ffff5d7224 */ /* 0x000fc400078e0008 */
[C---:B------:R-:W-:Y:S08]  /*d3ad0*/  HMMA.1688.F32.TF32 R8, R84.reuse, R62, R200 ;  /* 0x0000003e5408723c */ /* 0x040ff000000810c8 */
[C---:B-1----:R-:W-:Y:S01]  /*d3ae0*/  HMMA.1688.F32.TF32 R88, R84.reuse, R66, R196 ;  /* 0x000000425458723c */ /* 0x042fe200000810c4 */
[----:B------:R-:W-:Y:S01]  /*d3af0*/  STL.64 [R1+0x38], R110 ;  /* 0x0000386e01007387 */ /* 0x000fe20000100a00 */
[----:B--2---:R-:W-:Y:S02]  /*d3b00*/  STL.64 [R1+0x20], R112 ;  /* 0x0000207001007387 */ /* 0x004fe40000100a00 */
[----:B------:R-:W-:Y:S02]  /*d3b10*/  STL.64 [R1+0x28], R114 ;  /* 0x0000287201007387 */ /* 0x000fe40000100a00 */
[----:B---3--:R-:W-:Y:S01]  /*d3b20*/  STL.64 [R1+0x10], R116 ;  /* 0x0000107401007387 */ /* 0x008fe20000100a00 */
[----:B------:R-:W-:Y:S01]  /*d3b30*/  STL.64 [R1+0x18], R118 ;  /* 0x0000187601007387 */ /* 0x000fe20000100a00 */
[----:B------:R-:W-:Y:S02]  /*d3b40*/  STL.64 [R1+0xcf0], R4 ;  /* 0x000cf00401007387 */ /* 0x000fe40000100a00 */
[----:B------:R1:W-:Y:S02]  /*d3b50*/  STL.64 [R1+0xcf8], R6 ;  /* 0x000cf80601007387 */ /* 0x0003e40000100a00 */
[C---:B-1----:R-:W-:Y:S11]  /*d3b60*/  HMMA.1688.F32.TF32 R4, R84.reuse, R58, R204 ;  /* 0x0000003a5404723c */ /* 0x042ff600000810cc */
[----:B------:R-:W-:Y:S01]  /*d3b70*/  STL.64 [R1+0xce0], R88 ;  /* 0x000ce05801007387 */ /* 0x000fe20000100a00 */
[----:B------:R1:W-:Y:S02]  /*d3b80*/  STL.64 [R1+0xce8], R90 ;  /* 0x000ce85a01007387 */ /* 0x0003e40000100a00 */
[----:B----4-:R-:W-:Y:S02]  /*d3b90*/  STL.64 [R1+0x8], R238 ;  /* 0x000008ee01007387 */ /* 0x010fe40000100a00 */
[----:B------:R-:W-:Y:S01]  /*d3ba0*/  STL.64 [R1+0xcd0], R8 ;  /* 0x000cd00801007387 */ /* 0x000fe20000100a00 */
[----:B------:R-:W-:Y:S01]  /*d3bb0*/  STL.64 [R1+0xcd8], R10 ;  /* 0x000cd80a01007387 */ /* 0x000fe20000100a00 */
[C---:B-1----:R-:W-:Y:S05]  /*d3bc0*/  HMMA.1688.F32.TF32 R88, R84.reuse, R54, R232 ;  /* 0x000000365458723c */ /* 0x042fea00000810e8 */
[----:B------:R-:W-:Y:S01]  /*d3bd0*/  STL.64 [R1+0xcc0], R4 ;  /* 0x000cc00401007387 */ /* 0x000fe20000100a00 */
[----:B------:R1:W-:Y:S02]  /*d3be0*/  STL.64 [R1+0xcc8], R6 ;  /* 0x000cc80601007387 */ /* 0x0003e40000100a00 */
[C---:B-1----:R-:W-:Y:S08]  /*d3bf0*/  HMMA.1688.F32.TF32 R4, R84.reuse, R50, R240 ;  /* 0x000000325404723c */ /* 0x042ff000000810f0 */
[C---:B------:R-:W-:Y:S07]  /*d3c00*/  HMMA.1688.F32.TF32 R8, R84.reuse, R46, R212 ;  /* 0x0000002e5408723c */ /* 0x040fee00000810d4 */
[----:B------:R-:W-:Y:S01]  /*d3c10*/  STL.64 [R1+0xcb0], R88 ;  /* 0x000cb05801007387 */ /* 0x000fe20000100a00 */
[----:B------:R1:W-:Y:S02]  /*d3c20*/  STL.64 [R1+0xcb8], R90 ;  /* 0x000cb85a01007387 */ /* 0x0003e40000100a00 */
[C---:B-1----:R-:W-:Y:S05]  /*d3c30*/  HMMA.1688.F32.TF32 R88, R84.reuse, R42, R224 ;  /* 0x0000002a5458723c */ /* 0x042fea00000810e0 */
[----:B------:R-:W-:Y:S01]  /*d3c40*/  STL.64 [R1+0xca0], R4 ;  /* 0x000ca00401007387 */ /* 0x000fe20000100a00 */
[----:B------:R1:W-:Y:S02]  /*d3c50*/  STL.64 [R1+0xca8], R6 ;  /* 0x000ca80601007387 */ /* 0x0003e40000100a00 */
[----:B-1----:R-:W-:Y:S05]  /*d3c60*/  HMMA.1688.F32.TF32 R4, R84, R38, R228 ;  /* 0x000000265404723c */ /* 0x002fea00000810e4 */
[----:B------:R-:W-:Y:S01]  /*d3c70*/  STL.64 [R1+0xc90], R8 ;  /* 0x000c900801007387 */ /* 0x000fe20000100a00 */
[----:B------:R1:W-:Y:S09]  /*d3c80*/  STL.64 [R1+0xc98], R10 ;  /* 0x000c980a01007387 */ /* 0x0003f20000100a00 */
[----:B------:R-:W-:Y:S02]  /*d3c90*/  STL.64 [R1+0xc80], R88 ;  /* 0x000c805801007387 */ /* 0x000fe40000100a00 */
[----:B------:R-:W-:Y:S01]  /*d3ca0*/  STL.64 [R1+0xc88], R90 ;  /* 0x000c885a01007387 */ /* 0x000fe20000100a00 */
[----:B------:R-:W-:Y:S01]  /*d3cb0*/  MOV R224, R44 ;  /* 0x0000002c00e07202 */ /* 0x000fe20000000f00 */
[----:B------:R-:W-:-:S02]  /*d3cc0*/  IMAD.MOV.U32 R225, RZ, RZ, R45 ;  /* 0x000000ffffe17224 */ /* 0x000fc400078e002d */
[----:B------:R-:W-:Y:S01]  /*d3cd0*/  IMAD.MOV.U32 R228, RZ, RZ, R52 ;  /* 0x000000ffffe47224 */ /* 0x000fe200078e0034 */
[----:B------:R-:W-:Y:S01]  /*d3ce0*/  MOV R229, R53 ;  /* 0x0000003500e57202 */ /* 0x000fe20000000f00 */
[----:B------:R-:W-:Y:S02]  /*d3cf0*/  IMAD.MOV.U32 R230, RZ, RZ, R56 ;  /* 0x000000ffffe67224 */ /* 0x000fe400078e0038 */
[----:B------:R-:W-:Y:S02]  /*d3d00*/  IMAD.MOV.U32 R231, RZ, RZ, R57 ;  /* 0x000000ffffe77224 */ /* 0x000fe400078e0039 */
[----:B------:R-:W-:Y:S01]  /*d3d10*/  IMAD.MOV.U32 R226, RZ, RZ, R48 ;  /* 0x000000ffffe27224 */ /* 0x000fe200078e0030 */
[----:B------:R-:W-:Y:S01]  /*d3d20*/  MOV R227, R49 ;  /* 0x0000003100e37202 */ /* 0x000fe20000000f00 */
[----:B------:R-:W-:Y:S01]  /*d3d30*/  IMAD.MOV.U32 R212, RZ, RZ, R20 ;  /* 0x000000ffffd47224 */ /* 0x000fe200078e0014 */
[C---:B-1----:R-:W-:Y:S08]  /*d3d40*/  HMMA.1688.F32.TF32 R8, R84.reuse, R34, R220 ;  /* 0x000000225408723c */ /* 0x042ff000000810dc */
[----:B------:R-:W-:Y:S01]  /*d3d50*/  HMMA.1688.F32.TF32 R84, R84, R30, R216 ;  /* 0x0000001e5454723c */ /* 0x000fe200000810d8 */
[----:B------:R-:W-:Y:S01]  /*d3d60*/  IMAD.MOV.U32 R213, RZ, RZ, R21 ;  /* 0x000000ffffd57224 */ /* 0x000fe200078e0015 */
[----:B------:R-:W-:Y:S01]  /*d3d70*/  MOV R214, R24 ;  /* 0x0000001800d67202 */ /* 0x000fe20000000f00 */
[----:B------:R-:W-:-:S02]  /*d3d80*/  IMAD.MOV.U32 R215, RZ, RZ, R25 ;  /* 0x000000ffffd77224 */ /* 0x000fc400078e0019 */
[----:B------:R-:W-:Y:S01]  /*d3d90*/  IMAD.MOV.U32 R240, RZ, RZ, R36 ;  /* 0x000000fffff07224 */ /* 0x000fe200078e0024 */
[----:B------:R-:W-:Y:S01]  /*d3da0*/  MOV R241, R37 ;  /* 0x0000002500f17202 */ /* 0x000fe20000000f00 */
[----:B------:R-:W-:Y:S02]  /*d3db0*/  IMAD.MOV.U32 R242, RZ, RZ, R40 ;  /* 0x000000fffff27224 */ /* 0x000fe400078e0028 */
[----:B------:R-:W-:Y:S01]  /*d3dc0*/  IMAD.MOV.U32 R243, RZ, RZ, R41 ;  /* 0x000000fffff37224 */ /* 0x000fe200078e0029 */
[----:B------:R-:W-:Y:S01]  /*d3dd0*/  STL.64 [R1+0xc70], R4 ;  /* 0x000c700401007387 */ /* 0x000fe20000100a00 */
[----:B------:R1:W-:Y:S02]  /*d3de0*/  STL.64 [R1+0xc78], R6 ;  /* 0x000c780601007387 */ /* 0x0003e40000100a00 */
[----:B------:R-:W-:Y:S02]  /*d3df0*/  IMAD.MOV.U32 R220, RZ, RZ, R60 ;  /* 0x000000ffffdc7224 */ /* 0x000fe400078e003c */
        /* <DEDUP_REMOVED lines=10> */
[----:B-1----:R-:W-:Y:S01]  /*d3ea0*/  HMMA.1688.F32.TF32 R4, R168, R108, R248 ;  /* 0x0000006ca804723c */ /* 0x002fe200000810f8 */
[----:B------:R-:W-:Y:S01]  /*d3eb0*/  STL.64 [R1+0xc60], R8 ;  /* 0x000c600801007387 */ /* 0x000fe20000100a00 */
[----:B------:R1:W-:Y:S02]  /*d3ec0*/  STL.64 [R1+0xc68], R10 ;  /* 0x000c680a01007387 */ /* 0x0003e40000100a00 */
[----:B------:R-:W-:Y:S02]  /*d3ed0*/  STL.64 [R1+0xc40], R84 ;  /* 0x000c405401007387 */ /* 0x000fe40000100a00 */
[----:B------:R2:W-:Y:S01]  /*d3ee0*/  STL.64 [R1+0xc48], R86 ;  /* 0x000c485601007387 */ /* 0x0005e20000100a00 */
[----:B------:R-:W3:Y:S04]  /*d3ef0*/  LDSM.16.M88.4 R248, [R252+0x8180] ;  /* 0x00818000fcf8783b */ /* 0x000ee80000000200 */
[----:B------:R-:W-:Y:S01]  /*d3f00*/  LDSM.16.M88.4 R104, [R252+0x10180] ;  /* 0x01018000fc68783b */ /* 0x000fe20000000200 */
[----:B------:R-:W-:-:S02]  /*d3f10*/  IMAD.MOV.U32 R207, RZ, RZ, R100 ;  /* 0x000000ffffcf7224 */ /* 0x000fc400078e0064 */
[----:B------:R-:W-:Y:S01]  /*d3f20*/  LDSM.16.M88.4 R100, [R252+0x12180] ;  /* 0x01218000fc64783b */ /* 0x000fe20000000200 */
[----:B------:R-:W-:Y:S03]  /*d3f30*/  LDSM.16.M88.4 R88, [R252+0x18180] ;  /* 0x01818000fc58783b */ /* 0x000fe60000000200 */
[----:B------:R-:W-:Y:S02]  /*d3f40*/  IMAD.MOV.U32 R192, RZ, RZ, R17 ;  /* 0x000000ffffc07224 */ /* 0x000fe400078e0011 */
[----:B------:R-:W-:Y:S01]  /*d3f50*/  IMAD.MOV.U32 R193, RZ, RZ, R16 ;  /* 0x000000ffffc17224 */ /* 0x000fe200078e0010 */
[----:B------:R-:W-:Y:S01]  /*d3f60*/  MOV R194, R13 ;  /* 0x0000000d00c27202 */ /* 0x000fe20000000f00 */
[----:B------:R-:W-:Y:S01]  /*d3f70*/  IMAD.MOV.U32 R195, RZ, RZ, R12 ;  /* 0x000000ffffc37224 */ /* 0x000fe200078e000c */
[C---:B-1----:R-:W-:Y:S08]  /*d3f80*/  HMMA.1688.F32.TF32 R8, R168.reuse, R112, R244 ;  /* 0x00000070a808723c */ /* 0x042ff000000810f4 */
[----:B--2---:R-:W-:Y:S01]  /*d3f90*/  HMMA.1688.F32.TF32 R84, R168, R236, R92 ;  /* 0x000000eca854723c */ /* 0x004fe2000008105c */
[----:B------:R-:W1:Y:S04]  /*d3fa0*/  LDSM.16.M88.4 R244, [R252+0xa180] ;  /* 0x00a18000fcf4783b */ /* 0x000e680000000200 */
[----:B------:R-:W-:Y:S01]  /*d3fb0*/  LDSM.16.M88.4 R92, [R252+0x16180] ;  /* 0x01618000fc5c783b */ /* 0x000fe20000000200 */
[----:B------:R-:W-:Y:S01]  /*d3fc0*/  IMAD.MOV.U32 R200, RZ, RZ, R81 ;  /* 0x000000ffffc87224 */ /* 0x000fe200078e0051 */
[----:B------:R-:W-:Y:S01]  /*d3fd0*/  MOV R201, R80 ;  /* 0x0000005000c97202 */ /* 0x000fe20000000f00 */
[----:B------:R-:W-:Y:S01]  /*d3fe0*/  IMAD.MOV.U32 R202, RZ, RZ, R77 ;  /* 0x000000ffffca7224 */ /* 0x000fe200078e004d */
[----:B------:R-:W-:Y:S04]  /*d3ff0*/  LDSM.16.M88.4 R80, [R252+0x1c180] ;  /* 0x01c18000fc50783b */ /* 0x000fe80000000200 */
[----:B------:R-:W-:Y:S01]  /*d4000*/  STL.64 [R1+0xc50], R4 ;  /* 0x000c500401007387 */ /* 0x000fe20000100a00 */
[----:B------:R2:W-:Y:S02]  /*d4010*/  STL.64 [R1+0xc58], R6 ;  /* 0x000c580601007387 */ /* 0x0005e40000100a00 */
[----:B------:R-:W-:Y:S01]  /*d4020*/  IMAD.MOV.U32 R203, RZ, RZ, R76 ;  /* 0x000000ffffcb7224 */ /* 0x000fe200078e004c */
[----:B------:R-:W-:Y:S01]  /*d4030*/  MOV R196, R73 ;  /* 0x0000004900c47202 */ /* 0x000fe20000000f00 */
[----:B------:R-:W-:Y:S01]  /*d4040*/  LDSM.16.M88.4 R76, [R252+0x1e180] ;  /* 0x01e18000fc4c783b */ /* 0x000fe20000000200 */
[----:B------:R-:W-:-:S02]  /*d4050*/  IMAD.MOV.U32 R197, RZ, RZ, R72 ;  /* 0x000000ffffc57224 */ /* 0x000fc400078e0048 */
[----:B------:R-:W-:Y:S04]  /*d4060*/  LDSM.16.M88.4 R72, [R252+0x20180] ;  /* 0x02018000fc48783b */ /* 0x000fe80000000200 */
[----:B------:R-:W-:Y:S01]  /*d4070*/  IMAD.MOV.U32 R198, RZ, RZ, R69 ;  /* 0x000000ffffc67224 */ /* 0x000fe200078e0045 */
[----:B------:R-:W-:Y:S01]  /*d4080*/  MOV R199, R68 ;  /* 0x0000004400c77202 */ /* 0x000fe20000000f00 */
[----:B------:R-:W-:Y:S04]  /*d4090*/  LDS R216, [R186+0x8c000] ;  /* 0x08c00000bad87984 */ /* 0x000fe80000000800 */
[----:B------:R-:W-:Y:S04]  /*d40a0*/  LDSM.16.M88.4 R68, [R252+0x22180] ;  /* 0x02218000fc44783b */ /* 0x000fe80000000200 */
[----:B------:R-:W-:Y:S04]  /*d40b0*/  LDS R218, [R186+0x8c800] ;  /* 0x08c80000bada7984 */ /* 0x000fe80000000800 */
[----:B------:R-:W-:Y:S01]  /*d40c0*/  LDS R217, [R187+0x8c000] ;  /* 0x08c00000bbd97984 */ /* 0x000fe20000000800 */
[----:B--2---:R-:W-:Y:S03]  /*d40d0*/  HMMA.1688.F32.TF32 R4, R168, R116, R96 ;  /* 0x00000074a804723c */ /* 0x004fe60000081060 */
[----:B------:R-:W-:Y:S01]  /*d40e0*/  STL.64 [R1+0xd20], R8 ;  /* 0x000d200801007387 */ /* 0x000fe20000100a00 */
[----:B------:R-:W-:Y:S02]  /*d40f0*/  STL.64 [R1+0xd28], R10 ;  /* 0x000d280a01007387 */ /* 0x000fe40000100a00 */
[----:B------:R-:W2:Y:S04]  /*d4100*/  LDSM.16.M88.4 R8, [R252+0xc180] ;  /* 0x00c18000fc08783b */ /* 0x000ea80000000200 */
[----:B------:R-:W-:Y:S01]  /*d4110*/  LDSM.16.M88.4 R96, [R252+0x14180] ;  /* 0x01418000fc60783b */ /* 0x000fe20000000200 */
[----:B------:R-:W-:Y:S04]  /*d4120*/  LDS R219, [R187+0x8c800] ;  /* 0x08c80000bbdb7984 */ /* 0x000fe80000000800 */
[----:B------:R-:W-:Y:S04]  /*d4130*/  LDSM.16.M88.4 R16, [R252+0x3c180] ;  /* 0x03c18000fc10783b */ /* 0x000fe80000000200 */
[----:B------:R-:W-:Y:S04]  /*d4140*/  LDSM.16.M88.4 R12, [R252+0x3e180] ;  /* 0x03e18000fc0c783b */ /* 0x000fe80000000200 */
[----:B------:R-:W-:Y:S01]  /*d4150*/  STL.64 [R1+0xd30], R4 ;  /* 0x000d300401007387 */ /* 0x000fe20000100a00 */
[----:B------:R-:W-:Y:S02]  /*d4160*/  STL.64 [R1+0xd38], R6 ;  /* 0x000d380601007387 */ /* 0x000fe40000100a00 */
[----:B------:R-:W-:Y:S02]  /*d4170*/  STL.64 [R1+0x5c00], R186 ;  /* 0x005c00ba01007387 */ /* 0x000fe40000100a00 */
[----:B------:R-:W4:Y:S01]  /*d4180*/  LDL.LU R60, [R1+0x5c64] ;  /* 0x005c6400013c7983 */ /* 0x000f220000300800 */
[----:B------:R-:W-:Y:S01]  /*d4190*/  STL.64 [R1+0xd40], R84 ;  /* 0x000d405401007387 */ /* 0x000fe20000100a00 */
[----:B------:R-:W-:Y:S02]  /*d41a0*/  STL.64 [R1+0xd48], R86 ;  /* 0x000d485601007387 */ /* 0x000fe40000100a00 */
        /* <DEDUP_REMOVED lines=20> */
[----:B------:R-:W3:Y:S02]  /*d42f0*/  LDL.LU R29, [R1+0x5c10] ;  /* 0x005c1000011d7983 */ /* 0x000ee40000300800 */
[----:B------:R-:W4:Y:S01]  /*d4300*/  LDL.LU R32, [R1+0x5c0c] ;  /* 0x005c0c0001207983 */ /* 0x000f220000300800 */
[----:B------:R-:W4:Y:S04]  /*d4310*/  LDL.LU R33, [R1+0x5c08] ;  /* 0x005c080001217983 */ /* 0x000f280000300800 */
[----:B------:R-:W1:Y:S04]  /*d4320*/  LDSM.16.M88.4 R4, [R252+0xe180] ;  /* 0x00e18000fc04783b */ /* 0x000e680000000200 */
[----:B------:R-:W1:Y:S01]  /*d4330*/  LDSM.16.M88.4 R84, [R252+0x1a180] ;  /* 0x01a18000fc54783b */ /* 0x000e620000000200 */
[----:B--2---:R-:W-:-:S02]  /*d4340*/  IMAD.MOV.U32 R151, RZ, RZ, R28 ;  /* 0x000000ffff977224 */ /* 0x004fc400078e001c */
[----:B---3--:R-:W-:Y:S01]  /*d4350*/  IMAD.MOV.U32 R150, RZ, RZ, R29 ;  /* 0x000000ffff967224 */ /* 0x008fe200078e001d */
[----:B----4-:R-:W-:Y:S01]  /*d4360*/  MOV R149, R32 ;  /* 0x0000002000957202 */ /* 0x010fe20000000f00 */
[----:B------:R-:W-:Y:S02]  /*d4370*/  IMAD.MOV.U32 R148, RZ, RZ, R33 ;  /* 0x000000ffff947224 */ /* 0x000fe400078e0021 */
[----:B------:R-:W-:Y:S02]  /*d4380*/  IMAD.MOV.U32 R164, RZ, RZ, R41 ;  /* 0x000000ffffa47224 */ /* 0x000fe400078e0029 */
[----:B------:R-:W-:Y:S01]  /*d4390*/  IMAD.MOV.U32 R165, RZ, RZ, R40 ;  /* 0x000000ffffa57224 */ /* 0x000fe200078e0028 */
[----:B------:R-:W-:Y:S01]  /*d43a0*/  MOV R166, R37 ;  /* 0x0000002500a67202 */ /* 0x000fe20000000f00 */
[----:B------:R-:W-:Y:S01]  /*d43b0*/  IMAD.MOV.U32 R167, RZ, RZ, R36 ;  /* 0x000000ffffa77224 */ /* 0x000fe200078e0024 */
[----:B------:R-:W-:Y:S01]  /*d43c0*/  MOV R172, R25 ;  /* 0x0000001900ac7202 */ /* 0x000fe20000000f00 */
[----:B------:R-:W-:Y:S01]  /*d43d0*/  IMAD.MOV.U32 R173, RZ, RZ, R24 ;  /* 0x000000ffffad7224 */ /* 0x000fe200078e0018 */
[----:B------:R-:W-:Y:S01]  /*d43e0*/  HMMA.1688.F32.TF32 R120, R168, R248, R148 ;  /* 0x000000f8a878723c */ /* 0x000fe20000081094 */
[----:B------:R-:W-:Y:S01]  /*d43f0*/  IMAD.MOV.U32 R174, RZ, RZ, R21 ;  /* 0x000000ffffae7224 */ /* 0x000fe200078e0015 */
[----:B------:R-:W-:-:S02]  /*d4400*/  MOV R175, R20 ;  /* 0x0000001400af7202 */ /* 0x000fc40000000f00 */
[----:B------:R-:W-:Y:S01]  /*d4410*/  MOV R176, R49 ;  /* 0x0000003100b07202 */ /* 0x000fe20000000f00 */
[----:B------:R-:W-:Y:S02]  /*d4420*/  IMAD.MOV.U32 R177, RZ, RZ, R48 ;  /* 0x000000ffffb17224 */ /* 0x000fe400078e0030 */
[----:B------:R-:W-:Y:S01]  /*d4430*/  IMAD.MOV.U32 R178, RZ, RZ, R45 ;  /* 0x000000ffffb27224 */ /* 0x000fe200078e002d */
[----:B------:R-:W-:Y:S01]  /*d4440*/  MOV R179, R44 ;  /* 0x0000002c00b37202 */ /* 0x000fe20000000f00 */
[C---:B-1----:R-:W-:Y:S08]  /*d4450*/  HMMA.1688.F32.TF32 R128, R168.reuse, R244, R164 ;  /* 0x000000f4a880723c */ /* 0x042ff000000810a4 */
[----:B------:R-:W-:Y:S01]  /*d4460*/  HMMA.1688.F32.TF32 R124, R168, R8, R172 ;  /* 0x00000008a87c723c */ /* 0x000fe200000810ac */
[----:B------:R-:W-:Y:S01]  /*d4470*/  IMAD.MOV.U32 R180, RZ, RZ, R57 ;  /* 0x000000ffffb47224 */ /* 0x000fe200078e0039 */
[----:B------:R-:W-:Y:S01]  /*d4480*/  MOV R181, R56 ;  /* 0x0000003800b57202 */ /* 0x000fe20000000f00 */
[----:B------:R-:W-:-:S02]  /*d4490*/  IMAD.MOV.U32 R182, RZ, RZ, R53 ;  /* 0x000000ffffb67224 */ /* 0x000fc400078e0035 */
[----:B------:R-:W-:Y:S02]  /*d44a0*/  IMAD.MOV.U32 R183, RZ, RZ, R52 ;  /* 0x000000ffffb77224 */ /* 0x000fe400078e0034 */
[----:B------:R-:W-:Y:S02]  /*d44b0*/  IMAD.MOV.U32 R188, RZ, RZ, R65 ;  /* 0x000000ffffbc7224 */ /* 0x000fe400078e0041 */
[----:B------:R-:W-:Y:S01]  /*d44c0*/  IMAD.MOV.U32 R189, RZ, RZ, R64 ;  /* 0x000000ffffbd7224 */ /* 0x000fe200078e0040 */
[----:B------:R-:W-:Y:S01]  /*d44d0*/  MOV R190, R61 ;  /* 0x0000003d00be7202 */ /* 0x000fe20000000f00 */
[----:B------:R-:W-:Y:S01]  /*d44e0*/  IMAD.MOV.U32 R191, RZ, RZ, R60 ;  /* 0x000000ffffbf7224 */ /* 0x000fe200078e003c */
[----:B------:R-:W1:Y:S04]  /*d44f0*/  LDSM.16.M88.4 R64, [R252+0x24180] ;  /* 0x02418000fc40783b */ /* 0x000e680000000200 */
[----:B------:R-:W2:Y:S04]  /*d4500*/  LDSM.16.M88.4 R60, [R252+0x26180] ;  /* 0x02618000fc3c783b */ /* 0x000ea80000000200 */
[----:B------:R-:W3:Y:S04]  /*d4510*/  LDSM.16.M88.4 R56, [R252+0x28180] ;  /* 0x02818000fc38783b */ /* 0x000ee80000000200 */
[----:B------:R-:W4:Y:S04]  /*d4520*/  LDSM.16.M88.4 R52, [R252+0x2a180] ;  /* 0x02a18000fc34783b */ /* 0x000f280000000200 */
[----:B------:R-:W-:Y:S01]  /*d4530*/  STL.64 [R1+0xd50], R120 ;  /* 0x000d507801007387 */ /* 0x000fe20000100a00 */
[----:B------:R1:W-:Y:S03]  /*d4540*/  STL.64 [R1+0xd58], R122 ;  /* 0x000d587a01007387 */ /* 0x0003e60000100a00 */
[----:B------:R-:W2:Y:S04]  /*d4550*/  LDSM.16.M88.4 R48, [R252+0x2c180] ;  /* 0x02c18000fc30783b */ /* 0x000ea80000000200 */
[----:B------:R-:W2:Y:S04]  /*d4560*/  LDSM.16.M88.4 R44, [R252+0x2e180] ;  /* 0x02e18000fc2c783b */ /* 0x000ea80000000200 */
[----:B------:R-:W2:Y:S04]  /*d4570*/  LDSM.16.M88.4 R40, [R252+0x30180] ;  /* 0x03018000fc28783b */ /* 0x000ea80000000200 */
[----:B------:R-:W2:Y:S04]  /*d4580*/  LDSM.16.M88.4 R36, [R252+0x32180] ;  /* 0x03218000fc24783b */ /* 0x000ea80000000200 */
[----:B------:R-:W2:Y:S04]  /*d4590*/  LDSM.16.M88.4 R32, [R252+0x34180] ;  /* 0x03418000fc20783b */ /* 0x000ea80000000200 */
[----:B------:R-:W2:Y:S04]  /*d45a0*/  LDSM.16.M88.4 R28, [R252+0x36180] ;  /* 0x03618000fc1c783b */ /* 0x000ea80000000200 */
[----:B------:R-:W2:Y:S04]  /*d45b0*/  LDSM.16.M88.4 R24, [R252+0x38180] ;  /* 0x03818000fc18783b */ /* 0x000ea80000000200 */
[----:B------:R-:W2:Y:S01]  /*d45c0*/  LDSM.16.M88.4 R20, [R252+0x3a180] ;  /* 0x03a18000fc14783b */ /* 0x000ea20000000200 */
[C---:B-1----:R-:W-:Y:S03]  /*d45d0*/  HMMA.1688.F32.TF32 R120, R168.reuse, R4, R176 ;  /* 0x00000004a878723c */ /* 0x042fe600000810b0 */
[----:B------:R-:W-:Y:S01]  /*d45e0*/  STL.64 [R1+0xd60], R128 ;  /* 0x000d608001007387 */ /* 0x000fe20000100a00 */
[----:B------:R1:W-:Y:S02]  /*d45f0*/  STL.64 [R1+0xd68], R130 ;  /* 0x000d688201007387 */ /* 0x0003e40000100a00 */
[----:B------:R-:W-:Y:S02]  /*d4600*/  STL.64 [R1+0xd70], R124 ;  /* 0x000d707c01007387 */ /* 0x000fe40000100a00 */
[----:B------:R1:W-:Y:S02]  /*d4610*/  STL.64 [R1+0xd78], R126 ;  /* 0x000d787e01007387 */ /* 0x0003e40000100a00 */
[C---:B-1----:R-:W-:Y:S08]  /*d4620*/  HMMA.1688.F32.TF32 R128, R168.reuse, R104, R180 ;  /* 0x00000068a880723c */ /* 0x042ff000000810b4 */
[C---:B------:R-:W-:Y:S05]  /*d4630*/  HMMA.1688.F32.TF32 R124, R168.reuse, R100, R188 ;  /* 0x00000064a87c723c */ /* 0x040fea00000810bc */
[----:B------:R-:W-:Y:S01]  /*d4640*/  STL.64 [R1+0xd80], R120 ;  /* 0x000d807801007387 */ /* 0x000fe20000100a00 */
[----:B------:R1:W-:Y:S02]  /*d4650*/  STL.64 [R1+0xd88], R122 ;  /* 0x000d887a01007387 */ /* 0x0003e40000100a00 */
        /* <DEDUP_REMOVED lines=28> */
[----:B------:R1:W-:Y:S01]  /*d4820*/  STL.64 [R1+0xe20], R128 ;  /* 0x000e208001007387 */ /* 0x0003e20000100a00 */
[----:B------:R2:W-:Y:S02]  /*d4830*/  STL.64 [R1+0xe28], R130 ;  /* 0x000e288201007387 */ /* 0x0005e40000100a00 */
[----:B------:R-:W3:Y:S05]  /*d4840*/  LDL.LU R228, [R1+0x1340] ;  /* 0x0013400001e47983 */ /* 0x000eea0000300800 */
[----:B------:R1:W-:Y:S01]  /*d4850*/  STL.64 [R1+0xe30], R124 ;  /* 0x000e307c01007387 */ /* 0x0003e20000100a00 */
[----:B------:R1:W-:Y:S07]  /*d4860*/  STL.64 [R1+0xe38], R126 ;  /* 0x000e387e01007387 */ /* 0x0003ee0000100a00 */
        /* <DEDUP_REMOVED lines=61> */
[----:B-1----:R-:W3:Y:S02]  /*d4c40*/  LDL.LU R128, [R1+0x1490] ;  /* 0x0014900001807983 */ /* 0x002ee40000300800 */
[----:B------:R-:W3:Y:S02]  /*d4c50*/  LDL.LU R129, [R1+0x1494] ;  /* 0x0014940001817983 */ /* 0x000ee40000300800 */
[----:B--2---:R-:W2:Y:S01]  /*d4c60*/  LDL.LU R130, [R1+0x1498] ;  /* 0x0014980001827983 */ /* 0x004ea20000300800 */
        /* <DEDUP_REMOVED lines=49> */
[----:B------:R4:W-:Y:S02]  /*d4f80*/  STL.64 [R1+0xe58], R186 ;  /* 0x000e58ba01007387 */ /* 0x0009e40000100a00 */
[C---:B----4-:R-:W-:Y:S08]  /*d4f90*/  HMMA.1688.F32.TF32 R184, R168.reuse, R52, R160 ;  /* 0x00000034a8b8723c */ /* 0x050ff000000810a0 */
[C---:B--2---:R-:W-:Y:S08]  /*d4fa0*/  HMMA.1688.F32.TF32 R160, R168.reuse, R48, R120 ;  /* 0x00000030a8a0723c */ /* 0x044ff00000081078 */
        /* <DEDUP_REMOVED lines=24> */
[----:B--2---:R-:W-:Y:S01]  /*d5130*/  HMMA.1688.F32.TF32 R124, R168, R12, R148 ;  /* 0x0000000ca87c723c */ /* 0x004fe20000081094 */
        /* <DEDUP_REMOVED lines=13> */
[----:B------:R-:W-:Y:S01]  /*d5210*/  STL.64 [R1+0x1520], R120 ;  /* 0x0015207801007387 */ /* 0x000fe20000100a00 */
[----:B------:R2:W-:Y:S02]  /*d5220*/  STL.64 [R1+0x1528], R122 ;  /* 0x0015287a01007387 */ /* 0x0005e40000100a00 */
[C---:B--2---:R-:W-:Y:S08]  /*d5230*/  HMMA.1688.F32.TF32 R120, R216.reuse, R116, R176 ;  /* 0x00000074d878723c */ /* 0x044ff000000810b0 */
[C---:B------:R-:W-:Y:S01]  /*d5240*/  HMMA.1688.F32.TF32 R128, R216.reuse, R236, R180 ;  /* 0x000000ecd880723c */ /* 0x040fe200000810b4 */
[----:B------:R-:W-:Y:S01]  /*d5250*/  STL.64 [R1+0x1700], R124 ;  /* 0x0017007c01007387 */ /* 0x000fe20000100a00 */
[----:B------:R2:W-:Y:S06]  /*d5260*/  STL.64 [R1+0x1708], R126 ;  /* 0x0017087e01007387 */ /* 0x0005ec0000100a00 */
        /* <DEDUP_REMOVED lines=31> */
[----:B------:R2:W-:Y:S01]  /*d5460*/  STL.64 [R1+0x1650], R128 ;  /* 0x0016508001007387 */ /* 0x0005e20000100a00 */
[----:B------:R3:W-:Y:S02]  /*d5470*/  STL.64 [R1+0x1658], R130 ;  /* 0x0016588201007387 */ /* 0x0007e40000100a00 */
[----:B------:R-:W4:Y:S05]  /*d5480*/  LDL.LU R224, [R1+0x8e0] ;  /* 0x0008e00001e07983 */ /* 0x000f2a0000300800 */
[----:B------:R1:W-:Y:S01]  /*d5490*/  STL.64 [R1+0x1640], R124 ;  /* 0x0016407c01007387 */ /* 0x0003e20000100a00 */
[----:B------:R1:W-:Y:S07]  /*d54a0*/  STL.64 [R1+0x1648], R126 ;  /* 0x0016487e01007387 */ /* 0x0003ee0000100a00 */
[----:B------:R1:W-:Y:S01]  /*d54b0*/  STL.64 [R1+0x1630], R120 ;  /* 0x0016307801007387 */ /* 0x0003e20000100a00 */
        /* <DEDUP_REMOVED lines=56> */
[----:B--2---:R-:W2:Y:S02]  /*d5840*/  LDL.LU R128, [R1+0x12d0] ;  /* 0x0012d00001807983 */ /* 0x004ea40000300800 */
[----:B------:R-:W2:Y:S02]  /*d5850*/  LDL.LU R129, [R1+0x12d4] ;  /* 0x0012d40001817983 */ /* 0x000ea40000300800 */
[----:B---3--:R-:W2:Y:S01]  /*d5860*/  LDL.LU R130, [R1+0x12d8] ;  /* 0x0012d80001827983 */ /* 0x008ea20000300800 */
[----:B------:R-:W2:Y:S01]  /*d5870*/  LDL.LU R131, [R1+0x12dc] ;  /* 0x0012dc0001837983 */ /* 0x000ea20000300800 */
[----:B-1----:R-:W3:Y:S02]  /*d5880*/  LDL.LU R124, [R1+0x12e0] ;  /* 0x0012e000017c7983 */ /* 0x002ee40000300800 */
        /* <DEDUP_REMOVED lines=50> */
[C---:B------:R-:W-:Y:S07]  /*d5bb0*/  HMMA.1688.F32.TF32 R124, R216.reuse, R60, R124 ;  /* 0x0000003cd87c723c */ /* 0x040fee000008107c */
[----:B------:R-:W-:Y:S01]  /*d5bc0*/  STL.64 [R1+0x1620], R184 ;  /* 0x001620b801007387 */ /* 0x000fe20000100a00 */
[----:B------:R1:W-:Y:S03]  /*d5bd0*/  STL.64 [R1+0x1628], R186 ;  /* 0x001628ba01007387 */ /* 0x0003e60000100a00 */
[----:B-1----:R-:W2:Y:S01]  /*d5be0*/  LDL.LU.64 R186, [R1+0x5c00] ;  /* 0x005c000001ba7983 */ /* 0x002ea20000300a00 */
[----:B------:R-:W-:Y:S02]  /*d5bf0*/  STL.64 [R1+0x1610], R220 ;  /* 0x001610dc01007387 */ /* 0x000fe40000100a00 */
[----:B------:R1:W-:Y:S02]  /*d5c00*/  STL.64 [R1+0x1618], R222 ;  /* 0x001618de01007387 */ /* 0x0003e40000100a00 */
[----:B-1----:R-:W3:Y:S01]  /*d5c10*/  LDL.LU.64 R222, [R1+0x5bf8] ;  /* 0x005bf80001de7983 */ /* 0x002ee20000300a00 */
[----:B------:R-:W3:Y:S02]  /*d5c20*/  LDL.LU.64 R220, [R1+0x5bf0] ;  /* 0x005bf00001dc7983 */ /* 0x000ee40000300a00 */
[----:B------:R-:W-:Y:S02]  /*d5c30*/  STL.64 [R1+0x1600], R160 ;  /* 0x001600a001007387 */ /* 0x000fe40000100a00 */
[----:B------:R1:W-:Y:S02]  /*d5c40*/  STL.64 [R1+0x1608], R162 ;  /* 0x001608a201007387 */ /* 0x0003e40000100a00 */
[C---:B-1----:R-:W-:Y:S08]  /*d5c50*/  HMMA.1688.F32.TF32 R160, R216.reuse, R64, R120 ;  /* 0x00000040d8a0723c */ /* 0x042ff00000081078 */
[C---:B------:R-:W-:Y:S08]  /*d5c60*/  HMMA.1688.F32.TF32 R120, R216.reuse, R56, R128 ;  /* 0x00000038d878723c */ /* 0x040ff00000081080 */
[C---:B----4-:R-:W-:Y:S07]  /*d5c70*/  HMMA.1688.F32.TF32 R128, R216.reuse, R52, R132 ;  /* 0x00000034d880723c */ /* 0x050fee0000081084 */
[----:B------:R-:W-:Y:S01]  /*d5c80*/  STL.64 [R1+0x15f0], R160 ;  /* 0x0015f0a001007387 */ /* 0x000fe20000100a00 */
[----:B------:R-:W-:Y:S02]  /*d5c90*/  STL.64 [R1+0x15f8], R162 ;  /* 0x0015f8a201007387 */ /* 0x000fe40000100a00 */
[----:B------:R-:W-:Y:S02]  /*d5ca0*/  STL.64 [R1+0x15e0], R124 ;  /* 0x0015e07c01007387 */ /* 0x000fe40000100a00 */
[----:B------:R1:W-:Y:S03]  /*d5cb0*/  STL.64 [R1+0x15e8], R126 ;  /* 0x0015e87e01007387 */ /* 0x0003e60000100a00 */
[----:B------:R-:W-:Y:S01]  /*d5cc0*/  STL.64 [R1+0x15d0], R120 ;  /* 0x0015d07801007387 */ /* 0x000fe20000100a00 */
        /* <DEDUP_REMOVED lines=28> */
[----:B-1----:R-:W-:Y:S08]  /*d5e90*/  HMMA.1688.F32.TF32 R124, R216, R12, R180 ;  /* 0x0000000cd87c723c */ /* 0x002ff000000810b4 */
        /* <DEDUP_REMOVED lines=9> */
[C---:B----4-:R-:W-:Y:S08]  /*d5f30*/  HMMA.1688.F32.TF32 R120, R168.reuse, R116, R196 ;  /* 0x00000074a878723c */ /* 0x050ff000000810c4 */
        /* <DEDUP_REMOVED lines=18> */
[C---:B------:R-:W-:Y:S01]  /*d6060*/  HMMA.1688.F32.TF32 R116, R168.reuse, R100, R228 ;  /* 0x00000064a874723c */ /* 0x040fe200000810e4 */
[----:B--2---:R-:W-:Y:S04]  /*d6070*/  LDS R216, [R186+0x8c080] ;  /* 0x08c08000bad87984 */ /* 0x004fe80000000800 */
[----:B------:R-:W-:Y:S04]  /*d6080*/  LDS R218, [R186+0x8c880] ;  /* 0x08c88000bada7984 */ /* 0x000fe80000000800 */
[----:B------:R-:W-:Y:S04]  /*d6090*/  LDS R217, [R187+0x8c080] ;  /* 0x08c08000bbd97984 */ /* 0x000fe80000000800 */
[----:B------:R-:W1:Y:S04]  /*d60a0*/  LDS R219, [R187+0x8c880] ;  /* 0x08c88000bbdb7984 */ /* 0x000e680000000800 */
[----:B------:R-:W-:Y:S01]  /*d60b0*/  STL.64 [R1+0x1070], R124 ;  /* 0x0010707c01007387 */ /* 0x000fe20000100a00 */
[----:B------:R-:W-:Y:S02]  /*d60c0*/  STL.64 [R1+0x1078], R126 ;  /* 0x0010787e01007387 */ /* 0x000fe40000100a00 */
[----:B------:R-:W2:Y:S02]  /*d60d0*/  LDL R240, [R1+0x770] ;  /* 0x0007700001f07983 */ /* 0x000ea40000100800 */
[----:B------:R4:W-:Y:S01]  /*d60e0*/  STL.64 [R1+0x1060], R120 ;  /* 0x0010607801007387 */ /* 0x0009e20000100a00 */
[----:B------:R1:W-:Y:S01]  /*d60f0*/  STL.64 [R1+0x1068], R122 ;  /* 0x0010687a01007387 */ /* 0x0003e20000100a00 */
[----:B------:R-:W-:Y:S02]  /*d6100*/  STL.64 [R1+0x1050], R116 ;  /* 0x0010507401007387 */ /* 0x000fe40000100a00 */
[----:B------:R1:W-:Y:S02]  /*d6110*/  STL.64 [R1+0x1058], R118 ;  /* 0x0010587601007387 */ /* 0x0003e40000100a00 */
[----:B------:R-:W2:Y:S01]  /*d6120*/  LDL R241, [R1+0x774] ;  /* 0x0007740001f17983 */ /* 0x000ea20000100800 */
[----:B------:R-:W2:Y:S04]  /*d6130*/  LDL R242, [R1+0x778] ;  /* 0x0007780001f27983 */ /* 0x000ea80000100800 */
[----:B------:R-:W2:Y:S04]  /*d6140*/  LDL R243, [R1+0x77c] ;  /* 0x00077c0001f37983 */ /* 0x000ea80000100800 */
[----:B------:R-:W2:Y:S04]  /*d6150*/  LDL R232, [R1+0x780] ;  /* 0x0007800001e87983 */ /* 0x000ea80000100800 */
[----:B------:R-:W2:Y:S01]  /*d6160*/  LDL R233, [R1+0x784] ;  /* 0x0007840001e97983 */ /* 0x000ea20000100800 */
        /* <DEDUP_REMOVED lines=58> */
[----:B----4-:R-:W4:Y:S01]  /*d6510*/  LDL.LU R120, [R1+0x8b0] ;  /* 0x0008b00001787983 */ /* 0x010f220000300800 */
[----:B------:R-:W4:Y:S01]  /*d6520*/  LDL.LU R121, [R1+0x8b4] ;  /* 0x0008b40001797983 */ /* 0x000f220000300800 */
[----:B-1----:R-:W4:Y:S02]  /*d6530*/  LDL.LU R122, [R1+0x8b8] ;  /* 0x0008b800017a7983 */ /* 0x002f240000300800 */
[----:B------:R-:W4:Y:S02]  /*d6540*/  LDL.LU R123, [R1+0x8bc] ;  /* 0x0008bc00017b7983 */ /* 0x000f240000300800 */
        /* <DEDUP_REMOVED lines=24> */
[----:B------:R-:W4:Y:S01]  /*d66d0*/  LDL R224, [R1+0x750] ;  /* 0x0007500001e07983 */ /* 0x000f220000100800 */
[C---:B--2---:R-:W-:Y:S11]  /*d66e0*/  HMMA.1688.F32.TF32 R116, R168.reuse, R96, R228 ;  /* 0x00000060a874723c */ /* 0x044ff600000810e4 */
[----:B------:R-:W-:Y:S11]  /*d66f0*/  @!UPT UIADD3 URZ, URZ, URZ, URZ ;  /* 0x0000003f3f3ff290 */ /* 0x000ff6000fffe03f */
[----:B------:R-:W-:Y:S01]  /*d6700*/  @!UPT UIADD3 URZ, URZ, URZ, URZ ;  /* 0x0000003f3f3ff290 */ /* 0x000fe2000fffe03f */
[----:B------:R-:W-:Y:S01]  /*d6710*/  STL.64 [R1+0x1040], R116 ;  /* 0x0010407401007387 */ /* 0x000fe20000100a00 */
[----:B------:R4:W-:Y:S02]  /*d6720*/  STL.64 [R1+0x1048], R118 ;  /* 0x0010487601007387 */ /* 0x0009e40000100a00 */
[----:B------:R-:W2:Y:S02]  /*d6730*/  LDL R225, [R1+0x754] ;  /* 0x0007540001e17983 */ /* 0x000ea40000100800 */
[----:B------:R-:W2:Y:S01]  /*d6740*/  LDL.LU R226, [R1+0x758] ;  /* 0x0007580001e27983 */ /* 0x000ea20000300800 */
[----:B------:R-:W2:Y:S01]  /*d6750*/  LDL.LU R227, [R1+0x75c] ;  /* 0x00075c0001e37983 */ /* 0x000ea20000300800 */
[----:B------:R-:W2:Y:S02]  /*d6760*/  LDL.LU R228, [R1+0x740] ;  /* 0x0007400001e47983 */ /* 0x000ea40000300800 */
[----:B------:R-:W2:Y:S01]  /*d6770*/  LDL.LU R229, [R1+0x744] ;  /* 0x0007440001e57983 */ /* 0x000ea20000300800 */
[C---:B---3--:R-:W-:Y:S08]  /*d6780*/  HMMA.1688.F32.TF32 R124, R168.reuse, R88, R124 ;  /* 0x00000058a87c723c */ /* 0x048ff0000008107c */
[C---:B----4-:R-:W-:Y:S01]  /*d6790*/  HMMA.1688.F32.TF32 R116, R168.reuse, R92, R120 ;  /* 0x0000005ca874723c */ /* 0x050fe20000081078 */
[----:B------:R-:W3:Y:S04]  /*d67a0*/  LDL R230, [R1+0x748] ;  /* 0x0007480001e67983 */ /* 0x000ee80000100800 */
[----:B------:R-:W3:Y:S03]  /*d67b0*/  LDL R231, [R1+0x74c] ;  /* 0x00074c0001e77983 */ /* 0x000ee60000100800 */
        /* <DEDUP_REMOVED lines=10> */
[C---:B----4-:R-:W-:Y:S07]  /*d6860*/  HMMA.1688.F32.TF32 R120, R168.reuse, R72, R140 ;  /* 0x00000048a878723c */ /* 0x050fee000008108c */
        /* <DEDUP_REMOVED lines=45> */
[----:B------:R-:W-:Y:S04]  /*d6b40*/  LDS R169, [R211+0x8c100] ;  /* 0x08c10000d3a97984 */ /* 0x000fe80000000800 */
[----:B------:R-:W-:Y:S01]  /*d6b50*/  LDS R171, [R211+0x8c900] ;  /* 0x08c90000d3ab7984 */ /* 0x000fe20000000800 */
[----:B------:R-:W-:Y:S01]  /*d6b60*/  IMAD.MOV.U32 R111, RZ, RZ, R236 ;  /* 0x000000ffff6f7224 */ /* 0x000fe200078e00ec */
[----:B------:R-:W-:-:S02]  /*d6b70*/  MOV R110, R237 ;  /* 0x000000ed006e7202 */ /* 0x000fc40000000f00 */
[----:B------:R-:W-:Y:S04]  /*d6b80*/  LDS R168, [R0+0x8c100] ;  /* 0x08c1000000a87984 */ /* 0x000fe80000000800 */
[----:B------:R-:W-:Y:S01]  /*d6b90*/  STL.64 [R1+0xf10], R116 ;  /* 0x000f107401007387 */ /* 0x000fe20000100a00 */
[----:B------:R1:W-:Y:S03]  /*d6ba0*/  STL.64 [R1+0xf18], R118 ;  /* 0x000f187601007387 */ /* 0x0003e60000100a00 */
[----:B------:R-:W4:Y:S01]  /*d6bb0*/  LDS R170, [R0+0x8c900] ;  /* 0x08c9000000aa7984 */ /* 0x000f220000000800 */
[C---:B-1----:R-:W-:Y:S03]  /*d6bc0*/  HMMA.1688.F32.TF32 R116, R216.reuse, R108, R212 ;  /* 0x0000006cd874723c */ /* 0x042fe600000810d4 */
[----:B------:R-:W-:Y:S01]  /*d6bd0*/  STL.64 [R1+0xf00], R124 ;  /* 0x000f007c01007387 */ /* 0x000fe20000100a00 */
[----:B------:R-:W-:Y:S02]  /*d6be0*/  STL.64 [R1+0xf08], R126 ;  /* 0x000f087e01007387 */ /* 0x000fe40000100a00 */
[----:B------:R-:W-:Y:S02]  /*d6bf0*/  STL.64 [R1+0xed0], R120 ;  /* 0x000ed07801007387 */ /* 0x000fe40000100a00 */
[----:B------:R-:W-:Y:S11]  /*d6c00*/  STL.64 [R1+0xed8], R122 ;  /* 0x000ed87a01007387 */ /* 0x000ff60000100a00 */
[----:B------:R-:W-:Y:S04]  /*d6c10*/  @!UPT UIADD3 URZ, URZ, URZ, URZ ;  /* 0x0000003f3f3ff290 */ /* 0x000fe8000fffe03f */
[----:B------:R-:W-:Y:S01]  /*d6c20*/  STL.64 [R1+0x1120], R116 ;  /* 0x0011207401007387 */ /* 0x000fe20000100a00 */
[----:B------:R-:W-:Y:S02]  /*d6c30*/  STL.64 [R1+0x1128], R118 ;  /* 0x0011287601007387 */ /* 0x000fe40000100a00 */
[----:B------:R-:W-:Y:S02]  /*d6c40*/  STL.64 [R1+0x5bc0], R210 ;  /* 0x005bc0d201007387 */ /* 0x000fe40000100a00 */
[----:B------:R1:W-:Y:S02]  /*d6c50*/  STL.64 [R1+0x5bb8], R208 ;  /* 0x005bb8d001007387 */ /* 0x0003e40000100a00 */
[----:B-1----:R-:W3:Y:S01]  /*d6c60*/  LDL.LU.64 R208, [R1+0x10] ;  /* 0x0000100001d07983 */ /* 0x002ee20000300a00 */
[C---:B--2---:R-:W-:Y:S08]  /*d6c70*/  HMMA.1688.F32.TF32 R116, R216.reuse, R112, R224 ;  /* 0x00000070d874723c */ /* 0x044ff000000810e0 */
[C---:B---3--:R-:W-:Y:S01]  /*d6c80*/  HMMA.1688.F32.TF32 R112, R216.reuse, R208, R228 ;  /* 0x000000d0d870723c */ /* 0x048fe200000810e4 */
[----:B------:R-:W2:Y:S11]  /*d6c90*/  LDL.LU R228, [R1+0x580] ;  /* 0x0005800001e47983 */ /* 0x000eb60000300800 */
[----:B------:R-:W-:Y:S03]  /*d6ca0*/  @!UPT UIADD3 URZ, URZ, URZ, URZ ;  /* 0x0000003f3f3ff290 */ /* 0x000fe6000fffe03f */
[----:B------:R1:W-:Y:S02]  /*d6cb0*/  STL.64 [R1+0x1500], R116 ;  /* 0x0015007401007387 */ /* 0x0003e40000100a00 */
[----:B------:R3:W-:Y:S06]  /*d6cc0*/  STL.64 [R1+0x1508], R118 ;  /* 0x0015087601007387 */ /* 0x0007ec0000100a00 */
        /* <DEDUP_REMOVED lines=75> */
[----:B---3--:R-:W2:Y:S01]  /*d7180*/  LDL.LU R118, [R1+0x708] ;  /* 0x0007080001767983 */ /* 0x008ea20000300800 */
[----:B------:R-:W2:Y:S01]  /*d7190*/  LDL.LU R119, [R1+0x70c] ;  /* 0x00070c0001777983 */ /* 0x000ea20000300800 */
[----:B------:R-:W3:Y:S02]  /*d71a0*/  LDL.LU R160, [R1+0x720] ;  /* 0x0007200001a07983 */ /* 0x000ee40000300800 */
[----:B------:R-:W3:Y:S02]  /*d71b0*/  LDL.LU R161, [R1+0x724] ;  /* 0x0007240001a17983 */ /* 0x000ee40000300800 */
[----:B------:R-:W3:Y:S01]  /*d71c0*/  LDL R162, [R1+0x728] ;  /* 0x0007280001a27983 */ /* 0x000ee20000100800 */
[----:B------:R-:W3:Y:S01]  /*d71d0*/  LDL R163, [R1+0x72c] ;  /* 0x00072c0001a37983 */ /* 0x000ee20000100800 */
        /* <DEDUP_REMOVED lines=28> */
[----:B------:R1:W-:Y:S03]  /*d73a0*/  STL.64 [R1+0x5bc8], R208 ;  /* 0x005bc8d001007387 */ /* 0x0003e60000100a00 */
[----:B-1----:R-:W2:Y:S01]  /*d73b0*/  LDL.LU R208, [R1+0x730] ;  /* 0x0007300001d07983 */ /* 0x002ea20000300800 */
[----:B------:R-:W2:Y:S02]  /*d73c0*/  LDL.LU R209, [R1+0x734] ;  /* 0x0007340001d17983 */ /* 0x000ea40000300800 */
[----:B------:R-:W2:Y:S02]  /*d73d0*/  LDL.LU R210, [R1+0x738] ;  /* 0x0007380001d27983 */ /* 0x000ea40000300800 */
[----:B------:R-:W2:Y:S02]  /*d73e0*/  LDL.LU R211, [R1+0x73c] ;  /* 0x00073c0001d37983 */ /* 0x000ea40000300800 */
[C---:B--2---:R-:W-:Y:S11]  /*d73f0*/  HMMA.1688.F32.TF32 R208, R216.reuse, R236, R208 ;  /* 0x000000ecd8d0723c */ /* 0x044ff600000810d0 */
[----:B------:R-:W-:Y:S11]  /*d7400*/  @!UPT UIADD3 URZ, URZ, URZ, URZ ;  /* 0x0000003f3f3ff290 */ /* 0x000ff6000fffe03f */
[----:B------:R-:W-:Y:S01]  /*d7410*/  @!UPT UIADD3 URZ, URZ, URZ, URZ ;  /* 0x0000003f3f3ff290 */ /* 0x000fe2000fffe03f */
[----:B------:R-:W-:Y:S01]  /*d7420*/  STL.64 [R1+0x14e0], R208 ;  /* 0x0014e0d001007387 */ /* 0x000fe20000100a00 */
[----:B------:R-:W-:Y:S02]  /*d7430*/  STL.64 [R1+0x14e8], R210 ;  /* 0x0014e8d201007387 */ /* 0x000fe40000100a00 */
[----:B------:R-:W2:Y:S02]  /*d7440*/  LDL.LU.64 R238, [R1+0x5be8] ;  /* 0x005be80001ee7983 */ /* 0x000ea40000300a00 */
[----:B------:R-:W2:Y:S01]  /*d7450*/  LDL.LU.64 R236, [R1+0x5be0] ;  /* 0x005be00001ec7983 */ /* 0x000ea20000300a00 */
[C---:B---3--:R-:W-:Y:S08]  /*d7460*/  HMMA.1688.F32.TF32 R160, R216.reuse, R248, R160 ;  /* 0x000000f8d8a0723c */ /* 0x048ff000000810a0 */
[C---:B------:R-:W-:Y:S01]  /*d7470*/  HMMA.1688.F32.TF32 R112, R216.reuse, R244, R112 ;  /* 0x000000f4d870723c */ /* 0x040fe20000081070 */
        /* <DEDUP_REMOVED lines=8> */
[C---:B------:R-:W-:Y:S08]  /*d7500*/  HMMA.1688.F32.TF32 R116, R216.reuse, R4, R120 ;  /* 0x00000004d874723c */ /* 0x040ff00000081078 */
[C---:B---3--:R-:W-:Y:S08]  /*d7510*/  HMMA.1688.F32.TF32 R112, R216.reuse, R104, R124 ;  /* 0x00000068d870723c */ /* 0x048ff0000008107c */
[C---:B------:R-:W-:Y:S01]  /*d7520*/  HMMA.1688.F32.TF32 R120, R216.reuse, R100, R128 ;  /* 0x00000064d878723c */ /* 0x040fe20000081080 */
[----:B------:R-:W-:Y:S01]  /*d7530*/  STL.64 [R1+0x14b0], R160 ;  /* 0x0014b0a001007387 */ /* 0x000fe20000100a00 */
[----:B------:R-:W-:Y:S05]  /*d7540*/  STL.64 [R1+0x14b8], R162 ;  /* 0x0014b8a201007387 */ /* 0x000fea0000100a00 */
[----:B------:R-:W-:Y:S02]  /*d7550*/  STL.64 [R1+0x14a0], R116 ;  /* 0x0014a07401007387 */ /* 0x000fe40000100a00 */
[----:B------:R1:W-:Y:S06]  /*d7560*/  STL.64 [R1+0x14a8], R118 ;  /* 0x0014a87601007387 */ /* 0x0003ec0000100a00 */
[----:B------:R-:W-:Y:S01]  /*d7570*/  STL.64 [R1+0x1490], R112 ;  /* 0x0014907001007387 */ /* 0x000fe20000100a00 */
        /* <DEDUP_REMOVED lines=64> */
[----:B--2---:R-:W-:Y:S08]  /*d7980*/  HMMA.1688.F32.TF32 R116, R216, R12, R236 ;  /* 0x0000000cd874723c */ /* 0x004ff000000810ec */
[----:B----4-:R-:W-:Y:S01]  /*d7990*/  HMMA.1688.F32.TF32 R112, R168, R108, R220 ;  /* 0x0000006ca870723c */ /* 0x010fe200000810dc */
[----:B------:R1:W-:Y:S01]  /*d79a0*/  STL.64 [R1+0x1350], R120 ;  /* 0x0013507801007387 */ /* 0x0003e20000100a00 */
[----:B------:R2:W-:Y:S03]  /*d79b0*/  STL.64 [R1+0x1358], R122 ;  /* 0x0013587a01007387 */ /* 0x0005e60000100a00 */
[----:B------:R-:W-:Y:S04]  /*d79c0*/  LDS R216, [R186+0x8c100] ;  /* 0x08c10000bad87984 */ /* 0x000fe80000000800 */
[----:B------:R-:W-:Y:S04]  /*d79d0*/  LDS R218, [R186+0x8c900] ;  /* 0x08c90000bada7984 */ /* 0x000fe80000000800 */
[----:B------:R-:W-:Y:S04]  /*d79e0*/  LDS R217, [R187+0x8c100] ;  /* 0x08c10000bbd97984 */ /* 0x000fe80000000800 */
[----:B------:R-:W3:Y:S04]  /*d79f0*/  LDS R219, [R187+0x8c900] ;  /* 0x08c90000bbdb7984 */ /* 0x000ee80000000800 */
[----:B------:R4:W-:Y:S01]  /*d7a00*/  STL.64 [R1+0x1340], R116 ;  /* 0x0013407401007387 */ /* 0x0009e20000100a00 */
[----:B------:R1:W-:Y:S02]  /*d7a10*/  STL.64 [R1+0x1348], R118 ;  /* 0x0013487601007387 */ /* 0x0003e40000100a00 */
[----:B------:R1:W-:Y:S02]  /*d7a20*/  STL.64 [R1+0xa50], R112 ;  /* 0x000a507001007387 */ /* 0x0003e40000100a00 */
        /* <DEDUP_REMOVED lines=49> */
[----:B-1----:R-:W3:Y:S01]  /*d7d40*/  LDL.LU R120, [R1+0x4a0] ;  /* 0x0004a00001787983 */ /* 0x002ee20000300800 */
[----:B------:R-:W3:Y:S02]  /*d7d50*/  LDL.LU R121, [R1+0x4a4] ;  /* 0x0004a40001797983 */ /* 0x000ee40000300800 */
[----:B--2---:R-:W3:Y:S02]  /*d7d60*/  LDL.LU R122, [R1+0x4a8] ;  /* 0x0004a800017a7983 */ /* 0x004ee40000300800 */
[----:B------:R-:W3:Y:S01]  /*d7d70*/  LDL.LU R123, [R1+0x4ac] ;  /* 0x0004ac00017b7983 */ /* 0x000ee20000300800 */
[----:B----4-:R-:W2:Y:S01]  /*d7d80*/  LDL.LU R116, [R1+0x4b0] ;  /* 0x0004b00001747983 */ /* 0x010ea20000300800 */
        /* <DEDUP_REMOVED lines=35> */
[----:B------:R-:W2:Y:S01]  /*d7fc0*/  LDL.LU.64 R208, [R1+0x20] ;  /* 0x0000200001d07983 */ /* 0x000ea20000300a00 */
        /* <DEDUP_REMOVED lines=29> */
[----:B------:R-:W-:Y:S01]  /*d81a0*/  IMAD.MOV.U32 R221, RZ, RZ, R110 ;  /* 0x000000ffffdd7224 */ /* 0x000fe200078e006e */
[C---:B--2---:R-:W-:Y:S01]  /*d81b0*/  HMMA.1688.F32.TF32 R248, R168.reuse, R208, R248 ;  /* 0x000000d0a8f8723c */ /* 0x044fe200000810f8 */
[----:B------:R-:W-:Y:S01]  /*d81c0*/  MOV R111, R208 ;  /* 0x000000d0006f7202 */ /* 0x000fe20000000f00 */
[----:B------:R-:W-:Y:S11]  /*d81d0*/  IMAD.MOV.U32 R110, RZ, RZ, R209 ;  /* 0x000000ffff6e7224 */ /* 0x000ff600078e00d1 */
[----:B------:R-:W-:Y:S10]  /*d81e0*/  @!UPT UIADD3 URZ, URZ, URZ, URZ ;  /* 0x0000003f3f3ff290 */ /* 0x000ff4000fffe03f */
[----:B------:R-:W-:Y:S01]  /*d81f0*/  STL.64 [R1+0xc30], R248 ;  /* 0x000c30f801007387 */ /* 0x000fe20000100a00 */
[----:B------:R1:W-:Y:S03]  /*d8200*/  STL.64 [R1+0xc38], R250 ;  /* 0x000c38fa01007387 */ /* 0x0003e60000100a00 */
[----:B-1----:R-:W2:Y:S01]  /*d8210*/  LDL.LU.64 R250, [R1+0x5bd8] ;  /* 0x005bd80001fa7983 */ /* 0x002ea20000300a00 */
[----:B------:R-:W2:Y:S02]  /*d8220*/  LDL.LU.64 R248, [R1+0x5bd0] ;  /* 0x005bd00001f87983 */ /* 0x000ea40000300a00 */
[----:B------:R-:W2:Y:S01]  /*d8230*/  LDL.LU.64 R208, [R1+0x5bc8] ;  /* 0x005bc80001d07983 */ /* 0x000ea20000300a00 */
        /* <DEDUP_REMOVED lines=9> */
[C---:B--2---:R-:W-:Y:S08]  /*d82d0*/  HMMA.1688.F32.TF32 R112, R168.reuse, R208, R112 ;  /* 0x000000d0a870723c */ /* 0x044ff00000081070 */
[C---:B------:R-:W-:Y:S11]  /*d82e0*/  HMMA.1688.F32.TF32 R192, R168.reuse, R248, R192 ;  /* 0x000000f8a8c0723c */ /* 0x040ff600000810c0 */
[----:B------:R-:W-:Y:S04]  /*d82f0*/  @!UPT UIADD3 URZ, URZ, URZ, URZ ;  /* 0x0000003f3f3ff290 */ /* 0x000fe8000fffe03f */
[----:B------:R1:W-:Y:S01]  /*d8300*/  STL.64 [R1+0xc20], R112 ;  /* 0x000c207001007387 */ /* 0x0003e20000100a00 */
[----:B------:R-:W-:Y:S02]  /*d8310*/  STL.64 [R1+0xc28], R114 ;  /* 0x000c287201007387 */ /* 0x000fe40000100a00 */
[----:B------:R-:W2:Y:S02]  /*d8320*/  LDL.LU.64 R210, [R1+0x5bc0] ;  /* 0x005bc00001d27983 */ /* 0x000ea40000300a00 */
[----:B-1----:R-:W-:Y:S01]  /*d8330*/  IMAD.MOV.U32 R113, RZ, RZ, R208 ;  /* 0x000000ffff717224 */ /* 0x002fe200078e00d0 */
[----:B------:R-:W-:Y:S02]  /*d8340*/  MOV R112, R209 ;  /* 0x000000d100707202 */ /* 0x000fe40000000f00 */
[----:B------:R-:W3:Y:S01]  /*d8350*/  LDL.LU.64 R208, [R1+0x5bb8] ;  /* 0x005bb80001d07983 */ /* 0x000ee20000300a00 */
        /* <DEDUP_REMOVED lines=34> */
[C---:B----4-:R-:W-:Y:S08]  /*d8580*/  HMMA.1688.F32.TF32 R236, R168.reuse, R88, R160 ;  /* 0x00000058a8ec723c */ /* 0x050ff000000810a0 */
[C---:B------:R-:W-:Y:S08]  /*d8590*/  HMMA.1688.F32.TF32 R160, R168.reuse, R84, R116 ;  /* 0x00000054a8a0723c */ /* 0x040ff00000081074 */
[C---:B------:R-:W-:Y:S08]  /*d85a0*/  HMMA.1688.F32.TF32 R116, R168.reuse, R76, R124 ;  /* 0x0000004ca874723c */ /* 0x040ff0000008107c */
[C---:B------:R-:W-:Y:S01]  /*d85b0*/  HMMA.1688.F32.TF32 R124, R168.reuse, R72, R128 ;  /* 0x00000048a87c723c */ /* 0x040fe20000081080 */
[----:B------:R-:W-:Y:S01]  /*d85c0*/  STL.64 [R1+0xb80], R236 ;  /* 0x000b80ec01007387 */ /* 0x000fe20000100a00 */
[----:B------:R-:W-:Y:S05]  /*d85d0*/  STL.64 [R1+0xb88], R238 ;  /* 0x000b88ee01007387 */ /* 0x000fea0000100a00 */
[----:B------:R-:W-:Y:S02]  /*d85e0*/  STL.64 [R1+0xb70], R160 ;  /* 0x000b70a001007387 */ /* 0x000fe40000100a00 */
[----:B------:R-:W-:Y:S01]  /*d85f0*/  STL.64 [R1+0xb78], R162 ;  /* 0x000b78a201007387 */ /* 0x000fe20000100a00 */
[----:B------:R-:W-:Y:S01]  /*d8600*/  STL.64 [R1+0xb60], R120 ;  /* 0x000b607801007387 */ /* 0x000fe20000100a00 */
[----:B------:R1:W-:Y:S04]  /*d8610*/  STL.64 [R1+0xb68], R122 ;  /* 0x000b687a01007387 */ /* 0x0003e80000100a00 */
        /* <DEDUP_REMOVED lines=38> */
[C---:B-1----:R-:W-:Y:S05]  /*d8880*/  HMMA.1688.F32.TF32 R120, R168.reuse, R20, R240 ;  /* 0x00000014a878723c */ /* 0x042fea00000810f0 */
[----:B------:R-:W-:Y:S01]  /*d8890*/  STL.64 [R1+0xa80], R124 ;  /* 0x000a807c01007387 */ /* 0x000fe20000100a00 */
[----:B------:R-:W-:Y:S11]  /*d88a0*/  STL.64 [R1+0xa88], R126 ;  /* 0x000a887e01007387 */ /* 0x000ff60000100a00 */
[----:B------:R-:W-:Y:S06]  /*d88b0*/  @!UPT UIADD3 URZ, URZ, URZ, URZ ;  /* 0x0000003f3f3ff290 */ /* 0x000fec000fffe03f */
[----:B------:R-:W-:Y:S01]  /*d88c0*/  STL.64 [R1+0xa70], R120 ;  /* 0x000a707801007387 */ /* 0x000fe20000100a00 */
[----:B------:R-:W-:Y:S01]  /*d88d0*/  STL.64 [R1+0xa78], R122 ;  /* 0x000a787a01007387 */ /* 0x000fe20000100a00 */
[----:B--2---:R-:W-:Y:S07]  /*d88e0*/  HMMA.1688.F32.TF32 R116, R168, R16, R228 ;  /* 0x00000010a874723c */ /* 0x004fee00000810e4 */
[----:B------:R-:W-:Y:S02]  /*d88f0*/  IMAD.MOV.U32 R228, RZ, RZ, R113 ;  /* 0x000000ffffe47224 */ /* 0x000fe400078e0071 */
[----:B------:R-:W-:-:S02]  /*d8900*/  IMAD.MOV.U32 R229, RZ, RZ, R112 ;  /* 0x000000ffffe57224 */ /* 0x000fc400078e0070 */
[----:B------:R-:W-:Y:S01]  /*d8910*/  HMMA.1688.F32.TF32 R112, R168, R12, R224 ;  /* 0x0000000ca870723c */ /* 0x000fe200000810e0 */
[----:B------:R-:W-:Y:S01]  /*d8920*/  IMAD.MOV.U32 R185, RZ, RZ, R108 ;  /* 0x000000ffffb97224 */ /* 0x000fe200078e006c */
[----:B------:R-:W-:Y:S01]  /*d8930*/  MOV R184, R109 ;  /* 0x0000006d00b87202 */ /* 0x000fe20000000f00 */
[----:B------:R-:W-:Y:S04]  /*d8940*/  LDS R169, [R211+0x8c180] ;  /* 0x08c18000d3a97984 */ /* 0x000fe80000000800 */
[----:B------:R-:W-:Y:S04]  /*d8950*/  LDS R171, [R211+0x8c980] ;  /* 0x08c98000d3ab7984 */ /* 0x000fe80000000800 */
[----:B------:R-:W-:Y:S04]  /*d8960*/  LDS R168, [R0+0x8c180] ;  /* 0x08c1800000a87984 */ /* 0x000fe80000000800 */
[----:B------:R-:W1:Y:S04]  /*d8970*/  LDS R170, [R0+0x8c980] ;  /* 0x08c9800000aa7984 */ /* 0x000e680000000800 */
[----:B------:R-:W-:Y:S01]  /*d8980*/  STL.64 [R1+0xa60], R116 ;  /* 0x000a607401007387 */ /* 0x000fe20000100a00 */
[----:B------:R-:W-:Y:S03]  /*d8990*/  STL.64 [R1+0xa68], R118 ;  /* 0x000a687601007387 */ /* 0x000fe60000100a00 */
[----:B------:R-:W-:Y:S01]  /*d89a0*/  STL.64 [R1+0xa40], R112 ;  /* 0x000a407001007387 */ /* 0x000fe20000100a00 */
[----:B------:R2:W-:Y:S02]  /*d89b0*/  STL.64 [R1+0xa48], R114 ;  /* 0x000a487201007387 */ /* 0x0005e40000100a00 */
        /* <DEDUP_REMOVED lines=54> */
[----:B------:R-:W-:Y:S01]  /*d8d20*/  IMAD.MOV.U32 R225, RZ, RZ, R110 ;  /* 0x000000ffffe17224 */ /* 0x000fe200078e006e */
[----:B------:R-:W3:Y:S01]  /*d8d30*/  LDL.LU R109, [R1+0x334] ;  /* 0x00033400016d7983 */ /* 0x000ee20000300800 */
[----:B------:R-:W-:Y:S01]  /*d8d40*/  MOV R224, R111 ;  /* 0x0000006f00e07202 */ /* 0x000fe20000000f00 */
        /* <DEDUP_REMOVED lines=22> */
[----:B--2---:R-:W2:Y:S01]  /*d8eb0*/  LDL.LU R112, [R1+0x320] ;  /* 0x0003200001707983 */ /* 0x004ea20000300800 */
        /* <DEDUP_REMOVED lines=16> */
[C---:B---3--:R-:W-:Y:S08]  /*d8fc0*/  HMMA.1688.F32.TF32 R212, R216.reuse, R224, R212 ;  /* 0x000000e0d8d4723c */ /* 0x048ff000000810d4 */
[C---:B------:R-:W-:Y:S08]  /*d8fd0*/  HMMA.1688.F32.TF32 R232, R216.reuse, R228, R232 ;  /* 0x000000e4d8e8723c */ /* 0x040ff000000810e8 */
[C---:B------:R-:W-:Y:S07]  /*d8fe0*/  HMMA.1688.F32.TF32 R240, R216.reuse, R220, R240 ;  /* 0x000000dcd8f0723c */ /* 0x040fee00000810f0 */
[----:B------:R-:W-:Y:S01]  /*d8ff0*/  STL.64 [R1+0x1420], R212 ;  /* 0x001420d401007387 */ /* 0x000fe20000100a00 */
[----:B------:R-:W-:Y:S07]  /*d9000*/  STL.64 [R1+0x1428], R214 ;  /* 0x001428d601007387 */ /* 0x000fee0000100a00 */
[----:B------:R-:W-:Y:S02]  /*d9010*/  STL.64 [R1+0x1410], R232 ;  /* 0x001410e801007387 */ /* 0x000fe40000100a00 */
[----:B------:R3:W-:Y:S02]  /*d9020*/  STL.64 [R1+0x1418], R234 ;  /* 0x001418ea01007387 */ /* 0x0007e40000100a00 */
[----:B---3--:R-:W3:Y:S01]  /*d9030*/  LDL.LU.64 R234, [R1+0x5b28] ;  /* 0x005b280001ea7983 */ /* 0x008ee20000300a00 */
[----:B------:R-:W3:Y:S02]  /*d9040*/  LDL.LU.64 R232, [R1+0x5b20] ;  /* 0x005b200001e87983 */ /* 0x000ee40000300a00 */
[----:B------:R1:W-:Y:S02]  /*d9050*/  STL.64 [R1+0x5b00], R228 ;  /* 0x005b00e401007387 */ /* 0x0003e40000100a00 */
[----:B-1----:R-:W2:Y:S01]  /*d9060*/  LDL.LU R228, [R1+0x360] ;  /* 0x0003600001e47983 */ /* 0x002ea20000300800 */
[----:B------:R-:W2:Y:S02]  /*d9070*/  LDL.LU R229, [R1+0x364] ;  /* 0x0003640001e57983 */ /* 0x000ea40000300800 */
[----:B------:R-:W2:Y:S02]  /*d9080*/  LDL.LU R230, [R1+0x368] ;  /* 0x0003680001e67983 */ /* 0x000ea40000300800 */
[----:B------:R-:W2:Y:S01]  /*d9090*/  LDL.LU R231, [R1+0x36c] ;  /* 0x00036c0001e77983 */ /* 0x000ea20000300800 */
[----:B------:R-:W-:Y:S01]  /*d90a0*/  STL.64 [R1+0x1400], R240 ;  /* 0x001400f001007387 */ /* 0x000fe20000100a00 */
[----:B------:R1:W-:Y:S03]  /*d90b0*/  STL.64 [R1+0x1408], R242 ;  /* 0x001408f201007387 */ /* 0x0003e60000100a00 */
[----:B-1----:R-:W2:Y:S01]  /*d90c0*/  LDL.LU.64 R242, [R1+0x5b18] ;  /* 0x005b180001f27983 */ /* 0x002ea20000300a00 */
[----:B------:R-:W2:Y:S02]  /*d90d0*/  LDL.LU.64 R240, [R1+0x5b10] ;  /* 0x005b100001f07983 */ /* 0x000ea40000300a00 */
[----:B------:R1:W-:Y:S02]  /*d90e0*/  STL.64 [R1+0x5af8], R220 ;  /* 0x005af8dc01007387 */ /* 0x0003e40000100a00 */
[----:B-1----:R-:W2:Y:S01]  /*d90f0*/  LDL.LU R220, [R1+0x370] ;  /* 0x0003700001dc7983 */ /* 0x002ea20000300800 */
[----:B------:R-:W2:Y:S02]  /*d9100*/  LDL.LU R221, [R1+0x374] ;  /* 0x0003740001dd7983 */ /* 0x000ea40000300800 */
[----:B------:R-:W2:Y:S02]  /*d9110*/  LDL.LU R222, [R1+0x378] ;  /* 0x0003780001de7983 */ /* 0x000ea40000300800 */
[----:B------:R-:W2:Y:S01]  /*d9120*/  LDL.LU R223, [R1+0x37c] ;  /* 0x00037c0001df7983 */ /* 0x000ea20000300800 */
[----:B------:R-:W-:Y:S01]  /*d9130*/  STL.64 [R1+0x5af0], R250 ;  /* 0x005af0fa01007387 */ /* 0x000fe20000100a00 */
[----:B------:R1:W-:Y:S01]  /*d9140*/  STL.64 [R1+0x5ae8], R248 ;  /* 0x005ae8f801007387 */ /* 0x0003e20000100a00 */
[----:B------:R-:W-:Y:S01]  /*d9150*/  HMMA.1688.F32.TF32 R108, R216, R104, R108 ;  /* 0x00000068d86c723c */ /* 0x000fe2000008106c */
[----:B------:R-:W-:-:S02]  /*d9160*/  IMAD.MOV.U32 R212, RZ, RZ, R185 ;  /* 0x000000ffffd47224 */ /* 0x000fc400078e00b9 */
[----:B------:R-:W-:-:S05]  /*d9170*/  IMAD.MOV.U32 R213, RZ, RZ, R184 ;  /* 0x000000ffffd57224 */ /* 0x000fca00078e00b8 */
[C---:B--2---:R-:W-:Y:S08]  /*d9180*/  HMMA.1688.F32.TF32 R220, R216.reuse, R248, R220 ;  /* 0x000000f8d8dc723c */ /* 0x044ff000000810dc */
[C---:B-1----:R-:W-:Y:S08]  /*d9190*/  HMMA.1688.F32.TF32 R248, R216.reuse, R244, R228 ;  /* 0x000000f4d8f8723c */ /* 0x042ff000000810e4 */
[C---:B------:R-:W-:Y:S01]  /*d91a0*/  HMMA.1688.F32.TF32 R228, R216.reuse, R8, R236 ;  /* 0x00000008d8e4723c */ /* 0x040fe200000810ec */
        /* <DEDUP_REMOVED lines=10> */
[----:B------:R-:W-:Y:S02]  /*d9250*/  STL.64 [R1+0x13d8], R230 ;  /* 0x0013d8e601007387 */ /* 0x000fe40000100a00 */
[C---:B------:R-:W-:Y:S08]  /*d9260*/  HMMA.1688.F32.TF32 R160, R216.reuse, R100, R112 ;  /* 0x00000064d8a0723c */ /* 0x040ff00000081070 */
[C---:B------:R-:W-:Y:S07]  /*d9270*/  HMMA.1688.F32.TF32 R112, R216.reuse, R96, R116 ;  /* 0x00000060d870723c */ /* 0x040fee0000081074 */
[----:B------:R-:W-:Y:S01]  /*d9280*/  STL.64 [R1+0x13c0], R220 ;  /* 0x0013c0dc01007387 */ /* 0x000fe20000100a00 */
[----:B------:R-:W-:Y:S02]  /*d9290*/  STL.64 [R1+0x13c8], R222 ;  /* 0x0013c8de01007387 */ /* 0x000fe40000100a00 */
[----:B------:R-:W-:Y:S02]  /*d92a0*/  STL.64 [R1+0x13b0], R108 ;  /* 0x0013b06c01007387 */ /* 0x000fe40000100a00 */
[----:B------:R2:W-:Y:S02]  /*d92b0*/  STL.64 [R1+0x13b8], R110 ;  /* 0x0013b86e01007387 */ /* 0x0005e40000100a00 */
[C---:B--2---:R-:W-:Y:S01]  /*d92c0*/  HMMA.1688.F32.TF32 R108, R216.reuse, R92, R120 ;  /* 0x0000005cd86c723c */ /* 0x044fe20000081078 */
[----:B------:R-:W-:Y:S01]  /*d92d0*/  STL.64 [R1+0x13a0], R160 ;  /* 0x0013a0a001007387 */ /* 0x000fe20000100a00 */
[----:B------:R-:W-:Y:S06]  /*d92e0*/  STL.64 [R1+0x13a8], R162 ;  /* 0x0013a8a201007387 */ /* 0x000fec0000100a00 */
[C---:B------:R-:W-:Y:S01]  /*d92f0*/  HMMA.1688.F32.TF32 R116, R216.reuse, R88, R124 ;  /* 0x00000058d874723c */ /* 0x040fe2000008107c */
[----:B------:R-:W-:Y:S01]  /*d9300*/  STL.64 [R1+0x1390], R112 ;  /* 0x0013907001007387 */ /* 0x000fe20000100a00 */
[----:B------:R4:W-:Y:S06]  /*d9310*/  STL.64 [R1+0x1398], R114 ;  /* 0x0013987201007387 */ /* 0x0009ec0000100a00 */
[C---:B----4-:R-:W-:Y:S07]  /*d9320*/  HMMA.1688.F32.TF32 R112, R216.reuse, R84, R128 ;  /* 0x00000054d870723c */ /* 0x050fee0000081080 */
        /* <DEDUP_REMOVED lines=53> */
[----:B---3--:R-:W-:Y:S01]  /*d9680*/  HMMA.1688.F32.TF32 R112, R216, R12, R192 ;  /* 0x0000000cd870723c */ /* 0x008fe200000810c0 */
[----:B------:R-:W-:Y:S01]  /*d9690*/  STL.64 [R1+0x1150], R108 ;  /* 0x0011506c01007387 */ /* 0x000fe20000100a00 */
[----:B------:R2:W-:Y:S06]  /*d96a0*/  STL.64 [R1+0x1158], R110 ;  /* 0x0011586e01007387 */ /* 0x0005ec0000100a00 */
[C---:B--2---:R-:W-:Y:S07]  /*d96b0*/  HMMA.1688.F32.TF32 R108, R168.reuse, R212, R188 ;  /* 0x000000d4a86c723c */ /* 0x044fee00000810bc */
[----:B------:R-:W-:Y:S01]  /*d96c0*/  STL.64 [R1+0x1130], R116 ;  /* 0x0011307401007387 */ /* 0x000fe20000100a00 */
[----:B------:R-:W-:Y:S07]  /*d96d0*/  STL.64 [R1+0x1138], R118 ;  /* 0x0011387601007387 */ /* 0x000fee0000100a00 */
[----:B------:R2:W-:Y:S02]  /*d96e0*/  STL.64 [R1+0x1110], R112 ;  /* 0x0011107001007387 */ /* 0x0005e40000100a00 */
[----:B------:R3:W-:Y:S06]  /*d96f0*/  STL.64 [R1+0x1118], R114 ;  /* 0x0011187201007387 */ /* 0x0007ec0000100a00 */
        /* <DEDUP_REMOVED lines=74> */
[----:B--2---:R-:W2:Y:S02]  /*d9ba0*/  LDL.LU R112, [R1+0x2c0] ;  /* 0x0002c00001707983 */ /* 0x004ea40000300800 */
[----:B------:R-:W2:Y:S01]  /*d9bb0*/  LDL.LU R113, [R1+0x2c4] ;  /* 0x0002c40001717983 */ /* 0x000ea20000300800 */
[----:B---3--:R-:W2:Y:S01]  /*d9bc0*/  LDL.LU R114, [R1+0x2c8] ;  /* 0x0002c80001727983 */ /* 0x008ea20000300800 */
[----:B------:R-:W2:Y:S02]  /*d9bd0*/  LDL.LU R115, [R1+0x2cc] ;  /* 0x0002cc0001737983 */ /* 0x000ea40000300800 */
[----:B------:R-:W3:Y:S02]  /*d9be0*/  LDL.LU R108, [R1+0x2d0] ;  /* 0x0002d000016c7983 */ /* 0x000ee40000300800 */
[----:B------:R-:W3:Y:S01]  /*d9bf0*/  LDL.LU R109, [R1+0x2d4] ;  /* 0x0002d400016d7983 */ /* 0x000ee20000300800 */
[----:B-1----:R-:W3:Y:S01]  /*d9c00*/  LDL.LU R110, [R1+0x2d8] ;  /* 0x0002d800016e7983 */ /* 0x002ee20000300800 */
        /* <DEDUP_REMOVED lines=43> */
[----:B------:R-:W-:Y:S01]  /*d9ec0*/  MOV R242, R3 ;  /* 0x0000000300f27202 */ /* 0x000fe20000000f00 */
[----:B------:R-:W-:Y:S01]  /*d9ed0*/  IMAD.MOV.U32 R243, RZ, RZ, R2 ;  /* 0x000000fffff37224 */ /* 0x000fe200078e0002 */
[----:B------:R-:W3:Y:S01]  /*d9ee0*/  LDL.LU R3, [R1+0x5b0c] ;  /* 0x005b0c0001037983 */ /* 0x000ee20000300800 */
[----:B------:R1:W5:Y:S01]  /*d9ef0*/  LDL.LU R2, [R1+0x5b08] ;  /* 0x005b080001027983 */ /* 0x0003620000300800 */
[C---:B--2---:R-:W-:Y:S11]  /*d9f00*/  HMMA.1688.F32.TF32 R228, R168.reuse, R224, R228 ;  /* 0x000000e0a8e4723c */ /* 0x044ff600000810e4 */
[----:B------:R-:W-:Y:S11]  /*d9f10*/  @!UPT UIADD3 URZ, URZ, URZ, URZ ;  /* 0x0000003f3f3ff290 */ /* 0x000ff6000fffe03f */
[----:B------:R-:W-:Y:S01]  /*d9f20*/  @!UPT UIADD3 URZ, URZ, URZ, URZ ;  /* 0x0000003f3f3ff290 */ /* 0x000fe2000fffe03f */
[----:B------:R2:W-:Y:S01]  /*d9f30*/  STL.64 [R1+0xa30], R228 ;  /* 0x000a30e401007387 */ /* 0x0005e20000100a00 */
[----:B------:R-:W-:Y:S03]  /*d9f40*/  STL.64 [R1+0xa38], R230 ;  /* 0x000a38e601007387 */ /* 0x000fe60000100a00 */
[----:B--2---:R-:W2:Y:S02]  /*d9f50*/  LDL.LU.64 R228, [R1+0x5b00] ;  /* 0x005b000001e47983 */ /* 0x004ea40000300a00 */
[C---:B--2---:R-:W-:Y:S11]  /*d9f60*/  HMMA.1688.F32.TF32 R220, R168.reuse, R228, R220 ;  /* 0x000000e4a8dc723c */ /* 0x044ff600000810dc */
[----:B------:R-:W-:Y:S11]  /*d9f70*/  @!UPT UIADD3 URZ, URZ, URZ, URZ ;  /* 0x0000003f3f3ff290 */ /* 0x000ff6000fffe03f */
[----:B------:R-:W-:Y:S01]  /*d9f80*/  @!UPT UIADD3 URZ, URZ, URZ, URZ ;  /* 0x0000003f3f3ff290 */ /* 0x000fe2000fffe03f */
[----:B------:R2:W-:Y:S01]  /*d9f90*/  STL.64 [R1+0xa20], R220 ;  /* 0x000a20dc01007387 */ /* 0x0005e20000100a00 */
[----:B------:R-:W-:Y:S03]  /*d9fa0*/  STL.64 [R1+0xa28], R222 ;  /* 0x000a28de01007387 */ /* 0x000fe60000100a00 */
[----:B--2---:R-:W3:Y:S02]  /*d9fb0*/  LDL.LU.64 R220, [R1+0x5af8] ;  /* 0x005af80001dc7983 */ /* 0x004ee40000300a00 */
[C---:B---3--:R-:W-:Y:S11]  /*d9fc0*/  HMMA.1688.F32.TF32 R248, R168.reuse, R220, R248 ;  /* 0x000000dca8f8723c */ /* 0x048ff600000810f8 */
[----:B------:R-:W-:Y:S11]  /*d9fd0*/  @!UPT UIADD3 URZ, URZ, URZ, URZ ;  /* 0x0000003f3f3ff290 */ /* 0x000ff6000fffe03f */
[----:B------:R-:W-:Y:S01]  /*d9fe0*/  @!UPT UIADD3 URZ, URZ, URZ, URZ ;  /* 0x0000003f3f3ff290 */ /* 0x000fe2000fffe03f */
[----:B------:R-:W-:Y:S01]  /*d9ff0*/  STL.64 [R1+0xa10], R248 ;  /* 0x000a10f801007387 */ /* 0x000fe20000100a00 */
[----:B------:R2:W-:Y:S03]  /*da000*/  STL.64 [R1+0xa18], R250 ;  /* 0x000a18fa01007387 */ /* 0x0005e60000100a00 */
[----:B--2---:R1:W5:Y:S01]  /*da010*/  LDL.LU.64 R250, [R1+0x5af0] ;  /* 0x005af00001fa7983 */ /* 0x0043620000300a00 */
[----:B------:R-:W2:Y:S01]  /*da020*/  LDL.LU.64 R248, [R1+0x5ae8] ;  /* 0x005ae80001f87983 */ /* 0x000ea20000300a00 */
[C---:B------:R-:W-:Y:S08]  /*da030*/  HMMA.1688.F32.TF32 R108, R168.reuse, R244, R108 ;  /* 0x000000f4a86c723c */ /* 0x040ff0000008106c */
[C---:B------:R-:W-:Y:S08]  /*da040*/  HMMA.1688.F32.TF32 R112, R168.reuse, R8, R112 ;  /* 0x00000008a870723c */ /* 0x040ff00000081070 */
        /* <DEDUP_REMOVED lines=21> */
[----:B--2---:R-:W2:Y:S01]  /*da1a0*/  LDL.LU.64 R162, [R1+0x5ae0] ;  /* 0x005ae00001a27983 */ /* 0x004ea20000300a00 */
[----:B------:R-:W2:Y:S02]  /*da1b0*/  LDL.LU.64 R160, [R1+0x5ad8] ;  /* 0x005ad80001a07983 */ /* 0x000ea40000300a00 */
[----:B------:R-:W-:Y:S02]  /*da1c0*/  STL.64 [R1+0x9f0], R108 ;  /* 0x0009f06c01007387 */ /* 0x000fe40000100a00 */
[----:B------:R3:W-:Y:S02]  /*da1d0*/  STL.64 [R1+0x9f8], R110 ;  /* 0x0009f86e01007387 */ /* 0x0007e40000100a00 */
[----:B---3--:R-:W3:Y:S01]  /*da1e0*/  LDL.LU.64 R110, [R1+0x5ad0] ;  /* 0x005ad000016e7983 */ /* 0x008ee20000300a00 */
[----:B------:R-:W3:Y:S02]  /*da1f0*/  LDL.LU.64 R108, [R1+0x5ac8] ;  /* 0x005ac800016c7983 */ /* 0x000ee40000300a00 */
[----:B------:R-:W-:Y:S02]  /*da200*/  STL.64 [R1+0x9e0], R112 ;  /* 0x0009e07001007387 */ /* 0x000fe40000100a00 */
[----:B------:R4:W-:Y:S02]  /*da210*/  STL.64 [R1+0x9e8], R114 ;  /* 0x0009e87201007387 */ /* 0x0009e40000100a00 */
[----:B----4-:R-:W4:Y:S01]  /*da220*/  LDL.LU.64 R114, [R1+0x5ac0] ;  /* 0x005ac00001727983 */ /* 0x010f220000300a00 */
[----:B------:R-:W4:Y:S02]  /*da230*/  LDL.LU.64 R112, [R1+0x5ab8] ;  /* 0x005ab80001707983 */ /* 0x000f240000300a00 */
[----:B------:R-:W-:Y:S02]  /*da240*/  STL.64 [R1+0x9d0], R116 ;  /* 0x0009d07401007387 */ /* 0x000fe40000100a00 */
[----:B------:R1:W-:Y:S02]  /*da250*/  STL.64 [R1+0x9d8], R118 ;  /* 0x0009d87601007387 */ /* 0x0003e40000100a00 */
        /* <DEDUP_REMOVED lines=66> */
[----:B------:R1:W-:Y:S02]  /*da680*/  STL.64 [R1+0x8d8], R190 ;  /* 0x0008d8be01007387 */ /* 0x0003e40000100a00 */
[C---:B-1----:R-:W-:Y:S08]  /*da690*/  HMMA.1688.F32.TF32 R188, R168.reuse, R36, R192 ;  /* 0x00000024a8bc723c */ /* 0x042ff000000810c0 */
[C---:B------:R-:W-:Y:S01]  /*da6a0*/  HMMA.1688.F32.TF32 R196, R168.reuse, R32, R196 ;  /* 0x00000020a8c4723c */ /* 0x040fe200000810c4 */
[----:B------:R-:W-:Y:S01]  /*da6b0*/  STL.64 [R1+0x8c0], R216 ;  /* 0x0008c0d801007387 */ /* 0x000fe20000100a00 */
[----:B------:R-:W-:Y:S06]  /*da6c0*/  STL.64 [R1+0x8c8], R218 ;  /* 0x0008c8da01007387 */ /* 0x000fec0000100a00 */
[----:B------:R-:W-:Y:S08]  /*da6d0*/  HMMA.1688.F32.TF32 R192, R168, R28, R200 ;  /* 0x0000001ca8c0723c */ /* 0x000ff000000810c8 */
[----:B---3--:R-:W-:Y:S01]  /*da6e0*/  HMMA.1688.F32.TF32 R108, R236, R68, R108 ;  /* 0x00000044ec6c723c */ /* 0x008fe2000008106c */
[----:B------:R-:W1:Y:S04]  /*da6f0*/  LDSM.16.M88.4 R216, [R3+0x8180] ;  /* 0x0081800003d8783b */ /* 0x000e680000000200 */
[----:B------:R-:W3:Y:S04]  /*da700*/  LDSM.16.M88.4 R200, [R3+0x14180] ;  /* 0x0141800003c8783b */ /* 0x000ee80000000200 */
[----:B------:R-:W-:Y:S01]  /*da710*/  STL.64 [R1+0x8b0], R188 ;  /* 0x0008b0bc01007387 */ /* 0x000fe20000100a00 */
[----:B------:R2:W-:Y:S02]  /*da720*/  STL.64 [R1+0x8b8], R190 ;  /* 0x0008b8be01007387 */ /* 0x0005e40000100a00 */
[----:B--2---:R-:W-:Y:S01]  /*da730*/  HMMA.1688.F32.TF32 R188, R168, R24, R204 ;  /* 0x00000018a8bc723c */ /* 0x004fe200000810cc */
[----:B------:R-:W-:Y:S01]  /*da740*/  STL.64 [R1+0x8a0], R196 ;  /* 0x0008a0c401007387 */ /* 0x000fe20000100a00 */
[----:B------:R2:W-:Y:S02]  /*da750*/  STL.64 [R1+0x8a8], R198 ;  /* 0x0008a8c601007387 */ /* 0x0005e40000100a00 */
[----:B------:R-:W-:Y:S02]  /*da760*/  STL.64 [R1+0x890], R192 ;  /* 0x000890c001007387 */ /* 0x000fe40000100a00 */
[----:B------:R4:W-:Y:S02]  /*da770*/  STL.64 [R1+0x898], R194 ;  /* 0x000898c201007387 */ /* 0x0009e40000100a00 */
[C---:B------:R-:W-:Y:S08]  /*da780*/  HMMA.1688.F32.TF32 R116, R236.reuse, R76, R116 ;  /* 0x0000004cec74723c */ /* 0x040ff00000081074 */
[----:B----4-:R-:W-:Y:S01]  /*da790*/  HMMA.1688.F32.TF32 R112, R236, R72, R112 ;  /* 0x00000048ec70723c */ /* 0x010fe20000081070 */
[----:B------:R-:W4:Y:S07]  /*da7a0*/  LDSM.16.M88.4 R204, [R3+0x12180] ;  /* 0x0121800003cc783b */ /* 0x000f2e0000000200 */
[C---:B--2---:R-:W-:Y:S08]  /*da7b0*/  HMMA.1688.F32.TF32 R196, R168.reuse, R20, R208 ;  /* 0x00000014a8c4723c */ /* 0x044ff000000810d0 */
[----:B------:R-:W-:Y:S08]  /*da7c0*/  HMMA.1688.F32.TF32 R192, R168, R16, R232 ;  /* 0x00000010a8c0723c */ /* 0x000ff000000810e8 */
[----:B------:R-:W-:Y:S01]  /*da7d0*/  HMMA.1688.F32.TF32 R120, R236, R80, R120 ;  /* 0x00000050ec78723c */ /* 0x000fe20000081078 */
[----:B------:R-:W2:Y:S04]  /*da7e0*/  LDSM.16.M88.4 R232, [R3+0x180] ;  /* 0x0001800003e8783b */ /* 0x000ea80000000200 */
[----:B------:R-:W1:Y:S04]  /*da7f0*/  LDSM.16.M88.4 R208, [R3+0x10180] ;  /* 0x0101800003d0783b */ /* 0x000e680000000200 */
[----:B------:R-:W-:Y:S01]  /*da800*/  STL.64 [R1+0x880], R188 ;  /* 0x000880bc01007387 */ /* 0x000fe20000100a00 */
[----:B------:R3:W-:Y:S02]  /*da810*/  STL.64 [R1+0x888], R190 ;  /* 0x000888be01007387 */ /* 0x0007e40000100a00 */
[----:B---3--:R-:W-:Y:S01]  /*da820*/  HMMA.1688.F32.TF32 R188, R168, R12, R240 ;  /* 0x0000000ca8bc723c */ /* 0x008fe200000810f0 */
[----:B------:R-:W-:Y:S01]  /*da830*/  STL.64 [R1+0x870], R196 ;  /* 0x000870c401007387 */ /* 0x000fe20000100a00 */
[----:B------:R-:W-:Y:S02]  /*da840*/  STL.64 [R1+0x878], R198 ;  /* 0x000878c601007387 */ /* 0x000fe40000100a00 */
[----:B------:R-:W-:Y:S02]  /*da850*/  STL.64 [R1+0x860], R192 ;  /* 0x000860c001007387 */ /* 0x000fe40000100a00 */
[----:B------:R-:W-:Y:S02]  /*da860*/  STL.64 [R1+0x868], R194 ;  /* 0x000868c201007387 */ /* 0x000fe40000100a00 */
[C---:B------:R-:W-:Y:S08]  /*da870*/  HMMA.1688.F32.TF32 R128, R236.reuse, R88, R128 ;  /* 0x00000058ec80723c */ /* 0x040ff00000081080 */
[C---:B------:R-:W-:Y:S07]  /*da880*/  HMMA.1688.F32.TF32 R132, R236.reuse, R92, R132 ;  /* 0x0000005cec84723c */ /* 0x040fee0000081084 */
[----:B------:R-:W-:Y:S01]  /*da890*/  STL.64 [R1+0x830], R188 ;  /* 0x000830bc01007387 */ /* 0x000fe20000100a00 */
        /* <DEDUP_REMOVED lines=9> */
[----:B------:R-:W-:Y:S01]  /*da930*/  IMAD.MOV.U32 R77, RZ, RZ, R114 ;  /* 0x000000ffff4d7224 */ /* 0x000fe200078e0072 */
[----:B------:R-:W-:Y:S01]  /*da940*/  MOV R76, R115 ;  /* 0x00000073004c7202 */ /* 0x000fe20000000f00 */
[----:B------:R-:W3:Y:S04]  /*da950*/  LDS R240, [R0+0x8d000] ;  /* 0x08d0000000f07984 */ /* 0x000ee80000000800 */
[----:B------:R-:W1:Y:S01]  /*da960*/  LDS R242, [R0+0x8d800] ;  /* 0x08d8000000f27984 */ /* 0x000e620000000800 */
[C---:B------:R-:W-:Y:S01]  /*da970*/  HMMA.1688.F32.TF32 R124, R236.reuse, R84, R124 ;  /* 0x00000054ec7c723c */ /* 0x040fe2000008107c */
[----:B------:R-:W-:Y:S01]  /*da980*/  IMAD.MOV.U32 R252, RZ, RZ, R147 ;  /* 0x000000fffffc7224 */ /* 0x000fe200078e0093 */
[----:B------:R-:W-:Y:S01]  /*da990*/  MOV R100, R128 ;  /* 0x0000008000647202 */ /* 0x000fe20000000f00 */
[----:B------:R-:W-:Y:S01]  /*da9a0*/  IMAD.MOV.U32 R101, RZ, RZ, R129 ;  /* 0x000000ffff657224 */ /* 0x000fe200078e0081 */
[----:B------:R-:W-:Y:S01]  /*da9b0*/  MOV R96, R116 ;  /* 0x0000007400607202 */ /* 0x000fe20000000f00 */
[----:B------:R-:W-:Y:S01]  /*da9c0*/  IMAD.MOV.U32 R97, RZ, RZ, R117 ;  /* 0x000000ffff617224 */ /* 0x000fe200078e0075 */
[----:B------:R-:W1:Y:S04]  /*da9d0*/  LDSM.16.M88.4 R228, [R3+0x2180] ;  /* 0x0021800003e4783b */ /* 0x000e680000000200 */
[----:B------:R-:W1:Y:S04]  /*da9e0*/  LDSM.16.M88.4 R224, [R3+0x4180] ;  /* 0x0041800003e0783b */ /* 0x000e680000000200 */
[----:B------:R-:W1:Y:S04]  /*da9f0*/  LDSM.16.M88.4 R220, [R3+0x6180] ;  /* 0x0061800003dc783b */ /* 0x000e680000000200 */
[----:B------:R-:W1:Y:S04]  /*daa00*/  LDSM.16.M88.4 R212, [R3+0xa180] ;  /* 0x00a1800003d4783b */ /* 0x000e680000000200 */
[----:B------:R-:W1:Y:S04]  /*daa10*/  LDSM.16.M88.4 R196, [R3+0x16180] ;  /* 0x0161800003c4783b */ /* 0x000e680000000200 */
[----:B------:R-:W1:Y:S04]  /*daa20*/  LDSM.16.M88.4 R192, [R3+0x18180] ;  /* 0x0181800003c0783b */ /* 0x000e680000000200 */
[----:B------:R-:W1:Y:S04]  /*daa30*/  LDSM.16.M88.4 R188, [R3+0x1a180] ;  /* 0x01a1800003bc783b */ /* 0x000e680000000200 */
[----:B------:R-:W1:Y:S04]  /*daa40*/  LDSM.16.M88.4 R180, [R3+0x1e180] ;  /* 0x01e1800003b4783b */ /* 0x000e680000000200 */
[----:B------:R-:W-:Y:S01]  /*daa50*/  STL.64 [R1+0x850], R184 ;  /* 0x000850b801007387 */ /* 0x000fe20000100a00 */
[----:B------:R-:W-:Y:S02]  /*daa60*/  STL.64 [R1+0x858], R186 ;  /* 0x000858ba01007387 */ /* 0x000fe40000100a00 */
[----:B------:R-:W-:Y:S02]  /*daa70*/  STL.64 [R1+0x840], R168 ;  /* 0x000840a801007387 */ /* 0x000fe40000100a00 */
[----:B------:R2:W-:Y:S01]  /*daa80*/  STL.64 [R1+0x848], R170 ;  /* 0x000848aa01007387 */ /* 0x0005e20000100a00 */
[----:B------:R-:W1:Y:S01]  /*daa90*/  LDSM.16.M88.4 R184, [R3+0x1c180] ;  /* 0x01c1800003b8783b */ /* 0x000e620000000200 */
[C---:B--2---:R-:W-:Y:S08]  /*daaa0*/  HMMA.1688.F32.TF32 R168, R236.reuse, R248, R164 ;  /* 0x000000f8eca8723c */ /* 0x044ff000000810a4 */
[C---:B------:R-:W-:Y:S08]  /*daab0*/  HMMA.1688.F32.TF32 R164, R236.reuse, R244, R148 ;  /* 0x000000f4eca4723c */ /* 0x040ff00000081094 */
[----:B------:R-:W-:Y:S01]  /*daac0*/  HMMA.1688.F32.TF32 R148, R236, R4, R156 ;  /* 0x00000004ec94723c */ /* 0x000fe2000008109c */
[----:B------:R-:W-:Y:S01]  /*daad0*/  STL.64 [R1+0x820], R176 ;  /* 0x000820b001007387 */ /* 0x000fe20000100a00 */
[----:B------:R-:W-:Y:S02]  /*daae0*/  STL.64 [R1+0x828], R178 ;  /* 0x000828b201007387 */ /* 0x000fe40000100a00 */
[----:B------:R-:W2:Y:S02]  /*daaf0*/  LDL R249, [R1+0x1b04] ;  /* 0x001b040001f97983 */ /* 0x000ea40000100800 */
[----:B------:R-:W-:Y:S01]  /*dab00*/  STL.64 [R1+0x810], R172 ;  /* 0x000810ac01007387 */ /* 0x000fe20000100a00 */
[----:B------:R-:W-:Y:S01]  /*dab10*/  STL.64 [R1+0x818], R174 ;  /* 0x000818ae01007387 */ /* 0x000fe20000100a00 */
[----:B------:R-:W-:Y:S01]  /*dab20*/  IMAD.MOV.U32 R88, RZ, RZ, R124 ;  /* 0x000000ffff587224 */ /* 0x000fe200078e007c */
[----:B------:R-:W-:Y:S01]  /*dab30*/  MOV R89, R125 ;  /* 0x0000007d00597202 */ /* 0x000fe20000000f00 */
[----:B------:R-:W-:-:S02]  /*dab40*/  IMAD.MOV.U32 R85, RZ, RZ, R126 ;  /* 0x000000ffff557224 */ /* 0x000fc400078e007e */
[----:B------:R-:W-:Y:S01]  /*dab50*/  IMAD.MOV.U32 R84, RZ, RZ, R127 ;  /* 0x000000ffff547224 */ /* 0x000fe200078e007f */
[----:B------:R-:W1:Y:S04]  /*dab60*/  LDSM.16.M88.4 R176, [R3+0x20180] ;  /* 0x0201800003b0783b */ /* 0x000e680000000200 */
[----:B------:R-:W1:Y:S04]  /*dab70*/  LDSM.16.M88.4 R172, [R3+0x22180] ;  /* 0x0221800003ac783b */ /* 0x000e680000000200 */
[----:B------:R-:W1:Y:S04]  /*dab80*/  LDSM.16.M88.4 R156, [R3+0x2a180] ;  /* 0x02a18000039c783b */ /* 0x000e680000000200 */
[----:B------:R-:W1:Y:S04]  /*dab90*/  LDSM.16.M88.4 R124, [R3+0x3a180] ;  /* 0x03a18000037c783b */ /* 0x000e680000000200 */
        /* <DEDUP_REMOVED lines=20> */
[----:B------:R1:W-:Y:S04]  /*dace0*/  STL.64 [R1+0x740], R112 ;  /* 0x0007407001007387 */ /* 0x0003e80000100a00 */
[----:B------:R1:W2:Y:S04]  /*dacf0*/  LDSM.16.M88.4 R168, [R3+0x24180] ;  /* 0x0241800003a8783b */ /* 0x0002a80000000200 */
        /* <DEDUP_REMOVED lines=9> */
[----:B------:R2:W2:Y:S01]  /*dad90*/  LDSM.16.M88.4 R116, [R3+0x3e180] ;  /* 0x03e180000374783b */ /* 0x0004a20000000200 */
[----:B-1----:R-:W-:Y:S01]  /*dada0*/  HMMA.1688.F32.TF32 R112, R236, R64, R160 ;  /* 0x00000040ec70723c */ /* 0x002fe200000810a0 */
[----:B------:R1:W-:Y:S02]  /*dadb0*/  STL.64 [R1+0x730], R108 ;  /* 0x0007306c01007387 */ /* 0x0003e40000100a00 */
[----:B------:R1:W-:Y:S02]  /*dadc0*/  STL.64 [R1+0x738], R110 ;  /* 0x0007386e01007387 */ /* 0x0003e40000100a00 */
[----:B------:R1:W1:Y:S04]  /*dadd0*/  LDSM.16.M88.4 R108, [R3+0xc180] ;  /* 0x00c18000036c783b */ /* 0x0002680000000200 */
[----:B------:R1:W1:Y:S11]  /*dade0*/  LDSM.16.M88.4 R160, [R3+0x28180] ;  /* 0x0281800003a0783b */ /* 0x0002760000000200 */
[----:B------:R-:W-:Y:S03]  /*dadf0*/  @!UPT UIADD3 URZ, URZ, URZ, URZ ;  /* 0x0000003f3f3ff290 */ /* 0x000fe6000fffe03f */
[----:B------:R1:W-:Y:S01]  /*dae00*/  STL.64 [R1+0x720], R112 ;  /* 0x0007207001007387 */ /* 0x0003e20000100a00 */
[----:B------:R1:W5:Y:S02]  /*dae10*/  LDL.LU R0, [R1+0x59b4] ;  /* 0x0059b40001007983 */ /* 0x0003640000300800 */
[----:B------:R-:W-:Y:S02]  /*dae20*/  IMAD.MOV.U32 R81, RZ, RZ, R114 ;  /* 0x000000ffff517224 */ /* 0x000fe400078e0072 */
[----:B------:R-:W-:Y:S02]  /*dae30*/  IMAD.MOV.U32 R80, RZ, RZ, R115 ;  /* 0x000000ffff507224 */ /* 0x000fe400078e0073 */
[----:B------:R1:W1:Y:S04]  /*dae40*/  LDSM.16.M88.4 R112, [R3+0xe180] ;  /* 0x00e180000370783b */ /* 0x0002680000000200 */
[----:B--2---:R2:W1:Y:S04]  /*dae50*/  LDS R241, [R249+0x8d000] ;  /* 0x08d00000f9f17984 */ /* 0x0044680000000800 */
[----:B------:R2:W1:Y:S02]  /*dae60*/  LDS R243, [R249+0x8d800] ;  /* 0x08d80000f9f37984 */ /* 0x0004640000000800 */
[----:B---34-:R-:W-:Y:S04]  /*dae70*/  STL [R1+0x61d0], R232 ;  /* 0x0061d0e801007387 */ /* 0x018fe80000100800 */
        /* <DEDUP_REMOVED lines=13> */
[----:B------:R1:W-:Y:S04]  /*daf50*/  STL [R1+0x6198], R112 ;  /* 0x0061987001007387 */ /* 0x0003e80000100800 */
        /* <DEDUP_REMOVED lines=51> */
[----:B-1----:R-:W2:Y:S04]  /*db290*/  LDL.LU R112, [R1+0xcf0] ;  /* 0x000cf00001707983 */ /* 0x002ea80000300800 */
[----:B---3--:R-:W2:Y:S04]  /*db2a0*/  LDL.LU R113, [R1+0xcf4] ;  /* 0x000cf40001717983 */ /* 0x008ea80000300800 */
[----:B----4-:R-:W2:Y:S04]  /*db2b0*/  LDL.LU R114, [R1+0xcf8] ;  /* 0x000cf80001727983 */ /* 0x010ea80000300800 */
[----:B------:R-:W2:Y:S04]  /*db2c0*/  LDL.LU R115, [R1+0xcfc] ;  /* 0x000cfc0001737983 */ /* 0x000ea80000300800 */
[----:B------:R1:W-:Y:S04]  /*db2d0*/  STL [R1+0x5f80], R210 ;  /* 0x005f80d201007387 */ /* 0x0003e80000100800 */
[----:B------:R3:W-:Y:S04]  /*db2e0*/  STL [R1+0x5f7c], R211 ;  /* 0x005f7cd301007387 */ /* 0x0007e80000100800 */
[----:B------:R-:W4:Y:S04]  /*db2f0*/  LDL.LU R208, [R1+0xd00] ;  /* 0x000d000001d07983 */ /* 0x000f280000300800 */
[----:B------:R-:W4:Y:S04]  /*db300*/  LDL.LU R209, [R1+0xd04] ;  /* 0x000d040001d17983 */ /* 0x000f280000300800 */
[----:B-1----:R-:W4:Y:S04]  /*db310*/  LDL.LU R210, [R1+0xd08] ;  /* 0x000d080001d27983 */ /* 0x002f280000300800 */
[----:B---3--:R-:W4:Y:S04]  /*db320*/  LDL.LU R211, [R1+0xd0c] ;  /* 0x000d0c0001d37983 */ /* 0x008f280000300800 */
[----:B------:R1:W-:Y:S04]  /*db330*/  STL [R1+0x5f78], R206 ;  /* 0x005f78ce01007387 */ /* 0x0003e80000100800 */
[----:B------:R3:W-:Y:S04]  /*db340*/  STL [R1+0x5f74], R207 ;  /* 0x005f74cf01007387 */ /* 0x0007e80000100800 */
[----:B------:R-:W2:Y:S04]  /*db350*/  LDL.LU R204, [R1+0xd10] ;  /* 0x000d100001cc7983 */ /* 0x000ea80000300800 */
[----:B------:R-:W2:Y:S04]  /*db360*/  LDL.LU R205, [R1+0xd14] ;  /* 0x000d140001cd7983 */ /* 0x000ea80000300800 */
[----:B-1----:R-:W2:Y:S04]  /*db370*/  LDL.LU R206, [R1+0xd18] ;  /* 0x000d180001ce7983 */ /* 0x002ea80000300800 */
[----:B---3--:R-:W2:Y:S04]  /*db380*/  LDL.LU R207, [R1+0xd1c] ;  /* 0x000d1c0001cf7983 */ /* 0x008ea80000300800 */
        /* <DEDUP_REMOVED lines=58> */
[----:B-----5:R-:W-:Y:S04]  /*db730*/  STL [R1+0x5a98], R0 ;  /* 0x005a980001007387 */ /* 0x020fe80000100800 */
[----:B------:R-:W-:Y:S04]  /*db740*/  STL [R1+0x59d0], R2 ;  /* 0x0059d00201007387 */ /* 0x000fe80000100800 */
[----:B------:R-:W3:Y:S01]  /*db750*/  LDL.LU R224, [R1+0xce0] ;  /* 0x000ce00001e07983 */ /* 0x000ee20000300800 */
[C---:B--2---:R-:W-:Y:S11]  /*db760*/  HMMA.1688.F32.TF32 R108, R236.reuse, R60, R204 ;  /* 0x0000003cec6c723c */ /* 0x044ff600000810cc */
[----:B------:R-:W-:Y:S11]  /*db770*/  @!UPT UIADD3 URZ, URZ, URZ, URZ ;  /* 0x0000003f3f3ff290 */ /* 0x000ff6000fffe03f */
[----:B------:R-:W-:Y:S01]  /*db780*/  @!UPT UIADD3 URZ, URZ, URZ, URZ ;  /* 0x0000003f3f3ff290 */ /* 0x000fe2000fffe03f */
[----:B------:R-:W-:Y:S04]  /*db790*/  STL.64 [R1+0x710], R108 ;  /* 0x0007106c01007387 */ /* 0x000fe80000100a00 */
[----:B------:R4:W-:Y:S04]  /*db7a0*/  STL.64 [R1+0x718], R110 ;  /* 0x0007186e01007387 */ /* 0x0009e80000100a00 */
[----:B------:R-:W3:Y:S04]  /*db7b0*/  LDL.LU R225, [R1+0xce4] ;  /* 0x000ce40001e17983 */ /* 0x000ee80000300800 */
[----:B------:R-:W3:Y:S04]  /*db7c0*/  LDL.LU R226, [R1+0xce8] ;  /* 0x000ce80001e27983 */ /* 0x000ee80000300800 */
[----:B------:R-:W3:Y:S04]  /*db7d0*/  LDL.LU R227, [R1+0xcec] ;  /* 0x000cec0001e37983 */ /* 0x000ee80000300800 */
[----:B------:R-:W2:Y:S04]  /*db7e0*/  LDL.LU R204, [R1+0xcd0] ;  /* 0x000cd00001cc7983 */ /* 0x000ea80000300800 */
[----:B------:R-:W2:Y:S04]  /*db7f0*/  LDL.LU R205, [R1+0xcd4] ;  /* 0x000cd40001cd7983 */ /* 0x000ea80000300800 */
[----:B------:R-:W2:Y:S04]  /*db800*/  LDL.LU R206, [R1+0xcd8] ;  /* 0x000cd80001ce7983 */ /* 0x000ea80000300800 */
[----:B------:R-:W2:Y:S01]  /*db810*/  LDL.LU R207, [R1+0xcdc] ;  /* 0x000cdc0001cf7983 */ /* 0x000ea20000300800 */
[C---:B----4-:R-:W-:Y:S11]  /*db820*/  HMMA.1688.F32.TF32 R108, R236.reuse, R56, R208 ;  /* 0x00000038ec6c723c */ /* 0x050ff600000810d0 */
[----:B------:R-:W-:Y:S11]  /*db830*/  @!UPT UIADD3 URZ, URZ, URZ, URZ ;  /* 0x0000003f3f3ff290 */ /* 0x000ff6000fffe03f */
[----:B------:R-:W-:Y:S02]  /*db840*/  @!UPT UIADD3 URZ, URZ, URZ, URZ ;  /* 0x0000003f3f3ff290 */ /* 0x000fe4000fffe03f */
[----:B------:R-:W-:Y:S01]  /*db850*/  MOV R232, R108 ;  /* 0x0000006c00e87202 */ /* 0x000fe20000000f00 */
[----:B------:R-:W-:Y:S01]  /*db860*/  IMAD.MOV.U32 R233, RZ, RZ, R109 ;  /* 0x000000ffffe97224 */ /* 0x000fe200078e006d */
[----:B------:R-:W-:Y:S01]  /*db870*/  MOV R229, R111 ;  /* 0x0000006f00e57202 */ /* 0x000fe20000000f00 */
[----:B------:R-:W-:Y:S02]  /*db880*/  IMAD.MOV.U32 R228, RZ, RZ, R110 ;  /* 0x000000ffffe47224 */ /* 0x000fe400078e006e */
[C---:B------:R-:W-:Y:S01]  /*db890*/  HMMA.1688.F32.TF32 R108, R236.reuse, R52, R112 ;  /* 0x00000034ec6c723c */ /* 0x040fe20000081070 */
[----:B------:R-:W-:Y:S04]  /*db8a0*/  STL [R1+0x61e0], R232 ;  /* 0x0061e0e801007387 */ /* 0x000fe80000100800 */
[----:B------:R-:W-:Y:S04]  /*db8b0*/  STL [R1+0x61dc], R233 ;  /* 0x0061dce901007387 */ /* 0x000fe80000100800 */
[----:B------:R-:W-:Y:S04]  /*db8c0*/  STL [R1+0x61d8], R228 ;  /* 0x0061d8e401007387 */ /* 0x000fe80000100800 */
[----:B------:R-:W-:Y:S04]  /*db8d0*/  STL [R1+0x61d4], R229 ;  /* 0x0061d4e501007387 */ /* 0x000fe80000100800 */
[----:B------:R-:W4:Y:S06]  /*db8e0*/  LDL.LU R112, [R1+0xc80] ;  /* 0x000c800001707983 */ /* 0x000f2c0000300800 */
        /* <DEDUP_REMOVED lines=20> */
[----:B------:R-:W4:Y:S01]  /*dba30*/  LDL.LU R111, [R1+0xcac] ;  /* 0x000cac00016f7983 */ /* 0x000f220000300800 */
[C---:B---3--:R-:W-:Y:S11]  /*dba40*/  HMMA.1688.F32.TF32 R116, R236.reuse, R48, R224 ;  /* 0x00000030ec74723c */ /* 0x048ff600000810e0 */
[----:B------:R-:W-:Y:S11]  /*dba50*/  @!UPT UIADD3 URZ, URZ, URZ, URZ ;  /* 0x0000003f3f3ff290 */ /* 0x000ff6000fffe03f */
[----:B------:R-:W-:Y:S01]  /*dba60*/  @!UPT UIADD3 URZ, URZ, URZ, URZ ;  /* 0x0000003f3f3ff290 */ /* 0x000fe2000fffe03f */
[----:B------:R2:W-:Y:S01]  /*dba70*/  STL [R1+0x6ec], R119 ;  /* 0x0006ec7701007387 */ /* 0x0005e20000100800 */
[----:B------:R-:W-:Y:S01]  /*dba80*/  IMAD.MOV.U32 R233, RZ, RZ, R116 ;  /* 0x000000ffffe97224 */ /* 0x000fe200078e0074 */
[----:B------:R-:W-:Y:S01]  /*dba90*/  MOV R229, R118 ;  /* 0x0000007600e57202 */ /* 0x000fe20000000f00 */
[----:B------:R-:W-:Y:S02]  /*dbaa0*/  IMAD.MOV.U32 R228, RZ, RZ, R117 ;  /* 0x000000ffffe47224 */ /* 0x000fe400078e0075 */
[----:B--2---:R-:W-:Y:S02]  /*dbab0*/  HMMA.1688.F32.TF32 R116, R236, R44, R204 ;  /* 0x0000002cec74723c */ /* 0x004fe400000810cc */
[----:B------:R-:W-:Y:S04]  /*dbac0*/  STL [R1+0x61ec], R229 ;  /* 0x0061ece501007387 */ /* 0x000fe80000100800 */
[----:B------:R-:W-:Y:S04]  /*dbad0*/  STL [R1+0x61e8], R228 ;  /* 0x0061e8e401007387 */ /* 0x000fe80000100800 */
[----:B------:R-:W-:Y:S11]  /*dbae0*/  STL [R1+0x61e4], R233 ;  /* 0x0061e4e901007387 */ /* 0x000ff60000100800 */
[----:B------:R-:W-:Y:S02]  /*dbaf0*/  @!UPT UIADD3 URZ, URZ, URZ, URZ ;  /* 0x0000003f3f3ff290 */ /* 0x000fe4000fffe03f */
[----:B------:R-:W-:Y:S04]  /*dbb00*/  STL.64 [R1+0x6d0], R116 ;  /* 0x0006d07401007387 */ /* 0x000fe80000100a00 */
[----:B------:R4:W-:Y:S04]  /*dbb10*/  STL [R1+0x6d8], R118 ;  /* 0x0006d87601007387 */ /* 0x0009e80000100800 */
        /* <DEDUP_REMOVED lines=12> */
[----:B------:R-:W-:-:S02]  /*dbbe0*/  IMAD.MOV.U32 R232, RZ, RZ, R119 ;  /* 0x000000ffffe87224 */ /* 0x000fc400078e0077 */
[C---:B----4-:R-:W-:Y:S03]  /*dbbf0*/  HMMA.1688.F32.TF32 R116, R236.reuse, R40, R208 ;  /* 0x00000028ec74723c */ /* 0x050fe600000810d0 */
[----:B------:R-:W-:Y:S04]  /*dbc00*/  STL [R1+0x61f0], R232 ;  /* 0x0061f0e801007387 */ /* 0x000fe80000100800 */
[----:B------:R-:W4:Y:S01]  /*dbc10*/  LDL.LU R224, [R1+0xc50] ;  /* 0x000c500001e07983 */ /* 0x000f220000300800 */
[C---:B------:R-:W-:Y:S11]  /*dbc20*/  HMMA.1688.F32.TF32 R124, R236.reuse, R36, R200 ;  /* 0x00000024ec7c723c */ /* 0x040ff600000810c8 */
[----:B------:R-:W-:Y:S04]  /*dbc30*/  @!UPT UIADD3 URZ, URZ, URZ, URZ ;  /* 0x0000003f3f3ff290 */ /* 0x000fe8000fffe03f */
[----:B------:R-:W-:Y:S04]  /*dbc40*/  STL.64 [R1+0x6c0], R116 ;  /* 0x0006c07401007387 */ /* 0x000fe80000100a00 */
[----:B------:R1:W-:Y:S04]  /*dbc50*/  STL.64 [R1+0x6c8], R118 ;  /* 0x0006c87601007387 */ /* 0x0003e80000100a00 */
[----:B------:R-:W4:Y:S01]  /*dbc60*/  LDL.LU R225, [R1+0xc54] ;  /* 0x000c540001e17983 */ /* 0x000f220000300800 */
[C---:B------:R-:W-:Y:S03]  /*dbc70*/  HMMA.1688.F32.TF32 R120, R236.reuse, R32, R108 ;  /* 0x00000020ec78723c */ /* 0x040fe6000008106c */
[----:B------:R-:W4:Y:S04]  /*dbc80*/  LDL.LU R226, [R1+0xc58] ;  /* 0x000c580001e27983 */ /* 0x000f280000300800 */
[----:B------:R-:W4:Y:S01]  /*dbc90*/  LDL.LU R227, [R1+0xc5c] ;  /* 0x000c5c0001e37983 */ /* 0x000f220000300800 */
[C---:B-1----:R-:W-:Y:S03]  /*dbca0*/  HMMA.1688.F32.TF32 R116, R236.reuse, R28, R216 ;  /* 0x0000001cec74723c */ /* 0x042fe600000810d8 */
[----:B------:R-:W4:Y:S04]  /*dbcb0*/  LDL.LU.64 R210, [R1+0x38] ;  /* 0x0000380001d27983 */ /* 0x000f280000300a00 */
[----:B------:R-:W4:Y:S01]  /*dbcc0*/  LDL R41, [R1+0x1b10] ;  /* 0x001b100001297983 */ /* 0x000f220000100800 */
[----:B------:R-:W-:Y:S03]  /*dbcd0*/  HMMA.1688.F32.TF32 R108, R236, R24, R112 ;  /* 0x00000018ec6c723c */ /* 0x000fe60000081070 */
[----:B------:R-:W-:Y:S04]  /*dbce0*/  STL.64 [R1+0x6b0], R124 ;  /* 0x0006b07c01007387 */ /* 0x000fe80000100a00 */
[----:B------:R-:W-:Y:S04]  /*dbcf0*/  STL.64 [R1+0x6b8], R126 ;  /* 0x0006b87e01007387 */ /* 0x000fe80000100a00 */
[----:B------:R-:W-:Y:S04]  /*dbd00*/  STL.64 [R1+0x6a0], R120 ;  /* 0x0006a07801007387 */ /* 0x000fe80000100a00 */
[----:B------:R-:W-:Y:S04]  /*dbd10*/  STL.64 [R1+0x6a8], R122 ;  /* 0x0006a87a01007387 */ /* 0x000fe80000100a00 */
[----:B------:R-:W-:Y:S04]  /*dbd20*/  STL.64 [R1+0x690], R116 ;  /* 0x0006907401007387 */ /* 0x000fe80000100a00 */
[----:B------:R2:W-:Y:S01]  /*dbd30*/  STL.64 [R1+0x698], R118 ;  /* 0x0006987601007387 */ /* 0x0005e20000100a00 */
        /* <DEDUP_REMOVED lines=8> */
[----:B------:R-:W4:Y:S04]  /*dbdc0*/  LDL.LU.64 R218, [R1+0x28] ;  /* 0x0000280001da7983 */ /* 0x000f280000300a00 */
[----:B------:R-:W-:Y:S04]  /*dbdd0*/  STL [R1+0x6200], R233 ;  /* 0x006200e901007387 */ /* 0x000fe80000100800 */
[----:B------:R-:W-:Y:S04]  /*dbde0*/  STL [R1+0x61fc], R228 ;  /* 0x0061fce401007387 */ /* 0x000fe80000100800 */
[----:B------:R-:W-:Y:S04]  /*dbdf0*/  STL [R1+0x61f8], R229 ;  /* 0x0061f8e501007387 */ /* 0x000fe80000100800 */
[----:B------:R-:W-:Y:S01]  /*dbe00*/  STL [R1+0x61f4], R232 ;  /* 0x0061f4e801007387 */ /* 0x000fe20000100800 */
[C---:B--2---:R-:W-:Y:S08]  /*dbe10*/  HMMA.1688.F32.TF32 R116, R236.reuse, R20, R212 ;  /* 0x00000014ec74723c */ /* 0x044ff000000810d4 */
[C---:B---3--:R-:W-:Y:S11]  /*dbe20*/  HMMA.1688.F32.TF32 R108, R236.reuse, R16, R220 ;  /* 0x00000010ec6c723c */ /* 0x048ff600000810dc */
[----:B------:R-:W-:Y:S04]  /*dbe30*/  @!UPT UIADD3 URZ, URZ, URZ, URZ ;  /* 0x0000003f3f3ff290 */ /* 0x000fe8000fffe03f */
[----:B------:R-:W-:Y:S04]  /*dbe40*/  STL.64 [R1+0x670], R116 ;  /* 0x0006707401007387 */ /* 0x000fe80000100a00 */
[----:B------:R1:W-:Y:S02]  /*dbe50*/  STL.64 [R1+0x678], R118 ;  /* 0x0006787601007387 */ /* 0x0003e40000100a00 */
[----:B-1----:R-:W-:Y:S03]  /*dbe60*/  HMMA.1688.F32.TF32 R116, R236, R12, R204 ;  /* 0x0000000cec74723c */ /* 0x002fe600000810cc */
[----:B------:R-:W-:Y:S01]  /*dbe70*/  MOV R233, R108 ;  /* 0x0000006c00e97202 */ /* 0x000fe20000000f00 */
[----:B------:R-:W-:Y:S01]  /*dbe80*/  IMAD.MOV.U32 R228, RZ, RZ, R109 ;  /* 0x000000ffffe47224 */ /* 0x000fe200078e006d */
[----:B------:R-:W2:Y:S01]  /*dbe90*/  LDL.LU R108, [R1+0xd30] ;  /* 0x000d3000016c7983 */ /* 0x000ea20000300800 */
[----:B------:R-:W-:Y:S01]  /*dbea0*/  IMAD.MOV.U32 R229, RZ, RZ, R110 ;  /* 0x000000ffffe57224 */ /* 0x000fe200078e006e */
[----:B------:R-:W-:-:S02]  /*dbeb0*/  MOV R232, R111 ;  /* 0x0000006f00e87202 */ /* 0x000fc40000000f00 */
[----:B------:R-:W-:Y:S04]  /*dbec0*/  LDS R237, [R249+0x8d080] ;  /* 0x08d08000f9ed7984 */ /* 0x000fe80000000800 */
[----:B------:R-:W-:Y:S10]  /*dbed0*/  LDS R239, [R249+0x8d880] ;  /* 0x08d88000f9ef7984 */ /* 0x000ff40000000800 */
[----:B------:R-:W-:Y:S04]  /*dbee0*/  STL.64 [R1+0x200], R116 ;  /* 0x0002007401007387 */ /* 0x000fe80000100a00 */
[----:B------:R4:W-:Y:S04]  /*dbef0*/  STL.64 [R1+0x208], R118 ;  /* 0x0002087601007387 */ /* 0x0009e80000100a00 */
[----:B------:R-:W2:Y:S04]  /*dbf00*/  LDL.LU R109, [R1+0xd34] ;  /* 0x000d3400016d7983 */ /* 0x000ea80000300800 */
[----:B------:R-:W2:Y:S04]  /*dbf10*/  LDL.LU R110, [R1+0xd38] ;  /* 0x000d3800016e7983 */ /* 0x000ea80000300800 */
[----:B------:R-:W2:Y:S04]  /*dbf20*/  LDL.LU R111, [R1+0xd3c] ;  /* 0x000d3c00016f7983 */ /* 0x000ea80000300800 */
[----:B------:R-:W2:Y:S01]  /*dbf30*/  LDL.LU.64 R206, [R1+0x18] ;  /* 0x0000180001ce7983 */ /* 0x000ea20000300a00 */
[----:B----4-:R-:W-:Y:S01]  /*dbf40*/  HMMA.1688.F32.TF32 R116, R240, R210, R224 ;  /* 0x000000d2f074723c */ /* 0x010fe200000810e0 */
[----:B------:R-:W-:-:S02]  /*dbf50*/  IMAD.MOV.U32 R12, RZ, RZ, R210 ;  /* 0x000000ffff0c7224 */ /* 0x000fc400078e00d2 */
[----:B------:R-:W3:Y:S01]  /*dbf60*/  LDL.LU R208, [R1+0xd40] ;  /* 0x000d400001d07983 */ /* 0x000ee20000300800 */
[----:B------:R-:W-:-:S03]  /*dbf70*/  IMAD.MOV.U32 R9, RZ, RZ, R211 ;  /* 0x000000ffff097224 */ /* 0x000fc600078e00d3 */
[----:B------:R-:W3:Y:S04]  /*dbf80*/  LDL.LU R209, [R1+0xd44] ;  /* 0x000d440001d17983 */ /* 0x000ee80000300800 */
[----:B------:R-:W3:Y:S04]  /*dbf90*/  LDL.LU R210, [R1+0xd48] ;  /* 0x000d480001d27983 */ /* 0x000ee80000300800 */
[----:B------:R-:W3:Y:S04]  /*dbfa0*/  LDL.LU R211, [R1+0xd4c] ;  /* 0x000d4c0001d37983 */ /* 0x000ee80000300800 */
[----:B------:R-:W-:Y:S04]  /*dbfb0*/  LDS R236, [R41+0x8d080] ;  /* 0x08d0800029ec7984 */ /* 0x000fe80000000800 */
[----:B------:R-:W1:Y:S01]  /*dbfc0*/  LDS R238, [R41+0x8d880] ;  /* 0x08d8800029ee7984 */ /* 0x000e620000000800 */
[----:B------:R-:W-:Y:S01]  /*dbfd0*/  MOV R224, R116 ;  /* 0x0000007400e07202 */ /* 0x000fe20000000f00 */
[----:B------:R-:W-:Y:S01]  /*dbfe0*/  IMAD.MOV.U32 R225, RZ, RZ, R117 ;  /* 0x000000ffffe17224 */ /* 0x000fe200078e0075 */
[----:B------:R-:W-:Y:S01]  /*dbff0*/  MOV R221, R119 ;  /* 0x0000007700dd7202 */ /* 0x000fe20000000f00 */
[----:B------:R-:W-:Y:S01]  /*dc000*/  IMAD.MOV.U32 R220, RZ, RZ, R118 ;  /* 0x000000ffffdc7224 */ /* 0x000fe200078e0076 */
[C---:B------:R-:W-:Y:S11]  /*dc010*/  HMMA.1688.F32.TF32 R112, R240.reuse, R218, R112 ;  /* 0x000000daf070723c */ /* 0x040ff60000081070 */
[----:B------:R-:W-:Y:S11]  /*dc020*/  @!UPT UIADD3 URZ, URZ, URZ, URZ ;  /* 0x0000003f3f3ff290 */ /* 0x000ff6000fffe03f */
[----:B------:R-:W-:Y:S02]  /*dc030*/  @!UPT UIADD3 URZ, URZ, URZ, URZ ;  /* 0x0000003f3f3ff290 */ /* 0x000fe4000fffe03f */
[----:B------:R-:W-:Y:S01]  /*dc040*/  MOV R216, R112 ;  /* 0x0000007000d87202 */ /* 0x000fe20000000f00 */
[----:B------:R-:W-:Y:S01]  /*dc050*/  IMAD.MOV.U32 R217, RZ, RZ, R113 ;  /* 0x000000ffffd97224 */ /* 0x000fe200078e0071 */
[----:B------:R-:W4:Y:S01]  /*dc060*/  LDL.LU R112, [R1+0xd50] ;  /* 0x000d500001707983 */ /* 0x000f220000300800 */
[----:B------:R-:W-:Y:S01]  /*dc070*/  IMAD.MOV.U32 R212, RZ, RZ, R114 ;  /* 0x000000ffffd47224 */ /* 0x000fe200078e0072 */
[----:B------:R-:W-:Y:S02]  /*dc080*/  MOV R213, R115 ;  /* 0x0000007300d57202 */ /* 0x000fe40000000f00 */
[----:B------:R-:W4:Y:S04]  /*dc090*/  LDL.LU R113, [R1+0xd54] ;  /* 0x000d540001717983 */ /* 0x000f280000300800 */
[----:B------:R-:W4:Y:S04]  /*dc0a0*/  LDL.LU R114, [R1+0xd58] ;  /* 0x000d580001727983 */ /* 0x000f280000300800 */
[----:B------:R-:W4:Y:S04]  /*dc0b0*/  LDL.LU R115, [R1+0xd5c] ;  /* 0x000d5c0001737983 */ /* 0x000f280000300800 */
        /* <DEDUP_REMOVED lines=8> */
[----:B------:R-:W-:-:S05]  /*dc140*/  MOV R226, R119 ;  /* 0x0000007700e27202 */ /* 0x000fca0000000f00 */
[----:B------:R2:W-:Y:S04]  /*dc150*/  STL.64 [R1+0x6210], R226 ;  /* 0x006210e201007387 */ /* 0x0005e80000100a00 */
[----:B------:R-:W-:Y:S04]  /*dc160*/  STL.64 [R1+0x6208], R224 ;  /* 0x006208e001007387 */ /* 0x000fe80000100a00 */
[----:B--2---:R-:W3:Y:S04]  /*dc170*/  LDL.LU R226, [R1+0x8] ;  /* 0x0000080001e27983 */ /* 0x004ee80000300800 */
[----:B------:R-:W3:Y:S01]  /*dc180*/  LDL.LU R227, [R1+0xc] ;  /* 0x00000c0001e37983 */ /* 0x000ee20000300800 */
        /* <DEDUP_REMOVED lines=8> */
[----:B------:R-:W2:Y:S04]  /*dc210*/  LDL.LU R198, [R1+0xd88] ;  /* 0x000d880001c67983 */ /* 0x000ea80000300800 */
[----:B------:R-:W2:Y:S01]  /*dc220*/  LDL.LU R199, [R1+0xd8c] ;  /* 0x000d8c0001c77983 */ /* 0x000ea20000300800 */
[----:B------:R-:W-:Y:S01]  /*dc230*/  MOV R108, R116 ;  /* 0x00000074006c7202 */ /* 0x000fe20000000f00 */
[----:B------:R-:W-:-:S02]  /*dc240*/  IMAD.MOV.U32 R109, RZ, RZ, R117 ;  /* 0x000000ffff6d7224 */ /* 0x000fc400078e0075 */
[----:B------:R-:W-:Y:S02]  /*dc250*/  IMAD.MOV.U32 R8, RZ, RZ, R218 ;  /* 0x000000ffff087224 */ /* 0x000fe400078e00da */
[----:B------:R-:W-:Y:S01]  /*dc260*/  IMAD.MOV.U32 R3, RZ, RZ, R219 ;  /* 0x000000ffff037224 */ /* 0x000fe200078e00db */
        /* <DEDUP_REMOVED lines=8> */
[----:B------:R-:W-:Y:S04]  /*dc2f0*/  STL.64 [R1+0x6220], R222 ;  /* 0x006220de01007387 */ /* 0x000fe80000100a00 */
[----:B------:R-:W-:Y:S11]  /*dc300*/  STL.64 [R1+0x6218], R220 ;  /* 0x006218dc01007387 */ /* 0x000ff60000100a00 */
[----:B------:R-:W-:Y:S08]  /*dc310*/  @!UPT UIADD3 URZ, URZ, URZ, URZ ;  /* 0x0000003f3f3ff290 */ /* 0x000ff0000fffe03f */
[----:B------:R-:W-:Y:S01]  /*dc320*/  IMAD.MOV.U32 R208, RZ, RZ, R118 ;  /* 0x000000ffffd07224 */ /* 0x000fe200078e0076 */
[----:B------:R-:W-:Y:S01]  /*dc330*/  MOV R113, R117 ;  /* 0x0000007500717202 */ /* 0x000fe20000000f00 */
[----:B------:R-:W-:Y:S02]  /*dc340*/  IMAD.MOV.U32 R209, RZ, RZ, R119 ;  /* 0x000000ffffd17224 */ /* 0x000fe400078e0077 */
[----:B------:R-:W-:-:S03]  /*dc350*/  IMAD.MOV.U32 R112, RZ, RZ, R116 ;  /* 0x000000ffff707224 */ /* 0x000fc600078e0074 */
[----:B------:R-:W-:Y:S04]  /*dc360*/  STL.64 [R1+0x6230], R208 ;  /* 0x006230d001007387 */ /* 0x000fe80000100a00 */
[----:B------:R2:W-:Y:S04]  /*dc370*/  STL.64 [R1+0x6228], R112 ;  /* 0x0062287001007387 */ /* 0x0005e80000100a00 */
[----:B------:R-:W3:Y:S04]  /*dc380*/  LDL.LU R188, [R1+0xd90] ;  /* 0x000d900001bc7983 */ /* 0x000ee80000300800 */
[----:B------:R-:W3:Y:S04]  /*dc390*/  LDL.LU R189, [R1+0xd94] ;  /* 0x000d940001bd7983 */ /* 0x000ee80000300800 */
[----:B------:R-:W3:Y:S04]  /*dc3a0*/  LDL.LU R190, [R1+0xd98] ;  /* 0x000d980001be7983 */ /* 0x000ee80000300800 */
[----:B------:R-:W3:Y:S01]  /*dc3b0*/  LDL.LU R191, [R1+0xd9c] ;  /* 0x000d9c0001bf7983 */ /* 0x000ee20000300800 */
[C---:B------:R-:W-:Y:S03]  /*dc3c0*/  HMMA.1688.F32.TF32 R116, R240.reuse, R246, R200 ;  /* 0x000000f6f074723c */ /* 0x040fe600000810c8 */
[----:B------:R-:W4:Y:S04]  /*dc3d0*/  LDL.LU R192, [R1+0xda0] ;  /* 0x000da00001c07983 */ /* 0x000f280000300800 */
[----:B------:R-:W4:Y:S04]  /*dc3e0*/  LDL.LU R193, [R1+0xda4] ;  /* 0x000da40001c17983 */ /* 0x000f280000300800 */
[----:B------:R-:W4:Y:S04]  /*dc3f0*/  LDL.LU R194, [R1+0xda8] ;  /* 0x000da80001c27983 */ /* 0x000f280000300800 */
[----:B------:R-:W4:Y:S01]  /*dc400*/  LDL.LU R195, [R1+0xdac] ;  /* 0x000dac0001c37983 */ /* 0x000f220000300800 */
[----:B--2---:R-:W-:Y:S08]  /*dc410*/  HMMA.1688.F32.TF32 R112, R240, R10, R204 ;  /* 0x0000000af070723c */ /* 0x004ff000000810cc */
[----:B------:R-:W-:Y:S01]  /*dc420*/  IMAD.MOV.U32 R231, RZ, RZ, R118 ;  /* 0x000000ffffe77224 */ /* 0x000fe200078e0076 */
[----:B------:R-:W-:Y:S01]  /*dc430*/  MOV R230, R119 ;  /* 0x0000007700e67202 */ /* 0x000fe20000000f00 */
[----:B------:R-:W-:Y:S01]  /*dc440*/  IMAD.MOV.U32 R234, RZ, RZ, R117 ;  /* 0x000000ffffea7224 */ /* 0x000fe200078e0075 */
[----:B------:R-:W-:-:S03]  /*dc450*/  MOV R235, R116 ;  /* 0x0000007400eb7202 */ /* 0x000fc60000000f00 */
[----:B------:R-:W-:Y:S04]  /*dc460*/  STL.64 [R1+0x6250], R230 ;  /* 0x006250e601007387 */ /* 0x000fe80000100a00 */
[----:B------:R-:W-:Y:S04]  /*dc470*/  STL.64 [R1+0x6248], R228 ;  /* 0x006248e401007387 */ /* 0x000fe80000100a00 */
[----:B------:R-:W-:Y:S04]  /*dc480*/  STL.64 [R1+0x6240], R234 ;  /* 0x006240ea01007387 */ /* 0x000fe80000100a00 */
[----:B------:R-:W-:Y:S04]  /*dc490*/  STL.64 [R1+0x6238], R232 ;  /* 0x006238e801007387 */ /* 0x000fe80000100a00 */
[----:B------:R-:W2:Y:S04]  /*dc4a0*/  LDL.LU R176, [R1+0xdb0] ;  /* 0x000db00001b07983 */ /* 0x000ea80000300800 */
[----:B------:R-:W2:Y:S04]  /*dc4b0*/  LDL.LU R177, [R1+0xdb4] ;  /* 0x000db40001b17983 */ /* 0x000ea80000300800 */
[----:B------:R-:W2:Y:S04]  /*dc4c0*/  LDL.LU R178, [R1+0xdb8] ;  /* 0x000db80001b27983 */ /* 0x000ea80000300800 */
[----:B------:R-:W2:Y:S01]  /*dc4d0*/  LDL.LU R179, [R1+0xdbc] ;  /* 0x000dbc0001b37983 */ /* 0x000ea20000300800 */
[----:B------:R-:W-:Y:S01]  /*dc4e0*/  IMAD.MOV.U32 R204, RZ, RZ, R112 ;  /* 0x000000ffffcc7224 */ /* 0x000fe200078e0070 */
[----:B------:R-:W-:Y:S01]  /*dc4f0*/  MOV R200, R114 ;  /* 0x0000007200c87202 */ /* 0x000fe20000000f00 */
[----:B------:R-:W-:-:S02]  /*dc500*/  IMAD.MOV.U32 R205, RZ, RZ, R113 ;  /* 0x000000ffffcd7224 */ /* 0x000fc400078e0071 */
[----:B------:R-:W-:Y:S02]  /*dc510*/  IMAD.MOV.U32 R201, RZ, RZ, R115 ;  /* 0x000000ffffc97224 */ /* 0x000fe400078e0073 */
[----:B------:R-:W-:Y:S01]  /*dc520*/  HMMA.1688.F32.TF32 R112, R240, R6, R196 ;  /* 0x00000006f070723c */ /* 0x000fe200000810c4 */
[----:B------:R-:W-:Y:S04]  /*dc530*/  STL.64 [R1+0x6258], R204 ;  /* 0x006258cc01007387 */ /* 0x000fe80000100a00 */
[----:B------:R-:W2:Y:S04]  /*dc540*/  LDL.LU R196, [R1+0xdc0] ;  /* 0x000dc00001c47983 */ /* 0x000ea80000300800 */
[----:B------:R-:W2:Y:S04]  /*dc550*/  LDL.LU R197, [R1+0xdc4] ;  /* 0x000dc40001c57983 */ /* 0x000ea80000300800 */
[----:B------:R-:W2:Y:S04]  /*dc560*/  LDL.LU R198, [R1+0xdc8] ;  /* 0x000dc80001c67983 */ /* 0x000ea80000300800 */
[----:B------:R-:W2:Y:S07]  /*dc570*/  LDL.LU R199, [R1+0xdcc] ;  /* 0x000dcc0001c77983 */ /* 0x000eae0000300800 */
[----:B------:R-:W-:-:S02]  /*dc580*/  IMAD.MOV.U32 R215, RZ, RZ, R114 ;  /* 0x000000ffffd77224 */ /* 0x000fc400078e0072 */
[----:B------:R-:W-:Y:S01]  /*dc590*/  IMAD.MOV.U32 R214, RZ, RZ, R115 ;  /* 0x000000ffffd67224 */ /* 0x000fe200078e0073 */
[----:B------:R-:W-:Y:S01]  /*dc5a0*/  MOV R218, R113 ;  /* 0x0000007100da7202 */ /* 0x000fe20000000f00 */
[----:B------:R-:W-:-:S03]  /*dc5b0*/  IMAD.MOV.U32 R219, RZ, RZ, R112 ;  /* 0x000000ffffdb7224 */ /* 0x000fc600078e0070 */
        /* <DEDUP_REMOVED lines=38> */
[C---:B--2---:R-:W-:Y:S11]  /*dc820*/  HMMA.1688.F32.TF32 R112, R240.reuse, R98, R176 ;  /* 0x00000062f070723c */ /* 0x044ff600000810b0 */
        /* <DEDUP_REMOVED lines=13> */
[C---:B------:R-:W-:Y:S01]  /*dc900*/  HMMA.1688.F32.TF32 R112, R240.reuse, R90, R156 ;  /* 0x0000005af070723c */ /* 0x040fe2000008109c */
[----:B------:R-:W-:Y:S04]  /*dc910*/  STL.64 [R1+0x6288], R202 ;  /* 0x006288ca01007387 */ /* 0x000fe80000100a00 */
[----:B------:R-:W-:Y:S11]  /*dc920*/  STL.64 [R1+0x6280], R200 ;  /* 0x006280c801007387 */ /* 0x000ff60000100a00 */
[----:B------:R-:W-:Y:S07]  /*dc930*/  @!UPT UIADD3 URZ, URZ, URZ, URZ ;  /* 0x0000003f3f3ff290 */ /* 0x000fee000fffe03f */
[----:B------:R-:W-:Y:S01]  /*dc940*/  STL [R1+0x5a0], R112 ;  /* 0x0005a07001007387 */ /* 0x000fe20000100800 */
[----:B------:R-:W-:Y:S01]  /*dc950*/  IMAD.MOV.U32 R111, RZ, RZ, R114 ;  /* 0x000000ffff6f7224 */ /* 0x000fe200078e0072 */
[----:B------:R-:W-:Y:S02]  /*dc960*/  MOV R110, R115 ;  /* 0x00000073006e7202 */ /* 0x000fe40000000f00 */
[----:B------:R-:W2:Y:S04]  /*dc970*/  LDL.LU R156, [R1+0xe20] ;  /* 0x000e2000019c7983 */ /* 0x000ea80000300800 */
[----:B------:R-:W2:Y:S04]  /*dc980*/  LDL.LU R157, [R1+0xe24] ;  /* 0x000e2400019d7983 */ /* 0x000ea80000300800 */
[----:B------:R-:W2:Y:S04]  /*dc990*/  LDL.LU R158, [R1+0xe28] ;  /* 0x000e2800019e7983 */ /* 0x000ea80000300800 */
[----:B------:R-:W2:Y:S04]  /*dc9a0*/  LDL.LU R159, [R1+0xe2c] ;  /* 0x000e2c00019f7983 */ /* 0x000ea80000300800 */
[----:B------:R-:W-:Y:S04]  /*dc9b0*/  STL.64 [R1+0x6298], R110 ;  /* 0x0062986e01007387 */ /* 0x000fe80000100a00 */
[----:B------:R3:W-:Y:S02]  /*dc9c0*/  STL.64 [R1+0x6290], R108 ;  /* 0x0062906c01007387 */ /* 0x0007e40000100a00 */
[----:B---3--:R-:W-:Y:S01]  /*dc9d0*/  HMMA.1688.F32.TF32 R108, R240, R82, R168 ;  /* 0x00000052f06c723c */ /* 0x008fe200000810a8 */
[----:B------:R-:W-:-:S07]  /*dc9e0*/  IMAD.MOV.U32 R196, RZ, RZ, R113 ;  /* 0x000000ffffc47224 */ /* 0x000fce00078e0071 */
[C---:B------:R-:W-:Y:S11]  /*dc9f0*/  HMMA.1688.F32.TF32 R112, R240.reuse, R86, R164 ;  /* 0x00000056f070723c */ /* 0x040ff600000810a4 */
[----:B------:R-:W-:Y:S05]  /*dca00*/  @!UPT UIADD3 URZ, URZ, URZ, URZ ;  /* 0x0000003f3f3ff290 */ /* 0x000fea000fffe03f */
[----:B------:R-:W-:Y:S01]  /*dca10*/  IMAD.MOV.U32 R171, RZ, RZ, R108 ;  /* 0x000000ffffab7224 */ /* 0x000fe200078e006c */
[----:B------:R-:W-:Y:S01]  /*dca20*/  MOV R170, R109 ;  /* 0x0000006d00aa7202 */ /* 0x000fe20000000f00 */
[----:B------:R-:W-:Y:S02]  /*dca30*/  IMAD.MOV.U32 R167, RZ, RZ, R110 ;  /* 0x000000ffffa77224 */ /* 0x000fe400078e006e */
[----:B------:R-:W-:Y:S02]  /*dca40*/  IMAD.MOV.U32 R166, RZ, RZ, R111 ;  /* 0x000000ffffa67224 */ /* 0x000fe400078e006f */
[----:B------:R-:W-:Y:S02]  /*dca50*/  HMMA.1688.F32.TF32 R108, R240, R78, R160 ;  /* 0x0000004ef06c723c */ /* 0x000fe400000810a0 */
[----:B------:R-:W-:Y:S01]  /*dca60*/  IMAD.MOV.U32 R192, RZ, RZ, R113 ;  /* 0x000000ffffc07224 */ /* 0x000fe200078e0071 */
[----:B------:R-:W-:Y:S01]  /*dca70*/  MOV R193, R114 ;  /* 0x0000007200c17202 */ /* 0x000fe20000000f00 */
[----:B------:R-:W-:Y:S01]  /*dca80*/  IMAD.MOV.U32 R197, RZ, RZ, R112 ;  /* 0x000000ffffc57224 */ /* 0x000fe200078e0070 */
[----:B------:R-:W-:Y:S04]  /*dca90*/  STL.64 [R1+0x62b8], R194 ;  /* 0x0062b8c201007387 */ /* 0x000fe80000100a00 */
[----:B------:R-:W-:Y:S04]  /*dcaa0*/  STL.64 [R1+0x62b0], R192 ;  /* 0x0062b0c001007387 */ /* 0x000fe80000100a00 */
[----:B------:R-:W-:Y:S04]  /*dcab0*/  STL.64 [R1+0x62a8], R198 ;  /* 0x0062a8c601007387 */ /* 0x000fe80000100a00 */
[----:B------:R-:W-:Y:S06]  /*dcac0*/  STL.64 [R1+0x62a0], R196 ;  /* 0x0062a0c401007387 */ /* 0x000fec0000100a00 */
[----:B------:R-:W-:Y:S01]  /*dcad0*/  STL [R1+0x574], R109 ;  /* 0x0005746d01007387 */ /* 0x000fe20000100800 */
[----:B------:R-:W-:Y:S01]  /*dcae0*/  MOV R189, R108 ;  /* 0x0000006c00bd7202 */ /* 0x000fe20000000f00 */
[----:B------:R-:W-:-:S02]  /*dcaf0*/  IMAD.MOV.U32 R184, RZ, RZ, R111 ;  /* 0x000000ffffb87224 */ /* 0x000fc400078e006f */
[----:B------:R3:W-:Y:S04]  /*dcb00*/  STL [R1+0x578], R110 ;  /* 0x0005786e01007387 */ /* 0x0007e80000100800 */
[----:B------:R-:W4:Y:S04]  /*dcb10*/  LDL.LU R160, [R1+0xe30] ;  /* 0x000e300001a07983 */ /* 0x000f280000300800 */
[----:B------:R-:W4:Y:S01]  /*dcb20*/  LDL.LU R161, [R1+0xe34] ;  /* 0x000e340001a17983 */ /* 0x000f220000300800 */
[----:B---3--:R-:W-:Y:S03]  /*dcb30*/  HMMA.1688.F32.TF32 R108, R240, R74, R152 ;  /* 0x0000004af06c723c */ /* 0x008fe60000081098 */
[----:B------:R-:W4:Y:S04]  /*dcb40*/  LDL.LU R162, [R1+0xe38] ;  /* 0x000e380001a27983 */ /* 0x000f280000300800 */
[----:B------:R-:W4:Y:S01]  /*dcb50*/  LDL.LU R163, [R1+0xe3c] ;  /* 0x000e3c0001a37983 */ /* 0x000f220000300800 */
[----:B------:R-:W-:-:S03]  /*dcb60*/  IMAD.MOV.U32 R188, RZ, RZ, R115 ;  /* 0x000000ffffbc7224 */ /* 0x000fc600078e0073 */
[----:B------:R-:W-:Y:S04]  /*dcb70*/  STL.64 [R1+0x62c8], R190 ;  /* 0x0062c8be01007387 */ /* 0x000fe80000100a00 */
[----:B------:R-:W-:Y:S08]  /*dcb80*/  STL.64 [R1+0x62c0], R188 ;  /* 0x0062c0bc01007387 */ /* 0x000ff00000100a00 */
[----:B------:R-:W-:Y:S04]  /*dcb90*/  STL [R1+0x564], R109 ;  /* 0x0005646d01007387 */ /* 0x000fe80000100800 */
[----:B------:R2:W-:Y:S04]  /*dcba0*/  STL [R1+0x568], R110 ;  /* 0x0005686e01007387 */ /* 0x0005e80000100800 */
[----:B------:R-:W3:Y:S04]  /*dcbb0*/  LDL.LU R140, [R1+0xe40] ;  /* 0x000e4000018c7983 */ /* 0x000ee80000300800 */
[----:B------:R-:W3:Y:S04]  /*dcbc0*/  LDL.LU R141, [R1+0xe44] ;  /* 0x000e4400018d7983 */ /* 0x000ee80000300800 */
[----:B------:R-:W3:Y:S04]  /*dcbd0*/  LDL.LU R142, [R1+0xe48] ;  /* 0x000e4800018e7983 */ /* 0x000ee80000300800 */
[----:B------:R-:W3:Y:S01]  /*dcbe0*/  LDL.LU R143, [R1+0xe4c] ;  /* 0x000e4c00018f7983 */ /* 0x000ee20000300800 */
[----:B------:R-:W-:-:S03]  /*dcbf0*/  IMAD.MOV.U32 R185, RZ, RZ, R108 ;  /* 0x000000ffffb97224 */ /* 0x000fc600078e006c */
[----:B------:R-:W-:Y:S04]  /*dcc00*/  STL.64 [R1+0x62d8], R186 ;  /* 0x0062d8ba01007387 */ /* 0x000fe80000100a00 */
[----:B------:R-:W-:Y:S04]  /*dcc10*/  STL.64 [R1+0x62d0], R184 ;  /* 0x0062d0b801007387 */ /* 0x000fe80000100a00 */
[----:B------:R-:W3:Y:S04]  /*dcc20*/  LDL.LU R144, [R1+0xe50] ;  /* 0x000e500001907983 */ /* 0x000ee80000300800 */
[----:B------:R-:W3:Y:S04]  /*dcc30*/  LDL.LU R145, [R1+0xe54] ;  /* 0x000e540001917983 */ /* 0x000ee80000300800 */
[----:B------:R-:W3:Y:S04]  /*dcc40*/  LDL.LU R146, [R1+0xe58] ;  /* 0x000e580001927983 */ /* 0x000ee80000300800 */
        /* <DEDUP_REMOVED lines=11> */
[----:B--2---:R-:W-:Y:S11]  /*dcd00*/  HMMA.1688.F32.TF32 R108, R240, R70, R156 ;  /* 0x00000046f06c723c */ /* 0x004ff6000008109c */
[----:B------:R-:W-:Y:S11]  /*dcd10*/  @!UPT UIADD3 URZ, URZ, URZ, URZ ;  /* 0x0000003f3f3ff290 */ /* 0x000ff6000fffe03f */
[----:B------:R-:W-:Y:S02]  /*dcd20*/  @!UPT UIADD3 URZ, URZ, URZ, URZ ;  /* 0x0000003f3f3ff290 */ /* 0x000fe4000fffe03f */
[----:B------:R-:W-:Y:S01]  /*dcd30*/  IMAD.MOV.U32 R181, RZ, RZ, R108 ;  /* 0x000000ffffb57224 */ /* 0x000fe200078e006c */
[----:B------:R-:W-:Y:S01]  /*dcd40*/  MOV R177, R110 ;  /* 0x0000006e00b17202 */ /* 0x000fe20000000f00 */
[----:B------:R-:W-:Y:S02]  /*dcd50*/  IMAD.MOV.U32 R176, RZ, RZ, R109 ;  /* 0x000000ffffb07224 */ /* 0x000fe400078e006d */
[----:B------:R-:W-:-:S03]  /*dcd60*/  IMAD.MOV.U32 R172, RZ, RZ, R111 ;  /* 0x000000ffffac7224 */ /* 0x000fc600078e006f */
[----:B------:R-:W-:Y:S04]  /*dcd70*/  STL.64 [R1+0x62f0], R176 ;  /* 0x0062f0b001007387 */ /* 0x000fe80000100a00 */
[----:B------:R-:W-:Y:S04]  /*dcd80*/  STL.64 [R1+0x62e8], R182 ;  /* 0x0062e8b601007387 */ /* 0x000fe80000100a00 */
[----:B------:R-:W-:Y:S04]  /*dcd90*/  STL.64 [R1+0x62e0], R180 ;  /* 0x0062e0b401007387 */ /* 0x000fe80000100a00 */
[----:B------:R-:W2:Y:S04]  /*dcda0*/  LDL.LU R136, [R1+0xe80] ;  /* 0x000e800001887983 */ /* 0x000ea80000300800 */
[----:B------:R-:W2:Y:S04]  /*dcdb0*/  LDL.LU R137, [R1+0xe84] ;  /* 0x000e840001897983 */ /* 0x000ea80000300800 */
[----:B------:R-:W2:Y:S04]  /*dcdc0*/  LDL.LU R138, [R1+0xe88] ;  /* 0x000e8800018a7983 */ /* 0x000ea80000300800 */
        /* <DEDUP_REMOVED lines=8> */
[----:B---3--:R-:W-:Y:S11]  /*dce50*/  HMMA.1688.F32.TF32 R108, R240, R62, R140 ;  /* 0x0000003ef06c723c */ /* 0x008ff6000008108c */
[----:B------:R-:W-:Y:S11]  /*dce60*/  @!UPT UIADD3 URZ, URZ, URZ, URZ ;  /* 0x0000003f3f3ff290 */ /* 0x000ff6000fffe03f */
[----:B------:R-:W-:Y:S01]  /*dce70*/  @!UPT UIADD3 URZ, URZ, URZ, URZ ;  /* 0x0000003f3f3ff290 */ /* 0x000fe2000fffe03f */
[----:B------:R-:W-:Y:S04]  /*dce80*/  STL [R1+0x534], R109 ;  /* 0x0005346d01007387 */ /* 0x000fe80000100800 */
[----:B------:R3:W-:Y:S04]  /*dce90*/  STL [R1+0x538], R110 ;  /* 0x0005386e01007387 */ /* 0x0007e80000100800 */
[----:B------:R-:W4:Y:S04]  /*dcea0*/  LDL.LU R140, [R1+0xe90] ;  /* 0x000e9000018c7983 */ /* 0x000f280000300800 */
[----:B------:R-:W4:Y:S04]  /*dceb0*/  LDL.LU R141, [R1+0xe94] ;  /* 0x000e9400018d7983 */ /* 0x000f280000300800 */
[----:B------:R-:W4:Y:S04]  /*dcec0*/  LDL.LU R142, [R1+0xe98] ;  /* 0x000e9800018e7983 */ /* 0x000f280000300800 */
[----:B------:R-:W4:Y:S01]  /*dced0*/  LDL.LU R143, [R1+0xe9c] ;  /* 0x000e9c00018f7983 */ /* 0x000f220000300800 */
[----:B------:R-:W-:Y:S01]  /*dcee0*/  MOV R173, R108 ;  /* 0x0000006c00ad7202 */ /* 0x000fe20000000f00 */
[----:B------:R-:W-:-:S02]  /*dcef0*/  IMAD.MOV.U32 R168, RZ, RZ, R111 ;  /* 0x000000ffffa87224 */ /* 0x000fc400078e006f */
[C---:B---3--:R-:W-:Y:S01]  /*dcf00*/  HMMA.1688.F32.TF32 R108, R240.reuse, R58, R144 ;  /* 0x0000003af06c723c */ /* 0x048fe20000081090 */
[----:B------:R-:W-:Y:S04]  /*dcf10*/  STL.64 [R1+0x6308], R174 ;  /* 0x006308ae01007387 */ /* 0x000fe80000100a00 */
[----:B------:R-:W-:Y:S11]  /*dcf20*/  STL.64 [R1+0x6300], R172 ;  /* 0x006300ac01007387 */ /* 0x000ff60000100a00 */
[----:B------:R-:W-:Y:S07]  /*dcf30*/  @!UPT UIADD3 URZ, URZ, URZ, URZ ;  /* 0x0000003f3f3ff290 */ /* 0x000fee000fffe03f */
[----:B------:R-:W-:Y:S01]  /*dcf40*/  STL [R1+0x524], R109 ;  /* 0x0005246d01007387 */ /* 0x000fe20000100800 */
[----:B------:R-:W-:Y:S01]  /*dcf50*/  IMAD.MOV.U32 R169, RZ, RZ, R108 ;  /* 0x000000ffffa97224 */ /* 0x000fe200078e006c */
[----:B------:R-:W-:Y:S02]  /*dcf60*/  MOV R164, R111 ;  /* 0x0000006f00a47202 */ /* 0x000fe40000000f00 */
[----:B------:R3:W-:Y:S02]  /*dcf70*/  STL [R1+0x528], R110 ;  /* 0x0005286e01007387 */ /* 0x0007e40000100800 */
[C---:B---3--:R-:W-:Y:S11]  /*dcf80*/  HMMA.1688.F32.TF32 R108, R240.reuse, R54, R148 ;  /* 0x00000036f06c723c */ /* 0x048ff60000081094 */
[----:B------:R-:W-:Y:S11]  /*dcf90*/  @!UPT UIADD3 URZ, URZ, URZ, URZ ;  /* 0x0000003f3f3ff290 */ /* 0x000ff6000fffe03f */
[----:B------:R-:W-:Y:S02]  /*dcfa0*/  @!UPT UIADD3 URZ, URZ, URZ, URZ ;  /* 0x0000003f3f3ff290 */ /* 0x000fe4000fffe03f */
[----:B------:R-:W-:Y:S01]  /*dcfb0*/  IMAD.MOV.U32 R165, RZ, RZ, R108 ;  /* 0x000000ffffa57224 */ /* 0x000fe200078e006c */
[----:B------:R-:W-:Y:S01]  /*dcfc0*/  MOV R161, R110 ;  /* 0x0000006e00a17202 */ /* 0x000fe20000000f00 */
[----:B------:R-:W-:Y:S02]  /*dcfd0*/  IMAD.MOV.U32 R160, RZ, RZ, R109 ;  /* 0x000000ffffa07224 */ /* 0x000fe400078e006d */
[----:B------:R-:W-:Y:S02]  /*dcfe0*/  IMAD.MOV.U32 R156, RZ, RZ, R111 ;  /* 0x000000ffff9c7224 */ /* 0x000fe400078e006f */
[C---:B------:R-:W-:Y:S01]  /*dcff0*/  HMMA.1688.F32.TF32 R108, R240.reuse, R50, R152 ;  /* 0x00000032f06c723c */ /* 0x040fe20000081098 */
[----:B------:R-:W-:Y:S04]  /*dd000*/  STL.64 [R1+0x6318], R170 ;  /* 0x006318aa01007387 */ /* 0x000fe80000100a00 */
[----:B------:R-:W-:Y:S11]  /*dd010*/  STL.64 [R1+0x6310], R168 ;  /* 0x006310a801007387 */ /* 0x000ff60000100a00 */
[----:B------:R-:W-:Y:S08]  /*dd020*/  @!UPT UIADD3 URZ, URZ, URZ, URZ ;  /* 0x0000003f3f3ff290 */ /* 0x000ff0000fffe03f */
[----:B------:R-:W-:Y:S01]  /*dd030*/  IMAD.MOV.U32 R155, RZ, RZ, R108 ;  /* 0x000000ffff9b7224 */ /* 0x000fe200078e006c */
[----:B------:R-:W-:Y:S01]  /*dd040*/  MOV R154, R109 ;  /* 0x0000006d009a7202 */ /* 0x000fe20000000f00 */
[----:B------:R-:W-:Y:S02]  /*dd050*/  IMAD.MOV.U32 R151, RZ, RZ, R110 ;  /* 0x000000ffff977224 */ /* 0x000fe400078e006e */
[----:B------:R-:W-:Y:S01]  /*dd060*/  IMAD.MOV.U32 R150, RZ, RZ, R111 ;  /* 0x000000ffff967224 */ /* 0x000fe200078e006f */
        /* <DEDUP_REMOVED lines=11> */
[----:B------:R-:W-:Y:S01]  /*dd120*/  STL [R1+0x4f4], R109 ;  /* 0x0004f46d01007387 */ /* 0x000fe20000100800 */
[----:B------:R-:W-:Y:S01]  /*dd130*/  MOV R157, R108 ;  /* 0x0000006c009d7202 */ /* 0x000fe20000000f00 */
[----:B------:R-:W-:Y:S02]  /*dd140*/  IMAD.MOV.U32 R152, RZ, RZ, R111 ;  /* 0x000000ffff987224 */ /* 0x000fe400078e006f */
[----:B------:R4:W-:Y:S04]  /*dd150*/  STL [R1+0x4f8], R110 ;  /* 0x0004f86e01007387 */ /* 0x0009e80000100800 */
[----:B------:R-:W-:Y:S04]  /*dd160*/  STL.64 [R1+0x6348], R158 ;  /* 0x0063489e01007387 */ /* 0x000fe80000100a00 */
[----:B------:R-:W-:Y:S01]  /*dd170*/  STL.64 [R1+0x6340], R156 ;  /* 0x0063409c01007387 */ /* 0x000fe20000100a00 */
[----:B----4-:R-:W-:Y:S11]  /*dd180*/  HMMA.1688.F32.TF32 R108, R240, R42, R140 ;  /* 0x0000002af06c723c */ /* 0x010ff6000008108c */
[----:B------:R-:W-:Y:S11]  /*dd190*/  @!UPT UIADD3 URZ, URZ, URZ, URZ ;  /* 0x0000003f3f3ff290 */ /* 0x000ff6000fffe03f */
[----:B------:R-:W-:Y:S02]  /*dd1a0*/  @!UPT UIADD3 URZ, URZ, URZ, URZ ;  /* 0x0000003f3f3ff290 */ /* 0x000fe4000fffe03f */
[----:B------:R-:W-:Y:S01]  /*dd1b0*/  IMAD.MOV.U32 R153, RZ, RZ, R108 ;  /* 0x000000ffff997224 */ /* 0x000fe200078e006c */
[----:B------:R-:W-:Y:S04]  /*dd1c0*/  STL [R1+0x4e4], R109 ;  /* 0x0004e46d01007387 */ /* 0x000fe80000100800 */
[----:B------:R3:W-:Y:S04]  /*dd1d0*/  STL [R1+0x4e8], R110 ;  /* 0x0004e86e01007387 */ /* 0x0007e80000100800 */
[----:B------:R-:W-:Y:S04]  /*dd1e0*/  STL.64 [R1+0x6358], R154 ;  /* 0x0063589a01007387 */ /* 0x000fe80000100a00 */
[----:B------:R-:W-:Y:S04]  /*dd1f0*/  STL.64 [R1+0x6350], R152 ;  /* 0x0063509801007387 */ /* 0x000fe80000100a00 */
        /* <DEDUP_REMOVED lines=27> */
[----:B------:R-:W1:Y:S01]  /*dd3b0*/  LDL.LU R119, [R1+0xeec] ;  /* 0x000eec0001777983 */ /* 0x000e620000300800 */
[----:B------:R-:W-:-:S02]  /*dd3c0*/  MOV R148, R111 ;  /* 0x0000006f00947202 */ /* 0x000fc40000000f00 */
[----:B---3--:R-:W-:Y:S11]  /*dd3d0*/  HMMA.1688.F32.TF32 R108, R240, R38, R144 ;  /* 0x00000026f06c723c */ /* 0x008ff60000081090 */
[----:B------:R-:W-:Y:S11]  /*dd3e0*/  @!UPT UIADD3 URZ, URZ, URZ, URZ ;  /* 0x0000003f3f3ff290 */ /* 0x000ff6000fffe03f */
[----:B------:R-:W-:Y:S02]  /*dd3f0*/  @!UPT UIADD3 URZ, URZ, URZ, URZ ;  /* 0x0000003f3f3ff290 */ /* 0x000fe4000fffe03f */
[----:B------:R-:W-:Y:S01]  /*dd400*/  MOV R149, R108 ;  /* 0x0000006c00957202 */ /* 0x000fe20000000f00 */
[----:B------:R-:W-:Y:S01]  /*dd410*/  IMAD.MOV.U32 R144, RZ, RZ, R109 ;  /* 0x000000ffff907224 */ /* 0x000fe200078e006d */
[----:B------:R-:W-:Y:S01]  /*dd420*/  MOV R140, R111 ;  /* 0x0000006f008c7202 */ /* 0x000fe20000000f00 */
[----:B------:R-:W-:Y:S01]  /*dd430*/  IMAD.MOV.U32 R145, RZ, RZ, R110 ;  /* 0x000000ffff917224 */ /* 0x000fe200078e006e */
[----:B------:R-:W-:Y:S04]  /*dd440*/  STL.64 [R1+0x6368], R150 ;  /* 0x0063689601007387 */ /* 0x000fe80000100a00 */
[----:B------:R-:W-:Y:S01]  /*dd450*/  STL.64 [R1+0x6360], R148 ;  /* 0x0063609401007387 */ /* 0x000fe20000100a00 */
[----:B------:R-:W-:Y:S02]  /*dd460*/  IMAD.MOV.U32 R218, RZ, RZ, R12 ;  /* 0x000000ffffda7224 */ /* 0x000fe400078e000c */
[----:B------:R-:W-:-:S02]  /*dd470*/  IMAD.MOV.U32 R219, RZ, RZ, R9 ;  /* 0x000000ffffdb7224 */ /* 0x000fc400078e0009 */
        /* <DEDUP_REMOVED lines=8> */
[C---:B----4-:R-:W-:Y:S01]  /*dd500*/  HMMA.1688.F32.TF32 R108, R240.reuse, R30, R136 ;  /* 0x0000001ef06c723c */ /* 0x050fe20000081088 */
[----:B------:R-:W-:Y:S04]  /*dd510*/  STL.64 [R1+0x6378], R146 ;  /* 0x0063789201007387 */ /* 0x000fe80000100a00 */
[----:B------:R-:W-:Y:S11]  /*dd520*/  STL.64 [R1+0x6370], R144 ;  /* 0x0063709001007387 */ /* 0x000ff60000100a00 */
[----:B------:R-:W-:Y:S07]  /*dd530*/  @!UPT UIADD3 URZ, URZ, URZ, URZ ;  /* 0x0000003f3f3ff290 */ /* 0x000fee000fffe03f */
[----:B------:R2:W-:Y:S01]  /*dd540*/  STL [R1+0x4b4], R109 ;  /* 0x0004b46d01007387 */ /* 0x0005e20000100800 */
[----:B------:R-:W-:Y:S01]  /*dd550*/  MOV R141, R108 ;  /* 0x0000006c008d7202 */ /* 0x000fe20000000f00 */
[----:B------:R-:W-:Y:S02]  /*dd560*/  IMAD.MOV.U32 R136, RZ, RZ, R110 ;  /* 0x000000ffff887224 */ /* 0x000fe400078e006e */
[----:B------:R-:W-:Y:S02]  /*dd570*/  IMAD.MOV.U32 R137, RZ, RZ, R111 ;  /* 0x000000ffff897224 */ /* 0x000fe400078e006f */
[C---:B--2---:R-:W-:Y:S01]  /*dd580*/  HMMA.1688.F32.TF32 R108, R240.reuse, R18, R132 ;  /* 0x00000012f06c723c */ /* 0x044fe20000081084 */
[----:B------:R-:W-:Y:S04]  /*dd590*/  STL.64 [R1+0x6388], R142 ;  /* 0x0063888e01007387 */ /* 0x000fe80000100a00 */
[----:B------:R2:W-:Y:S03]  /*dd5a0*/  STL.64 [R1+0x6380], R140 ;  /* 0x0063808c01007387 */ /* 0x0005e60000100a00 */
[C---:B--2---:R-:W-:Y:S11]  /*dd5b0*/  HMMA.1688.F32.TF32 R140, R240.reuse, R26, R120 ;  /* 0x0000001af08c723c */ /* 0x044ff60000081078 */
[----:B------:R-:W-:Y:S05]  /*dd5c0*/  @!UPT UIADD3 URZ, URZ, URZ, URZ ;  /* 0x0000003f3f3ff290 */ /* 0x000fea000fffe03f */
[----:B------:R-:W-:Y:S01]  /*dd5d0*/  MOV R132, R108 ;  /* 0x0000006c00847202 */ /* 0x000fe20000000f00 */
[----:B------:R-:W-:Y:S01]  /*dd5e0*/  HMMA.1688.F32.TF32 R120, R240, R22, R128 ;  /* 0x00000016f078723c */ /* 0x000fe20000081080 */
[----:B------:R-:W-:-:S06]  /*dd5f0*/  IMAD.MOV.U32 R133, RZ, RZ, R109 ;  /* 0x000000ffff857224 */ /* 0x000fcc00078e006d */
[----:B------:R-:W-:Y:S01]  /*dd600*/  IMAD.MOV.U32 R128, RZ, RZ, R110 ;  /* 0x000000ffff807224 */ /* 0x000fe200078e006e */
[----:B------:R-:W-:Y:S02]  /*dd610*/  MOV R129, R111 ;  /* 0x0000006f00817202 */ /* 0x000fe40000000f00 */
[----:B------:R-:W-:Y:S01]  /*dd620*/  HMMA.1688.F32.TF32 R108, R240, R14, R124 ;  /* 0x0000000ef06c723c */ /* 0x000fe2000008107c */
[----:B------:R-:W-:Y:S01]  /*dd630*/  IMAD.MOV.U32 R231, RZ, RZ, R3 ;  /* 0x000000ffffe77224 */ /* 0x000fe200078e0003 */
[----:B------:R-:W-:Y:S04]  /*dd640*/  LDS R240, [R41+0x8d100] ;  /* 0x08d1000029f07984 */ /* 0x000fe80000000800 */
[----:B------:R-:W-:Y:S04]  /*dd650*/  STL.64 [R1+0x4a0], R140 ;  /* 0x0004a08c01007387 */ /* 0x000fe80000100a00 */
[----:B------:R-:W-:Y:S04]  /*dd660*/  STL.64 [R1+0x4a8], R142 ;  /* 0x0004a88e01007387 */ /* 0x000fe80000100a00 */
[----:B------:R2:W-:Y:S04]  /*dd670*/  STL.64 [R1+0x490], R120 ;  /* 0x0004907801007387 */ /* 0x0005e80000100a00 */
[----:B------:R-:W-:Y:S04]  /*dd680*/  STL.64 [R1+0x498], R122 ;  /* 0x0004987a01007387 */ /* 0x000fe80000100a00 */
[----:B------:R-:W3:Y:S02]  /*dd690*/  LDL.LU R220, [R1+0xff0] ;  /* 0x000ff00001dc7983 */ /* 0x000ee40000300800 */
[----:B------:R-:W-:-:S02]  /*dd6a0*/  IMAD.MOV.U32 R124, RZ, RZ, R108 ;  /* 0x000000ffff7c7224 */ /* 0x000fc400078e006c */
[----:B------:R-:W-:Y:S01]  /*dd6b0*/  IMAD.MOV.U32 R125, RZ, RZ, R109 ;  /* 0x000000ffff7d7224 */ /* 0x000fe200078e006d */
[----:B--2---:R-:W-:Y:S01]  /*dd6c0*/  MOV R120, R110 ;  /* 0x0000006e00787202 */ /* 0x004fe20000000f00 */
[----:B------:R-:W-:Y:S01]  /*dd6d0*/  IMAD.MOV.U32 R121, RZ, RZ, R111 ;  /* 0x000000ffff797224 */ /* 0x000fe200078e006f */
[----:B------:R-:W3:Y:S01]  /*dd6e0*/  LDL.LU R221, [R1+0xff4] ;  /* 0x000ff40001dd7983 */ /* 0x000ee20000300800 */
[----:B-1----:R-:W-:Y:S03]  /*dd6f0*/  HMMA.1688.F32.TF32 R108, R236, R218, R116 ;  /* 0x000000daec6c723c */ /* 0x002fe60000081074 */
        /* <DEDUP_REMOVED lines=63> */
[----:B------:R-:W-:Y:S01]  /*ddaf0*/  IMAD.MOV.U32 R115, RZ, RZ, R0 ;  /* 0x000000ffff737224 */ /* 0x000fe200078e0000 */
[----:B------:R-:W-:Y:S04]  /*ddb00*/  LDS R242, [R41+0x8d900] ;  /* 0x08d9000029f27984 */ /* 0x000fe80000000800 */
[----:B------:R-:W-:Y:S04]  /*ddb10*/  LDS R241, [R249+0x8d100] ;  /* 0x08d10000f9f17984 */ /* 0x000fe80000000800 */
[----:B------:R-:W1:Y:S01]  /*ddb20*/  LDS R243, [R249+0x8d900] ;  /* 0x08d90000f9f37984 */ /* 0x000e620000000800 */
[C---:B--2---:R-:W-:Y:S11]  /*ddb30*/  HMMA.1688.F32.TF32 R140, R236.reuse, R230, R168 ;  /* 0x000000e6ec8c723c */ /* 0x044ff600000810a8 */
[----:B------:R-:W-:Y:S11]  /*ddb40*/  @!UPT UIADD3 URZ, URZ, URZ, URZ ;  /* 0x0000003f3f3ff290 */ /* 0x000ff6000fffe03f */
[----:B------:R-:W-:Y:S02]  /*ddb50*/  @!UPT UIADD3 URZ, URZ, URZ, URZ ;  /* 0x0000003f3f3ff290 */ /* 0x000fe4000fffe03f */
[----:B------:R-:W-:Y:S01]  /*ddb60*/  MOV R139, R140 ;  /* 0x0000008c008b7202 */ /* 0x000fe20000000f00 */
[----:B------:R-:W-:Y:S01]  /*ddb70*/  IMAD.MOV.U32 R138, RZ, RZ, R141 ;  /* 0x000000ffff8a7224 */ /* 0x000fe200078e008d */
[----:B------:R-:W-:Y:S01]  /*ddb80*/  MOV R134, R143 ;  /* 0x0000008f00867202 */ /* 0x000fe20000000f00 */
[----:B------:R-:W-:Y:S02]  /*ddb90*/  IMAD.MOV.U32 R135, RZ, RZ, R142 ;  /* 0x000000ffff877224 */ /* 0x000fe400078e008e */
[----:B---3--:R-:W-:Y:S03]  /*ddba0*/  HMMA.1688.F32.TF32 R140, R236, R114, R172 ;  /* 0x00000072ec8c723c */ /* 0x008fe600000810ac */
[----:B------:R-:W-:Y:S04]  /*ddbb0*/  STL.64 [R1+0x63a8], R134 ;  /* 0x0063a88601007387 */ /* 0x000fe80000100a00 */
[----:B------:R4:W-:Y:S04]  /*ddbc0*/  STL.64 [R1+0x63a0], R132 ;  /* 0x0063a08401007387 */ /* 0x0009e80000100a00 */
[----:B------:R-:W-:Y:S04]  /*ddbd0*/  STL.64 [R1+0x6398], R138 ;  /* 0x0063988a01007387 */ /* 0x000fe80000100a00 */
[----:B------:R-:W-:Y:S09]  /*ddbe0*/  STL.64 [R1+0x6390], R136 ;  /* 0x0063908801007387 */ /* 0x000ff20000100a00 */
[----:B------:R-:W-:Y:S01]  /*ddbf0*/  MOV R127, R142 ;  /* 0x0000008e007f7202 */ /* 0x000fe20000000f00 */
[----:B------:R-:W-:-:S02]  /*ddc00*/  IMAD.MOV.U32 R126, RZ, RZ, R143 ;  /* 0x000000ffff7e7224 */ /* 0x000fc400078e008f */
[----:B------:R-:W-:Y:S02]  /*ddc10*/  IMAD.MOV.U32 R131, RZ, RZ, R140 ;  /* 0x000000ffff837224 */ /* 0x000fe400078e008c */
[----:B------:R-:W-:Y:S01]  /*ddc20*/  IMAD.MOV.U32 R130, RZ, RZ, R141 ;  /* 0x000000ffff827224 */ /* 0x000fe200078e008d */
[----:B------:R-:W-:Y:S04]  /*ddc30*/  STL.64 [R1+0x63c8], R126 ;  /* 0x0063c87e01007387 */ /* 0x000fe80000100a00 */
[----:B------:R-:W-:Y:S04]  /*ddc40*/  STL.64 [R1+0x63c0], R124 ;  /* 0x0063c07c01007387 */ /* 0x000fe80000100a00 */
[----:B------:R-:W-:Y:S04]  /*ddc50*/  STL.64 [R1+0x63b8], R130 ;  /* 0x0063b88201007387 */ /* 0x000fe80000100a00 */
[----:B------:R2:W-:Y:S01]  /*ddc60*/  STL.64 [R1+0x63b0], R128 ;  /* 0x0063b08001007387 */ /* 0x0005e20000100a00 */
[C---:B----4-:R-:W-:Y:S08]  /*ddc70*/  HMMA.1688.F32.TF32 R132, R236.reuse, R226, R180 ;  /* 0x000000e2ec84723c */ /* 0x050ff000000810b4 */
[C---:B--2---:R-:W-:Y:S08]  /*ddc80*/  HMMA.1688.F32.TF32 R128, R236.reuse, R250, R176 ;  /* 0x000000faec80723c */ /* 0x044ff000000810b0 */
[C---:B------:R-:W-:Y:S07]  /*ddc90*/  HMMA.1688.F32.TF32 R124, R236.reuse, R246, R184 ;  /* 0x000000f6ec7c723c */ /* 0x040fee00000810b8 */
        /* <DEDUP_REMOVED lines=8> */
[C---:B--2---:R-:W-:Y:S08]  /*ddd20*/  HMMA.1688.F32.TF32 R124, R236.reuse, R106, R192 ;  /* 0x0000006aec7c723c */ /* 0x044ff000000810c0 */
[C---:B------:R-:W-:Y:S01]  /*ddd30*/  HMMA.1688.F32.TF32 R108, R236.reuse, R102, R108 ;  /* 0x00000066ec6c723c */ /* 0x040fe2000008106c */
[----:B------:R-:W-:Y:S04]  /*ddd40*/  STL.64 [R1+0x420], R132 ;  /* 0x0004208401007387 */ /* 0x000fe80000100a00 */
[----:B------:R-:W-:Y:S04]  /*ddd50*/  STL.64 [R1+0x428], R134 ;  /* 0x0004288601007387 */ /* 0x000fe80000100a00 */
        /* <DEDUP_REMOVED lines=88> */
[----:B------:R-:W1:Y:S04]  /*de2e0*/  LDL.LU R220, [R1+0xa50] ;  /* 0x000a500001dc7983 */ /* 0x000e680000300800 */
[----:B------:R-:W1:Y:S04]  /*de2f0*/  LDL.LU R221, [R1+0xa54] ;  /* 0x000a540001dd7983 */ /* 0x000e680000300800 */
[----:B------:R-:W1:Y:S04]  /*de300*/  LDL.LU R222, [R1+0xa58] ;  /* 0x000a580001de7983 */ /* 0x000e680000300800 */
[----:B------:R-:W1:Y:S01]  /*de310*/  LDL.LU R223, [R1+0xa5c] ;  /* 0x000a5c0001df7983 */ /* 0x000e620000300800 */
[C---:B--2---:R-:W-:Y:S08]  /*de320*/  HMMA.1688.F32.TF32 R124, R236.reuse, R74, R164 ;  /* 0x0000004aec7c723c */ /* 0x044ff000000810a4 */
[C---:B------:R-:W-:Y:S08]  /*de330*/  HMMA.1688.F32.TF32 R132, R236.reuse, R70, R160 ;  /* 0x00000046ec84723c */ /* 0x040ff000000810a0 */
[C---:B------:R-:W-:Y:S07]  /*de340*/  HMMA.1688.F32.TF32 R128, R236.reuse, R66, R168 ;  /* 0x00000042ec80723c */ /* 0x040fee00000810a8 */
[----:B------:R-:W-:Y:S04]  /*de350*/  STL.64 [R1+0x380], R124 ;  /* 0x0003807c01007387 */ /* 0x000fe80000100a00 */
[----:B------:R2:W-:Y:S02]  /*de360*/  STL.64 [R1+0x388], R126 ;  /* 0x0003887e01007387 */ /* 0x0005e40000100a00 */
[C---:B--2---:R-:W-:Y:S02]  /*de370*/  HMMA.1688.F32.TF32 R124, R236.reuse, R62, R172 ;  /* 0x0000003eec7c723c */ /* 0x044fe400000810ac */
[----:B------:R-:W-:Y:S04]  /*de380*/  STL.64 [R1+0x370], R132 ;  /* 0x0003708401007387 */ /* 0x000fe80000100a00 */
[----:B------:R2:W-:Y:S04]  /*de390*/  STL.64 [R1+0x378], R134 ;  /* 0x0003788601007387 */ /* 0x0005e80000100a00 */
[----:B------:R-:W-:Y:S04]  /*de3a0*/  STL.64 [R1+0x360], R128 ;  /* 0x0003608001007387 */ /* 0x000fe80000100a00 */
[----:B------:R2:W-:Y:S02]  /*de3b0*/  STL.64 [R1+0x368], R130 ;  /* 0x0003688201007387 */ /* 0x0005e40000100a00 */
[C---:B--2---:R-:W-:Y:S07]  /*de3c0*/  HMMA.1688.F32.TF32 R132, R236.reuse, R58, R180 ;  /* 0x0000003aec84723c */ /* 0x044fee00000810b4 */
[----:B------:R-:W-:Y:S01]  /*de3d0*/  STL.64 [R1+0x350], R124 ;  /* 0x0003507c01007387 */ /* 0x000fe20000100a00 */
[C---:B------:R-:W-:Y:S03]  /*de3e0*/  HMMA.1688.F32.TF32 R128, R236.reuse, R54, R176 ;  /* 0x00000036ec80723c */ /* 0x040fe600000810b0 */
[----:B------:R2:W-:Y:S05]  /*de3f0*/  STL.64 [R1+0x358], R126 ;  /* 0x0003587e01007387 */ /* 0x0005ea0000100a00 */
[C---:B--2---:R-:W-:Y:S07]  /*de400*/  HMMA.1688.F32.TF32 R124, R236.reuse, R50, R184 ;  /* 0x00000032ec7c723c */ /* 0x044fee00000810b8 */
[----:B------:R-:W-:Y:S04]  /*de410*/  STL.64 [R1+0x340], R132 ;  /* 0x0003408401007387 */ /* 0x000fe80000100a00 */
[----:B------:R-:W-:Y:S04]  /*de420*/  STL.64 [R1+0x348], R134 ;  /* 0x0003488601007387 */ /* 0x000fe80000100a00 */
[----:B------:R-:W-:Y:S04]  /*de430*/  STL.64 [R1+0x330], R128 ;  /* 0x0003308001007387 */ /* 0x000fe80000100a00 */
[----:B------:R-:W-:Y:S04]  /*de440*/  STL.64 [R1+0x338], R130 ;  /* 0x0003388201007387 */ /* 0x000fe80000100a00 */
[----:B------:R-:W-:Y:S04]  /*de450*/  STL.64 [R1+0x320], R124 ;  /* 0x0003207c01007387 */ /* 0x000fe80000100a00 */
[----:B------:R2:W-:Y:S02]  /*de460*/  STL.64 [R1+0x328], R126 ;  /* 0x0003287e01007387 */ /* 0x0005e40000100a00 */
[C---:B--2---:R-:W-:Y:S08]  /*de470*/  HMMA.1688.F32.TF32 R124, R236.reuse, R38, R192 ;  /* 0x00000026ec7c723c */ /* 0x044ff000000810c0 */
[C---:B------:R-:W-:Y:S08]  /*de480*/  HMMA.1688.F32.TF32 R132, R236.reuse, R46, R188 ;  /* 0x0000002eec84723c */ /* 0x040ff000000810bc */
[----:B------:R-:W-:Y:S08]  /*de490*/  HMMA.1688.F32.TF32 R128, R236, R42, R196 ;  /* 0x0000002aec80723c */ /* 0x000ff000000810c4 */
[----:B------:R-:W-:Y:S01]  /*de4a0*/  IMAD.MOV.U32 R123, RZ, RZ, R124 ;  /* 0x000000ffff7b7224 */ /* 0x000fe200078e007c */
[----:B------:R-:W-:Y:S01]  /*de4b0*/  MOV R122, R125 ;  /* 0x0000007d007a7202 */ /* 0x000fe20000000f00 */
[----:B------:R-:W-:-:S02]  /*de4c0*/  IMAD.MOV.U32 R119, RZ, RZ, R126 ;  /* 0x000000ffff777224 */ /* 0x000fc400078e007e */
[----:B------:R-:W-:Y:S02]  /*de4d0*/  IMAD.MOV.U32 R118, RZ, RZ, R127 ;  /* 0x000000ffff767224 */ /* 0x000fe400078e007f */
[C---:B---3--:R-:W-:Y:S08]  /*de4e0*/  HMMA.1688.F32.TF32 R124, R236.reuse, R34, R108 ;  /* 0x00000022ec7c723c */ /* 0x048ff0000008106c */
[----:B------:R-:W-:Y:S01]  /*de4f0*/  HMMA.1688.F32.TF32 R108, R236, R30, R200 ;  /* 0x0000001eec6c723c */ /* 0x000fe200000810c8 */
[----:B------:R-:W-:Y:S04]  /*de500*/  STL.64 [R1+0x310], R132 ;  /* 0x0003108401007387 */ /* 0x000fe80000100a00 */
[----:B------:R-:W-:Y:S04]  /*de510*/  STL.64 [R1+0x318], R134 ;  /* 0x0003188601007387 */ /* 0x000fe80000100a00 */
[----:B------:R-:W-:Y:S04]  /*de520*/  STL.64 [R1+0x300], R128 ;  /* 0x0003008001007387 */ /* 0x000fe80000100a00 */
[----:B------:R-:W-:Y:S04]  /*de530*/  STL.64 [R1+0x308], R130 ;  /* 0x0003088201007387 */ /* 0x000fe80000100a00 */
[----:B------:R2:W-:Y:S04]  /*de540*/  STL [R1+0x60d0], R118 ;  /* 0x0060d07601007387 */ /* 0x0005e80000100800 */
[----:B------:R3:W-:Y:S04]  /*de550*/  STL [R1+0x60cc], R119 ;  /* 0x0060cc7701007387 */ /* 0x0007e80000100800 */
[----:B------:R1:W-:Y:S01]  /*de560*/  STL [R1+0x60c8], R122 ;  /* 0x0060c87a01007387 */ /* 0x0003e20000100800 */
[----:B--2---:R-:W-:-:S03]  /*de570*/  MOV R118, R108 ;  /* 0x0000006c00767202 */ /* 0x004fc60000000f00 */
[----:B------:R2:W-:Y:S01]  /*de580*/  STL [R1+0x60c4], R123 ;  /* 0x0060c47b01007387 */ /* 0x0005e20000100800 */
[----:B---3--:R-:W-:-:S03]  /*de590*/  IMAD.MOV.U32 R119, RZ, RZ, R109 ;  /* 0x000000ffff777224 */ /* 0x008fc600078e006d */
[----:B------:R-:W-:Y:S04]  /*de5a0*/  STL.64 [R1+0x2e0], R124 ;  /* 0x0002e07c01007387 */ /* 0x000fe80000100a00 */
[----:B------:R-:W-:Y:S01]  /*de5b0*/  STL.64 [R1+0x2e8], R126 ;  /* 0x0002e87e01007387 */ /* 0x000fe20000100a00 */
[----:B-1----:R-:W-:-:S03]  /*de5c0*/  IMAD.MOV.U32 R122, RZ, RZ, R110 ;  /* 0x000000ffff7a7224 */ /* 0x002fc600078e006e */
[----:B------:R-:W-:Y:S01]  /*de5d0*/  STL.64 [R1+0x63d8], R118 ;  /* 0x0063d87601007387 */ /* 0x000fe20000100a00 */
[----:B--2---:R-:W-:-:S03]  /*de5e0*/  MOV R123, R111 ;  /* 0x0000006f007b7202 */ /* 0x004fc60000000f00 */
[----:B------:R1:W-:Y:S01]  /*de5f0*/  STL.64 [R1+0x63d0], R116 ;  /* 0x0063d07401007387 */ /* 0x0003e20000100a00 */
[C---:B----4-:R-:W-:Y:S08]  /*de600*/  HMMA.1688.F32.TF32 R108, R236.reuse, R22, R204 ;  /* 0x00000016ec6c723c */ /* 0x050ff000000810cc */
[C---:B-1----:R-:W-:Y:S08]  /*de610*/  HMMA.1688.F32.TF32 R116, R236.reuse, R26, R212 ;  /* 0x0000001aec74723c */ /* 0x042ff000000810d4 */
[C---:B------:R-:W-:Y:S11]  /*de620*/  HMMA.1688.F32.TF32 R124, R236.reuse, R18, R232 ;  /* 0x00000012ec7c723c */ /* 0x040ff600000810e8 */
[----:B------:R-:W-:Y:S04]  /*de630*/  @!UPT UIADD3 URZ, URZ, URZ, URZ ;  /* 0x0000003f3f3ff290 */ /* 0x000fe8000fffe03f */
[----:B------:R-:W-:Y:S04]  /*de640*/  STL.64 [R1+0x2c0], R116 ;  /* 0x0002c07401007387 */ /* 0x000fe80000100a00 */
[----:B------:R1:W-:Y:S04]  /*de650*/  STL.64 [R1+0x2c8], R118 ;  /* 0x0002c87601007387 */ /* 0x0003e80000100a00 */
[----:B------:R-:W-:Y:S04]  /*de660*/  STL.64 [R1+0x2b0], R108 ;  /* 0x0002b06c01007387 */ /* 0x000fe80000100a00 */
[----:B------:R2:W-:Y:S01]  /*de670*/  STL.64 [R1+0x2b8], R110 ;  /* 0x0002b86e01007387 */ /* 0x0005e20000100a00 */
[----:B-1----:R-:W-:Y:S08]  /*de680*/  HMMA.1688.F32.TF32 R116, R236, R14, R208 ;  /* 0x0000000eec74723c */ /* 0x002ff000000810d0 */
[C---:B--2---:R-:W-:Y:S01]  /*de690*/  HMMA.1688.F32.TF32 R108, R240.reuse, R218, R220 ;  /* 0x000000daf06c723c */ /* 0x044fe200000810dc */
[----:B------:R-:W-:Y:S04]  /*de6a0*/  STL.64 [R1+0x2a0], R124 ;  /* 0x0002a07c01007387 */ /* 0x000fe80000100a00 */
[----:B------:R-:W-:Y:S04]  /*de6b0*/  STL.64 [R1+0x2a8], R126 ;  /* 0x0002a87e01007387 */ /* 0x000fe80000100a00 */
[----:B------:R-:W2:Y:S04]  /*de6c0*/  LDL.LU R220, [R1+0xad0] ;  /* 0x000ad00001dc7983 */ /* 0x000ea80000300800 */
[----:B------:R-:W-:Y:S04]  /*de6d0*/  LDS R236, [R41+0x8d180] ;  /* 0x08d1800029ec7984 */ /* 0x000fe80000000800 */
[----:B------:R-:W-:Y:S04]  /*de6e0*/  STL.64 [R1+0xf0], R116 ;  /* 0x0000f07401007387 */ /* 0x000fe80000100a00 */
[----:B------:R-:W-:Y:S04]  /*de6f0*/  STL.64 [R1+0xf8], R118 ;  /* 0x0000f87601007387 */ /* 0x000fe80000100a00 */
[----:B------:R1:W-:Y:S04]  /*de700*/  STL.64 [R1+0xe0], R108 ;  /* 0x0000e06c01007387 */ /* 0x0003e80000100a00 */
        /* <DEDUP_REMOVED lines=94> */
[----:B------:R-:W1:Y:S01]  /*decf0*/  LDS R239, [R249+0x8d980] ;  /* 0x08d98000f9ef7984 */ /* 0x000e620000000800 */
[C---:B--2---:R-:W-:Y:S08]  /*ded00*/  HMMA.1688.F32.TF32 R116, R240.reuse, R230, R132 ;  /* 0x000000e6f074723c */ /* 0x044ff00000081084 */
[C---:B------:R-:W-:Y:S08]  /*ded10*/  HMMA.1688.F32.TF32 R128, R240.reuse, R114, R140 ;  /* 0x00000072f080723c */ /* 0x040ff0000008108c */
[C---:B---3--:R-:W-:Y:S07]  /*ded20*/  HMMA.1688.F32.TF32 R124, R240.reuse, R226, R144 ;  /* 0x000000e2f07c723c */ /* 0x048fee0000081090 */
[----:B------:R-:W-:Y:S04]  /*ded30*/  STL.64 [R1+0x290], R116 ;  /* 0x0002907401007387 */ /* 0x000fe80000100a00 */
[----:B------:R2:W-:Y:S02]  /*ded40*/  STL.64 [R1+0x298], R118 ;  /* 0x0002987601007387 */ /* 0x0005e40000100a00 */
[C---:B--2---:R-:W-:Y:S02]  /*ded50*/  HMMA.1688.F32.TF32 R116, R240.reuse, R250, R148 ;  /* 0x000000faf074723c */ /* 0x044fe40000081094 */
[----:B------:R-:W-:Y:S04]  /*ded60*/  STL.64 [R1+0x280], R128 ;  /* 0x0002808001007387 */ /* 0x000fe80000100a00 */
[----:B------:R-:W-:Y:S04]  /*ded70*/  STL.64 [R1+0x288], R130 ;  /* 0x0002888201007387 */ /* 0x000fe80000100a00 */
[----:B------:R-:W2:Y:S04]  /*ded80*/  LDL.LU R2, [R1+0x1b0c] ;  /* 0x001b0c0001027983 */ /* 0x000ea80000300800 */
[----:B------:R-:W-:Y:S04]  /*ded90*/  STL.64 [R1+0x270], R124 ;  /* 0x0002707c01007387 */ /* 0x000fe80000100a00 */
[----:B------:R3:W-:Y:S05]  /*deda0*/  STL.64 [R1+0x278], R126 ;  /* 0x0002787e01007387 */ /* 0x0007ea0000100a00 */
[----:B------:R-:W-:Y:S04]  /*dedb0*/  STL.64 [R1+0x260], R116 ;  /* 0x0002607401007387 */ /* 0x000fe80000100a00 */
[----:B------:R4:W-:Y:S01]  /*dedc0*/  STL.64 [R1+0x268], R118 ;  /* 0x0002687601007387 */ /* 0x0009e20000100a00 */
[C---:B---3--:R-:W-:Y:S08]  /*dedd0*/  HMMA.1688.F32.TF32 R124, R240.reuse, R246, R152 ;  /* 0x000000f6f07c723c */ /* 0x048ff00000081098 */
[----:B----4-:R-:W-:Y:S11]  /*dede0*/  HMMA.1688.F32.TF32 R116, R240, R10, R156 ;  /* 0x0000000af074723c */ /* 0x010ff6000008109c */
[----:B------:R-:W-:Y:S11]  /*dedf0*/  @!UPT UIADD3 URZ, URZ, URZ, URZ ;  /* 0x0000003f3f3ff290 */ /* 0x000ff6000fffe03f */
[----:B------:R-:W-:Y:S01]  /*dee00*/  @!UPT UIADD3 URZ, URZ, URZ, URZ ;  /* 0x0000003f3f3ff290 */ /* 0x000fe2000fffe03f */
[----:B------:R-:W-:Y:S01]  /*dee10*/  STL.64 [R1+0x240], R116 ;  /* 0x0002407401007387 */ /* 0x000fe20000100a00 */
[----:B------:R-:W-:-:S03]  /*dee20*/  IMAD.MOV.U32 R40, RZ, RZ, R119 ;  /* 0x000000ffff287224 */ /* 0x000fc600078e0077 */
[----:B------:R-:W-:Y:S04]  /*dee30*/  STL.64 [R1+0x250], R124 ;  /* 0x0002507c01007387 */ /* 0x000fe80000100a00 */
[----:B------:R3:W-:Y:S04]  /*dee40*/  STL.64 [R1+0x258], R126 ;  /* 0x0002587e01007387 */ /* 0x0007e80000100a00 */
[----:B------:R4:W-:Y:S01]  /*dee50*/  STL [R1+0x248], R118 ;  /* 0x0002487601007387 */ /* 0x0009e20000100800 */
[C---:B------:R-:W-:Y:S03]  /*dee60*/  HMMA.1688.F32.TF32 R128, R240.reuse, R102, R168 ;  /* 0x00000066f080723c */ /* 0x040fe600000810a8 */
[----:B------:R-:W2:Y:S05]  /*dee70*/  LDL R105, [R1+0x1b08] ;  /* 0x001b080001697983 */ /* 0x000eaa0000100800 */
[C---:B---3--:R-:W-:Y:S08]  /*dee80*/  HMMA.1688.F32.TF32 R124, R240.reuse, R6, R164 ;  /* 0x00000006f07c723c */ /* 0x048ff000000810a4 */
[C---:B----4-:R-:W-:Y:S01]  /*dee90*/  HMMA.1688.F32.TF32 R116, R240.reuse, R106, R160 ;  /* 0x0000006af074723c */ /* 0x050fe200000810a0 */
[----:B------:R-:W-:Y:S11]  /*deea0*/  STL [R1+0x60c0], R40 ;  /* 0x0060c02801007387 */ /* 0x000ff60000100800 */
[----:B------:R-:W-:Y:S03]  /*deeb0*/  @!UPT UIADD3 URZ, URZ, URZ, URZ ;  /* 0x0000003f3f3ff290 */ /* 0x000fe6000fffe03f */
[----:B------:R-:W-:Y:S04]  /*deec0*/  STL.64 [R1+0x230], R124 ;  /* 0x0002307c01007387 */ /* 0x000fe80000100a00 */
[----:B------:R3:W-:Y:S04]  /*deed0*/  STL.64 [R1+0x238], R126 ;  /* 0x0002387e01007387 */ /* 0x0007e80000100a00 */
[----:B------:R-:W-:Y:S04]  /*deee0*/  STL.64 [R1+0x220], R116 ;  /* 0x0002207401007387 */ /* 0x000fe80000100a00 */
[----:B------:R4:W-:Y:S01]  /*deef0*/  STL.64 [R1+0x228], R118 ;  /* 0x0002287601007387 */ /* 0x0009e20000100a00 */
[C---:B---3--:R-:W-:Y:S08]  /*def00*/  HMMA.1688.F32.TF32 R124, R240.reuse, R98, R172 ;  /* 0x00000062f07c723c */ /* 0x048ff000000810ac */
[C---:B----4-:R-:W-:Y:S01]  /*def10*/  HMMA.1688.F32.TF32 R116, R240.reuse, R94, R180 ;  /* 0x0000005ef074723c */ /* 0x050fe200000810b4 */
[----:B------:R-:W-:Y:S04]  /*def20*/  STL.64 [R1+0x210], R128 ;  /* 0x0002108001007387 */ /* 0x000fe80000100a00 */
[----:B------:R3:W-:Y:S10]  /*def30*/  STL.64 [R1+0x218], R130 ;  /* 0x0002188201007387 */ /* 0x0007f40000100a00 */
[----:B------:R-:W-:Y:S01]  /*def40*/  STL.64 [R1+0x1c0], R124 ;  /* 0x0001c07c01007387 */ /* 0x000fe20000100a00 */
[C---:B---3--:R-:W-:Y:S03]  /*def50*/  HMMA.1688.F32.TF32 R128, R240.reuse, R90, R176 ;  /* 0x0000005af080723c */ /* 0x048fe600000810b0 */
[----:B------:R3:W-:Y:S04]  /*def60*/  STL.64 [R1+0x1c8], R126 ;  /* 0x0001c87e01007387 */ /* 0x0007e80000100a00 */
[----:B------:R-:W-:Y:S04]  /*def70*/  STL.64 [R1+0x1b0], R116 ;  /* 0x0001b07401007387 */ /* 0x000fe80000100a00 */
[----:B------:R4:W-:Y:S01]  /*def80*/  STL.64 [R1+0x1b8], R118 ;  /* 0x0001b87601007387 */ /* 0x0009e20000100a00 */
[C---:B---3--:R-:W-:Y:S08]  /*def90*/  HMMA.1688.F32.TF32 R124, R240.reuse, R86, R184 ;  /* 0x00000056f07c723c */ /* 0x048ff000000810b8 */
[C---:B----4-:R-:W-:Y:S03]  /*defa0*/  HMMA.1688.F32.TF32 R116, R240.reuse, R82, R188 ;  /* 0x00000052f074723c */ /* 0x050fe600000810bc */
[----:B------:R-:W-:Y:S04]  /*defb0*/  STL.64 [R1+0x1a0], R128 ;  /* 0x0001a08001007387 */ /* 0x000fe80000100a00 */
[----:B------:R3:W-:Y:S08]  /*defc0*/  STL.64 [R1+0x1a8], R130 ;  /* 0x0001a88201007387 */ /* 0x0007f00000100a00 */
[----:B------:R-:W-:Y:S01]  /*defd0*/  STL.64 [R1+0x190], R124 ;  /* 0x0001907c01007387 */ /* 0x000fe20000100a00 */
[C---:B---3--:R-:W-:Y:S03]  /*defe0*/  HMMA.1688.F32.TF32 R128, R240.reuse, R78, R196 ;  /* 0x0000004ef080723c */ /* 0x048fe600000810c4 */
[----:B------:R3:W-:Y:S04]  /*deff0*/  STL.64 [R1+0x198], R126 ;  /* 0x0001987e01007387 */ /* 0x0007e80000100a00 */
[----:B------:R-:W-:Y:S04]  /*df000*/  STL.64 [R1+0x180], R116 ;  /* 0x0001807401007387 */ /* 0x000fe80000100a00 */
[----:B------:R4:W-:Y:S01]  /*df010*/  STL.64 [R1+0x188], R118 ;  /* 0x0001887601007387 */ /* 0x0009e20000100a00 */
[C---:B---3--:R-:W-:Y:S08]  /*df020*/  HMMA.1688.F32.TF32 R124, R240.reuse, R74, R192 ;  /* 0x0000004af07c723c */ /* 0x048ff000000810c0 */
[C---:B----4-:R-:W-:Y:S08]  /*df030*/  HMMA.1688.F32.TF32 R116, R240.reuse, R70, R108 ;  /* 0x00000046f074723c */ /* 0x050ff0000008106c */
[C---:B------:R-:W-:Y:S01]  /*df040*/  HMMA.1688.F32.TF32 R108, R240.reuse, R66, R200 ;  /* 0x00000042f06c723c */ /* 0x040fe200000810c8 */
[----:B------:R-:W-:Y:S04]  /*df050*/  STL.64 [R1+0x170], R128 ;  /* 0x0001708001007387 */ /* 0x000fe80000100a00 */
[----:B------:R-:W-:Y:S04]  /*df060*/  STL.64 [R1+0x178], R130 ;  /* 0x0001788201007387 */ /* 0x000fe80000100a00 */
[----:B------:R-:W-:Y:S04]  /*df070*/  STL.64 [R1+0x160], R124 ;  /* 0x0001607c01007387 */ /* 0x000fe80000100a00 */
[----:B------:R3:W-:Y:S04]  /*df080*/  STL.64 [R1+0x168], R126 ;  /* 0x0001687e01007387 */ /* 0x0007e80000100a00 */
[----:B------:R-:W-:Y:S04]  /*df090*/  STL.64 [R1+0x150], R116 ;  /* 0x0001507401007387 */ /* 0x000fe80000100a00 */
[----:B------:R4:W-:Y:S01]  /*df0a0*/  STL.64 [R1+0x158], R118 ;  /* 0x0001587601007387 */ /* 0x0009e20000100a00 */
[C---:B---3--:R-:W-:Y:S03]  /*df0b0*/  HMMA.1688.F32.TF32 R124, R240.reuse, R62, R212 ;  /* 0x0000003ef07c723c */ /* 0x048fe600000810d4 */
[----:B------:R-:W-:Y:S04]  /*df0c0*/  STL.64 [R1+0x140], R108 ;  /* 0x0001406c01007387 */ /* 0x000fe80000100a00 */
[----:B------:R3:W-:Y:S01]  /*df0d0*/  STL.64 [R1+0x148], R110 ;  /* 0x0001486e01007387 */ /* 0x0007e20000100a00 */
[C---:B----4-:R-:W-:Y:S08]  /*df0e0*/  HMMA.1688.F32.TF32 R116, R240.reuse, R58, R204 ;  /* 0x0000003af074723c */ /* 0x050ff000000810cc */
[----:B---3--:R-:W-:Y:S07]  /*df0f0*/  HMMA.1688.F32.TF32 R108, R240, R54, R232 ;  /* 0x00000036f06c723c */ /* 0x008fee00000810e8 */
[----:B------:R-:W-:Y:S04]  /*df100*/  STL.64 [R1+0x130], R124 ;  /* 0x0001307c01007387 */ /* 0x000fe80000100a00 */
[----:B------:R-:W-:Y:S11]  /*df110*/  STL.64 [R1+0x138], R126 ;  /* 0x0001387e01007387 */ /* 0x000ff60000100a00 */
[----:B------:R-:W-:Y:S01]  /*df120*/  @!UPT UIADD3 URZ, URZ, URZ, URZ ;  /* 0x0000003f3f3ff290 */ /* 0x000fe2000fffe03f */
[----:B------:R-:W-:Y:S01]  /*df130*/  STL.64 [R1+0x110], R108 ;  /* 0x0001106c01007387 */ /* 0x000fe20000100a00 */
[----:B------:R-:W-:-:S03]  /*df140*/  IMAD.MOV.U32 R40, RZ, RZ, R111 ;  /* 0x000000ffff287224 */ /* 0x000fc600078e006f */
[----:B------:R-:W-:Y:S04]  /*df150*/  STL.64 [R1+0x120], R116 ;  /* 0x0001207401007387 */ /* 0x000fe80000100a00 */
[----:B------:R3:W-:Y:S04]  /*df160*/  STL.64 [R1+0x128], R118 ;  /* 0x0001287601007387 */ /* 0x0007e80000100a00 */
[----:B------:R4:W-:Y:S01]  /*df170*/  STL [R1+0x118], R110 ;  /* 0x0001186e01007387 */ /* 0x0009e20000100800 */
[C---:B---3--:R-:W-:Y:S03]  /*df180*/  HMMA.1688.F32.TF32 R116, R240.reuse, R50, R208 ;  /* 0x00000032f074723c */ /* 0x048fe600000810d0 */
[----:B------:R-:W3:Y:S05]  /*df190*/  LDL.LU R208, [R1+0x970] ;  /* 0x0009700001d07983 */ /* 0x000eea0000300800 */
[----:B----4-:R-:W-:Y:S11]  /*df1a0*/  HMMA.1688.F32.TF32 R108, R240, R46, R220 ;  /* 0x0000002ef06c723c */ /* 0x010ff600000810dc */
[----:B------:R-:W-:Y:S04]  /*df1b0*/  @!UPT UIADD3 URZ, URZ, URZ, URZ ;  /* 0x0000003f3f3ff290 */ /* 0x000fe8000fffe03f */
[----:B------:R-:W-:Y:S04]  /*df1c0*/  STL.64 [R1+0x100], R116 ;  /* 0x0001007401007387 */ /* 0x000fe80000100a00 */
[----:B------:R-:W-:Y:S04]  /*df1d0*/  STL.64 [R1+0x108], R118 ;  /* 0x0001087601007387 */ /* 0x000fe80000100a00 */
        /* <DEDUP_REMOVED lines=93> */
[----:B----4-:R-:W-:Y:S08]  /*df7b0*/  HMMA.1688.F32.TF32 R108, R236, R106, R108 ;  /* 0x0000006aec6c723c */ /* 0x010ff0000008106c */
        /* <DEDUP_REMOVED lines=20> */
[----:B--2---:R-:W-:Y:S03]  /*df900*/  HMMA.1688.F32.TF32 R124, R240, R14, R160 ;  /* 0x0000000ef07c723c */ /* 0x004fe600000810a0 */
[----:B------:R-:W-:Y:S04]  /*df910*/  LDS R240, [R105+0x8d000] ;  /* 0x08d0000069f07984 */ /* 0x000fe80000000800 */
[----:B------:R-:W-:Y:S01]  /*df920*/  LDS R242, [R105+0x8d800] ;  /* 0x08d8000069f27984 */ /* 0x000fe20000000800 */
[C---:B-1----:R-:W-:Y:S03]  /*df930*/  HMMA.1688.F32.TF32 R116, R236.reuse, R218, R168 ;  /* 0x000000daec74723c */ /* 0x042fe600000810a8 */
[----:B------:R-:W-:Y:S04]  /*df940*/  LDS R241, [R2+0x8d000] ;  /* 0x08d0000002f17984 */ /* 0x000fe80000000800 */
[----:B------:R-:W1:Y:S04]  /*df950*/  LDS R243, [R2+0x8d800] ;  /* 0x08d8000002f37984 */ /* 0x000e680000000800 */
[----:B------:R-:W-:Y:S04]  /*df960*/  STL.64 [R1+0x60], R128 ;  /* 0x0000608001007387 */ /* 0x000fe80000100a00 */
[----:B------:R2:W-:Y:S04]  /*df970*/  STL.64 [R1+0x68], R130 ;  /* 0x0000688201007387 */ /* 0x0005e80000100a00 */
[----:B------:R-:W-:Y:S04]  /*df980*/  STL.64 [R1+0x50], R124 ;  /* 0x0000507c01007387 */ /* 0x000fe80000100a00 */
[----:B------:R3:W-:Y:S01]  /*df990*/  STL.64 [R1+0x58], R126 ;  /* 0x0000587e01007387 */ /* 0x0007e20000100a00 */
[----:B--2---:R-:W-:Y:S01]  /*df9a0*/  HMMA.1688.F32.TF32 R128, R236, R230, R172 ;  /* 0x000000e6ec80723c */ /* 0x004fe200000810ac */
[----:B------:R-:W-:-:S02]  /*df9b0*/  MOV R244, R116 ;  /* 0x0000007400f47202 */ /* 0x000fc40000000f00 */
[----:B------:R2:W-:Y:S01]  /*df9c0*/  STL.64 [R1+0x48], R118 ;  /* 0x0000487601007387 */ /* 0x0005e20000100a00 */
[----:B------:R-:W-:-:S04]  /*df9d0*/  IMAD.MOV.U32 R245, RZ, RZ, R117 ;  /* 0x000000fffff57224 */ /* 0x000fc800078e0075 */
        /* <DEDUP_REMOVED lines=10> */
[----:B--2---:R-:W-:Y:S07]  /*dfa80*/  HMMA.1688.F32.TF32 R116, R236, R10, R196 ;  /* 0x0000000aec74723c */ /* 0x004fee00000810c4 */
[----:B------:R-:W-:Y:S04]  /*dfa90*/  STL.64 [R1+0xb20], R128 ;  /* 0x000b208001007387 */ /* 0x000fe80000100a00 */
[----:B------:R-:W-:Y:S04]  /*dfaa0*/  STL.64 [R1+0xb28], R130 ;  /* 0x000b288201007387 */ /* 0x000fe80000100a00 */
[----:B------:R-:W-:Y:S04]  /*dfab0*/  STL.64 [R1+0xb10], R124 ;  /* 0x000b107c01007387 */ /* 0x000fe80000100a00 */
[----:B------:R-:W-:Y:S04]  /*dfac0*/  STL.64 [R1+0xb18], R126 ;  /* 0x000b187e01007387 */ /* 0x000fe80000100a00 */
[----:B------:R2:W-:Y:S01]  /*dfad0*/  STL.64 [R1+0xb00], R116 ;  /* 0x000b007401007387 */ /* 0x0005e20000100a00 */
[----:B------:R-:W-:Y:S01]  /*dfae0*/  IMAD.MOV.U32 R45, RZ, RZ, R118 ;  /* 0x000000ffff2d7224 */ /* 0x000fe200078e0076 */
[----:B------:R-:W-:-:S02]  /*dfaf0*/  MOV R44, R119 ;  /* 0x00000077002c7202 */ /* 0x000fc40000000f00 */
[C---:B--2---:R-:W-:Y:S08]  /*dfb00*/  HMMA.1688.F32.TF32 R116, R236.reuse, R6, R192 ;  /* 0x00000006ec74723c */ /* 0x044ff000000810c0 */
[C---:B------:R-:W-:Y:S11]  /*dfb10*/  HMMA.1688.F32.TF32 R124, R236.reuse, R102, R200 ;  /* 0x00000066ec7c723c */ /* 0x040ff600000810c8 */
[----:B------:R-:W-:Y:S04]  /*dfb20*/  @!UPT UIADD3 URZ, URZ, URZ, URZ ;  /* 0x0000003f3f3ff290 */ /* 0x000fe8000fffe03f */
        /* <DEDUP_REMOVED lines=93> */
[C---:B--2---:R-:W-:Y:S08]  /*e0100*/  HMMA.1688.F32.TF32 R116, R236.reuse, R78, R156 ;  /* 0x0000004eec74723c */ /* 0x044ff0000008109c */
[C---:B------:R-:W-:Y:S08]  /*e0110*/  HMMA.1688.F32.TF32 R128, R236.reuse, R74, R164 ;  /* 0x0000004aec80723c */ /* 0x040ff000000810a4 */
[C---:B---3--:R-:W-:Y:S07]  /*e0120*/  HMMA.1688.F32.TF32 R124, R236.reuse, R70, R160 ;  /* 0x00000046ec7c723c */ /* 0x048fee00000810a0 */
        /* <DEDUP_REMOVED lines=11> */
[C---:B----4-:R-:W-:Y:S06]  /*e01e0*/  HMMA.1688.F32.TF32 R116, R236.reuse, R54, R176 ;  /* 0x00000036ec74723c */ /* 0x050fec00000810b0 */
[----:B------:R-:W-:Y:S04]  /*e01f0*/  STL.64 [R1+0xa00], R128 ;  /* 0x000a008001007387 */ /* 0x000fe80000100a00 */
[----:B------:R2:W-:Y:S05]  /*e0200*/  STL.64 [R1+0xa08], R130 ;  /* 0x000a088201007387 */ /* 0x0005ea0000100a00 */
[----:B------:R-:W-:Y:S04]  /*e0210*/  STL.64 [R1+0x9f0], R124 ;  /* 0x0009f07c01007387 */ /* 0x000fe80000100a00 */
[----:B------:R3:W-:Y:S01]  /*e0220*/  STL.64 [R1+0x9f8], R126 ;  /* 0x0009f87e01007387 */ /* 0x0007e20000100a00 */
[----:B--2---:R-:W-:Y:S03]  /*e0230*/  HMMA.1688.F32.TF32 R128, R236, R50, R184 ;  /* 0x00000032ec80723c */ /* 0x004fe600000810b8 */
[----:B------:R2:W-:Y:S01]  /*e0240*/  STL.64 [R1+0x9d8], R118 ;  /* 0x0009d87601007387 */ /* 0x0005e20000100a00 */
[----:B------:R-:W-:-:S04]  /*e0250*/  IMAD.MOV.U32 R248, RZ, RZ, R116 ;  /* 0x000000fffff87224 */ /* 0x000fc800078e0074 */
[----:B---3--:R-:W-:Y:S01]  /*e0260*/  HMMA.1688.F32.TF32 R124, R236, R46, R188 ;  /* 0x0000002eec7c723c */ /* 0x008fe200000810bc */
[----:B------:R-:W-:-:S07]  /*e0270*/  IMAD.MOV.U32 R249, RZ, RZ, R117 ;  /* 0x000000fffff97224 */ /* 0x000fce00078e0075 */
        /* <DEDUP_REMOVED lines=9> */
[C---:B------:R-:W-:Y:S08]  /*e0310*/  HMMA.1688.F32.TF32 R108, R236.reuse, R26, R212 ;  /* 0x0000001aec6c723c */ /* 0x040ff000000810d4 */
[----:B--2---:R-:W-:Y:S01]  /*e0320*/  HMMA.1688.F32.TF32 R116, R236, R30, R200 ;  /* 0x0000001eec74723c */ /* 0x004fe200000810c8 */
[----:B------:R-:W-:Y:S04]  /*e0330*/  STL.64 [R1+0x950], R128 ;  /* 0x0009508001007387 */ /* 0x000fe80000100a00 */
[----:B------:R-:W-:Y:S04]  /*e0340*/  STL.64 [R1+0x958], R130 ;  /* 0x0009588201007387 */ /* 0x000fe80000100a00 */
[----:B------:R-:W-:Y:S04]  /*e0350*/  STL.64 [R1+0x930], R124 ;  /* 0x0009307c01007387 */ /* 0x000fe80000100a00 */
[----:B------:R-:W-:Y:S03]  /*e0360*/  STL.64 [R1+0x938], R126 ;  /* 0x0009387e01007387 */ /* 0x000fe60000100a00 */
[----:B------:R-:W-:Y:S01]  /*e0370*/  MOV R13, R110 ;  /* 0x0000006e000d7202 */ /* 0x000fe20000000f00 */
[----:B------:R-:W-:-:S06]  /*e0380*/  IMAD.MOV.U32 R12, RZ, RZ, R111 ;  /* 0x000000ffff0c7224 */ /* 0x000fcc00078e006f */
[----:B------:R-:W-:Y:S04]  /*e0390*/  STL.64 [R1+0x910], R116 ;  /* 0x0009107401007387 */ /* 0x000fe80000100a00 */
[----:B------:R-:W-:Y:S04]  /*e03a0*/  STL.64 [R1+0x918], R118 ;  /* 0x0009187601007387 */ /* 0x000fe80000100a00 */
[----:B------:R2:W-:Y:S02]  /*e03b0*/  STL.64 [R1+0x8f0], R108 ;  /* 0x0008f06c01007387 */ /* 0x0005e40000100a00 */
[C---:B--2---:R-:W-:Y:S11]  /*e03c0*/  HMMA.1688.F32.TF32 R108, R236.reuse, R22, R204 ;  /* 0x00000016ec6c723c */ /* 0x044ff600000810cc */
[----:B------:R-:W-:Y:S11]  /*e03d0*/  @!UPT UIADD3 URZ, URZ, URZ, URZ ;  /* 0x0000003f3f3ff290 */ /* 0x000ff6000fffe03f */
[----:B------:R-:W-:Y:S02]  /*e03e0*/  @!UPT UIADD3 URZ, URZ, URZ, URZ ;  /* 0x0000003f3f3ff290 */ /* 0x000fe4000fffe03f */
[----:B------:R-:W-:Y:S01]  /*e03f0*/  IMAD.MOV.U32 R21, RZ, RZ, R108 ;  /* 0x000000ffff157224 */ /* 0x000fe200078e006c */
[----:B------:R-:W-:Y:S01]  /*e0400*/  MOV R20, R109 ;  /* 0x0000006d00147202 */ /* 0x000fe20000000f00 */
[----:B------:R-:W-:Y:S02]  /*e0410*/  IMAD.MOV.U32 R17, RZ, RZ, R110 ;  /* 0x000000ffff117224 */ /* 0x000fe400078e006e */
[----:B------:R-:W-:Y:S02]  /*e0420*/  IMAD.MOV.U32 R16, RZ, RZ, R111 ;  /* 0x000000ffff107224 */ /* 0x000fe400078e006f */
[C---:B------:R-:W-:Y:S08]  /*e0430*/  HMMA.1688.F32.TF32 R108, R236.reuse, R18, R232 ;  /* 0x00000012ec6c723c */ /* 0x040ff000000810e8 */
[----:B------:R-:W-:Y:S01]  /*e0440*/  HMMA.1688.F32.TF32 R116, R236, R14, R208 ;  /* 0x0000000eec74723c */ /* 0x000fe200000810d0 */
[----:B------:R-:W-:Y:S04]  /*e0450*/  STL [R1+0x6090], R13 ;  /* 0x0060900d01007387 */ /* 0x000fe80000100800 */
[----:B------:R-:W-:Y:S04]  /*e0460*/  LDS R236, [R105+0x8d080] ;  /* 0x08d0800069ec7984 */ /* 0x000fe80000000800 */
[----:B------:R-:W-:Y:S04]  /*e0470*/  LDS R238, [R105+0x8d880] ;  /* 0x08d8800069ee7984 */ /* 0x000fe80000000800 */
[----:B------:R-:W-:Y:S03]  /*e0480*/  LDS R237, [R2+0x8d080] ;  /* 0x08d0800002ed7984 */ /* 0x000fe60000000800 */
[----:B------:R-:W-:Y:S01]  /*e0490*/  MOV R29, R108 ;  /* 0x0000006c001d7202 */ /* 0x000fe20000000f00 */
[----:B------:R-:W-:Y:S01]  /*e04a0*/  IMAD.MOV.U32 R28, RZ, RZ, R109 ;  /* 0x000000ffff1c7224 */ /* 0x000fe200078e006d */
[----:B------:R-:W-:Y:S01]  /*e04b0*/  MOV R24, R111 ;  /* 0x0000006f00187202 */ /* 0x000fe20000000f00 */
[----:B------:R-:W-:Y:S01]  /*e04c0*/  IMAD.MOV.U32 R25, RZ, RZ, R110 ;  /* 0x000000ffff197224 */ /* 0x000fe200078e006e */
[----:B------:R-:W2:Y:S01]  /*e04d0*/  LDS R239, [R2+0x8d880] ;  /* 0x08d8800002ef7984 */ /* 0x000ea20000000800 */
[----:B-1----:R-:W-:Y:S03]  /*e04e0*/  HMMA.1688.F32.TF32 R108, R240, R218, R220 ;  /* 0x000000daf06c723c */ /* 0x002fe600000810dc */
[----:B------:R-:W-:Y:S04]  /*e04f0*/  STL.64 [R1+0x870], R116 ;  /* 0x0008707401007387 */ /* 0x000fe80000100a00 */
[----:B------:R-:W-:Y:S11]  /*e0500*/  STL.64 [R1+0x878], R118 ;  /* 0x0008787601007387 */ /* 0x000ff60000100a00 */
[----:B------:R-:W-:Y:S05]  /*e0510*/  @!UPT UIADD3 URZ, URZ, URZ, URZ ;  /* 0x0000003f3f3ff290 */ /* 0x000fea000fffe03f */
[----:B------:R1:W-:Y:S04]  /*e0520*/  STL.64 [R1+0xb60], R108 ;  /* 0x000b606c01007387 */ /* 0x0003e80000100a00 */
        /* <DEDUP_REMOVED lines=20> */
[----:B------:R-:W-:-:S03]  /*e0670*/  IMAD.MOV.U32 R32, RZ, RZ, R111 ;  /* 0x000000ffff207224 */ /* 0x000fc600078e006f */
        /* <DEDUP_REMOVED lines=92> */
[----:B----4-:R-:W-:Y:S07]  /*e0c40*/  HMMA.1688.F32.TF32 R128, R240, R114, R128 ;  /* 0x00000072f080723c */ /* 0x010fee0000081080 */
[----:B------:R1:W-:Y:S01]  /*e0c50*/  STL.64 [R1+0xb80], R116 ;  /* 0x000b807401007387 */ /* 0x0003e20000100a00 */
[----:B------:R-:W-:Y:S01]  /*e0c60*/  MOV R37, R118 ;  /* 0x0000007600257202 */ /* 0x000fe20000000f00 */
[----:B------:R-:W-:-:S02]  /*e0c70*/  IMAD.MOV.U32 R36, RZ, RZ, R119 ;  /* 0x000000ffff247224 */ /* 0x000fc400078e0077 */
[----:B-1----:R-:W-:Y:S11]  /*e0c80*/  HMMA.1688.F32.TF32 R116, R240, R250, R136 ;  /* 0x000000faf074723c */ /* 0x002ff60000081088 */
[----:B------:R-:W-:Y:S01]  /*e0c90*/  @!UPT UIADD3 URZ, URZ, URZ, URZ ;  /* 0x0000003f3f3ff290 */ /* 0x000fe2000fffe03f */
[----:B------:R-:W-:Y:S04]  /*e0ca0*/  STL.64 [R1+0xba0], R128 ;  /* 0x000ba08001007387 */ /* 0x000fe80000100a00 */
[----:B------:R-:W-:Y:S04]  /*e0cb0*/  STL.64 [R1+0xba8], R130 ;  /* 0x000ba88201007387 */ /* 0x000fe80000100a00 */
[----:B------:R-:W-:Y:S04]  /*e0cc0*/  STL.64 [R1+0xbc0], R124 ;  /* 0x000bc07c01007387 */ /* 0x000fe80000100a00 */
[----:B------:R-:W-:Y:S04]  /*e0cd0*/  STL.64 [R1+0xbc8], R126 ;  /* 0x000bc87e01007387 */ /* 0x000fe80000100a00 */
[----:B------:R1:W-:Y:S01]  /*e0ce0*/  STL.64 [R1+0xbe0], R116 ;  /* 0x000be07401007387 */ /* 0x0003e20000100a00 */
[----:B------:R-:W-:Y:S01]  /*e0cf0*/  IMAD.MOV.U32 R49, RZ, RZ, R118 ;  /* 0x000000ffff317224 */ /* 0x000fe200078e0076 */
[----:B------:R-:W-:-:S02]  /*e0d00*/  MOV R48, R119 ;  /* 0x0000007700307202 */ /* 0x000fc40000000f00 */
        /* <DEDUP_REMOVED lines=43> */
[----:B------:R-:W-:Y:S04]  /*e0fc0*/  STL.64 [R1+0xda8], R130 ;  /* 0x000da88201007387 */ /* 0x000fe80000100a00 */
[----:B------:R-:W-:Y:S04]  /*e0fd0*/  STL.64 [R1+0xdd0], R124 ;  /* 0x000dd07c01007387 */ /* 0x000fe80000100a00 */
[----:B------:R1:W-:Y:S04]  /*e0fe0*/  STL.64 [R1+0xdd8], R126 ;  /* 0x000dd87e01007387 */ /* 0x0003e80000100a00 */
        /* <DEDUP_REMOVED lines=133> */
[----:B------:R-:W-:Y:S04]  /*e1840*/  STL.64 [R1+0xef0], R116 ;  /* 0x000ef07401007387 */ /* 0x000fe80000100a00 */
[----:B------:R1:W-:Y:S02]  /*e1850*/  STL.64 [R1+0xef8], R118 ;  /* 0x000ef87601007387 */ /* 0x0003e40000100a00 */
[C---:B-1----:R-:W-:Y:S08]  /*e1860*/  HMMA.1688.F32.TF32 R116, R240.reuse, R22, R128 ;  /* 0x00000016f074723c */ /* 0x042ff00000081080 */
[C---:B---3--:R-:W-:Y:S08]  /*e1870*/  HMMA.1688.F32.TF32 R128, R240.reuse, R18, R124 ;  /* 0x00000012f080723c */ /* 0x048ff0000008107c */
[----:B------:R-:W-:Y:S01]  /*e1880*/  HMMA.1688.F32.TF32 R124, R240, R14, R136 ;  /* 0x0000000ef07c723c */ /* 0x000fe20000081088 */
[----:B------:R-:W-:Y:S04]  /*e1890*/  LDS R240, [R105+0x8d100] ;  /* 0x08d1000069f07984 */ /* 0x000fe80000000800 */
[----:B------:R-:W-:Y:S04]  /*e18a0*/  LDS R242, [R105+0x8d900] ;  /* 0x08d9000069f27984 */ /* 0x000fe80000000800 */
[----:B------:R-:W-:Y:S04]  /*e18b0*/  STL.64 [R1+0xf10], R116 ;  /* 0x000f107401007387 */ /* 0x000fe80000100a00 */
[----:B------:R1:W-:Y:S01]  /*e18c0*/  STL.64 [R1+0xf18], R118 ;  /* 0x000f187601007387 */ /* 0x0003e20000100a00 */
[C---:B------:R-:W-:Y:S03]  /*e18d0*/  HMMA.1688.F32.TF32 R108, R236.reuse, R74, R108 ;  /* 0x0000004aec6c723c */ /* 0x040fe6000008106c */
[----:B------:R-:W-:Y:S04]  /*e18e0*/  LDS R241, [R2+0x8d100] ;  /* 0x08d1000002f17984 */ /* 0x000fe80000000800 */
[----:B------:R-:W2:Y:S01]  /*e18f0*/  LDS R243, [R2+0x8d900] ;  /* 0x08d9000002f37984 */ /* 0x000ea20000000800 */
        /* <DEDUP_REMOVED lines=65> */
[----:B---3--:R-:W-:Y:S03]  /*e1d10*/  HMMA.1688.F32.TF32 R108, R236, R50, R220 ;  /* 0x00000032ec6c723c */ /* 0x008fe600000810dc */
[----:B------:R-:W-:Y:S04]  /*e1d20*/  STL.64 [R1+0x11e0], R124 ;  /* 0x0011e07c01007387 */ /* 0x000fe80000100a00 */
[----:B------:R-:W-:Y:S04]  /*e1d30*/  STL.64 [R1+0x11e8], R126 ;  /* 0x0011e87e01007387 */ /* 0x000fe80000100a00 */
[----:B------:R-:W3:Y:S04]  /*e1d40*/  LDL.LU R208, [R1+0x12f0] ;  /* 0x0012f00001d07983 */ /* 0x000ee80000300800 */
        /* <DEDUP_REMOVED lines=111> */
[----:B--2---:R-:W-:Y:S08]  /*e2440*/  HMMA.1688.F32.TF32 R156, R240, R218, R156 ;  /* 0x000000daf09c723c */ /* 0x004ff0000008109c */
[C---:B---3--:R-:W-:Y:S08]  /*e2450*/  HMMA.1688.F32.TF32 R148, R236.reuse, R18, R148 ;  /* 0x00000012ec94723c */ /* 0x048ff00000081094 */
[C---:B----4-:R-:W-:Y:S08]  /*e2460*/  HMMA.1688.F32.TF32 R140, R236.reuse, R26, R140 ;  /* 0x0000001aec8c723c */ /* 0x050ff0000008108c */
        /* <DEDUP_REMOVED lines=10> */
[----:B------:R-:W3:Y:S04]  /*e2510*/  LDL.LU.64 R116, [R1+0x63d0] ;  /* 0x0063d00001747983 */ /* 0x000ee80000300a00 */
[----:B------:R-:W-:Y:S04]  /*e2520*/  STL.64 [R1+0x1260], R124 ;  /* 0x0012607c01007387 */ /* 0x000fe80000100a00 */
[----:B------:R1:W-:Y:S01]  /*e2530*/  STL.64 [R1+0x1268], R126 ;  /* 0x0012687e01007387 */ /* 0x0003e20000100a00 */
[----:B------:R-:W-:Y:S03]  /*e2540*/  HMMA.1688.F32.TF32 R236, R236, R14, R152 ;  /* 0x0000000eecec723c */ /* 0x000fe60000081098 */
        /* <DEDUP_REMOVED lines=91> */
[----:B-1----:R-:W2:Y:S04]  /*e2b00*/  LDL.LU R108, [R1+0x1130] ;  /* 0x00113000016c7983 */ /* 0x002ea80000300800 */
        /* <DEDUP_REMOVED lines=85> */
[C---:B------:R-:W-:Y:S03]  /*e3060*/  HMMA.1688.F32.TF32 R184, R240.reuse, R34, R184 ;  /* 0x00000022f0b8723c */ /* 0x040fe600000810b8 */
[----:B-1----:R-:W4:Y:S04]  /*e3070*/  LDL.LU.64 R162, [R1+0x6338] ;  /* 0x0063380001a27983 */ /* 0x002f280000300a00 */
[----:B------:R-:W2:Y:S04]  /*e3080*/  LDL.LU.64 R160, [R1+0x6330] ;  /* 0x0063300001a07983 */ /* 0x000ea80000300a00 */
        /* <DEDUP_REMOVED lines=13> */
[----:B------:R-:W2:Y:S04]  /*e3160*/  LDL R13, [R1+0x1b04] ;  /* 0x001b0400010d7983 */ /* 0x000ea80000100800 */
[----:B------:R-:W-:Y:S04]  /*e3170*/  STL.64 [R1+0x1580], R176 ;  /* 0x001580b001007387 */ /* 0x000fe80000100a00 */
[----:B------:R1:W-:Y:S01]  /*e3180*/  STL.64 [R1+0x1588], R178 ;  /* 0x001588b201007387 */ /* 0x0003e20000100a00 */
[----:B------:R-:W-:Y:S03]  /*e3190*/  HMMA.1688.F32.TF32 R240, R240, R14, R200 ;  /* 0x0000000ef0f0723c */ /* 0x000fe600000810c8 */
        /* <DEDUP_REMOVED lines=11> */
[----:B------:R-:W2:Y:S04]  /*e3250*/  LDL.LU R211, [R1+0x80c] ;  /* 0x00080c0001d37983 */ /* 0x000ea80000300800 */
        /* <DEDUP_REMOVED lines=24> */
[----:B------:R-:W3:Y:S04]  /*e33e0*/  LDL.LU.64 R202, [R1+0x6288] ;  /* 0x0062880001ca7983 */ /* 0x000ee80000300a00 */
[----:B------:R-:W3:Y:S04]  /*e33f0*/  LDL.LU.64 R200, [R1+0x6280] ;  /* 0x0062800001c87983 */ /* 0x000ee80000300a00 */
[----:B------:R1:W-:Y:S04]  /*e3400*/  STL.64 [R1+0x1500], R240 ;  /* 0x001500f001007387 */ /* 0x0003e80000100a00 */
[----:B------:R4:W-:Y:S01]  /*e3410*/  STL.64 [R1+0x1508], R242 ;  /* 0x001508f201007387 */ /* 0x0009e20000100a00 */
[----:B------:R-:W-:-:S03]  /*e3420*/  IMAD.MOV.U32 R92, RZ, RZ, R216 ;  /* 0x000000ffff5c7224 */ /* 0x000fc600078e00d8 */
[----:B-1----:R-:W3:Y:S04]  /*e3430*/  LDL.LU R240, [R1+0x7f0] ;  /* 0x0007f00001f07983 */ /* 0x002ee80000300800 */
[----:B------:R-:W3:Y:S04]  /*e3440*/  LDL.LU R241, [R1+0x7f4] ;  /* 0x0007f40001f17983 */ /* 0x000ee80000300800 */
[----:B----4-:R-:W3:Y:S04]  /*e3450*/  LDL.LU R242, [R1+0x7f8] ;  /* 0x0007f80001f27983 */ /* 0x010ee80000300800 */
[----:B------:R-:W3:Y:S01]  /*e3460*/  LDL.LU R243, [R1+0x7fc] ;  /* 0x0007fc0001f37983 */ /* 0x000ee20000300800 */
[----:B------:R-:W-:-:S03]  /*e3470*/  IMAD.MOV.U32 R93, RZ, RZ, R217 ;  /* 0x000000ffff5d7224 */ /* 0x000fc600078e00d9 */
[----:B------:R-:W4:Y:S04]  /*e3480*/  LDL.LU.64 R214, [R1+0x6278] ;  /* 0x0062780001d67983 */ /* 0x000f280000300a00 */
[----:B------:R-:W4:Y:S04]  /*e3490*/  LDL.LU.64 R212, [R1+0x6270] ;  /* 0x0062700001d47983 */ /* 0x000f280000300a00 */
[----:B------:R1:W-:Y:S01]  /*e34a0*/  STL.64 [R1+0x14f8], R218 ;  /* 0x0014f8da01007387 */ /* 0x0003e20000100a00 */
[----:B------:R-:W-:-:S03]  /*e34b0*/  MOV R104, R112 ;  /* 0x0000007000687202 */ /* 0x000fc60000000f00 */
[----:B-1----:R-:W4:Y:S04]  /*e34c0*/  LDL.LU.64 R218, [R1+0x6268] ;  /* 0x0062680001da7983 */ /* 0x002f280000300a00 */
[----:B------:R-:W4:Y:S04]  /*e34d0*/  LDL.LU.64 R216, [R1+0x6260] ;  /* 0x0062600001d87983 */ /* 0x000f280000300a00 */
[----:B------:R-:W4:Y:S04]  /*e34e0*/  LDL.LU.64 R204, [R1+0x6258] ;  /* 0x0062580001cc7983 */ /* 0x000f280000300a00 */
[----:B------:R-:W-:Y:S04]  /*e34f0*/  STL.64 [R1+0x14e0], R228 ;  /* 0x0014e0e401007387 */ /* 0x000fe80000100a00 */
[----:B------:R1:W-:Y:S01]  /*e3500*/  STL.64 [R1+0x14e8], R230 ;  /* 0x0014e8e601007387 */ /* 0x0003e20000100a00 */
[----:B------:R-:W-:-:S03]  /*e3510*/  IMAD.MOV.U32 R105, RZ, RZ, R113 ;  /* 0x000000ffff697224 */ /* 0x000fc600078e0071 */
[----:B-1----:R-:W4:Y:S04]  /*e3520*/  LDL.LU.64 R230, [R1+0x6250] ;  /* 0x0062500001e67983 */ /* 0x002f280000300a00 */
[----:B------:R-:W4:Y:S04]  /*e3530*/  LDL.LU.64 R228, [R1+0x6248] ;  /* 0x0062480001e47983 */ /* 0x000f280000300a00 */
[----:B------:R-:W4:Y:S04]  /*e3540*/  LDL.LU.64 R234, [R1+0x6240] ;  /* 0x0062400001ea7983 */ /* 0x000f280000300a00 */
[----:B------:R-:W4:Y:S04]  /*e3550*/  LDL.LU.64 R232, [R1+0x6238] ;  /* 0x0062380001e87983 */ /* 0x000f280000300a00 */
[----:B------:R1:W-:Y:S04]  /*e3560*/  STL.64 [R1+0x14d8], R114 ;  /* 0x0014d87201007387 */ /* 0x0003e80000100a00 */
[----:B------:R-:W4:Y:S04]  /*e3570*/  LDL.LU R112, [R1+0x7e0] ;  /* 0x0007e00001707983 */ /* 0x000f280000300800 */
[----:B------:R1:W-:Y:S04]  /*e3580*/  STL.64 [R1+0x14c0], R220 ;  /* 0x0014c0dc01007387 */ /* 0x0003e80000100a00 */
[----:B------:R1:W-:Y:S04]  /*e3590*/  STL.64 [R1+0x14c8], R222 ;  /* 0x0014c8de01007387 */ /* 0x0003e80000100a00 */
        /* <DEDUP_REMOVED lines=13> */
[----:B------:R-:W-:Y:S01]  /*e3670*/  STL [R1+0x14b8], R210 ;  /* 0x0014b8d201007387 */ /* 0x000fe20000100800 */
[----:B------:R-:W-:Y:S01]  /*e3680*/  MOV R52, R208 ;  /* 0x000000d000347202 */ /* 0x000fe20000000f00 */
[----:B------:R-:W-:Y:S02]  /*e3690*/  IMAD.MOV.U32 R53, RZ, RZ, R209 ;  /* 0x000000ffff357224 */ /* 0x000fe400078e00d1 */
[----:B------:R-:W2:Y:S04]  /*e36a0*/  LDL.LU.64 R208, [R1+0x6230] ;  /* 0x0062300001d07983 */ /* 0x000ea80000300a00 */
[----:B------:R1:W-:Y:S04]  /*e36b0*/  STL.64 [R1+0x6068], R248 ;  /* 0x006068f801007387 */ /* 0x0003e80000100a00 */
[----:B-1----:R-:W2:Y:S04]  /*e36c0*/  LDL.LU R248, [R1+0x7a0] ;  /* 0x0007a00001f87983 */ /* 0x002ea80000300800 */
[----:B------:R-:W2:Y:S04]  /*e36d0*/  LDL.LU R249, [R1+0x7a4] ;  /* 0x0007a40001f97983 */ /* 0x000ea80000300800 */
[----:B------:R-:W2:Y:S04]  /*e36e0*/  LDL.LU R250, [R1+0x7a8] ;  /* 0x0007a80001fa7983 */ /* 0x000ea80000300800 */
[----:B------:R-:W2:Y:S04]  /*e36f0*/  LDL.LU R251, [R1+0x7ac] ;  /* 0x0007ac0001fb7983 */ /* 0x000ea80000300800 */
[----:B------:R1:W-:Y:S04]  /*e3700*/  STL.64 [R1+0x6070], R244 ;  /* 0x006070f401007387 */ /* 0x0003e80000100a00 */
[----:B-1----:R-:W2:Y:S04]  /*e3710*/  LDL.LU R244, [R1+0x7b0] ;  /* 0x0007b00001f47983 */ /* 0x002ea80000300800 */
[----:B------:R-:W2:Y:S01]  /*e3720*/  LDL.LU R245, [R1+0x7b4] ;  /* 0x0007b40001f57983 */ /* 0x000ea20000300800 */
[C---:B---3--:R-:W-:Y:S03]  /*e3730*/  HMMA.1688.F32.TF32 R240, R236.reuse, R246, R240 ;  /* 0x000000f6ecf0723c */ /* 0x048fe600000810f0 */
[----:B------:R-:W2:Y:S04]  /*e3740*/  LDL.LU R246, [R1+0x7b8] ;  /* 0x0007b80001f67983 */ /* 0x000ea80000300800 */
[----:B------:R-:W2:Y:S01]  /*e3750*/  LDL.LU R247, [R1+0x7bc] ;  /* 0x0007bc0001f77983 */ /* 0x000ea20000300800 */
[C---:B----4-:R-:W-:Y:S08]  /*e3760*/  HMMA.1688.F32.TF32 R112, R236.reuse, R10, R112 ;  /* 0x0000000aec70723c */ /* 0x050ff00000081070 */
[----:B------:R-:W-:Y:S01]  /*e3770*/  HMMA.1688.F32.TF32 R224, R236, R6, R224 ;  /* 0x00000006ece0723c */ /* 0x000fe200000810e0 */
[----:B------:R-:W-:-:S07]  /*e3780*/  IMAD.MOV.U32 R223, RZ, RZ, R252 ;  /* 0x000000ffffdf7224 */ /* 0x000fce00078e00fc */
[----:B--2---:R-:W-:Y:S08]  /*e3790*/  HMMA.1688.F32.TF32 R244, R236, R102, R244 ;  /* 0x00000066ecf4723c */ /* 0x004ff000000810f4 */
[----:B------:R-:W-:Y:S01]  /*e37a0*/  IMAD.MOV.U32 R60, RZ, RZ, R112 ;  /* 0x000000ffff3c7224 */ /* 0x000fe200078e0070 */
[----:B------:R-:W-:Y:S01]  /*e37b0*/  STL.64 [R1+0x1498], R114 ;  /* 0x0014987201007387 */ /* 0x000fe20000100a00 */
[----:B------:R-:W-:-:S06]  /*e37c0*/  IMAD.MOV.U32 R61, RZ, RZ, R113 ;  /* 0x000000ffff3d7224 */ /* 0x000fcc00078e0071 */
[----:B------:R-:W-:Y:S01]  /*e37d0*/  MOV R64, R224 ;  /* 0x000000e000407202 */ /* 0x000fe20000000f00 */
[----:B------:R-:W2:Y:S01]  /*e37e0*/  LDL.LU.64 R112, [R1+0x6228] ;  /* 0x0062280001707983 */ /* 0x000ea20000300a00 */
[----:B------:R-:W-:-:S03]  /*e37f0*/  IMAD.MOV.U32 R65, RZ, RZ, R225 ;  /* 0x000000ffff417224 */ /* 0x000fc600078e00e1 */
[----:B------:R1:W-:Y:S04]  /*e3800*/  STL.64 [R1+0x1488], R226 ;  /* 0x001488e201007387 */ /* 0x0003e80000100a00 */
[----:B------:R-:W3:Y:S04]  /*e3810*/  LDL.LU R224, [R1+0x790] ;  /* 0x0007900001e07983 */ /* 0x000ee80000300800 */
[----:B------:R-:W3:Y:S04]  /*e3820*/  LDL.LU R225, [R1+0x794] ;  /* 0x0007940001e17983 */ /* 0x000ee80000300800 */
[----:B-1----:R-:W3:Y:S04]  /*e3830*/  LDL.LU R226, [R1+0x798] ;  /* 0x0007980001e27983 */ /* 0x002ee80000300800 */
[----:B------:R-:W3:Y:S01]  /*e3840*/  LDL.LU R227, [R1+0x79c] ;  /* 0x00079c0001e37983 */ /* 0x000ee20000300800 */
[----:B------:R-:W-:Y:S01]  /*e3850*/  HMMA.1688.F32.TF32 R220, R236, R106, R220 ;  /* 0x0000006aecdc723c */ /* 0x000fe200000810dc */
[----:B------:R-:W-:-:S02]  /*e3860*/  IMAD.MOV.U32 R72, RZ, RZ, R244 ;  /* 0x000000ffff487224 */ /* 0x000fc400078e00f4 */
        /* <DEDUP_REMOVED lines=12> */
[----:B------:R-:W-:Y:S01]  /*e3930*/  IMAD.MOV.U32 R68, RZ, RZ, R220 ;  /* 0x000000ffff447224 */ /* 0x000fe200078e00dc */
[----:B------:R-:W-:Y:S01]  /*e3940*/  MOV R69, R221 ;  /* 0x000000dd00457202 */ /* 0x000fe20000000f00 */
[----:B------:R4:W-:Y:S01]  /*e3950*/  STL.64 [R1+0x1478], R222 ;  /* 0x001478de01007387 */ /* 0x0009e20000100a00 */
[----:B------:R-:W-:Y:S01]  /*e3960*/  IMAD.MOV.U32 R10, RZ, RZ, R116 ;  /* 0x000000ffff0a7224 */ /* 0x000fe200078e0074 */
[----:B------:R-:W-:-:S02]  /*e3970*/  MOV R11, R117 ;  /* 0x00000075000b7202 */ /* 0x000fc40000000f00 */
[----:B------:R-:W-:Y:S04]  /*e3980*/  LDS R6, [R41+0x8e880] ;  /* 0x08e8800029067984 */ /* 0x000fe80000000800 */
[----:B------:R-:W-:Y:S04]  /*e3990*/  LDS R7, [R13+0x8e880] ;  /* 0x08e880000d077984 */ /* 0x000fe80000000800 */
[----:B----4-:R-:W4:Y:S04]  /*e39a0*/  LDL.LU.64 R222, [R1+0x6220] ;  /* 0x0062200001de7983 */ /* 0x010f280000300a00 */
[----:B------:R-:W2:Y:S04]  /*e39b0*/  LDL.LU.64 R220, [R1+0x6218] ;  /* 0x0062180001dc7983 */ /* 0x000ea80000300a00 */
[----:B------:R-:W-:Y:S04]  /*e39c0*/  STL.64 [R1+0x5fa0], R104 ;  /* 0x005fa06801007387 */ /* 0x000fe80000100a00 */
[----:B------:R1:W-:Y:S04]  /*e39d0*/  STL.64 [R1+0x1468], R246 ;  /* 0x001468f601007387 */ /* 0x0003e80000100a00 */
[----:B------:R-:W2:Y:S04]  /*e39e0*/  LDL.LU R102, [R1+0x788] ;  /* 0x0007880001667983 */ /* 0x000ea80000300800 */
[----:B------:R-:W2:Y:S01]  /*e39f0*/  LDL.LU R103, [R1+0x78c] ;  /* 0x00078c0001677983 */ /* 0x000ea20000300800 */
[----:B-1----:R-:W-:Y:S03]  /*e3a00*/  HMMA.1688.F32.TF32 R244, R236, R98, R248 ;  /* 0x00000062ecf4723c */ /* 0x002fe600000810f8 */
[----:B------:R-:W2:Y:S04]  /*e3a10*/  LDL.LU R104, [R1+0x740] ;  /* 0x0007400001687983 */ /* 0x000ea80000300800 */
[----:B------:R-:W2:Y:S01]  /*e3a20*/  LDL.LU R105, [R1+0x744] ;  /* 0x0007440001697983 */ /* 0x000ea20000300800 */
[----:B------:R-:W-:-:S02]  /*e3a30*/  IMAD.MOV.U32 R250, RZ, RZ, R81 ;  /* 0x000000fffffa7224 */ /* 0x000fc400078e0051 */
[----:B------:R-:W-:Y:S11]  /*e3a40*/  IMAD.MOV.U32 R251, RZ, RZ, R80 ;  /* 0x000000fffffb7224 */ /* 0x000ff600078e0050 */
[----:B------:R-:W-:Y:S02]  /*e3a50*/  @!UPT UIADD3 URZ, URZ, URZ, URZ ;  /* 0x0000003f3f3ff290 */ /* 0x000fe4000fffe03f */
[----:B------:R1:W-:Y:S01]  /*e3a60*/  STL.64 [R1+0x1458], R246 ;  /* 0x001458f601007387 */ /* 0x0003e20000100a00 */
[----:B------:R-:W-:Y:S01]  /*e3a70*/  IMAD.MOV.U32 R76, RZ, RZ, R244 ;  /* 0x000000ffff4c7224 */ /* 0x000fe200078e00f4 */
[----:B------:R-:W-:Y:S02]  /*e3a80*/  MOV R77, R245 ;  /* 0x000000f5004d7202 */ /* 0x000fe40000000f00 */
        /* <DEDUP_REMOVED lines=11> */
[----:B------:R1:W-:Y:S01]  /*e3b40*/  STL.64 [R1+0x1448], R226 ;  /* 0x001448e201007387 */ /* 0x0003e20000100a00 */
[----:B------:R-:W-:Y:S01]  /*e3b50*/  MOV R80, R224 ;  /* 0x000000e000507202 */ /* 0x000fe20000000f00 */
[----:B------:R-:W-:Y:S02]  /*e3b60*/  IMAD.MOV.U32 R81, RZ, RZ, R225 ;  /* 0x000000ffff517224 */ /* 0x000fe400078e00e1 */
[----:B-1----:R-:W3:Y:S04]  /*e3b70*/  LDL.LU.64 R226, [R1+0x6210] ;  /* 0x0062100001e27983 */ /* 0x002ee80000300a00 */
[----:B------:R-:W3:Y:S04]  /*e3b80*/  LDL.LU.64 R224, [R1+0x6208] ;  /* 0x0062080001e07983 */ /* 0x000ee80000300a00 */
[----:B------:R1:W-:Y:S04]  /*e3b90*/  STL.64 [R1+0x5fa8], R92 ;  /* 0x005fa85c01007387 */ /* 0x0003e80000100a00 */
[----:B-1----:R-:W3:Y:S04]  /*e3ba0*/  LDL.LU R92, [R1+0x760] ;  /* 0x00076000015c7983 */ /* 0x002ee80000300800 */
[----:B------:R-:W3:Y:S04]  /*e3bb0*/  LDL.LU R93, [R1+0x764] ;  /* 0x00076400015d7983 */ /* 0x000ee80000300800 */
[----:B------:R-:W3:Y:S04]  /*e3bc0*/  LDL.LU R94, [R1+0x768] ;  /* 0x00076800015e7983 */ /* 0x000ee80000300800 */
[----:B------:R-:W3:Y:S01]  /*e3bd0*/  LDL.LU R95, [R1+0x76c] ;  /* 0x00076c00015f7983 */ /* 0x000ee20000300800 */
[----:B--2---:R-:W-:Y:S07]  /*e3be0*/  HMMA.1688.F32.TF32 R100, R236, R90, R100 ;  /* 0x0000005aec64723c */ /* 0x004fee0000081064 */
[----:B------:R-:W-:Y:S01]  /*e3bf0*/  IMAD.MOV.U32 R90, RZ, RZ, R85 ;  /* 0x000000ffff5a7224 */ /* 0x000fe200078e0055 */
[----:B------:R-:W-:-:S07]  /*e3c00*/  MOV R91, R84 ;  /* 0x00000054005b7202 */ /* 0x000fce0000000f00 */
[C---:B------:R-:W-:Y:S08]  /*e3c10*/  HMMA.1688.F32.TF32 R84, R236.reuse, R86, R88 ;  /* 0x00000056ec54723c */ /* 0x040ff00000081058 */
[C---:B----4-:R-:W-:Y:S01]  /*e3c20*/  HMMA.1688.F32.TF32 R96, R236.reuse, R78, R96 ;  /* 0x0000004eec60723c */ /* 0x050fe20000081060 */
[----:B------:R-:W-:Y:S04]  /*e3c30*/  STL [R1+0x5f94], R100 ;  /* 0x005f946401007387 */ /* 0x000fe80000100800 */
[----:B------:R-:W-:Y:S04]  /*e3c40*/  STL [R1+0x5f90], R101 ;  /* 0x005f906501007387 */ /* 0x000fe80000100800 */
[----:B------:R-:W-:Y:S04]  /*e3c50*/  STL [R1+0x5f8c], R102 ;  /* 0x005f8c6601007387 */ /* 0x000fe80000100800 */
[----:B------:R-:W-:Y:S04]  /*e3c60*/  STL [R1+0x5f70], R103 ;  /* 0x005f706701007387 */ /* 0x000fe80000100800 */
[----:B------:R-:W-:Y:S04]  /*e3c70*/  STL [R1+0x5f9c], R86 ;  /* 0x005f9c5601007387 */ /* 0x000fe80000100800 */
[----:B------:R-:W-:Y:S01]  /*e3c80*/  STL [R1+0x5f98], R87 ;  /* 0x005f985701007387 */ /* 0x000fe20000100800 */
[C---:B---3--:R-:W-:Y:S07]  /*e3c90*/  HMMA.1688.F32.TF32 R88, R236.reuse, R82, R92 ;  /* 0x00000052ec58723c */ /* 0x048fee000008105c */
[----:B------:R-:W-:Y:S01]  /*e3ca0*/  IMAD.MOV.U32 R92, RZ, RZ, R233 ;  /* 0x000000ffff5c7224 */ /* 0x000fe200078e00e9 */
[----:B------:R-:W-:Y:S01]  /*e3cb0*/  MOV R94, R229 ;  /* 0x000000e5005e7202 */ /* 0x000fe20000000f00 */
[----:B------:R-:W-:Y:S11]  /*e3cc0*/  IMAD.MOV.U32 R93, RZ, RZ, R228 ;  /* 0x000000ffff5d7224 */ /* 0x000ff600078e00e4 */
[----:B------:R-:W-:Y:S03]  /*e3cd0*/  @!UPT UIADD3 URZ, URZ, URZ, URZ ;  /* 0x0000003f3f3ff290 */ /* 0x000fe6000fffe03f */
[----:B------:R-:W-:Y:S04]  /*e3ce0*/  STL.64 [R1+0x5fc0], R90 ;  /* 0x005fc05a01007387 */ /* 0x000fe80000100a00 */
[----:B------:R-:W-:Y:S04]  /*e3cf0*/  STL.64 [R1+0x5fb8], R88 ;  /* 0x005fb85801007387 */ /* 0x000fe80000100a00 */
[----:B------:R-:W-:Y:S04]  /*e3d00*/  STL.64 [R1+0x5fb0], R80 ;  /* 0x005fb05001007387 */ /* 0x000fe80000100a00 */
[----:B------:R-:W-:Y:S04]  /*e3d10*/  STL.64 [R1+0x5fd8], R98 ;  /* 0x005fd86201007387 */ /* 0x000fe80000100a00 */
[----:B------:R-:W-:Y:S04]  /*e3d20*/  STL.64 [R1+0x5fd0], R96 ;  /* 0x005fd06001007387 */ /* 0x000fe80000100a00 */
[----:B------:R1:W-:Y:S04]  /*e3d30*/  STL.64 [R1+0x5fc8], R76 ;  /* 0x005fc84c01007387 */ /* 0x0003e80000100a00 */
[----:B------:R2:W-:Y:S04]  /*e3d40*/  STL.64 [R1+0x5fe0], R72 ;  /* 0x005fe04801007387 */ /* 0x0005e80000100a00 */
[----:B------:R3:W-:Y:S01]  /*e3d50*/  STL.64 [R1+0x5fe8], R68 ;  /* 0x005fe84401007387 */ /* 0x0007e20000100a00 */
[----:B-1----:R-:W-:Y:S03]  /*e3d60*/  HMMA.1688.F32.TF32 R76, R236, R70, R244 ;  /* 0x00000046ec4c723c */ /* 0x002fe600000810f4 */
[----:B------:R-:W4:Y:S04]  /*e3d70*/  LDL.LU R244, [R1+0x200] ;  /* 0x0002000001f47983 */ /* 0x000f280000300800 */
        /* <DEDUP_REMOVED lines=8> */
[C---:B------:R-:W-:Y:S03]  /*e3e00*/  HMMA.1688.F32.TF32 R80, R236.reuse, R74, R104 ;  /* 0x0000004aec50723c */ /* 0x040fe60000081068 */
[----:B------:R-:W4:Y:S04]  /*e3e10*/  LDL.LU R88, [R1+0x670] ;  /* 0x0006700001587983 */ /* 0x000f280000300800 */
[----:B------:R-:W4:Y:S01]  /*e3e20*/  LDL.LU R89, [R1+0x674] ;  /* 0x0006740001597983 */ /* 0x000f220000300800 */
[----:B--2---:R-:W-:Y:S03]  /*e3e30*/  HMMA.1688.F32.TF32 R72, R236, R66, R248 ;  /* 0x00000042ec48723c */ /* 0x004fe600000810f8 */
        /* <DEDUP_REMOVED lines=27> */
[----:B------:R-:W3:Y:S01]  /*e3ff0*/  LDL.LU R70, [R1+0x6c8] ;  /* 0x0006c80001467983 */ /* 0x000ee20000300800 */
[----:B------:R-:W-:-:S03]  /*e4000*/  IMAD.MOV.U32 R102, RZ, RZ, R80 ;  /* 0x000000ffff667224 */ /* 0x000fc600078e0050 */
[----:B------:R-:W3:Y:S01]  /*e4010*/  LDL.LU R71, [R1+0x6cc] ;  /* 0x0006cc0001477983 */ /* 0x000ee20000300800 */
        /* <DEDUP_REMOVED lines=8> */
[----:B----4-:R-:W-:Y:S02]  /*e40a0*/  IMAD.MOV.U32 R83, RZ, RZ, R233 ;  /* 0x000000ffff537224 */ /* 0x010fe400078e00e9 */
[----:B------:R-:W-:Y:S01]  /*e40b0*/  IMAD.MOV.U32 R82, RZ, RZ, R228 ;  /* 0x000000ffff527224 */ /* 0x000fe200078e00e4 */
[----:B------:R-:W-:Y:S01]  /*e40c0*/  MOV R81, R229 ;  /* 0x000000e500517202 */ /* 0x000fe20000000f00 */
[----:B------:R-:W-:Y:S02]  /*e40d0*/  IMAD.MOV.U32 R80, RZ, RZ, R232 ;  /* 0x000000ffff507224 */ /* 0x000fe400078e00e8 */
[----:B------:R-:W4:Y:S04]  /*e40e0*/  LDL.LU R232, [R1+0x61f0] ;  /* 0x0061f00001e87983 */ /* 0x000f280000300800 */
[----:B------:R-:W2:Y:S04]  /*e40f0*/  LDL.LU R229, [R1+0x61ec] ;  /* 0x0061ec0001e57983 */ /* 0x000ea80000300800 */
[----:B------:R-:W2:Y:S04]  /*e4100*/  LDL.LU R228, [R1+0x61e8] ;  /* 0x0061e80001e47983 */ /* 0x000ea80000300800 */
[----:B------:R-:W2:Y:S04]  /*e4110*/  LDL.LU R233, [R1+0x61e4] ;  /* 0x0061e40001e97983 */ /* 0x000ea80000300800 */
[----:B------:R1:W-:Y:S04]  /*e4120*/  STL.64 [R1+0x6078], R64 ;  /* 0x0060784001007387 */ /* 0x0003e80000100a00 */
[----:B-1----:R-:W3:Y:S04]  /*e4130*/  LDL.LU R64, [R1+0x6d0] ;  /* 0x0006d00001407983 */ /* 0x002ee80000300800 */
[----:B------:R-:W3:Y:S04]  /*e4140*/  LDL.LU R65, [R1+0x6d4] ;  /* 0x0006d40001417983 */ /* 0x000ee80000300800 */
[----:B------:R-:W3:Y:S01]  /*e4150*/  LDL.LU R66, [R1+0x6d8] ;  /* 0x0006d80001427983 */ /* 0x000ee20000300800 */
[----:B----4-:R-:W-:-:S03]  /*e4160*/  MOV R67, R232 ;  /* 0x000000e800437202 */ /* 0x010fc60000000f00 */
[----:B------:R-:W4:Y:S04]  /*e4170*/  LDL.LU R232, [R1+0x61e0] ;  /* 0x0061e00001e87983 */ /* 0x000f280000300800 */
[----:B------:R-:W-:Y:S04]  /*e4180*/  STL.64 [R1+0x6008], R102 ;  /* 0x0060086601007387 */ /* 0x000fe80000100a00 */
[----:B------:R2:W-:Y:S02]  /*e4190*/  STL.64 [R1+0x6000], R100 ;  /* 0x0060006401007387 */ /* 0x0005e40000100a00 */
[----:B--2---:R-:W-:-:S02]  /*e41a0*/  IMAD.MOV.U32 R100, RZ, RZ, R233 ;  /* 0x000000ffff647224 */ /* 0x004fc400078e00e9 */
[----:B------:R-:W2:Y:S01]  /*e41b0*/  LDL.LU R233, [R1+0x61dc] ;  /* 0x0061dc0001e97983 */ /* 0x000ea20000300800 */
[----:B------:R-:W-:Y:S01]  /*e41c0*/  IMAD.MOV.U32 R101, RZ, RZ, R228 ;  /* 0x000000ffff657224 */ /* 0x000fe200078e00e4 */
[----:B------:R-:W-:Y:S02]  /*e41d0*/  MOV R102, R229 ;  /* 0x000000e500667202 */ /* 0x000fe40000000f00 */
[----:B------:R-:W3:Y:S04]  /*e41e0*/  LDL.LU R228, [R1+0x61d8] ;  /* 0x0061d80001e47983 */ /* 0x000ee80000300800 */
[----:B------:R-:W3:Y:S04]  /*e41f0*/  LDL.LU R229, [R1+0x61d4] ;  /* 0x0061d40001e57983 */ /* 0x000ee80000300800 */
[----:B------:R-:W3:Y:S04]  /*e4200*/  LDL.LU R103, [R1+0x6ec] ;  /* 0x0006ec0001677983 */ /* 0x000ee80000300800 */
[----:B------:R-:W-:Y:S04]  /*e4210*/  STL.64 [R1+0x5ff8], R86 ;  /* 0x005ff85601007387 */ /* 0x000fe80000100a00 */
[----:B------:R4:W-:Y:S01]  /*e4220*/  STL.64 [R1+0x5ff0], R84 ;  /* 0x005ff05401007387 */ /* 0x0009e20000100a00 */
[----:B------:R-:W-:Y:S01]  /*e4230*/  HMMA.1688.F32.TF32 R104, R236, R62, R104 ;  /* 0x0000003eec68723c */ /* 0x000fe20000081068 */
[----:B----4-:R-:W-:-:S02]  /*e4240*/  IMAD.MOV.U32 R84, RZ, RZ, R232 ;  /* 0x000000ffff547224 */ /* 0x010fc400078e00e8 */
[----:B------:R-:W4:Y:S01]  /*e4250*/  LDL.LU R232, [R1+0x61d0] ;  /* 0x0061d00001e87983 */ /* 0x000f220000300800 */
[----:B--2---:R-:W-:-:S03]  /*e4260*/  IMAD.MOV.U32 R85, RZ, RZ, R233 ;  /* 0x000000ffff557224 */ /* 0x004fc600078e00e9 */
[----:B------:R-:W4:Y:S01]  /*e4270*/  LDL.LU R233, [R1+0x61cc] ;  /* 0x0061cc0001e97983 */ /* 0x000f220000300800 */
[----:B---3--:R-:W-:-:S03]  /*e4280*/  MOV R86, R228 ;  /* 0x000000e400567202 */ /* 0x008fc60000000f00 */
[----:B------:R-:W2:Y:S01]  /*e4290*/  LDL.LU R228, [R1+0x61c8] ;  /* 0x0061c80001e47983 */ /* 0x000ea20000300800 */
[----:B------:R-:W-:-:S03]  /*e42a0*/  IMAD.MOV.U32 R87, RZ, RZ, R229 ;  /* 0x000000ffff577224 */ /* 0x000fc600078e00e5 */
[----:B------:R-:W2:Y:S08]  /*e42b0*/  LDL.LU R229, [R1+0x61c4] ;  /* 0x0061c40001e57983 */ /* 0x000eb00000300800 */
[----:B------:R1:W-:Y:S04]  /*e42c0*/  STL.64 [R1+0x1420], R104 ;  /* 0x0014206801007387 */ /* 0x0003e80000100a00 */
[----:B------:R3:W-:Y:S01]  /*e42d0*/  STL.64 [R1+0x1428], R106 ;  /* 0x0014286a01007387 */ /* 0x0007e20000100a00 */
[----:B-1----:R-:W-:Y:S01]  /*e42e0*/  IMAD.MOV.U32 R104, RZ, RZ, R224 ;  /* 0x000000ffff687224 */ /* 0x002fe200078e00e0 */
[----:B------:R-:W-:-:S02]  /*e42f0*/  MOV R105, R225 ;  /* 0x000000e100697202 */ /* 0x000fc40000000f00 */
[----:B------:R-:W2:Y:S01]  /*e4300*/  LDL.LU R224, [R1+0x61c0] ;  /* 0x0061c00001e07983 */ /* 0x000ea20000300800 */
[----:B---3--:R-:W-:-:S03]  /*e4310*/  IMAD.MOV.U32 R106, RZ, RZ, R220 ;  /* 0x000000ffff6a7224 */ /* 0x008fc600078e00dc */
[----:B------:R-:W2:Y:S01]  /*e4320*/  LDL.LU R225, [R1+0x61bc] ;  /* 0x0061bc0001e17983 */ /* 0x000ea20000300800 */
[----:B------:R-:W-:-:S03]  /*e4330*/  IMAD.MOV.U32 R107, RZ, RZ, R221 ;  /* 0x000000ffff6b7224 */ /* 0x000fc600078e00dd */
[----:B------:R-:W2:Y:S04]  /*e4340*/  LDL.LU R220, [R1+0x61b8] ;  /* 0x0061b80001dc7983 */ /* 0x000ea80000300800 */
[----:B------:R-:W2:Y:S04]  /*e4350*/  LDL.LU R221, [R1+0x61b4] ;  /* 0x0061b40001dd7983 */ /* 0x000ea80000300800 */
[----:B------:R1:W-:Y:S04]  /*e4360*/  STL.64 [R1+0x6010], R60 ;  /* 0x0060103c01007387 */ /* 0x0003e80000100a00 */
[----:B------:R1:W-:Y:S02]  /*e4370*/  STL.64 [R1+0x6018], R56 ;  /* 0x0060183801007387 */ /* 0x0003e40000100a00 */
[C---:B-1----:R-:W-:Y:S08]  /*e4380*/  HMMA.1688.F32.TF32 R60, R236.reuse, R58, R84 ;  /* 0x0000003aec3c723c */ /* 0x042ff00000081054 */
[----:B------:R-:W-:Y:S07]  /*e4390*/  HMMA.1688.F32.TF32 R56, R236, R54, R248 ;  /* 0x00000036ec38723c */ /* 0x000fee00000810f8 */
[----:B------:R-:W-:Y:S01]  /*e43a0*/  MOV R248, R216 ;  /* 0x000000d800f87202 */ /* 0x000fe20000000f00 */
[----:B------:R-:W-:Y:S01]  /*e43b0*/  IMAD.MOV.U32 R249, RZ, RZ, R217 ;  /* 0x000000fffff97224 */ /* 0x000fe200078e00d9 */
[----:B------:R-:W-:Y:S01]  /*e43c0*/  MOV R251, R213 ;  /* 0x000000d500fb7202 */ /* 0x000fe20000000f00 */
[----:B------:R-:W-:-:S05]  /*e43d0*/  IMAD.MOV.U32 R250, RZ, RZ, R212 ;  /* 0x000000fffffa7224 */ /* 0x000fca00078e00d4 */
[----:B------:R-:W-:Y:S04]  /*e43e0*/  STL.64 [R1+0x1410], R60 ;  /* 0x0014103c01007387 */ /* 0x000fe80000100a00 */
[----:B------:R-:W-:Y:S04]  /*e43f0*/  STL.64 [R1+0x1418], R62 ;  /* 0x0014183e01007387 */ /* 0x000fe80000100a00 */
[----:B------:R-:W2:Y:S04]  /*e4400*/  LDL.LU R216, [R1+0x61b0] ;  /* 0x0061b00001d87983 */ /* 0x000ea80000300800 */
[----:B------:R-:W-:Y:S04]  /*e4410*/  STL.64 [R1+0x1400], R56 ;  /* 0x0014003801007387 */ /* 0x000fe80000100a00 */
[----:B------:R-:W-:Y:S04]  /*e4420*/  STL.64 [R1+0x1408], R58 ;  /* 0x0014083a01007387 */ /* 0x000fe80000100a00 */
[----:B------:R-:W2:Y:S04]  /*e4430*/  LDL.LU R217, [R1+0x61ac] ;  /* 0x0061ac0001d97983 */ /* 0x000ea80000300800 */
[----:B------:R-:W2:Y:S04]  /*e4440*/  LDL.LU R212, [R1+0x61a8] ;  /* 0x0061a80001d47983 */ /* 0x000ea80000300800 */
[----:B------:R-:W2:Y:S04]  /*e4450*/  LDL.LU R213, [R1+0x61a4] ;  /* 0x0061a40001d57983 */ /* 0x000ea80000300800 */
[----:B------:R1:W-:Y:S04]  /*e4460*/  STL.64 [R1+0x6020], R52 ;  /* 0x0060203401007387 */ /* 0x0003e80000100a00 */
[----:B------:R1:W-:Y:S02]  /*e4470*/  STL.64 [R1+0x6080], R48 ;  /* 0x0060803001007387 */ /* 0x0003e40000100a00 */
[C---:B-1----:R-:W-:Y:S08]  /*e4480*/  HMMA.1688.F32.TF32 R52, R236.reuse, R50, R100 ;  /* 0x00000032ec34723c */ /* 0x042ff00000081064 */
[C---:B------:R-:W-:Y:S11]  /*e4490*/  HMMA.1688.F32.TF32 R48, R236.reuse, R46, R64 ;  /* 0x0000002eec30723c */ /* 0x040ff60000081040 */
[----:B------:R-:W-:Y:S04]  /*e44a0*/  @!UPT UIADD3 URZ, URZ, URZ, URZ ;  /* 0x0000003f3f3ff290 */ /* 0x000fe8000fffe03f */
[----:B------:R-:W-:Y:S04]  /*e44b0*/  STL.64 [R1+0x13f0], R52 ;  /* 0x0013f03401007387 */ /* 0x000fe80000100a00 */
[----:B------:R-:W-:Y:S04]  /*e44c0*/  STL.64 [R1+0x13f8], R54 ;  /* 0x0013f83601007387 */ /* 0x000fe80000100a00 */
[----:B------:R1:W-:Y:S04]  /*e44d0*/  STL.64 [R1+0x6088], R44 ;  /* 0x0060882c01007387 */ /* 0x0003e80000100a00 */
[----:B------:R-:W-:Y:S04]  /*e44e0*/  STL.64 [R1+0x13e0], R48 ;  /* 0x0013e03001007387 */ /* 0x000fe80000100a00 */
[----:B------:R1:W-:Y:S02]  /*e44f0*/  STL.64 [R1+0x13e8], R50 ;  /* 0x0013e83201007387 */ /* 0x0003e40000100a00 */
[C---:B-1----:R-:W-:Y:S08]  /*e4500*/  HMMA.1688.F32.TF32 R44, R236.reuse, R42, R68 ;  /* 0x0000002aec2c723c */ /* 0x042ff00000081044 */
[C---:B------:R-:W-:Y:S01]  /*e4510*/  HMMA.1688.F32.TF32 R48, R236.reuse, R38, R72 ;  /* 0x00000026ec30723c */ /* 0x040fe20000081048 */
[----:B------:R1:W-:Y:S04]  /*e4520*/  STL.64 [R1+0x6098], R36 ;  /* 0x0060982401007387 */ /* 0x0003e80000100a00 */
[----:B------:R-:W-:Y:S04]  /*e4530*/  LDS R42, [R41+0x8e980] ;  /* 0x08e98000292a7984 */ /* 0x000fe80000000800 */
[----:B------:R-:W-:Y:S06]  /*e4540*/  LDS R43, [R13+0x8e980] ;  /* 0x08e980000d2b7984 */ /* 0x000fec0000000800 */
[----:B------:R-:W-:Y:S04]  /*e4550*/  STL.64 [R1+0x13d0], R44 ;  /* 0x0013d02c01007387 */ /* 0x000fe80000100a00 */
[----:B------:R1:W-:Y:S02]  /*e4560*/  STL.64 [R1+0x13d8], R46 ;  /* 0x0013d82e01007387 */ /* 0x0003e40000100a00 */
[C---:B-1----:R-:W-:Y:S02]  /*e4570*/  HMMA.1688.F32.TF32 R36, R236.reuse, R30, R96 ;  /* 0x0000001eec24723c */ /* 0x042fe40000081060 */
[----:B------:R-:W-:Y:S04]  /*e4580*/  STL.64 [R1+0x13c0], R48 ;  /* 0x0013c03001007387 */ /* 0x000fe80000100a00 */
[----:B------:R-:W-:Y:S02]  /*e4590*/  STL.64 [R1+0x13c8], R50 ;  /* 0x0013c83201007387 */ /* 0x000fe40000100a00 */
[C---:B------:R-:W-:Y:S02]  /*e45a0*/  HMMA.1688.F32.TF32 R44, R236.reuse, R34, R76 ;  /* 0x00000022ec2c723c */ /* 0x040fe4000008104c */
[----:B------:R1:W-:Y:S06]  /*e45b0*/  STL.64 [R1+0x60a0], R32 ;  /* 0x0060a02001007387 */ /* 0x0003ec0000100a00 */
        /* <DEDUP_REMOVED lines=8> */
[----:B------:R1:W-:Y:S04]  /*e4640*/  STL.64 [R1+0x60b0], R24 ;  /* 0x0060b01801007387 */ /* 0x0003e80000100a00 */
[----:B------:R-:W-:Y:S04]  /*e4650*/  STL.64 [R1+0x1390], R32 ;  /* 0x0013902001007387 */ /* 0x000fe80000100a00 */
[----:B------:R-:W-:Y:S01]  /*e4660*/  STL.64 [R1+0x1398], R34 ;  /* 0x0013982201007387 */ /* 0x000fe20000100a00 */
[C---:B-1----:R-:W-:Y:S03]  /*e4670*/  HMMA.1688.F32.TF32 R24, R236.reuse, R18, R92 ;  /* 0x00000012ec18723c */ /* 0x042fe6000008105c */
[----:B------:R1:W-:Y:S05]  /*e4680*/  STL.64 [R1+0x60b8], R20 ;  /* 0x0060b81401007387 */ /* 0x0003ea0000100a00 */
[----:B-1----:R-:W-:Y:S03]  /*e4690*/  HMMA.1688.F32.TF32 R20, R236, R14, R244 ;  /* 0x0000000eec14723c */ /* 0x002fe600000810f4 */
[----:B------:R-:W-:Y:S04]  /*e46a0*/  STL.64 [R1+0x1380], R28 ;  /* 0x0013801c01007387 */ /* 0x000fe80000100a00 */
[----:B------:R-:W-:Y:S01]  /*e46b0*/  STL.64 [R1+0x1388], R30 ;  /* 0x0013881e01007387 */ /* 0x000fe20000100a00 */
[----:B------:R-:W-:-:S07]  /*e46c0*/  IMAD.MOV.U32 R244, RZ, RZ, R108 ;  /* 0x000000fffff47224 */ /* 0x000fce00078e006c */
[----:B------:R-:W-:Y:S04]  /*e46d0*/  STL.64 [R1+0x1370], R24 ;  /* 0x0013701801007387 */ /* 0x000fe80000100a00 */
[----:B------:R-:W-:Y:S01]  /*e46e0*/  STL.64 [R1+0x1378], R26 ;  /* 0x0013781a01007387 */ /* 0x000fe20000100a00 */
[----:B------:R-:W-:-:S03]  /*e46f0*/  IMAD.MOV.U32 R245, RZ, RZ, R109 ;  /* 0x000000fffff57224 */ /* 0x000fc600078e006d */
[----:B------:R-:W3:Y:S04]  /*e4700*/  LDL.LU R108, [R1+0x61a0] ;  /* 0x0061a000016c7983 */ /* 0x000ee80000300800 */
[----:B------:R-:W-:Y:S04]  /*e4710*/  STL.64 [R1+0x1330], R20 ;  /* 0x0013301401007387 */ /* 0x000fe80000100a00 */
[----:B------:R4:W-:Y:S04]  /*e4720*/  STL.64 [R1+0x1338], R22 ;  /* 0x0013381601007387 */ /* 0x0009e80000100a00 */
[----:B------:R-:W3:Y:S01]  /*e4730*/  LDL.LU R109, [R1+0x619c] ;  /* 0x00619c00016d7983 */ /* 0x000ee20000300800 */
[----:B----4-:R-:W-:Y:S07]  /*e4740*/  HMMA.1688.F32.TF32 R20, R240, R232, R104 ;  /* 0x000000e8f014723c */ /* 0x010fee0000081068 */
[----:B------:R-:W-:-:S02]  /*e4750*/  IMAD.MOV.U32 R104, RZ, RZ, R112 ;  /* 0x000000ffff687224 */ /* 0x000fc400078e0070 */
[----:B------:R-:W-:Y:S11]  /*e4760*/  IMAD.MOV.U32 R105, RZ, RZ, R113 ;  /* 0x000000ffff697224 */ /* 0x000ff600078e0071 */
[----:B------:R-:W-:Y:S03]  /*e4770*/  @!UPT UIADD3 URZ, URZ, URZ, URZ ;  /* 0x0000003f3f3ff290 */ /* 0x000fe6000fffe03f */
[----:B------:R-:W-:Y:S04]  /*e4780*/  STL.64 [R1+0x1320], R20 ;  /* 0x0013201401007387 */ /* 0x000fe80000100a00 */
[----:B------:R2:W-:Y:S04]  /*e4790*/  STL.64 [R1+0x1328], R22 ;  /* 0x0013281601007387 */ /* 0x0005e80000100a00 */
[----:B------:R-:W4:Y:S04]  /*e47a0*/  LDL.LU R112, [R1+0x6198] ;  /* 0x0061980001707983 */ /* 0x000f280000300800 */
[----:B------:R-:W4:Y:S01]  /*e47b0*/  LDL.LU R113, [R1+0x6194] ;  /* 0x0061940001717983 */ /* 0x000f220000300800 */
[----:B------:R-:W-:Y:S01]  /*e47c0*/  MOV R106, R208 ;  /* 0x000000d0006a7202 */ /* 0x000fe20000000f00 */
[----:B------:R-:W-:-:S02]  /*e47d0*/  IMAD.MOV.U32 R107, RZ, RZ, R209 ;  /* 0x000000ffff6b7224 */ /* 0x000fc400078e00d1 */
[----:B------:R-:W4:Y:S04]  /*e47e0*/  LDL.LU R208, [R1+0x6190] ;  /* 0x0061900001d07983 */ /* 0x000f280000300800 */
[----:B------:R-:W4:Y:S01]  /*e47f0*/  LDL.LU R209, [R1+0x618c] ;  /* 0x00618c0001d17983 */ /* 0x000f220000300800 */
[----:B--2---:R-:W-:Y:S07]  /*e4800*/  HMMA.1688.F32.TF32 R20, R240, R228, R248 ;  /* 0x000000e4f014723c */ /* 0x004fee00000810f8 */
[----:B------:R-:W-:Y:S01]  /*e4810*/  IMAD.MOV.U32 R248, RZ, RZ, R204 ;  /* 0x000000fffff87224 */ /* 0x000fe200078e00cc */
[----:B------:R-:W-:Y:S01]  /*e4820*/  MOV R249, R205 ;  /* 0x000000cd00f97202 */ /* 0x000fe20000000f00 */
[----:B------:R-:W2:Y:S04]  /*e4830*/  LDL.LU R204, [R1+0x6188] ;  /* 0x0061880001cc7983 */ /* 0x000ea80000300800 */
[----:B------:R-:W2:Y:S01]  /*e4840*/  LDL.LU R205, [R1+0x6184] ;  /* 0x0061840001cd7983 */ /* 0x000ea20000300800 */
[----:B------:R-:W-:-:S02]  /*e4850*/  IMAD.MOV.U32 R250, RZ, RZ, R200 ;  /* 0x000000fffffa7224 */ /* 0x000fc400078e00c8 */
[----:B------:R-:W-:Y:S01]  /*e4860*/  IMAD.MOV.U32 R251, RZ, RZ, R201 ;  /* 0x000000fffffb7224 */ /* 0x000fe200078e00c9 */
[----:B------:R-:W2:Y:S04]  /*e4870*/  LDL.LU R200, [R1+0x6180] ;  /* 0x0061800001c87983 */ /* 0x000ea80000300800 */
[----:B------:R-:W2:Y:S01]  /*e4880*/  LDL.LU R201, [R1+0x617c] ;  /* 0x00617c0001c97983 */ /* 0x000ea20000300800 */
        /* <DEDUP_REMOVED lines=8> */
[----:B------:R-:W-:Y:S01]  /*e4910*/  HMMA.1688.F32.TF32 R20, R240, R224, R244 ;  /* 0x000000e0f014723c */ /* 0x000fe200000810f4 */
[----:B------:R-:W-:Y:S02]  /*e4920*/  IMAD.MOV.U32 R90, RZ, RZ, R5 ;  /* 0x000000ffff5a7224 */ /* 0x000fe400078e0005 */
[----:B------:R-:W-:Y:S01]  /*e4930*/  IMAD.MOV.U32 R91, RZ, RZ, R4 ;  /* 0x000000ffff5b7224 */ /* 0x000fe200078e0004 */
[----:B------:R-:W-:Y:S01]  /*e4940*/  MOV R92, R235 ;  /* 0x000000eb005c7202 */ /* 0x000fe20000000f00 */
[----:B------:R-:W-:Y:S01]  /*e4950*/  IMAD.MOV.U32 R93, RZ, RZ, R234 ;  /* 0x000000ffff5d7224 */ /* 0x000fe200078e00ea */
[----:B------:R-:W-:Y:S01]  /*e4960*/  MOV R95, R230 ;  /* 0x000000e6005f7202 */ /* 0x000fe20000000f00 */
[----:B------:R-:W-:Y:S01]  /*e4970*/  IMAD.MOV.U32 R94, RZ, RZ, R231 ;  /* 0x000000ffff5e7224 */ /* 0x000fe200078e00e7 */
[----:B------:R1:W-:Y:S01]  /*e4980*/  STL [R1+0x5f5c], R223 ;  /* 0x005f5cdf01007387 */ /* 0x0003e20000100800 */
[----:B------:R-:W-:Y:S01]  /*e4990*/  IMAD.MOV.U32 R244, RZ, RZ, R219 ;  /* 0x000000fffff47224 */ /* 0x000fe200078e00db */
[----:B------:R-:W-:Y:S01]  /*e49a0*/  MOV R245, R218 ;  /* 0x000000da00f57202 */ /* 0x000fe20000000f00 */
[----:B------:R-:W-:Y:S01]  /*e49b0*/  IMAD.MOV.U32 R246, RZ, RZ, R215 ;  /* 0x000000fffff67224 */ /* 0x000fe200078e00d7 */
[----:B------:R-:W-:Y:S01]  /*e49c0*/  LDS R4, [R41+0x8e080] ;  /* 0x08e0800029047984 */ /* 0x000fe20000000800 */
[----:B------:R-:W-:-:S03]  /*e49d0*/  IMAD.MOV.U32 R247, RZ, RZ, R214 ;  /* 0x000000fffff77224 */ /* 0x000fc600078e00d6 */
[----:B------:R-:W2:Y:S08]  /*e49e0*/  LDS R5, [R13+0x8e080] ;  /* 0x08e080000d057984 */ /* 0x000eb00000000800 */
[----:B------:R-:W-:Y:S01]  /*e49f0*/  IMAD.MOV.U32 R234, RZ, RZ, R20 ;  /* 0x000000ffffea7224 */ /* 0x000fe200078e0014 */
[----:B------:R-:W-:Y:S01]  /*e4a00*/  MOV R230, R22 ;  /* 0x0000001600e67202 */ /* 0x000fe20000000f00 */
[----:B------:R-:W-:-:S02]  /*e4a10*/  IMAD.MOV.U32 R235, RZ, RZ, R21 ;  /* 0x000000ffffeb7224 */ /* 0x000fc400078e0015 */
[----:B------:R-:W-:Y:S02]  /*e4a20*/  IMAD.MOV.U32 R231, RZ, RZ, R23 ;  /* 0x000000ffffe77224 */ /* 0x000fe400078e0017 */
[C---:B------:R-:W-:Y:S01]  /*e4a30*/  HMMA.1688.F32.TF32 R20, R240.reuse, R220, R88 ;  /* 0x000000dcf014723c */ /* 0x040fe20000081058 */
[----:B------:R1:W-:Y:S04]  /*e4a40*/  STL [R1+0x5f58], R222 ;  /* 0x005f58de01007387 */ /* 0x0003e80000100800 */
[----:B------:R-:W-:Y:S04]  /*e4a50*/  STL [R1+0x5f54], R227 ;  /* 0x005f54e301007387 */ /* 0x000fe80000100800 */
[----:B------:R1:W-:Y:S11]  /*e4a60*/  STL [R1+0x5f50], R226 ;  /* 0x005f50e201007387 */ /* 0x0003f60000100800 */
[----:B------:R-:W-:Y:S04]  /*e4a70*/  @!UPT UIADD3 URZ, URZ, URZ, URZ ;  /* 0x0000003f3f3ff290 */ /* 0x000fe8000fffe03f */
[----:B-1----:R-:W-:Y:S01]  /*e4a80*/  MOV R223, R20 ;  /* 0x0000001400df7202 */ /* 0x002fe20000000f00 */
[----:B------:R-:W-:Y:S01]  /*e4a90*/  IMAD.MOV.U32 R222, RZ, RZ, R21 ;  /* 0x000000ffffde7224 */ /* 0x000fe200078e0015 */
[----:B------:R-:W-:Y:S01]  /*e4aa0*/  MOV R226, R23 ;  /* 0x0000001700e27202 */ /* 0x000fe20000000f00 */
[----:B------:R-:W-:Y:S02]  /*e4ab0*/  IMAD.MOV.U32 R227, RZ, RZ, R22 ;  /* 0x000000ffffe37224 */ /* 0x000fe400078e0016 */
[----:B------:R-:W-:Y:S01]  /*e4ac0*/  HMMA.1688.F32.TF32 R20, R240, R216, R104 ;  /* 0x000000d8f014723c */ /* 0x000fe20000081068 */
[----:B------:R1:W-:Y:S04]  /*e4ad0*/  STL [R1+0x5f6c], R231 ;  /* 0x005f6ce701007387 */ /* 0x0003e80000100800 */
[----:B------:R-:W-:Y:S04]  /*e4ae0*/  STL [R1+0x5f68], R230 ;  /* 0x005f68e601007387 */ /* 0x000fe80000100800 */
[----:B------:R1:W-:Y:S04]  /*e4af0*/  STL [R1+0x5f64], R235 ;  /* 0x005f64eb01007387 */ /* 0x0003e80000100800 */
[----:B------:R1:W-:Y:S11]  /*e4b00*/  STL [R1+0x5f60], R234 ;  /* 0x005f60ea01007387 */ /* 0x0003f60000100800 */
[----:B-1----:R-:W-:Y:S01]  /*e4b10*/  IMAD.MOV.U32 R231, RZ, RZ, R20 ;  /* 0x000000ffffe77224 */ /* 0x002fe200078e0014 */
[----:B------:R-:W-:Y:S01]  /*e4b20*/  MOV R235, R22 ;  /* 0x0000001600eb7202 */ /* 0x000fe20000000f00 */
[----:B------:R-:W-:-:S02]  /*e4b30*/  IMAD.MOV.U32 R230, RZ, RZ, R21 ;  /* 0x000000ffffe67224 */ /* 0x000fc400078e0015 */
[----:B------:R-:W-:Y:S02]  /*e4b40*/  IMAD.MOV.U32 R234, RZ, RZ, R23 ;  /* 0x000000ffffea7224 */ /* 0x000fe400078e0017 */
[C---:B------:R-:W-:Y:S11]  /*e4b50*/  HMMA.1688.F32.TF32 R20, R240.reuse, R212, R92 ;  /* 0x000000d4f014723c */ /* 0x040ff6000008105c */
[----:B------:R-:W-:Y:S11]  /*e4b60*/  @!UPT UIADD3 URZ, URZ, URZ, URZ ;  /* 0x0000003f3f3ff290 */ /* 0x000ff6000fffe03f */
[----:B------:R-:W-:Y:S02]  /*e4b70*/  @!UPT UIADD3 URZ, URZ, URZ, URZ ;  /* 0x0000003f3f3ff290 */ /* 0x000fe4000fffe03f */
[----:B------:R-:W-:Y:S01]  /*e4b80*/  MOV R218, R20 ;  /* 0x0000001400da7202 */ /* 0x000fe20000000f00 */
[----:B------:R-:W-:Y:S01]  /*e4b90*/  IMAD.MOV.U32 R219, RZ, RZ, R21 ;  /* 0x000000ffffdb7224 */ /* 0x000fe200078e0015 */
[----:B------:R-:W-:Y:S01]  /*e4ba0*/  MOV R215, R23 ;  /* 0x0000001700d77202 */ /* 0x000fe20000000f00 */
[----:B------:R-:W-:Y:S01]  /*e4bb0*/  IMAD.MOV.U32 R214, RZ, RZ, R22 ;  /* 0x000000ffffd67224 */ /* 0x000fe200078e0016 */
[----:B------:R-:W-:Y:S01]  /*e4bc0*/  MOV R105, R186 ;  /* 0x000000ba00697202 */ /* 0x000fe20000000f00 */
[----:B------:R-:W-:Y:S02]  /*e4bd0*/  IMAD.MOV.U32 R104, RZ, RZ, R187 ;  /* 0x000000ffff687224 */ /* 0x000fe400078e00bb */
        /* <DEDUP_REMOVED lines=9> */
[C---:B----4-:R-:W-:Y:S01]  /*e4c70*/  HMMA.1688.F32.TF32 R20, R240.reuse, R112, R244 ;  /* 0x00000070f014723c */ /* 0x050fe200000810f4 */
[----:B------:R-:W-:Y:S01]  /*e4c80*/  IMAD.MOV.U32 R248, RZ, RZ, R195 ;  /* 0x000000fffff87224 */ /* 0x000fe200078e00c3 */
[----:B------:R-:W-:Y:S01]  /*e4c90*/  MOV R249, R194 ;  /* 0x000000c200f97202 */ /* 0x000fe20000000f00 */
[----:B------:R-:W-:Y:S02]  /*e4ca0*/  IMAD.MOV.U32 R250, RZ, RZ, R191 ;  /* 0x000000fffffa7224 */ /* 0x000fe400078e00bf */
[----:B------:R-:W-:Y:S11]  /*e4cb0*/  IMAD.MOV.U32 R251, RZ, RZ, R190 ;  /* 0x000000fffffb7224 */ /* 0x000ff600078e00be */
[----:B------:R-:W-:Y:S08]  /*e4cc0*/  @!UPT UIADD3 URZ, URZ, URZ, URZ ;  /* 0x0000003f3f3ff290 */ /* 0x000ff0000fffe03f */
[----:B------:R-:W-:Y:S01]  /*e4cd0*/  MOV R194, R20 ;  /* 0x0000001400c27202 */ /* 0x000fe20000000f00 */
[----:B------:R-:W-:Y:S01]  /*e4ce0*/  IMAD.MOV.U32 R195, RZ, RZ, R21 ;  /* 0x000000ffffc37224 */ /* 0x000fe200078e0015 */
[----:B------:R-:W-:Y:S01]  /*e4cf0*/  MOV R191, R23 ;  /* 0x0000001700bf7202 */ /* 0x000fe20000000f00 */
[----:B------:R-:W-:Y:S02]  /*e4d00*/  IMAD.MOV.U32 R190, RZ, RZ, R22 ;  /* 0x000000ffffbe7224 */ /* 0x000fe400078e0016 */
[C---:B------:R-:W-:Y:S01]  /*e4d10*/  HMMA.1688.F32.TF32 R20, R240.reuse, R208, R104 ;  /* 0x000000d0f014723c */ /* 0x040fe20000081068 */
[----:B------:R-:W-:Y:S01]  /*e4d20*/  IMAD.MOV.U32 R244, RZ, RZ, R179 ;  /* 0x000000fffff47224 */ /* 0x000fe200078e00b3 */
[----:B------:R-:W-:Y:S01]  /*e4d30*/  MOV R246, R175 ;  /* 0x000000af00f67202 */ /* 0x000fe20000000f00 */
[----:B------:R-:W-:Y:S02]  /*e4d40*/  IMAD.MOV.U32 R245, RZ, RZ, R178 ;  /* 0x000000fffff57224 */ /* 0x000fe400078e00b2 */
[----:B------:R-:W-:Y:S01]  /*e4d50*/  IMAD.MOV.U32 R247, RZ, RZ, R174 ;  /* 0x000000fffff77224 */ /* 0x000fe200078e00ae */
[----:B------:R-:W-:Y:S11]  /*e4d60*/  STL [R1+0x5df4], R183 ;  /* 0x005df4b701007387 */ /* 0x000ff60000100800 */
[----:B------:R-:W-:Y:S07]  /*e4d70*/  @!UPT UIADD3 URZ, URZ, URZ, URZ ;  /* 0x0000003f3f3ff290 */ /* 0x000fee000fffe03f */
[----:B------:R-:W-:Y:S01]  /*e4d80*/  IMAD.MOV.U32 R178, RZ, RZ, R20 ;  /* 0x000000ffffb27224 */ /* 0x000fe200078e0014 */
[----:B------:R-:W-:Y:S01]  /*e4d90*/  MOV R179, R21 ;  /* 0x0000001500b37202 */ /* 0x000fe20000000f00 */
[----:B------:R-:W-:Y:S02]  /*e4da0*/  IMAD.MOV.U32 R174, RZ, RZ, R22 ;  /* 0x000000ffffae7224 */ /* 0x000fe400078e0016 */
[----:B------:R-:W-:Y:S02]  /*e4db0*/  IMAD.MOV.U32 R175, RZ, RZ, R23 ;  /* 0x000000ffffaf7224 */ /* 0x000fe400078e0017 */
[----:B--2---:R-:W-:Y:S01]  /*e4dc0*/  HMMA.1688.F32.TF32 R20, R240, R204, R248 ;  /* 0x000000ccf014723c */ /* 0x004fe200000810f8 */
[----:B------:R-:W-:Y:S04]  /*e4dd0*/  STL [R1+0x5df0], R182 ;  /* 0x005df0b601007387 */ /* 0x000fe80000100800 */
[----:B------:R-:W-:Y:S04]  /*e4de0*/  STL [R1+0x5dec], R187 ;  /* 0x005decbb01007387 */ /* 0x000fe80000100800 */
[----:B------:R1:W-:Y:S04]  /*e4df0*/  STL [R1+0x5de8], R186 ;  /* 0x005de8ba01007387 */ /* 0x0003e80000100800 */
[----:B------:R-:W-:Y:S01]  /*e4e00*/  STL [R1+0x5e04], R191 ;  /* 0x005e04bf01007387 */ /* 0x000fe20000100800 */
[----:B------:R-:W-:-:S03]  /*e4e10*/  IMAD.MOV.U32 R106, RZ, RZ, R199 ;  /* 0x000000ffff6a7224 */ /* 0x000fc600078e00c7 */
[----:B------:R-:W-:Y:S01]  /*e4e20*/  STL [R1+0x5e00], R190 ;  /* 0x005e00be01007387 */ /* 0x000fe20000100800 */
[----:B------:R-:W-:-:S03]  /*e4e30*/  MOV R107, R198 ;  /* 0x000000c6006b7202 */ /* 0x000fc60000000f00 */
[----:B------:R-:W-:Y:S01]  /*e4e40*/  STL [R1+0x5dfc], R195 ;  /* 0x005dfcc301007387 */ /* 0x000fe20000100800 */
[----:B------:R-:W-:-:S03]  /*e4e50*/  MOV R104, R203 ;  /* 0x000000cb00687202 */ /* 0x000fc60000000f00 */
[----:B------:R2:W-:Y:S01]  /*e4e60*/  STL [R1+0x5df8], R194 ;  /* 0x005df8c201007387 */ /* 0x0005e20000100800 */
[----:B------:R-:W-:Y:S01]  /*e4e70*/  IMAD.MOV.U32 R199, RZ, RZ, R23 ;  /* 0x000000ffffc77224 */ /* 0x000fe200078e0017 */
[----:B------:R-:W-:Y:S02]  /*e4e80*/  MOV R198, R22 ;  /* 0x0000001600c67202 */ /* 0x000fe40000000f00 */
[----:B------:R-:W-:Y:S01]  /*e4e90*/  STL [R1+0x5e14], R175 ;  /* 0x005e14af01007387 */ /* 0x000fe20000100800 */
[----:B------:R-:W-:-:S03]  /*e4ea0*/  IMAD.MOV.U32 R105, RZ, RZ, R202 ;  /* 0x000000ffff697224 */ /* 0x000fc600078e00ca */
[----:B------:R-:W-:Y:S01]  /*e4eb0*/  STL [R1+0x5e10], R174 ;  /* 0x005e10ae01007387 */ /* 0x000fe20000100800 */
[----:B------:R-:W-:-:S03]  /*e4ec0*/  IMAD.MOV.U32 R203, RZ, RZ, R21 ;  /* 0x000000ffffcb7224 */ /* 0x000fc600078e0015 */
[----:B------:R3:W-:Y:S01]  /*e4ed0*/  STL [R1+0x5e0c], R179 ;  /* 0x005e0cb301007387 */ /* 0x0007e20000100800 */
[----:B------:R-:W-:Y:S02]  /*e4ee0*/  IMAD.MOV.U32 R202, RZ, RZ, R20 ;  /* 0x000000ffffca7224 */ /* 0x000fe400078e0014 */
[----:B------:R-:W-:Y:S01]  /*e4ef0*/  IMAD.MOV.U32 R249, RZ, RZ, R196 ;  /* 0x000000fffff97224 */ /* 0x000fe200078e00c4 */
[----:B------:R4:W-:Y:S04]  /*e4f00*/  STL [R1+0x5e08], R178 ;  /* 0x005e08b201007387 */ /* 0x0009e80000100800 */
[----:B------:R-:W2:Y:S01]  /*e4f10*/  LDL.LU R248, [R1+0x5a0] ;  /* 0x0005a00001f87983 */ /* 0x000ea20000300800 */
[----:B------:R-:W-:Y:S03]  /*e4f20*/  HMMA.1688.F32.TF32 R20, R240, R200, R244 ;  /* 0x000000c8f014723c */ /* 0x000fe600000810f4 */
[----:B------:R-:W2:Y:S04]  /*e4f30*/  LDL.LU R196, [R1+0x6178] ;  /* 0x0061780001c47983 */ /* 0x000ea80000300800 */
[----:B------:R-:W-:Y:S01]  /*e4f40*/  STL [R1+0x5e24], R199 ;  /* 0x005e24c701007387 */ /* 0x000fe20000100800 */
[----:B------:R-:W-:-:S03]  /*e4f50*/  MOV R244, R197 ;  /* 0x000000c500f47202 */ /* 0x000fc60000000f00 */
[----:B------:R-:W-:Y:S04]  /*e4f60*/  STL [R1+0x5e20], R198 ;  /* 0x005e20c601007387 */ /* 0x000fe80000100800 */
[----:B------:R1:W-:Y:S04]  /*e4f70*/  STL [R1+0x5e1c], R203 ;  /* 0x005e1ccb01007387 */ /* 0x0003e80000100800 */
[----:B------:R1:W-:Y:S04]  /*e4f80*/  STL [R1+0x5e18], R202 ;  /* 0x005e18ca01007387 */ /* 0x0003e80000100800 */
[----:B------:R-:W2:Y:S01]  /*e4f90*/  LDL.LU R197, [R1+0x6174] ;  /* 0x0061740001c57983 */ /* 0x000ea20000300800 */
[----:B------:R-:W-:-:S02]  /*e4fa0*/  IMAD.MOV.U32 R245, RZ, RZ, R192 ;  /* 0x000000fffff57224 */ /* 0x000fc400078e00c0 */
[----:B------:R-:W-:Y:S01]  /*e4fb0*/  IMAD.MOV.U32 R246, RZ, RZ, R193 ;  /* 0x000000fffff67224 */ /* 0x000fe200078e00c1 */
[----:B------:R-:W3:Y:S04]  /*e4fc0*/  LDL.LU R192, [R1+0x6170] ;  /* 0x0061700001c07983 */ /* 0x000ee80000300800 */
[----:B------:R-:W3:Y:S01]  /*e4fd0*/  LDL.LU R193, [R1+0x616c] ;  /* 0x00616c0001c17983 */ /* 0x000ee20000300800 */
[----:B------:R-:W-:Y:S01]  /*e4fe0*/  MOV R250, R111 ;  /* 0x0000006f00fa7202 */ /* 0x000fe20000000f00 */
[----:B------:R-:W-:Y:S01]  /*e4ff0*/  IMAD.MOV.U32 R251, RZ, RZ, R110 ;  /* 0x000000fffffb7224 */ /* 0x000fe200078e006e */
[----:B-1----:R-:W-:Y:S01]  /*e5000*/  MOV R186, R21 ;  /* 0x0000001500ba7202 */ /* 0x002fe20000000f00 */
[----:B------:R-:W-:Y:S02]  /*e5010*/  IMAD.MOV.U32 R187, RZ, RZ, R20 ;  /* 0x000000ffffbb7224 */ /* 0x000fe400078e0014 */
[----:B------:R-:W-:-:S02]  /*e5020*/  IMAD.MOV.U32 R110, RZ, RZ, R22 ;  /* 0x000000ffff6e7224 */ /* 0x000fc400078e0016 */
[----:B------:R-:W-:Y:S01]  /*e5030*/  IMAD.MOV.U32 R111, RZ, RZ, R23 ;  /* 0x000000ffff6f7224 */ /* 0x000fe200078e0017 */
[----:B------:R-:W-:Y:S02]  /*e5040*/  MOV R247, R188 ;  /* 0x000000bc00f77202 */ /* 0x000fe40000000f00 */
[----:B------:R-:W3:Y:S04]  /*e5050*/  LDL.LU R188, [R1+0x6168] ;  /* 0x0061680001bc7983 */ /* 0x000ee80000300800 */
[----:B------:R-:W-:Y:S04]  /*e5060*/  STL [R1+0x5e34], R111 ;  /* 0x005e346f01007387 */ /* 0x000fe80000100800 */
[----:B------:R-:W-:Y:S04]  /*e5070*/  STL [R1+0x5e30], R110 ;  /* 0x005e306e01007387 */ /* 0x000fe80000100800 */
[----:B------:R-:W-:Y:S04]  /*e5080*/  STL [R1+0x5e2c], R186 ;  /* 0x005e2cba01007387 */ /* 0x000fe80000100800 */
[----:B------:R1:W-:Y:S01]  /*e5090*/  STL [R1+0x5e28], R187 ;  /* 0x005e28bb01007387 */ /* 0x0003e20000100800 */
[C---:B--2---:R-:W-:Y:S11]  /*e50a0*/  HMMA.1688.F32.TF32 R20, R240.reuse, R196, R104 ;  /* 0x000000c4f014723c */ /* 0x044ff60000081068 */
[----:B------:R-:W-:Y:S11]  /*e50b0*/  @!UPT UIADD3 URZ, URZ, URZ, URZ ;  /* 0x0000003f3f3ff290 */ /* 0x000ff6000fffe03f */
[----:B------:R-:W-:Y:S02]  /*e50c0*/  @!UPT UIADD3 URZ, URZ, URZ, URZ ;  /* 0x0000003f3f3ff290 */ /* 0x000fe4000fffe03f */
[----:B------:R-:W-:Y:S01]  /*e50d0*/  IMAD.MOV.U32 R182, RZ, RZ, R23 ;  /* 0x000000ffffb67224 */ /* 0x000fe200078e0017 */
[----:B------:R-:W-:Y:S01]  /*e50e0*/  MOV R183, R22 ;  /* 0x0000001600b77202 */ /* 0x000fe20000000f00 */
[----:B------:R-:W-:Y:S02]  /*e50f0*/  IMAD.MOV.U32 R194, RZ, RZ, R21 ;  /* 0x000000ffffc27224 */ /* 0x000fe400078e0015 */
[----:B------:R-:W-:Y:S01]  /*e5100*/  IMAD.MOV.U32 R195, RZ, RZ, R20 ;  /* 0x000000ffffc37224 */ /* 0x000fe200078e0014 */
[----:B------:R-:W-:Y:S01]  /*e5110*/  STL [R1+0x5e44], R182 ;  /* 0x005e44b601007387 */ /* 0x000fe20000100800 */
[----:B---3--:R-:W-:Y:S03]  /*e5120*/  HMMA.1688.F32.TF32 R20, R240, R192, R248 ;  /* 0x000000c0f014723c */ /* 0x008fe600000810f8 */
[----:B------:R-:W-:Y:S04]  /*e5130*/  STL [R1+0x5e40], R183 ;  /* 0x005e40b701007387 */ /* 0x000fe80000100800 */
[----:B------:R-:W-:Y:S01]  /*e5140*/  STL [R1+0x5e3c], R194 ;  /* 0x005e3cc201007387 */ /* 0x000fe20000100800 */
[----:B------:R-:W-:-:S03]  /*e5150*/  IMAD.MOV.U32 R248, RZ, RZ, R189 ;  /* 0x000000fffff87224 */ /* 0x000fc600078e00bd */
[----:B------:R2:W-:Y:S04]  /*e5160*/  STL [R1+0x5e38], R195 ;  /* 0x005e38c301007387 */ /* 0x0005e80000100800 */
[----:B------:R-:W3:Y:S01]  /*e5170*/  LDL.LU R189, [R1+0x6164] ;  /* 0x0061640001bd7983 */ /* 0x000ee20000300800 */
[----:B------:R-:W-:Y:S02]  /*e5180*/  IMAD.MOV.U32 R106, RZ, RZ, R167 ;  /* 0x000000ffff6a7224 */ /* 0x000fe400078e00a7 */
[----:B------:R-:W-:Y:S01]  /*e5190*/  IMAD.MOV.U32 R107, RZ, RZ, R166 ;  /* 0x000000ffff6b7224 */ /* 0x000fe200078e00a6 */
[----:B------:R-:W-:Y:S01]  /*e51a0*/  MOV R105, R170 ;  /* 0x000000aa00697202 */ /* 0x000fe20000000f00 */
[----:B------:R-:W-:Y:S01]  /*e51b0*/  IMAD.MOV.U32 R104, RZ, RZ, R171 ;  /* 0x000000ffff687224 */ /* 0x000fe200078e00ab */
[----:B------:R-:W2:Y:S03]  /*e51c0*/  LDL.LU R249, [R1+0x574] ;  /* 0x0005740001f97983 */ /* 0x000ea60000300800 */
[----:B------:R-:W-:Y:S01]  /*e51d0*/  MOV R167, R23 ;  /* 0x0000001700a77202 */ /* 0x000fe20000000f00 */
[----:B------:R-:W-:Y:S01]  /*e51e0*/  IMAD.MOV.U32 R166, RZ, RZ, R22 ;  /* 0x000000ffffa67224 */ /* 0x000fe200078e0016 */
[----:B------:R-:W-:Y:S01]  /*e51f0*/  MOV R170, R20 ;  /* 0x0000001400aa7202 */ /* 0x000fe20000000f00 */
[----:B------:R-:W-:Y:S01]  /*e5200*/  IMAD.MOV.U32 R171, RZ, RZ, R21 ;  /* 0x000000ffffab7224 */ /* 0x000fe200078e0015 */
[----:B------:R-:W2:Y:S01]  /*e5210*/  LDL.LU R250, [R1+0x578] ;  /* 0x0005780001fa7983 */ /* 0x000ea20000300800 */
[----:B------:R-:W-:-:S03]  /*e5220*/  IMAD.MOV.U32 R251, RZ, RZ, R184 ;  /* 0x000000fffffb7224 */ /* 0x000fc600078e00b8 */
[----:B------:R-:W2:Y:S04]  /*e5230*/  LDL.LU R184, [R1+0x6160] ;  /* 0x0061600001b87983 */ /* 0x000ea80000300800 */
[----:B------:R-:W-:Y:S04]  /*e5240*/  STL [R1+0x5e54], R167 ;  /* 0x005e54a701007387 */ /* 0x000fe80000100800 */
[----:B------:R-:W-:Y:S04]  /*e5250*/  STL [R1+0x5e50], R166 ;  /* 0x005e50a601007387 */ /* 0x000fe80000100800 */
[----:B------:R1:W-:Y:S04]  /*e5260*/  STL [R1+0x5e4c], R171 ;  /* 0x005e4cab01007387 */ /* 0x0003e80000100800 */
[----:B------:R1:W-:Y:S01]  /*e5270*/  STL [R1+0x5e48], R170 ;  /* 0x005e48aa01007387 */ /* 0x0003e20000100800 */
[----:B---3--:R-:W-:Y:S07]  /*e5280*/  HMMA.1688.F32.TF32 R20, R240, R188, R244 ;  /* 0x000000bcf014723c */ /* 0x008fee00000810f4 */
[----:B------:R-:W-:-:S02]  /*e5290*/  IMAD.MOV.U32 R244, RZ, RZ, R185 ;  /* 0x000000fffff47224 */ /* 0x000fc400078e00b9 */
[----:B------:R-:W2:Y:S01]  /*e52a0*/  LDL.LU R185, [R1+0x615c] ;  /* 0x00615c0001b97983 */ /* 0x000ea20000300800 */
[----:B------:R-:W-:-:S03]  /*e52b0*/  IMAD.MOV.U32 R247, RZ, RZ, R180 ;  /* 0x000000fffff77224 */ /* 0x000fc600078e00b4 */
[----:B------:R-:W3:Y:S04]  /*e52c0*/  LDL.LU R245, [R1+0x564] ;  /* 0x0005640001f57983 */ /* 0x000ee80000300800 */
[----:B------:R-:W3:Y:S04]  /*e52d0*/  LDL.LU R246, [R1+0x568] ;  /* 0x0005680001f67983 */ /* 0x000ee80000300800 */
[----:B------:R-:W3:Y:S03]  /*e52e0*/  LDL.LU R180, [R1+0x6158] ;  /* 0x0061580001b47983 */ /* 0x000ee60000300800 */
[----:B------:R-:W-:Y:S01]  /*e52f0*/  MOV R190, R23 ;  /* 0x0000001700be7202 */ /* 0x000fe20000000f00 */
[----:B------:R-:W-:Y:S01]  /*e5300*/  IMAD.MOV.U32 R191, RZ, RZ, R22 ;  /* 0x000000ffffbf7224 */ /* 0x000fe200078e0016 */
[----:B------:R-:W-:Y:S01]  /*e5310*/  MOV R179, R20 ;  /* 0x0000001400b37202 */ /* 0x000fe20000000f00 */
[----:B----4-:R-:W-:-:S02]  /*e5320*/  IMAD.MOV.U32 R178, RZ, RZ, R21 ;  /* 0x000000ffffb27224 */ /* 0x010fc400078e0015 */
[----:B------:R-:W-:Y:S04]  /*e5330*/  STL [R1+0x5e64], R190 ;  /* 0x005e64be01007387 */ /* 0x000fe80000100800 */
[----:B------:R-:W-:Y:S04]  /*e5340*/  STL [R1+0x5e60], R191 ;  /* 0x005e60bf01007387 */ /* 0x000fe80000100800 */
[----:B------:R4:W-:Y:S04]  /*e5350*/  STL [R1+0x5e5c], R178 ;  /* 0x005e5cb201007387 */ /* 0x0009e80000100800 */
[----:B------:R1:W-:Y:S01]  /*e5360*/  STL [R1+0x5e58], R179 ;  /* 0x005e58b301007387 */ /* 0x0003e20000100800 */
[----:B--2---:R-:W-:Y:S07]  /*e5370*/  HMMA.1688.F32.TF32 R20, R240, R184, R104 ;  /* 0x000000b8f014723c */ /* 0x004fee0000081068 */
[----:B------:R-:W-:-:S02]  /*e5380*/  IMAD.MOV.U32 R104, RZ, RZ, R181 ;  /* 0x000000ffff687224 */ /* 0x000fc400078e00b5 */
[----:B------:R-:W3:Y:S01]  /*e5390*/  LDL.LU R181, [R1+0x6154] ;  /* 0x0061540001b57983 */ /* 0x000ee20000300800 */
[----:B------:R-:W-:Y:S01]  /*e53a0*/  IMAD.MOV.U32 R105, RZ, RZ, R176 ;  /* 0x000000ffff697224 */ /* 0x000fe200078e00b0 */
[----:B------:R-:W-:Y:S02]  /*e53b0*/  MOV R106, R177 ;  /* 0x000000b1006a7202 */ /* 0x000fe40000000f00 */
[----:B------:R-:W2:Y:S04]  /*e53c0*/  LDL.LU R176, [R1+0x6150] ;  /* 0x0061500001b07983 */ /* 0x000ea80000300800 */
[----:B------:R-:W2:Y:S07]  /*e53d0*/  LDL.LU R177, [R1+0x614c] ;  /* 0x00614c0001b17983 */ /* 0x000eae0000300800 */
[----:B------:R-:W-:Y:S01]  /*e53e0*/  MOV R203, R20 ;  /* 0x0000001400cb7202 */ /* 0x000fe20000000f00 */
[----:B------:R-:W-:Y:S01]  /*e53f0*/  IMAD.MOV.U32 R202, RZ, RZ, R21 ;  /* 0x000000ffffca7224 */ /* 0x000fe200078e0015 */
[----:B------:R-:W-:Y:S01]  /*e5400*/  MOV R174, R23 ;  /* 0x0000001700ae7202 */ /* 0x000fe20000000f00 */
[----:B------:R-:W-:-:S02]  /*e5410*/  IMAD.MOV.U32 R175, RZ, RZ, R22 ;  /* 0x000000ffffaf7224 */ /* 0x000fc400078e0016 */
[----:B------:R-:W-:Y:S02]  /*e5420*/  IMAD.MOV.U32 R107, RZ, RZ, R172 ;  /* 0x000000ffff6b7224 */ /* 0x000fe400078e00ac */
[----:B------:R-:W2:Y:S04]  /*e5430*/  LDL.LU R172, [R1+0x6148] ;  /* 0x0061480001ac7983 */ /* 0x000ea80000300800 */
[----:B------:R-:W-:Y:S04]  /*e5440*/  STL [R1+0x5e74], R174 ;  /* 0x005e74ae01007387 */ /* 0x000fe80000100800 */
[----:B------:R-:W-:Y:S04]  /*e5450*/  STL [R1+0x5e70], R175 ;  /* 0x005e70af01007387 */ /* 0x000fe80000100800 */
[----:B------:R-:W-:Y:S04]  /*e5460*/  STL [R1+0x5e6c], R202 ;  /* 0x005e6cca01007387 */ /* 0x000fe80000100800 */
[----:B------:R1:W-:Y:S01]  /*e5470*/  STL [R1+0x5e68], R203 ;  /* 0x005e68cb01007387 */ /* 0x0003e20000100800 */
[C---:B---3--:R-:W-:Y:S11]  /*e5480*/  HMMA.1688.F32.TF32 R20, R240.reuse, R180, R248 ;  /* 0x000000b4f014723c */ /* 0x048ff600000810f8 */
[----:B------:R-:W-:Y:S11]  /*e5490*/  @!UPT UIADD3 URZ, URZ, URZ, URZ ;  /* 0x0000003f3f3ff290 */ /* 0x000ff6000fffe03f */
[----:B------:R-:W-:Y:S02]  /*e54a0*/  @!UPT UIADD3 URZ, URZ, URZ, URZ ;  /* 0x0000003f3f3ff290 */ /* 0x000fe4000fffe03f */
[----:B------:R-:W-:Y:S01]  /*e54b0*/  IMAD.MOV.U32 R198, RZ, RZ, R23 ;  /* 0x000000ffffc67224 */ /* 0x000fe200078e0017 */
[----:B-1----:R-:W-:Y:S01]  /*e54c0*/  MOV R187, R21 ;  /* 0x0000001500bb7202 */ /* 0x002fe20000000f00 */
[----:B------:R-:W-:Y:S02]  /*e54d0*/  IMAD.MOV.U32 R199, RZ, RZ, R22 ;  /* 0x000000ffffc77224 */ /* 0x000fe400078e0016 */
[----:B------:R-:W-:Y:S01]  /*e54e0*/  IMAD.MOV.U32 R186, RZ, RZ, R20 ;  /* 0x000000ffffba7224 */ /* 0x000fe200078e0014 */
[----:B------:R-:W-:Y:S01]  /*e54f0*/  STL [R1+0x5e84], R198 ;  /* 0x005e84c601007387 */ /* 0x000fe20000100800 */
[----:B--2---:R-:W-:Y:S03]  /*e5500*/  HMMA.1688.F32.TF32 R20, R240, R176, R244 ;  /* 0x000000b0f014723c */ /* 0x004fe600000810f4 */
[----:B------:R-:W-:Y:S04]  /*e5510*/  STL [R1+0x5e80], R199 ;  /* 0x005e80c701007387 */ /* 0x000fe80000100800 */
[----:B------:R1:W-:Y:S01]  /*e5520*/  STL [R1+0x5e7c], R187 ;  /* 0x005e7cbb01007387 */ /* 0x0003e20000100800 */
[----:B------:R-:W-:-:S03]  /*e5530*/  IMAD.MOV.U32 R244, RZ, RZ, R173 ;  /* 0x000000fffff47224 */ /* 0x000fc600078e00ad */
[----:B------:R2:W-:Y:S04]  /*e5540*/  STL [R1+0x5e78], R186 ;  /* 0x005e78ba01007387 */ /* 0x0005e80000100800 */
[----:B------:R-:W3:Y:S01]  /*e5550*/  LDL.LU R173, [R1+0x6144] ;  /* 0x0061440001ad7983 */ /* 0x000ee20000300800 */
[----:B------:R-:W-:Y:S01]  /*e5560*/  IMAD.MOV.U32 R250, RZ, RZ, R159 ;  /* 0x000000fffffa7224 */ /* 0x000fe200078e009f */
[----:B------:R-:W-:Y:S01]  /*e5570*/  MOV R251, R158 ;  /* 0x0000009e00fb7202 */ /* 0x000fe20000000f00 */
[----:B------:R-:W-:Y:S01]  /*e5580*/  IMAD.MOV.U32 R249, RZ, RZ, R162 ;  /* 0x000000fffff97224 */ /* 0x000fe200078e00a2 */
[----:B------:R-:W-:Y:S01]  /*e5590*/  MOV R248, R163 ;  /* 0x000000a300f87202 */ /* 0x000fe20000000f00 */
[----:B------:R-:W2:Y:S01]  /*e55a0*/  LDL.LU R245, [R1+0x534] ;  /* 0x0005340001f57983 */ /* 0x000ea20000300800 */
[----:B------:R-:W-:-:S03]  /*e55b0*/  MOV R247, R168 ;  /* 0x000000a800f77202 */ /* 0x000fc60000000f00 */
        /* <DEDUP_REMOVED lines=8> */
[----:B------:R-:W-:Y:S04]  /*e5640*/  STL [R1+0x5e8c], R163 ;  /* 0x005e8ca301007387 */ /* 0x000fe80000100800 */
[----:B------:R1:W-:Y:S01]  /*e5650*/  STL [R1+0x5e88], R162 ;  /* 0x005e88a201007387 */ /* 0x0003e20000100800 */
[----:B---3--:R-:W-:Y:S07]  /*e5660*/  HMMA.1688.F32.TF32 R20, R240, R172, R104 ;  /* 0x000000acf014723c */ /* 0x008fee0000081068 */
[----:B------:R-:W-:-:S02]  /*e5670*/  IMAD.MOV.U32 R104, RZ, RZ, R169 ;  /* 0x000000ffff687224 */ /* 0x000fc400078e00a9 */
[----:B------:R-:W2:Y:S01]  /*e5680*/  LDL.LU R169, [R1+0x613c] ;  /* 0x00613c0001a97983 */ /* 0x000ea20000300800 */
[----:B------:R-:W-:-:S03]  /*e5690*/  MOV R107, R164 ;  /* 0x000000a4006b7202 */ /* 0x000fc60000000f00 */
[----:B------:R-:W3:Y:S04]  /*e56a0*/  LDL.LU R105, [R1+0x524] ;  /* 0x0005240001697983 */ /* 0x000ee80000300800 */
[----:B------:R-:W3:Y:S04]  /*e56b0*/  LDL.LU R106, [R1+0x528] ;  /* 0x00052800016a7983 */ /* 0x000ee80000300800 */
[----:B------:R-:W3:Y:S03]  /*e56c0*/  LDL.LU R164, [R1+0x6138] ;  /* 0x0061380001a47983 */ /* 0x000ee60000300800 */
        /* <DEDUP_REMOVED lines=8> */
[----:B--2---:R-:W-:Y:S07]  /*e5750*/  HMMA.1688.F32.TF32 R20, R240, R168, R248 ;  /* 0x000000a8f014723c */ /* 0x004fee00000810f8 */
[----:B------:R-:W-:-:S02]  /*e5760*/  IMAD.MOV.U32 R248, RZ, RZ, R165 ;  /* 0x000000fffff87224 */ /* 0x000fc400078e00a5 */
[----:B------:R-:W3:Y:S01]  /*e5770*/  LDL.LU R165, [R1+0x6134] ;  /* 0x0061340001a57983 */ /* 0x000ee20000300800 */
[----:B------:R-:W-:Y:S01]  /*e5780*/  MOV R249, R160 ;  /* 0x000000a000f97202 */ /* 0x000fe20000000f00 */
[----:B------:R-:W-:Y:S02]  /*e5790*/  IMAD.MOV.U32 R250, RZ, RZ, R161 ;  /* 0x000000fffffa7224 */ /* 0x000fe400078e00a1 */
[----:B------:R-:W2:Y:S04]  /*e57a0*/  LDL.LU R160, [R1+0x6130] ;  /* 0x0061300001a07983 */ /* 0x000ea80000300800 */
[----:B------:R-:W2:Y:S07]  /*e57b0*/  LDL.LU R161, [R1+0x612c] ;  /* 0x00612c0001a17983 */ /* 0x000eae0000300800 */
[----:B------:R-:W-:Y:S01]  /*e57c0*/  IMAD.MOV.U32 R171, RZ, RZ, R20 ;  /* 0x000000ffffab7224 */ /* 0x000fe200078e0014 */
[----:B------:R-:W-:Y:S01]  /*e57d0*/  MOV R182, R22 ;  /* 0x0000001600b67202 */ /* 0x000fe20000000f00 */
[----:B------:R-:W-:-:S02]  /*e57e0*/  IMAD.MOV.U32 R170, RZ, RZ, R21 ;  /* 0x000000ffffaa7224 */ /* 0x000fc400078e0015 */
[----:B------:R-:W-:Y:S02]  /*e57f0*/  IMAD.MOV.U32 R183, RZ, RZ, R23 ;  /* 0x000000ffffb77224 */ /* 0x000fe400078e0017 */
[----:B------:R-:W-:Y:S02]  /*e5800*/  IMAD.MOV.U32 R251, RZ, RZ, R156 ;  /* 0x000000fffffb7224 */ /* 0x000fe400078e009c */
[----:B------:R-:W2:Y:S04]  /*e5810*/  LDL.LU R156, [R1+0x6128] ;  /* 0x00612800019c7983 */ /* 0x000ea80000300800 */
[----:B------:R-:W-:Y:S04]  /*e5820*/  STL [R1+0x5eb4], R183 ;  /* 0x005eb4b701007387 */ /* 0x000fe80000100800 */
[----:B------:R-:W-:Y:S04]  /*e5830*/  STL [R1+0x5eb0], R182 ;  /* 0x005eb0b601007387 */ /* 0x000fe80000100800 */
[----:B------:R1:W-:Y:S04]  /*e5840*/  STL [R1+0x5eac], R170 ;  /* 0x005eacaa01007387 */ /* 0x0003e80000100800 */
[----:B------:R1:W-:Y:S01]  /*e5850*/  STL [R1+0x5ea8], R171 ;  /* 0x005ea8ab01007387 */ /* 0x0003e20000100800 */
[----:B------:R-:W-:Y:S01]  /*e5860*/  MOV R92, R157 ;  /* 0x0000009d005c7202 */ /* 0x000fe20000000f00 */
[C---:B---3--:R-:W-:Y:S11]  /*e5870*/  HMMA.1688.F32.TF32 R20, R240.reuse, R164, R244 ;  /* 0x000000a4f014723c */ /* 0x048ff600000810f4 */
[----:B------:R-:W-:Y:S11]  /*e5880*/  @!UPT UIADD3 URZ, URZ, URZ, URZ ;  /* 0x0000003f3f3ff290 */ /* 0x000ff6000fffe03f */
[----:B------:R-:W-:Y:S02]  /*e5890*/  @!UPT UIADD3 URZ, URZ, URZ, URZ ;  /* 0x0000003f3f3ff290 */ /* 0x000fe4000fffe03f */
[----:B------:R-:W-:Y:S01]  /*e58a0*/  MOV R166, R23 ;  /* 0x0000001700a67202 */ /* 0x000fe20000000f00 */
[----:B------:R-:W-:Y:S01]  /*e58b0*/  IMAD.MOV.U32 R167, RZ, RZ, R22 ;  /* 0x000000ffffa77224 */ /* 0x000fe200078e0016 */
[----:B----4-:R-:W-:Y:S01]  /*e58c0*/  MOV R178, R20 ;  /* 0x0000001400b27202 */ /* 0x010fe20000000f00 */
[----:B------:R-:W-:Y:S02]  /*e58d0*/  IMAD.MOV.U32 R179, RZ, RZ, R21 ;  /* 0x000000ffffb37224 */ /* 0x000fe400078e0015 */
[----:B------:R-:W-:Y:S04]  /*e58e0*/  STL [R1+0x5ec4], R166 ;  /* 0x005ec4a601007387 */ /* 0x000fe80000100800 */
[----:B------:R-:W-:Y:S04]  /*e58f0*/  STL [R1+0x5ec0], R167 ;  /* 0x005ec0a701007387 */ /* 0x000fe80000100800 */
[----:B------:R3:W-:Y:S04]  /*e5900*/  STL [R1+0x5ebc], R179 ;  /* 0x005ebcb301007387 */ /* 0x0007e80000100800 */
[----:B------:R4:W-:Y:S04]  /*e5910*/  STL [R1+0x5eb8], R178 ;  /* 0x005eb8b201007387 */ /* 0x0009e80000100800 */
[----:B------:R-:W3:Y:S01]  /*e5920*/  LDL.LU R157, [R1+0x6124] ;  /* 0x00612400019d7983 */ /* 0x000ee20000300800 */
[----:B--2---:R-:W-:Y:S01]  /*e5930*/  HMMA.1688.F32.TF32 R20, R240, R160, R104 ;  /* 0x000000a0f014723c */ /* 0x004fe20000081068 */
[----:B------:R-:W-:Y:S01]  /*e5940*/  IMAD.MOV.U32 R244, RZ, RZ, R155 ;  /* 0x000000fffff47224 */ /* 0x000fe200078e009b */
[----:B------:R-:W-:Y:S01]  /*e5950*/  MOV R246, R151 ;  /* 0x0000009700f67202 */ /* 0x000fe20000000f00 */
[----:B------:R-:W-:Y:S01]  /*e5960*/  IMAD.MOV.U32 R245, RZ, RZ, R154 ;  /* 0x000000fffff57224 */ /* 0x000fe200078e009a */
[----:B------:R-:W2:Y:S01]  /*e5970*/  LDL.LU R93, [R1+0x4f4] ;  /* 0x0004f400015d7983 */ /* 0x000ea20000300800 */
[----:B------:R-:W-:-:S02]  /*e5980*/  IMAD.MOV.U32 R247, RZ, RZ, R150 ;  /* 0x000000fffff77224 */ /* 0x000fc400078e0096 */
[----:B------:R-:W-:Y:S01]  /*e5990*/  IMAD.MOV.U32 R95, RZ, RZ, R152 ;  /* 0x000000ffff5f7224 */ /* 0x000fe200078e0098 */
[----:B------:R-:W2:Y:S04]  /*e59a0*/  LDL.LU R94, [R1+0x4f8] ;  /* 0x0004f800015e7983 */ /* 0x000ea80000300800 */
[----:B------:R-:W2:Y:S11]  /*e59b0*/  LDL.LU R152, [R1+0x6120] ;  /* 0x0061200001987983 */ /* 0x000eb60000300800 */
[----:B------:R-:W-:Y:S01]  /*e59c0*/  @!UPT UIADD3 URZ, URZ, URZ, URZ ;  /* 0x0000003f3f3ff290 */ /* 0x000fe2000fffe03f */
[----:B------:R-:W-:Y:S01]  /*e59d0*/  IMAD.MOV.U32 R154, RZ, RZ, R20 ;  /* 0x000000ffff9a7224 */ /* 0x000fe200078e0014 */
[----:B------:R-:W-:Y:S01]  /*e59e0*/  MOV R155, R21 ;  /* 0x00000015009b7202 */ /* 0x000fe20000000f00 */
[----:B------:R-:W-:Y:S02]  /*e59f0*/  IMAD.MOV.U32 R150, RZ, RZ, R22 ;  /* 0x000000ffff967224 */ /* 0x000fe400078e0016 */
[----:B------:R-:W-:-:S05]  /*e5a00*/  IMAD.MOV.U32 R151, RZ, RZ, R23 ;  /* 0x000000ffff977224 */ /* 0x000fca00078e0017 */
[----:B------:R-:W-:Y:S04]  /*e5a10*/  STL [R1+0x5ed4], R151 ;  /* 0x005ed49701007387 */ /* 0x000fe80000100800 */
[----:B------:R-:W-:Y:S04]  /*e5a20*/  STL [R1+0x5ed0], R150 ;  /* 0x005ed09601007387 */ /* 0x000fe80000100800 */
[----:B------:R1:W-:Y:S04]  /*e5a30*/  STL [R1+0x5ecc], R155 ;  /* 0x005ecc9b01007387 */ /* 0x0003e80000100800 */
[----:B------:R1:W-:Y:S01]  /*e5a40*/  STL [R1+0x5ec8], R154 ;  /* 0x005ec89a01007387 */ /* 0x0003e20000100800 */
[----:B------:R-:W-:Y:S01]  /*e5a50*/  MOV R104, R149 ;  /* 0x0000009500687202 */ /* 0x000fe20000000f00 */
[----:B------:R-:W-:-:S02]  /*e5a60*/  IMAD.MOV.U32 R105, RZ, RZ, R144 ;  /* 0x000000ffff697224 */ /* 0x000fc400078e0090 */
[----:B------:R-:W-:Y:S01]  /*e5a70*/  IMAD.MOV.U32 R106, RZ, RZ, R145 ;  /* 0x000000ffff6a7224 */ /* 0x000fe200078e0091 */
[----:B---3--:R-:W-:Y:S07]  /*e5a80*/  HMMA.1688.F32.TF32 R20, R240, R156, R248 ;  /* 0x0000009cf014723c */ /* 0x008fee00000810f8 */
[----:B------:R-:W-:Y:S02]  /*e5a90*/  MOV R248, R153 ;  /* 0x0000009900f87202 */ /* 0x000fe40000000f00 */
[----:B------:R-:W2:Y:S01]  /*e5aa0*/  LDL.LU R153, [R1+0x611c] ;  /* 0x00611c0001997983 */ /* 0x000ea20000300800 */
[----:B------:R-:W-:-:S03]  /*e5ab0*/  IMAD.MOV.U32 R251, RZ, RZ, R148 ;  /* 0x000000fffffb7224 */ /* 0x000fc600078e0094 */
        /* <DEDUP_REMOVED lines=12> */
[----:B------:R-:W4:Y:S04]  /*e5b80*/  LDL.LU R144, [R1+0x6110] ;  /* 0x0061100001907983 */ /* 0x000f280000300800 */
[----:B------:R-:W4:Y:S01]  /*e5b90*/  LDL.LU R145, [R1+0x610c] ;  /* 0x00610c0001917983 */ /* 0x000f220000300800 */
[----:B------:R-:W-:-:S03]  /*e5ba0*/  MOV R107, R140 ;  /* 0x0000008c006b7202 */ /* 0x000fc60000000f00 */
[----:B------:R-:W4:Y:S01]  /*e5bb0*/  LDL.LU R140, [R1+0x6108] ;  /* 0x00610800018c7983 */ /* 0x000f220000300800 */
[C---:B--2---:R-:W-:Y:S11]  /*e5bc0*/  HMMA.1688.F32.TF32 R20, R240.reuse, R152, R244 ;  /* 0x00000098f014723c */ /* 0x044ff600000810f4 */
[----:B------:R-:W-:Y:S11]  /*e5bd0*/  @!UPT UIADD3 URZ, URZ, URZ, URZ ;  /* 0x0000003f3f3ff290 */ /* 0x000ff6000fffe03f */
[----:B------:R-:W-:Y:S02]  /*e5be0*/  @!UPT UIADD3 URZ, URZ, URZ, URZ ;  /* 0x0000003f3f3ff290 */ /* 0x000fe4000fffe03f */
[----:B-1----:R-:W-:Y:S01]  /*e5bf0*/  IMAD.MOV.U32 R187, RZ, RZ, R20 ;  /* 0x000000ffffbb7224 */ /* 0x002fe200078e0014 */
[----:B------:R-:W-:Y:S01]  /*e5c00*/  MOV R186, R21 ;  /* 0x0000001500ba7202 */ /* 0x000fe20000000f00 */
[----:B------:R-:W-:Y:S02]  /*e5c10*/  IMAD.MOV.U32 R174, RZ, RZ, R22 ;  /* 0x000000ffffae7224 */ /* 0x000fe400078e0016 */
        /* <DEDUP_REMOVED lines=10> */
[----:B------:R-:W-:Y:S01]  /*e5cc0*/  STL [R1+0x5f04], R199 ;  /* 0x005f04c701007387 */ /* 0x000fe20000100800 */
[----:B----4-:R-:W-:Y:S03]  /*e5cd0*/  HMMA.1688.F32.TF32 R20, R240, R144, R248 ;  /* 0x00000090f014723c */ /* 0x010fe600000810f8 */
[----:B------:R-:W-:Y:S04]  /*e5ce0*/  STL [R1+0x5f00], R198 ;  /* 0x005f00c601007387 */ /* 0x000fe80000100800 */
[----:B------:R3:W-:Y:S01]  /*e5cf0*/  STL [R1+0x5efc], R162 ;  /* 0x005efca201007387 */ /* 0x0007e20000100800 */
[----:B------:R-:W-:-:S03]  /*e5d00*/  IMAD.MOV.U32 R248, RZ, RZ, R141 ;  /* 0x000000fffff87224 */ /* 0x000fc600078e008d */
[----:B------:R4:W-:Y:S04]  /*e5d10*/  STL [R1+0x5ef8], R163 ;  /* 0x005ef8a301007387 */ /* 0x0009e80000100800 */
[----:B------:R-:W2:Y:S01]  /*e5d20*/  LDL.LU R141, [R1+0x6104] ;  /* 0x00610400018d7983 */ /* 0x000ea20000300800 */
[----:B------:R-:W-:Y:S01]  /*e5d30*/  IMAD.MOV.U32 R244, RZ, RZ, R147 ;  /* 0x000000fffff47224 */ /* 0x000fe200078e0093 */
[----:B------:R-:W-:Y:S01]  /*e5d40*/  MOV R246, R143 ;  /* 0x0000008f00f67202 */ /* 0x000fe20000000f00 */
[----:B------:R-:W-:Y:S01]  /*e5d50*/  IMAD.MOV.U32 R245, RZ, RZ, R146 ;  /* 0x000000fffff57224 */ /* 0x000fe200078e0092 */
[----:B------:R-:W3:Y:S01]  /*e5d60*/  LDL.LU R249, [R1+0x4b4] ;  /* 0x0004b40001f97983 */ /* 0x000ee20000300800 */
[----:B------:R-:W-:-:S04]  /*e5d70*/  IMAD.MOV.U32 R247, RZ, RZ, R142 ;  /* 0x000000fffff77224 */ /* 0x000fc800078e008e */
[----:B------:R-:W-:Y:S01]  /*e5d80*/  MOV R146, R20 ;  /* 0x0000001400927202 */ /* 0x000fe20000000f00 */
[----:B------:R-:W-:Y:S01]  /*e5d90*/  IMAD.MOV.U32 R147, RZ, RZ, R21 ;  /* 0x000000ffff937224 */ /* 0x000fe200078e0015 */
[----:B------:R-:W-:Y:S01]  /*e5da0*/  MOV R143, R23 ;  /* 0x00000017008f7202 */ /* 0x000fe20000000f00 */
[----:B------:R-:W-:Y:S01]  /*e5db0*/  IMAD.MOV.U32 R142, RZ, RZ, R22 ;  /* 0x000000ffff8e7224 */ /* 0x000fe200078e0016 */
[----:B------:R-:W-:Y:S01]  /*e5dc0*/  MOV R251, R137 ;  /* 0x0000008900fb7202 */ /* 0x000fe20000000f00 */
[----:B------:R-:W-:Y:S02]  /*e5dd0*/  IMAD.MOV.U32 R250, RZ, RZ, R136 ;  /* 0x000000fffffa7224 */ /* 0x000fe400078e0088 */
[----:B------:R-:W3:Y:S04]  /*e5de0*/  LDL.LU R136, [R1+0x6100] ;  /* 0x0061000001887983 */ /* 0x000ee80000300800 */
[----:B------:R-:W3:Y:S04]  /*e5df0*/  LDL.LU R137, [R1+0x60fc] ;  /* 0x0060fc0001897983 */ /* 0x000ee80000300800 */
        /* <DEDUP_REMOVED lines=8> */
[----:B------:R-:W-:Y:S01]  /*e5e80*/  MOV R92, R132 ;  /* 0x00000084005c7202 */ /* 0x000fe20000000f00 */
[----:B------:R-:W-:Y:S01]  /*e5e90*/  IMAD.MOV.U32 R93, RZ, RZ, R133 ;  /* 0x000000ffff5d7224 */ /* 0x000fe200078e0085 */
[----:B------:R-:W-:Y:S01]  /*e5ea0*/  MOV R95, R129 ;  /* 0x00000081005f7202 */ /* 0x000fe20000000f00 */
[----:B------:R-:W-:Y:S01]  /*e5eb0*/  IMAD.MOV.U32 R94, RZ, RZ, R128 ;  /* 0x000000ffff5e7224 */ /* 0x000fe200078e0080 */
[----:B--2---:R-:W-:Y:S11]  /*e5ec0*/  HMMA.1688.F32.TF32 R20, R240, R140, R104 ;  /* 0x0000008cf014723c */ /* 0x004ff60000081068 */
[----:B------:R-:W-:Y:S11]  /*e5ed0*/  @!UPT UIADD3 URZ, URZ, URZ, URZ ;  /* 0x0000003f3f3ff290 */ /* 0x000ff6000fffe03f */
[----:B------:R-:W-:Y:S02]  /*e5ee0*/  @!UPT UIADD3 URZ, URZ, URZ, URZ ;  /* 0x0000003f3f3ff290 */ /* 0x000fe4000fffe03f */
[----:B------:R-:W-:Y:S02]  /*e5ef0*/  IMAD.MOV.U32 R194, RZ, RZ, R21 ;  /* 0x000000ffffc27224 */ /* 0x000fe400078e0015 */
[----:B------:R-:W-:-:S03]  /*e5f00*/  IMAD.MOV.U32 R195, RZ, RZ, R20 ;  /* 0x000000ffffc37224 */ /* 0x000fc600078e0014 */
[----:B------:R-:W-:Y:S04]  /*e5f10*/  STL [R1+0x5f1c], R194 ;  /* 0x005f1cc201007387 */ /* 0x000fe80000100800 */
[----:B------:R-:W-:Y:S04]  /*e5f20*/  STL [R1+0x5f18], R195 ;  /* 0x005f18c301007387 */ /* 0x000fe80000100800 */
[----:B------:R-:W2:Y:S04]  /*e5f30*/  LDL.LU R88, [R1+0x490] ;  /* 0x0004900001587983 */ /* 0x000ea80000300800 */
[----:B------:R-:W2:Y:S04]  /*e5f40*/  LDL.LU R89, [R1+0x494] ;  /* 0x0004940001597983 */ /* 0x000ea80000300800 */
[----:B------:R-:W2:Y:S04]  /*e5f50*/  LDL.LU R90, [R1+0x498] ;  /* 0x00049800015a7983 */ /* 0x000ea80000300800 */
[----:B------:R-:W2:Y:S04]  /*e5f60*/  LDL.LU R91, [R1+0x49c] ;  /* 0x00049c00015b7983 */ /* 0x000ea80000300800 */
[----:B------:R-:W2:Y:S04]  /*e5f70*/  LDL.LU R132, [R1+0x60f8] ;  /* 0x0060f80001847983 */ /* 0x000ea80000300800 */
[----:B------:R-:W2:Y:S04]  /*e5f80*/  LDL.LU R133, [R1+0x60f4] ;  /* 0x0060f40001857983 */ /* 0x000ea80000300800 */
[----:B------:R-:W4:Y:S04]  /*e5f90*/  LDL.LU R128, [R1+0x60f0] ;  /* 0x0060f00001807983 */ /* 0x000f280000300800 */
[----:B------:R-:W4:Y:S01]  /*e5fa0*/  LDL.LU R129, [R1+0x60ec] ;  /* 0x0060ec0001817983 */ /* 0x000f220000300800 */
[----:B------:R-:W-:-:S02]  /*e5fb0*/  IMAD.MOV.U32 R104, RZ, RZ, R124 ;  /* 0x000000ffff687224 */ /* 0x000fc400078e007c */
[----:B------:R-:W-:Y:S01]  /*e5fc0*/  IMAD.MOV.U32 R105, RZ, RZ, R125 ;  /* 0x000000ffff697224 */ /* 0x000fe200078e007d */
[----:B------:R-:W4:Y:S04]  /*e5fd0*/  LDL.LU R124, [R1+0x60e8] ;  /* 0x0060e800017c7983 */ /* 0x000f280000300800 */
[----:B------:R-:W4:Y:S01]  /*e5fe0*/  LDL.LU R125, [R1+0x60e4] ;  /* 0x0060e400017d7983 */ /* 0x000f220000300800 */
[----:B------:R-:W-:Y:S01]  /*e5ff0*/  MOV R106, R120 ;  /* 0x00000078006a7202 */ /* 0x000fe20000000f00 */
[----:B------:R-:W-:Y:S02]  /*e6000*/  IMAD.MOV.U32 R107, RZ, RZ, R121 ;  /* 0x000000ffff6b7224 */ /* 0x000fe400078e0079 */
[----:B------:R-:W4:Y:S04]  /*e6010*/  LDL.LU R120, [R1+0x60e0] ;  /* 0x0060e00001787983 */ /* 0x000f280000300800 */
[----:B------:R-:W4:Y:S04]  /*e6020*/  LDL.LU R121, [R1+0x60dc] ;  /* 0x0060dc0001797983 */ /* 0x000f280000300800 */
[----:B------:R-:W4:Y:S04]  /*e6030*/  LDL.LU R116, [R1+0x60d8] ;  /* 0x0060d80001747983 */ /* 0x000f280000300800 */
[----:B------:R-:W4:Y:S01]  /*e6040*/  LDL.LU R117, [R1+0x60d4] ;  /* 0x0060d40001757983 */ /* 0x000f220000300800 */
[----:B------:R-:W-:Y:S01]  /*e6050*/  MOV R159, R22 ;  /* 0x00000016009f7202 */ /* 0x000fe20000000f00 */
[----:B------:R-:W-:-:S02]  /*e6060*/  IMAD.MOV.U32 R158, RZ, RZ, R23 ;  /* 0x000000ffff9e7224 */ /* 0x000fc400078e0017 */
[C---:B---3--:R-:W-:Y:S11]  /*e6070*/  HMMA.1688.F32.TF32 R20, R240.reuse, R136, R244 ;  /* 0x00000088f014723c */ /* 0x048ff600000810f4 */
[----:B------:R-:W-:Y:S11]  /*e6080*/  @!UPT UIADD3 URZ, URZ, URZ, URZ ;  /* 0x0000003f3f3ff290 */ /* 0x000ff6000fffe03f */
[----:B------:R-:W-:Y:S02]  /*e6090*/  @!UPT UIADD3 URZ, URZ, URZ, URZ ;  /* 0x0000003f3f3ff290 */ /* 0x000fe4000fffe03f */
        /* <DEDUP_REMOVED lines=37> */
[----:B------:R-:W-:Y:S01]  /*e62f0*/  MOV R248, R131 ;  /* 0x0000008300f87202 */ /* 0x000fe20000000f00 */
[----:B------:R-:W-:Y:S01]  /*e6300*/  IMAD.MOV.U32 R249, RZ, RZ, R130 ;  /* 0x000000fffff97224 */ /* 0x000fe200078e0082 */
[----:B------:R-:W-:Y:S01]  /*e6310*/  MOV R251, R126 ;  /* 0x0000007e00fb7202 */ /* 0x000fe20000000f00 */
[----:B------:R-:W-:Y:S11]  /*e6320*/  IMAD.MOV.U32 R250, RZ, RZ, R127 ;  /* 0x000000fffffa7224 */ /* 0x000ff600078e007f */
[----:B------:R-:W-:Y:S09]  /*e6330*/  @!UPT UIADD3 URZ, URZ, URZ, URZ ;  /* 0x0000003f3f3ff290 */ /* 0x000ff2000fffe03f */
[----:B-1----:R-:W-:Y:S01]  /*e6340*/  IMAD.MOV.U32 R186, RZ, RZ, R20 ;  /* 0x000000ffffba7224 */ /* 0x002fe200078e0014 */
        /* <DEDUP_REMOVED lines=115> */
[----:B--2---:R-:W-:Y:S01]  /*e6a80*/  MOV R104, R123 ;  /* 0x0000007b00687202 */ /* 0x004fe20000000f00 */
[----:B----4-:R-:W-:Y:S01]  /*e6a90*/  IMAD.MOV.U32 R105, RZ, RZ, R122 ;  /* 0x000000ffff697224 */ /* 0x010fe200078e007a */
[----:B------:R-:W-:Y:S01]  /*e6aa0*/  MOV R107, R118 ;  /* 0x00000076006b7202 */ /* 0x000fe20000000f00 */
[----:B---3--:R-:W-:Y:S01]  /*e6ab0*/  IMAD.MOV.U32 R106, RZ, RZ, R119 ;  /* 0x000000ffff6a7224 */ /* 0x008fe200078e0077 */
        /* <DEDUP_REMOVED lines=9> */
[C---:B------:R-:W-:Y:S07]  /*e6b50*/  HMMA.1688.F32.TF32 R28, R4.reuse, R112, R28 ;  /* 0x00000070041c723c */ /* 0x040fee000008101c */
[----:B------:R-:W-:Y:S01]  /*e6b60*/  STL.64 [R1+0xe80], R236 ;  /* 0x000e80ec01007387 */ /* 0x000fe20000100a00 */
[C---:B------:R-:W-:Y:S03]  /*e6b70*/  HMMA.1688.F32.TF32 R24, R4.reuse, R208, R32 ;  /* 0x000000d00418723c */ /* 0x040fe60000081020 */
        /* <DEDUP_REMOVED lines=174> */
[----:B------:R-:W-:Y:S07]  /*e7660*/  HMMA.1688.F32.TF32 R4, R4, R116, R32 ;  /* 0x000000740404723c */ /* 0x000fee0000081020 */
[----:B------:R1:W-:Y:S04]  /*e7670*/  STL.64 [R1+0xbb0], R20 ;  /* 0x000bb01401007387 */ /* 0x0003e80000100a00 */
[----:B------:R-:W-:Y:S04]  /*e7680*/  STL.64 [R1+0xbb8], R22 ;  /* 0x000bb81601007387 */ /* 0x000fe80000100a00 */
[----:B-1----:R-:W2:Y:S04]  /*e7690*/  LDL.LU.64 R20, [R1+0x60b8] ;  /* 0x0060b80001147983 */ /* 0x002ea80000300a00 */
[----:B------:R1:W-:Y:S04]  /*e76a0*/  STL.64 [R1+0xb90], R24 ;  /* 0x000b901801007387 */ /* 0x0003e80000100a00 */
[----:B------:R-:W-:Y:S04]  /*e76b0*/  STL.64 [R1+0xb98], R26 ;  /* 0x000b981a01007387 */ /* 0x000fe80000100a00 */
[----:B-1----:R-:W3:Y:S04]  /*e76c0*/  LDL.LU.64 R24, [R1+0x60b0] ;  /* 0x0060b00001187983 */ /* 0x002ee80000300a00 */
[----:B------:R1:W-:Y:S04]  /*e76d0*/  STL.64 [R1+0xb70], R28 ;  /* 0x000b701c01007387 */ /* 0x0003e80000100a00 */
[----:B------:R-:W-:Y:S04]  /*e76e0*/  STL.64 [R1+0xb78], R30 ;  /* 0x000b781e01007387 */ /* 0x000fe80000100a00 */
[----:B-1----:R-:W4:Y:S04]  /*e76f0*/  LDL.LU.64 R28, [R1+0x60a8] ;  /* 0x0060a800011c7983 */ /* 0x002f280000300a00 */
[----:B------:R-:W2:Y:S04]  /*e7700*/  LDL.LU.64 R32, [R1+0x60a0] ;  /* 0x0060a00001207983 */ /* 0x000ea80000300a00 */
[----:B------:R1:W-:Y:S04]  /*e7710*/  STL.64 [R1+0xa40], R4 ;  /* 0x000a400401007387 */ /* 0x0003e80000100a00 */
[----:B------:R1:W-:Y:S04]  /*e7720*/  STL.64 [R1+0xa48], R6 ;  /* 0x000a480601007387 */ /* 0x0003e80000100a00 */
[----:B-1----:R-:W2:Y:S04]  /*e7730*/  LDL.LU R4, [R1+0x240] ;  /* 0x0002400001047983 */ /* 0x002ea80000300800 */
        /* <DEDUP_REMOVED lines=9> */
[----:B------:R-:W1:Y:S01]  /*e77d0*/  LDS R11, [R13+0x8e900] ;  /* 0x08e900000d0b7984 */ /* 0x000e620000000800 */
[----:B------:R-:W-:-:S03]  /*e77e0*/  IMAD.MOV.U32 R7, RZ, RZ, R40 ;  /* 0x000000ffff077224 */ /* 0x000fc600078e0028 */
[----:B------:R-:W-:Y:S04]  /*e77f0*/  LDS R40, [R41+0x8e180] ;  /* 0x08e1800029287984 */ /* 0x000fe80000000800 */
[----:B------:R-:W2:Y:S01]  /*e7800*/  LDS R41, [R13+0x8e180] ;  /* 0x08e180000d297984 */ /* 0x000ea20000000800 */
[C---:B-1----:R-:W-:Y:S08]  /*e7810*/  HMMA.1688.F32.TF32 R36, R8.reuse, R232, R36 ;  /* 0x000000e80824723c */ /* 0x042ff00000081024 */
[C---:B------:R-:W-:Y:S08]  /*e7820*/  HMMA.1688.F32.TF32 R44, R8.reuse, R228, R44 ;  /* 0x000000e4082c723c */ /* 0x040ff0000008102c */
[C---:B------:R-:W-:Y:S08]  /*e7830*/  HMMA.1688.F32.TF32 R48, R8.reuse, R224, R48 ;  /* 0x000000e00830723c */ /* 0x040ff00000081030 */
[C---:B------:R-:W-:Y:S08]  /*e7840*/  HMMA.1688.F32.TF32 R64, R8.reuse, R220, R64 ;  /* 0x000000dc0840723c */ /* 0x040ff00000081040 */
[C---:B------:R-:W-:Y:S01]  /*e7850*/  HMMA.1688.F32.TF32 R244, R8.reuse, R216, R244 ;  /* 0x000000d808f4723c */ /* 0x040fe200000810f4 */
[----:B------:R1:W-:Y:S07]  /*e7860*/  STL.64 [R1+0xa30], R36 ;  /* 0x000a302401007387 */ /* 0x0003ee0000100a00 */
[C---:B------:R-:W-:Y:S01]  /*e7870*/  HMMA.1688.F32.TF32 R248, R8.reuse, R212, R248 ;  /* 0x000000d408f8723c */ /* 0x040fe200000810f8 */
[----:B------:R-:W-:Y:S04]  /*e7880*/  STL.64 [R1+0xa38], R38 ;  /* 0x000a382601007387 */ /* 0x000fe80000100a00 */
[----:B-1----:R-:W3:Y:S04]  /*e7890*/  LDL.LU.64 R36, [R1+0x6098] ;  /* 0x0060980001247983 */ /* 0x002ee80000300a00 */
[----:B------:R-:W3:Y:S04]  /*e78a0*/  LDL.LU R13, [R1+0x6090] ;  /* 0x00609000010d7983 */ /* 0x000ee80000300800 */
[----:B------:R1:W-:Y:S04]  /*e78b0*/  STL.64 [R1+0xa10], R44 ;  /* 0x000a102c01007387 */ /* 0x0003e80000100a00 */
[----:B------:R-:W-:Y:S01]  /*e78c0*/  STL.64 [R1+0xa18], R46 ;  /* 0x000a182e01007387 */ /* 0x000fe20000100a00 */
[C---:B------:R-:W-:Y:S03]  /*e78d0*/  HMMA.1688.F32.TF32 R240, R8.reuse, R112, R240 ;  /* 0x0000007008f0723c */ /* 0x040fe600000810f0 */
[----:B------:R-:W-:Y:S04]  /*e78e0*/  LDS R47, [R2+0x8e800] ;  /* 0x08e80000022f7984 */ /* 0x000fe80000000800 */
[----:B-1----:R-:W3:Y:S04]  /*e78f0*/  LDL.LU.64 R44, [R1+0x6088] ;  /* 0x00608800012c7983 */ /* 0x002ee80000300a00 */
[----:B------:R1:W-:Y:S04]  /*e7900*/  STL.64 [R1+0x9e0], R48 ;  /* 0x0009e03001007387 */ /* 0x0003e80000100a00 */
[----:B------:R-:W-:Y:S01]  /*e7910*/  STL.64 [R1+0x9e8], R50 ;  /* 0x0009e83201007387 */ /* 0x000fe20000100a00 */
[C---:B------:R-:W-:Y:S03]  /*e7920*/  HMMA.1688.F32.TF32 R236, R8.reuse, R208, R236 ;  /* 0x000000d008ec723c */ /* 0x040fe600000810ec */
[----:B------:R-:W-:Y:S04]  /*e7930*/  LDS R51, [R2+0x8e880] ;  /* 0x08e8800002337984 */ /* 0x000fe80000000800 */
[----:B-1----:R-:W3:Y:S04]  /*e7940*/  LDL.LU.64 R48, [R1+0x6080] ;  /* 0x0060800001307983 */ /* 0x002ee80000300a00 */
[----:B------:R1:W-:Y:S04]  /*e7950*/  STL.64 [R1+0x9c0], R64 ;  /* 0x0009c04001007387 */ /* 0x0003e80000100a00 */
[----:B------:R-:W-:Y:S04]  /*e7960*/  STL.64 [R1+0x9c8], R66 ;  /* 0x0009c84201007387 */ /* 0x000fe80000100a00 */
[----:B-1----:R-:W3:Y:S04]  /*e7970*/  LDL.LU.64 R64, [R1+0x6078] ;  /* 0x0060780001407983 */ /* 0x002ee80000300a00 */
[----:B------:R1:W-:Y:S04]  /*e7980*/  STL.64 [R1+0x9a0], R244 ;  /* 0x0009a0f401007387 */ /* 0x0003e80000100a00 */
[----:B------:R-:W-:Y:S04]  /*e7990*/  STL.64 [R1+0x9a8], R246 ;  /* 0x0009a8f601007387 */ /* 0x000fe80000100a00 */
[----:B-1----:R-:W3:Y:S04]  /*e79a0*/  LDL.LU.64 R244, [R1+0x6070] ;  /* 0x0060700001f47983 */ /* 0x002ee80000300a00 */
[----:B------:R-:W3:Y:S04]  /*e79b0*/  LDL R67, [R1+0x1b08] ;  /* 0x001b080001437983 */ /* 0x000ee80000100800 */
[----:B------:R1:W-:Y:S04]  /*e79c0*/  STL.64 [R1+0x980], R248 ;  /* 0x000980f801007387 */ /* 0x0003e80000100a00 */
[----:B------:R-:W-:Y:S04]  /*e79d0*/  STL.64 [R1+0x988], R250 ;  /* 0x000988fa01007387 */ /* 0x000fe80000100a00 */
[----:B-1----:R-:W4:Y:S01]  /*e79e0*/  LDL.LU.64 R248, [R1+0x6068] ;  /* 0x0060680001f87983 */ /* 0x002f220000300a00 */
[C---:B------:R-:W-:Y:S08]  /*e79f0*/  HMMA.1688.F32.TF32 R56, R8.reuse, R200, R56 ;  /* 0x000000c80838723c */ /* 0x040ff00000081038 */
[C---:B--2---:R-:W-:Y:S11]  /*e7a00*/  HMMA.1688.F32.TF32 R4, R8.reuse, R108, R4 ;  /* 0x0000006c0804723c */ /* 0x044ff60000081004 */
[----:B------:R-:W-:Y:S11]  /*e7a10*/  @!UPT UIADD3 URZ, URZ, URZ, URZ ;  /* 0x0000003f3f3ff290 */ /* 0x000ff6000fffe03f */
[----:B------:R-:W-:Y:S01]  /*e7a20*/  @!UPT UIADD3 URZ, URZ, URZ, URZ ;  /* 0x0000003f3f3ff290 */ /* 0x000fe2000fffe03f */
[----:B------:R-:W-:Y:S04]  /*e7a30*/  STL.64 [R1+0x960], R4 ;  /* 0x0009600401007387 */ /* 0x000fe80000100a00 */
[----:B------:R1:W-:Y:S02]  /*e7a40*/  STL.64 [R1+0x968], R6 ;  /* 0x0009680601007387 */ /* 0x0003e40000100a00 */
[C---:B-1----:R-:W-:Y:S02]  /*e7a50*/  HMMA.1688.F32.TF32 R4, R8.reuse, R204, R52 ;  /* 0x000000cc0804723c */ /* 0x042fe40000081034 */
[----:B------:R-:W-:Y:S04]  /*e7a60*/  STL.64 [R1+0x940], R240 ;  /* 0x000940f001007387 */ /* 0x000fe80000100a00 */
[----:B------:R-:W-:Y:S04]  /*e7a70*/  STL.64 [R1+0x948], R242 ;  /* 0x000948f201007387 */ /* 0x000fe80000100a00 */
[----:B------:R-:W-:Y:S01]  /*e7a80*/  STL.64 [R1+0x920], R236 ;  /* 0x000920ec01007387 */ /* 0x000fe20000100a00 */
[C---:B------:R-:W-:Y:S03]  /*e7a90*/  HMMA.1688.F32.TF32 R52, R8.reuse, R196, R60 ;  /* 0x000000c40834723c */ /* 0x040fe6000008103c */
[----:B------:R-:W-:Y:S09]  /*e7aa0*/  STL.64 [R1+0x928], R238 ;  /* 0x000928ee01007387 */ /* 0x000ff20000100a00 */
        /* <DEDUP_REMOVED lines=26> */
[----:B---3--:R-:W-:Y:S04]  /*e7c50*/  LDS R46, [R67+0x8e800] ;  /* 0x08e80000432e7984 */ /* 0x008fe80000000800 */
[----:B------:R-:W-:Y:S01]  /*e7c60*/  LDS R50, [R67+0x8e880] ;  /* 0x08e8800043327984 */ /* 0x000fe20000000800 */
[C---:B--2---:R-:W-:Y:S03]  /*e7c70*/  HMMA.1688.F32.TF32 R52, R8.reuse, R160, R92 ;  /* 0x000000a00834723c */ /* 0x044fe6000008105c */
[----:B------:R-:W-:Y:S04]  /*e7c80*/  STL.64 [R1+0x810], R4 ;  /* 0x0008100401007387 */ /* 0x000fe80000100a00 */
[----:B------:R1:W-:Y:S02]  /*e7c90*/  STL.64 [R1+0x818], R6 ;  /* 0x0008180601007387 */ /* 0x0003e40000100a00 */
[C---:B-1----:R-:W-:Y:S06]  /*e7ca0*/  HMMA.1688.F32.TF32 R4, R8.reuse, R156, R104 ;  /* 0x0000009c0804723c */ /* 0x042fec0000081068 */
        /* <DEDUP_REMOVED lines=49> */
[C---:B----4-:R-:W-:Y:S01]  /*e7fc0*/  HMMA.1688.F32.TF32 R52, R8.reuse, R152, R80 ;  /* 0x000000980834723c */ /* 0x050fe20000081050 */
[----:B------:R-:W3:Y:S11]  /*e7fd0*/  LDL.LU R80, [R1+0xb30] ;  /* 0x000b300001507983 */ /* 0x000ef60000300800 */
[----:B------:R-:W-:Y:S11]  /*e7fe0*/  @!UPT UIADD3 URZ, URZ, URZ, URZ ;  /* 0x0000003f3f3ff290 */ /* 0x000ff6000fffe03f */
        /* <DEDUP_REMOVED lines=16> */
[----:B------:R-:W4:Y:S04]  /*e80f0*/  LDL.LU R92, [R1+0xb20] ;  /* 0x000b2000015c7983 */ /* 0x000f280000300800 */
[----:B------:R-:W4:Y:S04]  /*e8100*/  LDL.LU R93, [R1+0xb24] ;  /* 0x000b2400015d7983 */ /* 0x000f280000300800 */
[----:B------:R-:W4:Y:S04]  /*e8110*/  LDL.LU R94, [R1+0xb28] ;  /* 0x000b2800015e7983 */ /* 0x000f280000300800 */
[----:B------:R-:W4:Y:S04]  /*e8120*/  LDL.LU R95, [R1+0xb2c] ;  /* 0x000b2c00015f7983 */ /* 0x000f280000300800 */
[----:B------:R-:W4:Y:S04]  /*e8130*/  LDL.LU R104, [R1+0xb10] ;  /* 0x000b100001687983 */ /* 0x000f280000300800 */
[----:B------:R-:W-:Y:S04]  /*e8140*/  STL.64 [R1+0x7b0], R4 ;  /* 0x0007b00401007387 */ /* 0x000fe80000100a00 */
[----:B------:R2:W-:Y:S01]  /*e8150*/  STL.64 [R1+0x7b8], R6 ;  /* 0x0007b80601007387 */ /* 0x0005e20000100a00 */
[C---:B------:R-:W-:Y:S03]  /*e8160*/  HMMA.1688.F32.TF32 R52, R8.reuse, R132, R84 ;  /* 0x000000840834723c */ /* 0x040fe60000081054 */
[----:B------:R-:W4:Y:S04]  /*e8170*/  LDL.LU R105, [R1+0xb14] ;  /* 0x000b140001697983 */ /* 0x000f280000300800 */
[----:B------:R-:W4:Y:S01]  /*e8180*/  LDL.LU R106, [R1+0xb18] ;  /* 0x000b1800016a7983 */ /* 0x000f220000300800 */
[C---:B--2---:R-:W-:Y:S03]  /*e8190*/  HMMA.1688.F32.TF32 R4, R8.reuse, R140, R56 ;  /* 0x0000008c0804723c */ /* 0x044fe60000081038 */
[----:B------:R-:W2:Y:S05]  /*e81a0*/  LDL.LU R107, [R1+0xb1c] ;  /* 0x000b1c00016b7983 */ /* 0x000eaa0000300800 */
        /* <DEDUP_REMOVED lines=23> */
[----:B------:R-:W2:Y:S04]  /*e8320*/  LDL.LU R91, [R1+0xafc] ;  /* 0x000afc00015b7983 */ /* 0x000ea80000300800 */
[----:B------:R-:W2:Y:S04]  /*e8330*/  LDL.LU R96, [R1+0xb00] ;  /* 0x000b000001607983 */ /* 0x000ea80000300800 */
[----:B------:R-:W2:Y:S01]  /*e8340*/  LDL.LU R97, [R1+0xb04] ;  /* 0x000b040001617983 */ /* 0x000ea20000300800 */
[C---:B------:R-:W-:Y:S11]  /*e8350*/  HMMA.1688.F32.TF32 R244, R40.reuse, R232, R244 ;  /* 0x000000e828f4723c */ /* 0x040ff600000810f4 */
[----:B------:R-:W-:Y:S11]  /*e8360*/  @!UPT UIADD3 URZ, URZ, URZ, URZ ;  /* 0x0000003f3f3ff290 */ /* 0x000ff6000fffe03f */
[----:B------:R-:W-:Y:S01]  /*e8370*/  @!UPT UIADD3 URZ, URZ, URZ, URZ ;  /* 0x0000003f3f3ff290 */ /* 0x000fe2000fffe03f */
[----:B------:R-:W-:Y:S04]  /*e8380*/  STL.64 [R1+0x5c20], R246 ;  /* 0x005c20f601007387 */ /* 0x000fe80000100a00 */
[----:B------:R-:W-:Y:S01]  /*e8390*/  STL.64 [R1+0x5c18], R244 ;  /* 0x005c18f401007387 */ /* 0x000fe20000100a00 */
[----:B------:R-:W-:Y:S01]  /*e83a0*/  IMAD.MOV.U32 R98, RZ, RZ, R45 ;  /* 0x000000ffff627224 */ /* 0x000fe200078e002d */
[----:B------:R-:W-:Y:S02]  /*e83b0*/  MOV R99, R44 ;  /* 0x0000002c00637202 */ /* 0x000fe40000000f00 */
[----:B------:R-:W-:Y:S04]  /*e83c0*/  LDS R44, [R67+0x8e000] ;  /* 0x08e00000432c7984 */ /* 0x000fe80000000800 */
[----:B------:R-:W1:Y:S01]  /*e83d0*/  LDS R45, [R2+0x8e000] ;  /* 0x08e00000022d7984 */ /* 0x000e620000000800 */
[C---:B---3--:R-:W-:Y:S08]  /*e83e0*/  HMMA.1688.F32.TF32 R8, R40.reuse, R220, R80 ;  /* 0x000000dc2808723c */ /* 0x048ff00000081050 */
[C---:B----4-:R-:W-:Y:S08]  /*e83f0*/  HMMA.1688.F32.TF32 R4, R40.reuse, R228, R72 ;  /* 0x000000e42804723c */ /* 0x050ff00000081048 */
[C---:B------:R-:W-:Y:S11]  /*e8400*/  HMMA.1688.F32.TF32 R52, R40.reuse, R224, R76 ;  /* 0x000000e02834723c */ /* 0x040ff6000008104c */
[----:B------:R-:W-:Y:S04]  /*e8410*/  @!UPT UIADD3 URZ, URZ, URZ, URZ ;  /* 0x0000003f3f3ff290 */ /* 0x000fe8000fffe03f */
[----:B------:R-:W-:Y:S04]  /*e8420*/  STL.64 [R1+0x370], R4 ;  /* 0x0003700401007387 */ /* 0x000fe80000100a00 */
[----:B------:R3:W-:Y:S02]  /*e8430*/  STL.64 [R1+0x378], R6 ;  /* 0x0003780601007387 */ /* 0x0007e40000100a00 */
[C---:B---3--:R-:W-:Y:S02]  /*e8440*/  HMMA.1688.F32.TF32 R4, R40.reuse, R216, R92 ;  /* 0x000000d82804723c */ /* 0x048fe4000008105c */
[----:B------:R-:W-:Y:S04]  /*e8450*/  STL.64 [R1+0x360], R52 ;  /* 0x0003603401007387 */ /* 0x000fe80000100a00 */
[----:B------:R-:W-:Y:S04]  /*e8460*/  STL.64 [R1+0x368], R54 ;  /* 0x0003683601007387 */ /* 0x000fe80000100a00 */
[----:B------:R-:W3:Y:S04]  /*e8470*/  LDL.LU R92, [R1+0xae0] ;  /* 0x000ae000015c7983 */ /* 0x000ee80000300800 */
[----:B------:R-:W-:Y:S04]  /*e8480*/  STL.64 [R1+0x350], R8 ;  /* 0x0003500801007387 */ /* 0x000fe80000100a00 */
[----:B------:R-:W-:Y:S05]  /*e8490*/  STL.64 [R1+0x358], R10 ;  /* 0x0003580a01007387 */ /* 0x000fea0000100a00 */
        /* <DEDUP_REMOVED lines=14> */
[----:B------:R-:W-:-:S02]  /*e8580*/  IMAD.MOV.U32 R244, RZ, RZ, R7 ;  /* 0x000000fffff47224 */ /* 0x000fc400078e0007 */
[----:B------:R-:W-:Y:S01]  /*e8590*/  IMAD.MOV.U32 R246, RZ, RZ, R5 ;  /* 0x000000fffff67224 */ /* 0x000fe200078e0005 */
[----:B------:R-:W-:Y:S01]  /*e85a0*/  MOV R245, R6 ;  /* 0x0000000600f57202 */ /* 0x000fe20000000f00 */
[----:B------:R-:W-:Y:S01]  /*e85b0*/  IMAD.MOV.U32 R247, RZ, RZ, R4 ;  /* 0x000000fffff77224 */ /* 0x000fe200078e0004 */
[----:B------:R1:W-:Y:S04]  /*e85c0*/  STL [R1+0x5c84], R244 ;  /* 0x005c84f401007387 */ /* 0x0003e80000100800 */
[----:B------:R1:W-:Y:S04]  /*e85d0*/  STL [R1+0x5c80], R246 ;  /* 0x005c80f601007387 */ /* 0x0003e80000100800 */
[----:B------:R1:W-:Y:S04]  /*e85e0*/  STL [R1+0x5c7c], R247 ;  /* 0x005c7cf701007387 */ /* 0x0003e80000100800 */
[----:B------:R1:W-:Y:S01]  /*e85f0*/  STL [R1+0x5c78], R245 ;  /* 0x005c78f501007387 */ /* 0x0003e20000100800 */
[C---:B------:R-:W-:Y:S08]  /*e8600*/  HMMA.1688.F32.TF32 R8, R40.reuse, R108, R96 ;  /* 0x0000006c2808723c */ /* 0x040ff00000081060 */
[----:B------:R-:W-:Y:S11]  /*e8610*/  HMMA.1688.F32.TF32 R4, R40, R112, R88 ;  /* 0x000000702804723c */ /* 0x000ff60000081058 */
[----:B------:R-:W-:Y:S04]  /*e8620*/  @!UPT UIADD3 URZ, URZ, URZ, URZ ;  /* 0x0000003f3f3ff290 */ /* 0x000fe8000fffe03f */
[----:B------:R-:W-:Y:S04]  /*e8630*/  STL.64 [R1+0x320], R8 ;  /* 0x0003200801007387 */ /* 0x000fe80000100a00 */
[----:B------:R-:W-:Y:S04]  /*e8640*/  STL.64 [R1+0x328], R10 ;  /* 0x0003280a01007387 */ /* 0x000fe80000100a00 */
[----:B------:R-:W2:Y:S04]  /*e8650*/  LDL.LU R88, [R1+0xab0] ;  /* 0x000ab00001587983 */ /* 0x000ea80000300800 */
[----:B------:R-:W2:Y:S04]  /*e8660*/  LDL.LU R89, [R1+0xab4] ;  /* 0x000ab40001597983 */ /* 0x000ea80000300800 */
[----:B------:R-:W2:Y:S04]  /*e8670*/  LDL.LU R90, [R1+0xab8] ;  /* 0x000ab800015a7983 */ /* 0x000ea80000300800 */
[----:B------:R-:W2:Y:S01]  /*e8680*/  LDL.LU R91, [R1+0xabc] ;  /* 0x000abc00015b7983 */ /* 0x000ea20000300800 */
[----:B-1----:R-:W-:Y:S01]  /*e8690*/  IMAD.MOV.U32 R244, RZ, RZ, R4 ;  /* 0x000000fffff47224 */ /* 0x002fe200078e0004 */
[----:B------:R-:W-:Y:S01]  /*e86a0*/  MOV R246, R5 ;  /* 0x0000000500f67202 */ /* 0x000fe20000000f00 */
[----:B------:R-:W-:-:S02]  /*e86b0*/  IMAD.MOV.U32 R247, RZ, RZ, R6 ;  /* 0x000000fffff77224 */ /* 0x000fc400078e0006 */
[----:B------:R-:W-:Y:S01]  /*e86c0*/  IMAD.MOV.U32 R245, RZ, RZ, R7 ;  /* 0x000000fffff57224 */ /* 0x000fe200078e0007 */
[----:B------:R-:W-:Y:S04]  /*e86d0*/  STL [R1+0x5c94], R244 ;  /* 0x005c94f401007387 */ /* 0x000fe80000100800 */
[----:B------:R-:W-:Y:S04]  /*e86e0*/  STL [R1+0x5c90], R246 ;  /* 0x005c90f601007387 */ /* 0x000fe80000100800 */
[----:B------:R-:W-:Y:S04]  /*e86f0*/  STL [R1+0x5c8c], R247 ;  /* 0x005c8cf701007387 */ /* 0x000fe80000100800 */
[----:B------:R-:W-:Y:S01]  /*e8700*/  STL [R1+0x5c88], R245 ;  /* 0x005c88f501007387 */ /* 0x000fe20000100800 */
[C---:B---3--:R-:W-:Y:S03]  /*e8710*/  HMMA.1688.F32.TF32 R4, R40.reuse, R208, R92 ;  /* 0x000000d02804723c */ /* 0x048fe6000008105c */
[----:B------:R-:W3:Y:S11]  /*e8720*/  LDL.LU R92, [R1+0xa90] ;  /* 0x000a9000015c7983 */ /* 0x000ef60000300800 */
[----:B------:R-:W-:Y:S09]  /*e8730*/  @!UPT UIADD3 URZ, URZ, URZ, URZ ;  /* 0x0000003f3f3ff290 */ /* 0x000ff2000fffe03f */
[----:B------:R-:W-:Y:S04]  /*e8740*/  STL.64 [R1+0x300], R4 ;  /* 0x0003000401007387 */ /* 0x000fe80000100a00 */
[----:B------:R4:W-:Y:S04]  /*e8750*/  STL.64 [R1+0x308], R6 ;  /* 0x0003080601007387 */ /* 0x0009e80000100a00 */
[----:B------:R-:W3:Y:S04]  /*e8760*/  LDL.LU R93, [R1+0xa94] ;  /* 0x000a9400015d7983 */ /* 0x000ee80000300800 */
[----:B------:R-:W3:Y:S01]  /*e8770*/  LDL.LU R94, [R1+0xa98] ;  /* 0x000a9800015e7983 */ /* 0x000ee20000300800 */
[----:B----4-:R-:W-:Y:S03]  /*e8780*/  HMMA.1688.F32.TF32 R4, R40, R204, R80 ;  /* 0x000000cc2804723c */ /* 0x010fe60000081050 */
[----:B------:R-:W3:Y:S04]  /*e8790*/  LDL.LU R95, [R1+0xa9c] ;  /* 0x000a9c00015f7983 */ /* 0x000ee80000300800 */
[----:B------:R-:W4:Y:S04]  /*e87a0*/  LDL.LU R76, [R1+0xaa0] ;  /* 0x000aa000014c7983 */ /* 0x000f280000300800 */
[----:B------:R-:W4:Y:S04]  /*e87b0*/  LDL.LU R77, [R1+0xaa4] ;  /* 0x000aa400014d7983 */ /* 0x000f280000300800 */
[----:B------:R-:W4:Y:S04]  /*e87c0*/  LDL.LU R78, [R1+0xaa8] ;  /* 0x000aa800014e7983 */ /* 0x000f280000300800 */
[----:B------:R-:W4:Y:S04]  /*e87d0*/  LDL.LU R79, [R1+0xaac] ;  /* 0x000aac00014f7983 */ /* 0x000f280000300800 */
[----:B------:R2:W-:Y:S01]  /*e87e0*/  STL.64 [R1+0x168], R6 ;  /* 0x0001680601007387 */ /* 0x0005e20000100a00 */
[----:B------:R-:W-:Y:S01]  /*e87f0*/  MOV R247, R4 ;  /* 0x0000000400f77202 */ /* 0x000fe20000000f00 */
[----:B------:R-:W-:-:S02]  /*e8800*/  IMAD.MOV.U32 R245, RZ, RZ, R5 ;  /* 0x000000fffff57224 */ /* 0x000fc400078e0005 */
[C---:B--2---:R-:W-:Y:S02]  /*e8810*/  HMMA.1688.F32.TF32 R4, R40.reuse, R200, R104 ;  /* 0x000000c82804723c */ /* 0x044fe40000081068 */
[----:B------:R-:W-:Y:S04]  /*e8820*/  STL [R1+0x5c9c], R247 ;  /* 0x005c9cf701007387 */ /* 0x000fe80000100800 */
[----:B------:R-:W-:Y:S11]  /*e8830*/  STL [R1+0x5c98], R245 ;  /* 0x005c98f501007387 */ /* 0x000ff60000100800 */
[----:B------:R-:W-:Y:S06]  /*e8840*/  @!UPT UIADD3 URZ, URZ, URZ, URZ ;  /* 0x0000003f3f3ff290 */ /* 0x000fec000fffe03f */
[----:B------:R1:W-:Y:S01]  /*e8850*/  STL.64 [R1+0x150], R4 ;  /* 0x0001500401007387 */ /* 0x0003e20000100a00 */
        /* <DEDUP_REMOVED lines=23> */
[----:B------:R-:W-:-:S02]  /*e89d0*/  IMAD.MOV.U32 R247, RZ, RZ, R6 ;  /* 0x000000fffff77224 */ /* 0x000fc400078e0006 */
[----:B------:R-:W-:-:S03]  /*e89e0*/  IMAD.MOV.U32 R245, RZ, RZ, R7 ;  /* 0x000000fffff57224 */ /* 0x000fc600078e0007 */
[----:B------:R1:W-:Y:S04]  /*e89f0*/  STL [R1+0x5cac], R247 ;  /* 0x005cacf701007387 */ /* 0x0003e80000100800 */
[----:B------:R1:W-:Y:S01]  /*e8a00*/  STL [R1+0x5ca8], R245 ;  /* 0x005ca8f501007387 */ /* 0x0003e20000100800 */
[C---:B---3--:R-:W-:Y:S08]  /*e8a10*/  HMMA.1688.F32.TF32 R4, R40.reuse, R188, R92 ;  /* 0x000000bc2804723c */ /* 0x048ff0000008105c */
[----:B----4-:R-:W-:Y:S11]  /*e8a20*/  HMMA.1688.F32.TF32 R8, R40, R192, R76 ;  /* 0x000000c02808723c */ /* 0x010ff6000008104c */
[----:B------:R-:W-:Y:S05]  /*e8a30*/  @!UPT UIADD3 URZ, URZ, URZ, URZ ;  /* 0x0000003f3f3ff290 */ /* 0x000fea000fffe03f */
[----:B-1----:R-:W-:Y:S01]  /*e8a40*/  MOV R247, R4 ;  /* 0x0000000400f77202 */ /* 0x002fe20000000f00 */
[----:B------:R-:W-:Y:S01]  /*e8a50*/  IMAD.MOV.U32 R245, RZ, RZ, R5 ;  /* 0x000000fffff57224 */ /* 0x000fe200078e0005 */
[----:B------:R-:W-:Y:S01]  /*e8a60*/  MOV R244, R7 ;  /* 0x0000000700f47202 */ /* 0x000fe20000000f00 */
[----:B------:R-:W-:-:S04]  /*e8a70*/  IMAD.MOV.U32 R246, RZ, RZ, R6 ;  /* 0x000000fffff67224 */ /* 0x000fc800078e0006 */
[----:B------:R-:W-:Y:S04]  /*e8a80*/  STL.64 [R1+0x130], R8 ;  /* 0x0001300801007387 */ /* 0x000fe80000100a00 */
[----:B------:R2:W-:Y:S04]  /*e8a90*/  STL.64 [R1+0x138], R10 ;  /* 0x0001380a01007387 */ /* 0x0005e80000100a00 */
[----:B------:R-:W3:Y:S04]  /*e8aa0*/  LDL.LU R92, [R1+0xa20] ;  /* 0x000a2000015c7983 */ /* 0x000ee80000300800 */
[----:B------:R-:W3:Y:S04]  /*e8ab0*/  LDL.LU R93, [R1+0xa24] ;  /* 0x000a2400015d7983 */ /* 0x000ee80000300800 */
[----:B------:R-:W3:Y:S04]  /*e8ac0*/  LDL.LU R94, [R1+0xa28] ;  /* 0x000a2800015e7983 */ /* 0x000ee80000300800 */
[----:B------:R-:W3:Y:S01]  /*e8ad0*/  LDL.LU R95, [R1+0xa2c] ;  /* 0x000a2c00015f7983 */ /* 0x000ee20000300800 */
[C---:B--2---:R-:W-:Y:S08]  /*e8ae0*/  HMMA.1688.F32.TF32 R8, R40.reuse, R184, R96 ;  /* 0x000000b82808723c */ /* 0x044ff00000081060 */
[----:B------:R-:W-:Y:S01]  /*e8af0*/  HMMA.1688.F32.TF32 R4, R40, R180, R104 ;  /* 0x000000b42804723c */ /* 0x000fe20000081068 */
[----:B------:R1:W-:Y:S04]  /*e8b00*/  STL [R1+0x5cbc], R244 ;  /* 0x005cbcf401007387 */ /* 0x0003e80000100800 */
[----:B------:R-:W-:Y:S04]  /*e8b10*/  STL [R1+0x5cb8], R246 ;  /* 0x005cb8f601007387 */ /* 0x000fe80000100800 */
[----:B------:R2:W-:Y:S04]  /*e8b20*/  STL [R1+0x5cb4], R247 ;  /* 0x005cb4f701007387 */ /* 0x0005e80000100800 */
[----:B------:R4:W-:Y:S04]  /*e8b30*/  STL [R1+0x5cb0], R245 ;  /* 0x005cb0f501007387 */ /* 0x0009e80000100800 */
[----:B------:R-:W-:Y:S04]  /*e8b40*/  STL.64 [R1+0x110], R8 ;  /* 0x0001100801007387 */ /* 0x000fe80000100a00 */
[----:B------:R2:W-:Y:S03]  /*e8b50*/  STL.64 [R1+0x118], R10 ;  /* 0x0001180a01007387 */ /* 0x0005e60000100a00 */
[----:B-1----:R-:W-:Y:S01]  /*e8b60*/  IMAD.MOV.U32 R244, RZ, RZ, R4 ;  /* 0x000000fffff47224 */ /* 0x002fe200078e0004 */
[----:B--2---:R-:W-:Y:S01]  /*e8b70*/  MOV R247, R6 ;  /* 0x0000000600f77202 */ /* 0x004fe20000000f00 */
[----:B------:R-:W-:Y:S01]  /*e8b80*/  IMAD.MOV.U32 R246, RZ, RZ, R5 ;  /* 0x000000fffff67224 */ /* 0x000fe200078e0005 */
[----:B------:R-:W2:Y:S01]  /*e8b90*/  LDL.LU R104, [R1+0xa00] ;  /* 0x000a000001687983 */ /* 0x000ea20000300800 */
[----:B----4-:R-:W-:-:S03]  /*e8ba0*/  IMAD.MOV.U32 R245, RZ, RZ, R7 ;  /* 0x000000fffff57224 */ /* 0x010fc600078e0007 */
[----:B------:R-:W2:Y:S04]  /*e8bb0*/  LDL.LU R105, [R1+0xa04] ;  /* 0x000a040001697983 */ /* 0x000ea80000300800 */
[----:B------:R-:W2:Y:S04]  /*e8bc0*/  LDL.LU R106, [R1+0xa08] ;  /* 0x000a0800016a7983 */ /* 0x000ea80000300800 */
[----:B------:R-:W2:Y:S01]  /*e8bd0*/  LDL.LU R107, [R1+0xa0c] ;  /* 0x000a0c00016b7983 */ /* 0x000ea20000300800 */
[C---:B------:R-:W-:Y:S08]  /*e8be0*/  HMMA.1688.F32.TF32 R4, R40.reuse, R172, R88 ;  /* 0x000000ac2804723c */ /* 0x040ff00000081058 */
[----:B------:R-:W-:Y:S01]  /*e8bf0*/  HMMA.1688.F32.TF32 R8, R40, R176, R80 ;  /* 0x000000b02808723c */ /* 0x000fe20000081050 */
[----:B------:R-:W-:Y:S04]  /*e8c00*/  STL [R1+0x5ccc], R244 ;  /* 0x005cccf401007387 */ /* 0x000fe80000100800 */
[----:B------:R-:W-:Y:S04]  /*e8c10*/  STL [R1+0x5cc8], R246 ;  /* 0x005cc8f601007387 */ /* 0x000fe80000100800 */
[----:B------:R1:W-:Y:S04]  /*e8c20*/  STL [R1+0x5cc4], R247 ;  /* 0x005cc4f701007387 */ /* 0x0003e80000100800 */
[----:B------:R4:W-:Y:S10]  /*e8c30*/  STL [R1+0x5cc0], R245 ;  /* 0x005cc0f501007387 */ /* 0x0009f40000100800 */
[----:B------:R-:W-:Y:S04]  /*e8c40*/  STL.64 [R1+0x40], R8 ;  /* 0x0000400801007387 */ /* 0x000fe80000100a00 */
[----:B------:R-:W-:Y:S04]  /*e8c50*/  STL.64 [R1+0x48], R10 ;  /* 0x0000480a01007387 */ /* 0x000fe80000100a00 */
[----:B------:R3:W-:Y:S04]  /*e8c60*/  STL.64 [R1+0x38], R6 ;  /* 0x0000380601007387 */ /* 0x0007e80000100a00 */
[----:B------:R-:W2:Y:S04]  /*e8c70*/  LDL.LU R250, [R1+0x9d8] ;  /* 0x0009d80001fa7983 */ /* 0x000ea80000300800 */
[----:B------:R-:W2:Y:S04]  /*e8c80*/  LDL.LU R251, [R1+0x9dc] ;  /* 0x0009dc0001fb7983 */ /* 0x000ea80000300800 */
[----:B------:R-:W2:Y:S04]  /*e8c90*/  LDL.LU R88, [R1+0x9f0] ;  /* 0x0009f00001587983 */ /* 0x000ea80000300800 */
[----:B------:R-:W2:Y:S04]  /*e8ca0*/  LDL.LU R89, [R1+0x9f4] ;  /* 0x0009f40001597983 */ /* 0x000ea80000300800 */
[----:B------:R-:W2:Y:S04]  /*e8cb0*/  LDL.LU R90, [R1+0x9f8] ;  /* 0x0009f800015a7983 */ /* 0x000ea80000300800 */
[----:B------:R-:W2:Y:S01]  /*e8cc0*/  LDL.LU R91, [R1+0x9fc] ;  /* 0x0009fc00015b7983 */ /* 0x000ea20000300800 */
[----:B-1----:R-:W-:Y:S01]  /*e8cd0*/  IMAD.MOV.U32 R247, RZ, RZ, R4 ;  /* 0x000000fffff77224 */ /* 0x002fe200078e0004 */
[----:B----4-:R-:W-:-:S04]  /*e8ce0*/  MOV R245, R5 ;  /* 0x0000000500f57202 */ /* 0x010fc80000000f00 */
[----:B------:R-:W-:Y:S04]  /*e8cf0*/  STL [R1+0x5cd4], R247 ;  /* 0x005cd4f701007387 */ /* 0x000fe80000100800 */
[----:B------:R-:W-:Y:S01]  /*e8d00*/  STL [R1+0x5cd0], R245 ;  /* 0x005cd0f501007387 */ /* 0x000fe20000100800 */
[C---:B---3--:R-:W-:Y:S11]  /*e8d10*/  HMMA.1688.F32.TF32 R4, R40.reuse, R168, R92 ;  /* 0x000000a82804723c */ /* 0x048ff6000008105c */
[----:B------:R-:W-:Y:S11]  /*e8d20*/  @!UPT UIADD3 URZ, URZ, URZ, URZ ;  /* 0x0000003f3f3ff290 */ /* 0x000ff6000fffe03f */
[----:B------:R-:W-:Y:S01]  /*e8d30*/  @!UPT UIADD3 URZ, URZ, URZ, URZ ;  /* 0x0000003f3f3ff290 */ /* 0x000fe2000fffe03f */
[----:B------:R2:W-:Y:S01]  /*e8d40*/  STL.64 [R1+0x20], R4 ;  /* 0x0000200401007387 */ /* 0x0005e20000100a00 */
[----:B------:R-:W-:Y:S02]  /*e8d50*/  IMAD.MOV.U32 R244, RZ, RZ, R6 ;  /* 0x000000fffff47224 */ /* 0x000fe400078e0006 */
[----:B------:R-:W-:Y:S01]  /*e8d60*/  IMAD.MOV.U32 R246, RZ, RZ, R7 ;  /* 0x000000fffff67224 */ /* 0x000fe200078e0007 */
        /* <DEDUP_REMOVED lines=11> */
[C---:B--2---:R-:W-:Y:S03]  /*e8e20*/  HMMA.1688.F32.TF32 R4, R40.reuse, R164, R104 ;  /* 0x000000a42804723c */ /* 0x044fe60000081068 */
[----:B------:R-:W2:Y:S11]  /*e8e30*/  LDL.LU R95, [R1+0x97c] ;  /* 0x00097c00015f7983 */ /* 0x000eb60000300800 */
[----:B------:R-:W-:Y:S09]  /*e8e40*/  @!UPT UIADD3 URZ, URZ, URZ, URZ ;  /* 0x0000003f3f3ff290 */ /* 0x000ff2000fffe03f */
[----:B------:R1:W-:Y:S01]  /*e8e50*/  STL.64 [R1+0x10], R4 ;  /* 0x0000100401007387 */ /* 0x0003e20000100a00 */
[----:B------:R-:W-:Y:S01]  /*e8e60*/  MOV R247, R6 ;  /* 0x0000000600f77202 */ /* 0x000fe20000000f00 */
[----:B------:R-:W-:Y:S02]  /*e8e70*/  IMAD.MOV.U32 R245, RZ, RZ, R7 ;  /* 0x000000fffff57224 */ /* 0x000fe400078e0007 */
        /* <DEDUP_REMOVED lines=8> */
[C---:B-1----:R-:W-:Y:S03]  /*e8f00*/  HMMA.1688.F32.TF32 R4, R40.reuse, R160, R88 ;  /* 0x000000a02804723c */ /* 0x042fe60000081058 */
[----:B------:R-:W-:Y:S04]  /*e8f10*/  STL.64 [R1+0x5ce0], R246 ;  /* 0x005ce0f601007387 */ /* 0x000fe80000100a00 */
[----:B------:R-:W-:Y:S04]  /*e8f20*/  STL.64 [R1+0x5cd8], R244 ;  /* 0x005cd8f401007387 */ /* 0x000fe80000100a00 */
[----:B------:R-:W2:Y:S11]  /*e8f30*/  LDL.LU R80, [R1+0x910] ;  /* 0x0009100001507983 */ /* 0x000eb60000300800 */
[----:B------:R-:W-:Y:S01]  /*e8f40*/  @!UPT UIADD3 URZ, URZ, URZ, URZ ;  /* 0x0000003f3f3ff290 */ /* 0x000fe2000fffe03f */
[----:B------:R-:W-:Y:S04]  /*e8f50*/  STL.64 [R1], R4 ;  /* 0x0000000401007387 */ /* 0x000fe80000100a00 */
[----:B------:R3:W-:Y:S04]  /*e8f60*/  STL.64 [R1+0x8], R6 ;  /* 0x0000080601007387 */ /* 0x0007e80000100a00 */
[----:B------:R-:W2:Y:S04]  /*e8f70*/  LDL.LU R81, [R1+0x914] ;  /* 0x0009140001517983 */ /* 0x000ea80000300800 */
[----:B------:R-:W2:Y:S04]  /*e8f80*/  LDL.LU R82, [R1+0x918] ;  /* 0x0009180001527983 */ /* 0x000ea80000300800 */
[----:B------:R-:W2:Y:S04]  /*e8f90*/  LDL.LU R83, [R1+0x91c] ;  /* 0x00091c0001537983 */ /* 0x000ea80000300800 */
[----:B------:R-:W2:Y:S04]  /*e8fa0*/  LDL.LU R88, [R1+0x8f0] ;  /* 0x0008f00001587983 */ /* 0x000ea80000300800 */
[----:B------:R-:W2:Y:S01]  /*e8fb0*/  LDL.LU R89, [R1+0x8f4] ;  /* 0x0008f40001597983 */ /* 0x000ea20000300800 */
[C---:B------:R-:W-:Y:S01]  /*e8fc0*/  HMMA.1688.F32.TF32 R248, R40.reuse, R156, R248 ;  /* 0x0000009c28f8723c */ /* 0x040fe200000810f8 */
[----:B------:R-:W-:Y:S01]  /*e8fd0*/  IMAD.MOV.U32 R90, RZ, RZ, R13 ;  /* 0x000000ffff5a7224 */ /* 0x000fe200078e000d */
[----:B------:R-:W-:Y:S11]  /*e8fe0*/  MOV R91, R12 ;  /* 0x0000000c005b7202 */ /* 0x000ff60000000f00 */
[----:B------:R-:W-:Y:S10]  /*e8ff0*/  @!UPT UIADD3 URZ, URZ, URZ, URZ ;  /* 0x0000003f3f3ff290 */ /* 0x000ff4000fffe03f */
[----:B------:R-:W-:Y:S04]  /*e9000*/  STL.64 [R1+0x5bf0], R250 ;  /* 0x005bf0fa01007387 */ /* 0x000fe80000100a00 */
[----:B------:R-:W-:Y:S01]  /*e9010*/  STL.64 [R1+0x5be8], R248 ;  /* 0x005be8f801007387 */ /* 0x000fe20000100a00 */
[C---:B---3--:R-:W-:Y:S08]  /*e9020*/  HMMA.1688.F32.TF32 R4, R40.reuse, R152, R72 ;  /* 0x000000982804723c */ /* 0x048ff00000081048 */
[C---:B----4-:R-:W-:Y:S08]  /*e9030*/  HMMA.1688.F32.TF32 R8, R40.reuse, R148, R76 ;  /* 0x000000942808723c */ /* 0x050ff0000008104c */
[----:B--2---:R-:W-:Y:S07]  /*e9040*/  HMMA.1688.F32.TF32 R12, R40, R144, R92 ;  /* 0x00000090280c723c */ /* 0x004fee000008105c */
[----:B------:R-:W-:Y:S01]  /*e9050*/  MOV R94, R17 ;  /* 0x00000011005e7202 */ /* 0x000fe20000000f00 */
[----:B------:R-:W-:-:S02]  /*e9060*/  IMAD.MOV.U32 R95, RZ, RZ, R16 ;  /* 0x000000ffff5f7224 */ /* 0x000fc400078e0010 */
[----:B------:R-:W-:Y:S02]  /*e9070*/  IMAD.MOV.U32 R92, RZ, RZ, R21 ;  /* 0x000000ffff5c7224 */ /* 0x000fe400078e0015 */
[----:B------:R-:W-:Y:S01]  /*e9080*/  IMAD.MOV.U32 R93, RZ, RZ, R20 ;  /* 0x000000ffff5d7224 */ /* 0x000fe200078e0014 */
[----:B------:R-:W-:Y:S04]  /*e9090*/  STL.64 [R1+0x5c00], R6 ;  /* 0x005c000601007387 */ /* 0x000fe80000100a00 */
[----:B------:R1:W-:Y:S01]  /*e90a0*/  STL.64 [R1+0x5bf8], R4 ;  /* 0x005bf80401007387 */ /* 0x0003e20000100a00 */
[C---:B------:R-:W-:Y:S08]  /*e90b0*/  HMMA.1688.F32.TF32 R16, R40.reuse, R140, R96 ;  /* 0x0000008c2810723c */ /* 0x040ff00000081060 */
[----:B------:R-:W-:Y:S07]  /*e90c0*/  HMMA.1688.F32.TF32 R20, R40, R136, R104 ;  /* 0x000000882814723c */ /* 0x000fee0000081068 */
[----:B------:R-:W-:-:S02]  /*e90d0*/  IMAD.MOV.U32 R106, RZ, RZ, R25 ;  /* 0x000000ffff6a7224 */ /* 0x000fc400078e0019 */
[----:B------:R-:W-:Y:S01]  /*e90e0*/  IMAD.MOV.U32 R107, RZ, RZ, R24 ;  /* 0x000000ffff6b7224 */ /* 0x000fe200078e0018 */
[----:B------:R-:W-:Y:S04]  /*e90f0*/  STL.64 [R1+0x5c10], R10 ;  /* 0x005c100a01007387 */ /* 0x000fe80000100a00 */
[----:B------:R-:W-:Y:S04]  /*e9100*/  STL.64 [R1+0x5c08], R8 ;  /* 0x005c080801007387 */ /* 0x000fe80000100a00 */
[----:B------:R-:W-:Y:S04]  /*e9110*/  STL.64 [R1+0x5c30], R14 ;  /* 0x005c300e01007387 */ /* 0x000fe80000100a00 */
[----:B------:R-:W-:Y:S04]  /*e9120*/  STL.64 [R1+0x5c28], R12 ;  /* 0x005c280c01007387 */ /* 0x000fe80000100a00 */
[----:B------:R-:W-:Y:S04]  /*e9130*/  STL.64 [R1+0x5c40], R18 ;  /* 0x005c401201007387 */ /* 0x000fe80000100a00 */
[----:B------:R-:W-:Y:S04]  /*e9140*/  STL.64 [R1+0x5c38], R16 ;  /* 0x005c381001007387 */ /* 0x000fe80000100a00 */
[----:B------:R-:W-:Y:S01]  /*e9150*/  STL [R1+0x5b20], R20 ;  /* 0x005b201401007387 */ /* 0x000fe20000100800 */
[----:B------:R-:W-:Y:S03]  /*e9160*/  HMMA.1688.F32.TF32 R24, R40, R132, R80 ;  /* 0x000000842818723c */ /* 0x000fe60000081050 */
[----:B------:R-:W-:Y:S04]  /*e9170*/  STL [R1+0x5b1c], R21 ;  /* 0x005b1c1501007387 */ /* 0x000fe80000100800 */
[----:B------:R-:W-:Y:S04]  /*e9180*/  STL [R1+0x5b18], R22 ;  /* 0x005b181601007387 */ /* 0x000fe80000100800 */
[----:B------:R-:W-:Y:S01]  /*e9190*/  STL [R1+0x5b14], R23 ;  /* 0x005b141701007387 */ /* 0x000fe20000100800 */
[----:B------:R-:W-:Y:S01]  /*e91a0*/  IMAD.MOV.U32 R104, RZ, RZ, R29 ;  /* 0x000000ffff687224 */ /* 0x000fe200078e001d */
[----:B------:R-:W-:-:S02]  /*e91b0*/  MOV R105, R28 ;  /* 0x0000001c00697202 */ /* 0x000fc40000000f00 */
[----:B------:R-:W-:Y:S08]  /*e91c0*/  HMMA.1688.F32.TF32 R28, R40, R128, R88 ;  /* 0x00000080281c723c */ /* 0x000ff00000081058 */
[----:B------:R-:W-:Y:S04]  /*e91d0*/  STL [R1+0x5b30], R24 ;  /* 0x005b301801007387 */ /* 0x000fe80000100800 */
[----:B------:R-:W-:Y:S04]  /*e91e0*/  STL [R1+0x5b2c], R25 ;  /* 0x005b2c1901007387 */ /* 0x000fe80000100800 */
[----:B------:R-:W-:Y:S04]  /*e91f0*/  STL [R1+0x5b28], R26 ;  /* 0x005b281a01007387 */ /* 0x000fe80000100800 */
[----:B------:R-:W-:Y:S04]  /*e9200*/  STL [R1+0x5b24], R27 ;  /* 0x005b241b01007387 */ /* 0x000fe80000100800 */
[----:B------:R-:W2:Y:S04]  /*e9210*/  LDL.LU R96, [R1+0x870] ;  /* 0x0008700001607983 */ /* 0x000ea80000300800 */
[----:B------:R-:W2:Y:S04]  /*e9220*/  LDL.LU R97, [R1+0x874] ;  /* 0x0008740001617983 */ /* 0x000ea80000300800 */
[----:B------:R-:W2:Y:S04]  /*e9230*/  LDL.LU R98, [R1+0x878] ;  /* 0x0008780001627983 */ /* 0x000ea80000300800 */
[----:B------:R-:W2:Y:S04]  /*e9240*/  LDL.LU R99, [R1+0x87c] ;  /* 0x00087c0001637983 */ /* 0x000ea80000300800 */
[----:B------:R-:W1:Y:S04]  /*e9250*/  LDL.LU R88, [R1+0xb60] ;  /* 0x000b600001587983 */ /* 0x000e680000300800 */
[----:B------:R-:W1:Y:S01]  /*e9260*/  LDL.LU R89, [R1+0xb64] ;  /* 0x000b640001597983 */ /* 0x000e620000300800 */
[----:B------:R-:W-:Y:S01]  /*e9270*/  MOV R90, R33 ;  /* 0x00000021005a7202 */ /* 0x000fe20000000f00 */
[----:B------:R-:W-:-:S02]  /*e9280*/  IMAD.MOV.U32 R91, RZ, RZ, R32 ;  /* 0x000000ffff5b7224 */ /* 0x000fc400078e0020 */
[----:B------:R-:W-:Y:S01]  /*e9290*/  STL [R1+0x5b3c], R28 ;  /* 0x005b3c1c01007387 */ /* 0x000fe20000100800 */
[----:B------:R-:W-:Y:S03]  /*e92a0*/  HMMA.1688.F32.TF32 R32, R40, R124, R92 ;  /* 0x0000007c2820723c */ /* 0x000fe6000008105c */
[----:B------:R-:W-:Y:S04]  /*e92b0*/  STL [R1+0x5b38], R29 ;  /* 0x005b381d01007387 */ /* 0x000fe80000100800 */
[----:B------:R-:W-:Y:S04]  /*e92c0*/  STL [R1+0x5b34], R30 ;  /* 0x005b341e01007387 */ /* 0x000fe80000100800 */
[----:B------:R-:W-:Y:S04]  /*e92d0*/  STL [R1+0x5b10], R31 ;  /* 0x005b101f01007387 */ /* 0x000fe80000100800 */
[----:B------:R-:W3:Y:S04]  /*e92e0*/  LDL.LU R80, [R1+0xb80] ;  /* 0x000b800001507983 */ /* 0x000ee80000300800 */
[----:B------:R-:W3:Y:S04]  /*e92f0*/  LDL.LU R81, [R1+0xb84] ;  /* 0x000b840001517983 */ /* 0x000ee80000300800 */
        /* <DEDUP_REMOVED lines=8> */
[----:B------:R-:W-:Y:S01]  /*e9380*/  IMAD.MOV.U32 R82, RZ, RZ, R37 ;  /* 0x000000ffff527224 */ /* 0x000fe200078e0025 */
[----:B------:R-:W-:-:S02]  /*e9390*/  MOV R83, R36 ;  /* 0x0000002400537202 */ /* 0x000fc40000000f00 */
[C---:B------:R-:W-:Y:S01]  /*e93a0*/  HMMA.1688.F32.TF32 R36, R40.reuse, R120, R104 ;  /* 0x000000782824723c */ /* 0x040fe20000081068 */
[----:B------:R-:W4:Y:S04]  /*e93b0*/  LDL.LU R104, [R1+0xbc0] ;  /* 0x000bc00001687983 */ /* 0x000f280000300800 */
[----:B------:R-:W4:Y:S04]  /*e93c0*/  LDL.LU R105, [R1+0xbc4] ;  /* 0x000bc40001697983 */ /* 0x000f280000300800 */
[----:B------:R-:W4:Y:S04]  /*e93d0*/  LDL.LU R106, [R1+0xbc8] ;  /* 0x000bc800016a7983 */ /* 0x000f280000300800 */
[----:B------:R-:W4:Y:S10]  /*e93e0*/  LDL.LU R107, [R1+0xbcc] ;  /* 0x000bcc00016b7983 */ /* 0x000f340000300800 */
[----:B------:R-:W-:Y:S04]  /*e93f0*/  STL [R1+0x5b50], R36 ;  /* 0x005b502401007387 */ /* 0x000fe80000100800 */
[----:B------:R-:W-:Y:S04]  /*e9400*/  STL [R1+0x5b4c], R37 ;  /* 0x005b4c2501007387 */ /* 0x000fe80000100800 */
[----:B------:R-:W-:Y:S04]  /*e9410*/  STL [R1+0x5b08], R38 ;  /* 0x005b082601007387 */ /* 0x000fe80000100800 */
[----:B------:R-:W-:Y:S01]  /*e9420*/  STL [R1+0x5b04], R39 ;  /* 0x005b042701007387 */ /* 0x000fe20000100800 */
[----:B--2---:R-:W-:Y:S08]  /*e9430*/  HMMA.1688.F32.TF32 R40, R40, R116, R96 ;  /* 0x000000742828723c */ /* 0x004ff00000081060 */
[C---:B-1----:R-:W-:Y:S11]  /*e9440*/  HMMA.1688.F32.TF32 R4, R44.reuse, R232, R88 ;  /* 0x000000e82c04723c */ /* 0x042ff60000081058 */
[----:B------:R-:W-:Y:S04]  /*e9450*/  @!UPT UIADD3 URZ, URZ, URZ, URZ ;  /* 0x0000003f3f3ff290 */ /* 0x000fe8000fffe03f */
[----:B------:R-:W-:Y:S04]  /*e9460*/  STL [R1+0x5b5c], R40 ;  /* 0x005b5c2801007387 */ /* 0x000fe80000100800 */
[----:B------:R-:W-:Y:S04]  /*e9470*/  STL [R1+0x5b58], R41 ;  /* 0x005b582901007387 */ /* 0x000fe80000100800 */
[----:B------:R-:W-:Y:S04]  /*e9480*/  STL [R1+0x5b54], R42 ;  /* 0x005b542a01007387 */ /* 0x000fe80000100800 */
[----:B------:R-:W-:Y:S04]  /*e9490*/  STL [R1+0x5b00], R43 ;  /* 0x005b002b01007387 */ /* 0x000fe80000100800 */
[----:B------:R-:W2:Y:S04]  /*e94a0*/  LDL.LU R88, [R1+0xbe0] ;  /* 0x000be00001587983 */ /* 0x000ea80000300800 */
[----:B------:R-:W-:Y:S04]  /*e94b0*/  STL.64 [R1+0x100], R4 ;  /* 0x0001000401007387 */ /* 0x000fe80000100a00 */
[----:B------:R3:W-:Y:S04]  /*e94c0*/  STL.64 [R1+0x108], R6 ;  /* 0x0001080601007387 */ /* 0x0007e80000100a00 */
        /* <DEDUP_REMOVED lines=8> */
[C---:B----4-:R-:W-:Y:S02]  /*e9550*/  HMMA.1688.F32.TF32 R4, R44.reuse, R224, R92 ;  /* 0x000000e02c04723c */ /* 0x050fe4000008105c */
[----:B------:R-:W-:Y:S04]  /*e9560*/  STL [R1+0x5b6c], R36 ;  /* 0x005b6c2401007387 */ /* 0x000fe80000100800 */
[----:B------:R-:W-:Y:S04]  /*e9570*/  STL [R1+0x5b68], R42 ;  /* 0x005b682a01007387 */ /* 0x000fe80000100800 */
[----:B------:R-:W-:Y:S04]  /*e9580*/  STL [R1+0x5b64], R41 ;  /* 0x005b642901007387 */ /* 0x000fe80000100800 */
[----:B------:R-:W-:Y:S04]  /*e9590*/  STL [R1+0x5b60], R40 ;  /* 0x005b602801007387 */ /* 0x000fe80000100800 */
[----:B------:R-:W3:Y:S05]  /*e95a0*/  LDL.LU R92, [R1+0xc00] ;  /* 0x000c0000015c7983 */ /* 0x000eea0000300800 */
[----:B------:R-:W-:Y:S04]  /*e95b0*/  STL.64 [R1+0x730], R4 ;  /* 0x0007300401007387 */ /* 0x000fe80000100a00 */
[----:B------:R1:W-:Y:S04]  /*e95c0*/  STL.64 [R1+0x738], R6 ;  /* 0x0007380601007387 */ /* 0x0003e80000100a00 */
[----:B------:R-:W3:Y:S04]  /*e95d0*/  LDL.LU R93, [R1+0xc04] ;  /* 0x000c0400015d7983 */ /* 0x000ee80000300800 */
[----:B------:R-:W3:Y:S04]  /*e95e0*/  LDL.LU R94, [R1+0xc08] ;  /* 0x000c0800015e7983 */ /* 0x000ee80000300800 */
[----:B------:R-:W3:Y:S01]  /*e95f0*/  LDL.LU R95, [R1+0xc0c] ;  /* 0x000c0c00015f7983 */ /* 0x000ee20000300800 */
[----:B-1----:R-:W-:Y:S03]  /*e9600*/  HMMA.1688.F32.TF32 R4, R44, R220, R104 ;  /* 0x000000dc2c04723c */ /* 0x002fe60000081068 */
[----:B------:R-:W-:Y:S04]  /*e9610*/  STL.64 [R1+0x6060], R226 ;  /* 0x006060e201007387 */ /* 0x000fe80000100a00 */
[----:B------:R-:W-:Y:S04]  /*e9620*/  STL.64 [R1+0x6058], R224 ;  /* 0x006058e001007387 */ /* 0x000fe80000100a00 */
[----:B------:R-:W4:Y:S04]  /*e9630*/  LDL.LU R104, [R1+0xc20] ;  /* 0x000c200001687983 */ /* 0x000f280000300800 */
[----:B------:R-:W4:Y:S04]  /*e9640*/  LDL.LU R105, [R1+0xc24] ;  /* 0x000c240001697983 */ /* 0x000f280000300800 */
[----:B------:R-:W4:Y:S04]  /*e9650*/  LDL.LU R106, [R1+0xc28] ;  /* 0x000c2800016a7983 */ /* 0x000f280000300800 */
[----:B------:R-:W4:Y:S01]  /*e9660*/  LDL.LU R107, [R1+0xc2c] ;  /* 0x000c2c00016b7983 */ /* 0x000f220000300800 */
[----:B------:R-:W-:-:S02]  /*e9670*/  IMAD.MOV.U32 R90, RZ, RZ, R49 ;  /* 0x000000ffff5a7224 */ /* 0x000fc400078e0031 */
[----:B------:R-:W-:Y:S01]  /*e9680*/  IMAD.MOV.U32 R91, RZ, RZ, R48 ;  /* 0x000000ffff5b7224 */ /* 0x000fe200078e0030 */
[----:B------:R-:W-:Y:S01]  /*e9690*/  MOV R41, R6 ;  /* 0x0000000600297202 */ /* 0x000fe20000000f00 */
[----:B------:R-:W-:Y:S02]  /*e96a0*/  IMAD.MOV.U32 R36, RZ, RZ, R4 ;  /* 0x000000ffff247224 */ /* 0x000fe400078e0004 */
[----:B------:R-:W-:Y:S02]  /*e96b0*/  IMAD.MOV.U32 R42, RZ, RZ, R5 ;  /* 0x000000ffff2a7224 */ /* 0x000fe400078e0005 */
[----:B------:R-:W-:Y:S01]  /*e96c0*/  IMAD.MOV.U32 R40, RZ, RZ, R7 ;  /* 0x000000ffff287224 */ /* 0x000fe200078e0007 */
[----:B------:R-:W-:Y:S04]  /*e96d0*/  STL.64 [R1+0x6050], R222 ;  /* 0x006050de01007387 */ /* 0x000fe80000100a00 */
[----:B------:R-:W-:Y:S04]  /*e96e0*/  STL.64 [R1+0x6048], R220 ;  /* 0x006048dc01007387 */ /* 0x000fe80000100a00 */
[----:B------:R-:W-:Y:S04]  /*e96f0*/  STL [R1+0x5b7c], R36 ;  /* 0x005b7c2401007387 */ /* 0x000fe80000100800 */
[----:B------:R-:W-:Y:S04]  /*e9700*/  STL [R1+0x5b78], R42 ;  /* 0x005b782a01007387 */ /* 0x000fe80000100800 */
[----:B------:R-:W-:Y:S04]  /*e9710*/  STL [R1+0x5b74], R41 ;  /* 0x005b742901007387 */ /* 0x000fe80000100800 */
[----:B------:R1:W-:Y:S04]  /*e9720*/  STL [R1+0x5b70], R40 ;  /* 0x005b702801007387 */ /* 0x0003e80000100800 */
[----:B------:R-:W-:Y:S04]  /*e9730*/  LDS R48, [R67+0x8e080] ;  /* 0x08e0800043307984 */ /* 0x000fe80000000800 */
[----:B------:R-:W1:Y:S01]  /*e9740*/  LDS R49, [R2+0x8e080] ;  /* 0x08e0800002317984 */ /* 0x000e620000000800 */
        /* <DEDUP_REMOVED lines=9> */
[----:B------:R-:W-:Y:S04]  /*e97e0*/  STL.64 [R1+0x6040], R218 ;  /* 0x006040da01007387 */ /* 0x000fe80000100a00 */
[----:B------:R-:W-:Y:S04]  /*e97f0*/  STL.64 [R1+0x6038], R216 ;  /* 0x006038d801007387 */ /* 0x000fe80000100a00 */
[----:B------:R-:W-:Y:S04]  /*e9800*/  STL [R1+0x5b8c], R34 ;  /* 0x005b8c2201007387 */ /* 0x000fe80000100800 */
[----:B------:R-:W-:Y:S04]  /*e9810*/  STL [R1+0x5b88], R33 ;  /* 0x005b882101007387 */ /* 0x000fe80000100800 */
[----:B------:R-:W-:Y:S04]  /*e9820*/  STL [R1+0x5b84], R32 ;  /* 0x005b842001007387 */ /* 0x000fe80000100800 */
[----:B------:R-:W-:Y:S01]  /*e9830*/  STL [R1+0x5b80], R37 ;  /* 0x005b802501007387 */ /* 0x000fe20000100800 */
[----:B---3--:R-:W-:Y:S11]  /*e9840*/  HMMA.1688.F32.TF32 R4, R44, R212, R92 ;  /* 0x000000d42c04723c */ /* 0x008ff6000008105c */
[----:B------:R-:W-:Y:S11]  /*e9850*/  @!UPT UIADD3 URZ, URZ, URZ, URZ ;  /* 0x0000003f3f3ff290 */ /* 0x000ff6000fffe03f */
[----:B------:R-:W-:Y:S01]  /*e9860*/  @!UPT UIADD3 URZ, URZ, URZ, URZ ;  /* 0x0000003f3f3ff290 */ /* 0x000fe2000fffe03f */
[----:B------:R4:W-:Y:S04]  /*e9870*/  STL.64 [R1+0x708], R6 ;  /* 0x0007080601007387 */ /* 0x0009e80000100a00 */
[----:B------:R-:W3:Y:S04]  /*e9880*/  LDL.LU R92, [R1+0xc60] ;  /* 0x000c6000015c7983 */ /* 0x000ee80000300800 */
[----:B------:R-:W3:Y:S04]  /*e9890*/  LDL.LU R93, [R1+0xc64] ;  /* 0x000c6400015d7983 */ /* 0x000ee80000300800 */
[----:B------:R-:W3:Y:S04]  /*e98a0*/  LDL.LU R94, [R1+0xc68] ;  /* 0x000c6800015e7983 */ /* 0x000ee80000300800 */
[----:B------:R-:W3:Y:S01]  /*e98b0*/  LDL.LU R95, [R1+0xc6c] ;  /* 0x000c6c00015f7983 */ /* 0x000ee20000300800 */
[----:B-1----:R-:W-:Y:S01]  /*e98c0*/  IMAD.MOV.U32 R40, RZ, RZ, R5 ;  /* 0x000000ffff287224 */ /* 0x002fe200078e0005 */
[----:B------:R-:W-:-:S02]  /*e98d0*/  MOV R41, R4 ;  /* 0x0000000400297202 */ /* 0x000fc40000000f00 */
[----:B------:R-:W-:Y:S01]  /*e98e0*/  STL.64 [R1+0x6030], R214 ;  /* 0x006030d601007387 */ /* 0x000fe20000100a00 */
[----:B----4-:R-:W-:Y:S03]  /*e98f0*/  HMMA.1688.F32.TF32 R4, R44, R108, R104 ;  /* 0x0000006c2c04723c */ /* 0x010fe60000081068 */
[----:B------:R-:W-:Y:S04]  /*e9900*/  STL.64 [R1+0x6028], R212 ;  /* 0x006028d401007387 */ /* 0x000fe80000100a00 */
[----:B------:R1:W-:Y:S04]  /*e9910*/  STL [R1+0x5b94], R40 ;  /* 0x005b942801007387 */ /* 0x0003e80000100800 */
[----:B------:R4:W-:Y:S04]  /*e9920*/  STL [R1+0x5b90], R41 ;  /* 0x005b902901007387 */ /* 0x0009e80000100800 */
[----:B------:R-:W3:Y:S04]  /*e9930*/  LDL.LU R104, [R1+0xc80] ;  /* 0x000c800001687983 */ /* 0x000ee80000300800 */
[----:B------:R-:W3:Y:S04]  /*e9940*/  LDL.LU R105, [R1+0xc84] ;  /* 0x000c840001697983 */ /* 0x000ee80000300800 */
[----:B------:R-:W3:Y:S04]  /*e9950*/  LDL.LU R106, [R1+0xc88] ;  /* 0x000c8800016a7983 */ /* 0x000ee80000300800 */
[----:B------:R-:W3:Y:S01]  /*e9960*/  LDL.LU R107, [R1+0xc8c] ;  /* 0x000c8c00016b7983 */ /* 0x000ee20000300800 */
[----:B------:R-:W-:Y:S01]  /*e9970*/  IMAD.MOV.U32 R32, RZ, RZ, R4 ;  /* 0x000000ffff207224 */ /* 0x000fe200078e0004 */
[----:B------:R-:W-:Y:S01]  /*e9980*/  MOV R37, R5 ;  /* 0x0000000500257202 */ /* 0x000fe20000000f00 */
[----:B------:R-:W-:-:S02]  /*e9990*/  IMAD.MOV.U32 R36, RZ, RZ, R6 ;  /* 0x000000ffff247224 */ /* 0x000fc400078e0006 */
[----:B------:R-:W-:-:S05]  /*e99a0*/  IMAD.MOV.U32 R42, RZ, RZ, R7 ;  /* 0x000000ffff2a7224 */ /* 0x000fca00078e0007 */
[----:B------:R1:W-:Y:S04]  /*e99b0*/  STL [R1+0x5ba4], R42 ;  /* 0x005ba42a01007387 */ /* 0x0003e80000100800 */
[----:B------:R1:W-:Y:S04]  /*e99c0*/  STL [R1+0x5ba0], R36 ;  /* 0x005ba02401007387 */ /* 0x0003e80000100800 */
[----:B------:R1:W-:Y:S04]  /*e99d0*/  STL [R1+0x5b9c], R32 ;  /* 0x005b9c2001007387 */ /* 0x0003e80000100800 */
[----:B------:R1:W-:Y:S04]  /*e99e0*/  STL [R1+0x5b98], R37 ;  /* 0x005b982501007387 */ /* 0x0003e80000100800 */
[----:B------:R-:W3:Y:S04]  /*e99f0*/  LDL.LU R96, [R1+0xca0] ;  /* 0x000ca00001607983 */ /* 0x000ee80000300800 */
[----:B------:R-:W3:Y:S04]  /*e9a00*/  LDL.LU R97, [R1+0xca4] ;  /* 0x000ca40001617983 */ /* 0x000ee80000300800 */
[----:B------:R-:W3:Y:S04]  /*e9a10*/  LDL.LU R98, [R1+0xca8] ;  /* 0x000ca80001627983 */ /* 0x000ee80000300800 */
[----:B------:R-:W3:Y:S01]  /*e9a20*/  LDL.LU R99, [R1+0xcac] ;  /* 0x000cac0001637983 */ /* 0x000ee20000300800 */
[C---:B--2---:R-:W-:Y:S11]  /*e9a30*/  HMMA.1688.F32.TF32 R4, R44.reuse, R112, R88 ;  /* 0x000000702c04723c */ /* 0x044ff60000081058 */
[----:B------:R-:W-:Y:S11]  /*e9a40*/  @!UPT UIADD3 URZ, URZ, URZ, URZ ;  /* 0x0000003f3f3ff290 */ /* 0x000ff6000fffe03f */
[----:B------:R-:W-:Y:S02]  /*e9a50*/  @!UPT UIADD3 URZ, URZ, URZ, URZ ;  /* 0x0000003f3f3ff290 */ /* 0x000fe4000fffe03f */
[----:B------:R-:W-:Y:S01]  /*e9a60*/  MOV R33, R7 ;  /* 0x0000000700217202 */ /* 0x000fe20000000f00 */
[----:B------:R-:W-:Y:S01]  /*e9a70*/  IMAD.MOV.U32 R34, RZ, RZ, R6 ;  /* 0x000000ffff227224 */ /* 0x000fe200078e0006 */
[----:B-1----:R-:W-:Y:S01]  /*e9a80*/  MOV R40, R4 ;  /* 0x0000000400287202 */ /* 0x002fe20000000f00 */
[----:B----4-:R-:W-:Y:S02]  /*e9a90*/  IMAD.MOV.U32 R41, RZ, RZ, R5 ;  /* 0x000000ffff297224 */ /* 0x010fe400078e0005 */
        /* <DEDUP_REMOVED lines=21> */
[----:B------:R1:W-:Y:S01]  /*e9bf0*/  STL [R1+0x5bc4], R24 ;  /* 0x005bc41801007387 */ /* 0x0003e20000100800 */
[----:B------:R-:W-:Y:S03]  /*e9c00*/  HMMA.1688.F32.TF32 R4, R44, R204, R104 ;  /* 0x000000cc2c04723c */ /* 0x000fe60000081068 */
[----:B------:R1:W-:Y:S04]  /*e9c10*/  STL [R1+0x5bc0], R30 ;  /* 0x005bc01e01007387 */ /* 0x0003e80000100800 */
        /* <DEDUP_REMOVED lines=10> */
[C---:B------:R-:W-:Y:S11]  /*e9cc0*/  HMMA.1688.F32.TF32 R4, R44.reuse, R200, R96 ;  /* 0x000000c82c04723c */ /* 0x040ff60000081060 */
[----:B------:R-:W-:Y:S11]  /*e9cd0*/  @!UPT UIADD3 URZ, URZ, URZ, URZ ;  /* 0x0000003f3f3ff290 */ /* 0x000ff6000fffe03f */
[----:B------:R-:W-:Y:S02]  /*e9ce0*/  @!UPT UIADD3 URZ, URZ, URZ, URZ ;  /* 0x0000003f3f3ff290 */ /* 0x000fe4000fffe03f */
[----:B-1----:R-:W-:Y:S01]  /*e9cf0*/  MOV R33, R4 ;  /* 0x0000000400217202 */ /* 0x002fe20000000f00 */
[----:B--2---:R-:W-:Y:S01]  /*e9d00*/  IMAD.MOV.U32 R34, RZ, RZ, R5 ;  /* 0x000000ffff227224 */ /* 0x004fe200078e0005 */
[----:B----4-:R-:W-:Y:S01]  /*e9d10*/  MOV R41, R7 ;  /* 0x0000000700297202 */ /* 0x010fe20000000f00 */
[----:B------:R-:W-:Y:S01]  /*e9d20*/  IMAD.MOV.U32 R40, RZ, RZ, R6 ;  /* 0x000000ffff287224 */ /* 0x000fe200078e0006 */
[----:B------:R1:W-:Y:S04]  /*e9d30*/  STL [R1+0x5bd4], R37 ;  /* 0x005bd42501007387 */ /* 0x0003e80000100800 */
[----:B------:R2:W-:Y:S04]  /*e9d40*/  STL [R1+0x5bd0], R32 ;  /* 0x005bd02001007387 */ /* 0x0005e80000100800 */
[----:B------:R4:W-:Y:S04]  /*e9d50*/  STL [R1+0x5bcc], R36 ;  /* 0x005bcc2401007387 */ /* 0x0009e80000100800 */
[----:B------:R1:W-:Y:S04]  /*e9d60*/  STL [R1+0x5bc8], R42 ;  /* 0x005bc82a01007387 */ /* 0x0003e80000100800 */
[----:B------:R1:W-:Y:S04]  /*e9d70*/  STL [R1+0x5be4], R41 ;  /* 0x005be42901007387 */ /* 0x0003e80000100800 */
[----:B------:R1:W-:Y:S04]  /*e9d80*/  STL [R1+0x5be0], R40 ;  /* 0x005be02801007387 */ /* 0x0003e80000100800 */
[----:B------:R1:W-:Y:S04]  /*e9d90*/  STL [R1+0x5bdc], R34 ;  /* 0x005bdc2201007387 */ /* 0x0003e80000100800 */
[----:B------:R1:W-:Y:S01]  /*e9da0*/  STL [R1+0x5bd8], R33 ;  /* 0x005bd82101007387 */ /* 0x0003e20000100800 */
        /* <DEDUP_REMOVED lines=18> */
[----:B------:R-:W-:Y:S01]  /*e9ed0*/  MOV R31, R7 ;  /* 0x00000007001f7202 */ /* 0x000fe20000000f00 */
[----:B------:R-:W-:Y:S01]  /*e9ee0*/  IMAD.MOV.U32 R22, RZ, RZ, R5 ;  /* 0x000000ffff167224 */ /* 0x000fe200078e0005 */
[----:B------:R-:W-:Y:S01]  /*e9ef0*/  MOV R21, R4 ;  /* 0x0000000400157202 */ /* 0x000fe20000000f00 */
[----:B------:R-:W-:Y:S02]  /*e9f00*/  IMAD.MOV.U32 R23, RZ, RZ, R6 ;  /* 0x000000ffff177224 */ /* 0x000fe400078e0006 */
[----:B------:R-:W-:Y:S01]  /*e9f10*/  STL.64 [R1+0x5c70], R30 ;  /* 0x005c701e01007387 */ /* 0x000fe20000100a00 */
[----:B------:R-:W-:Y:S03]  /*e9f20*/  HMMA.1688.F32.TF32 R4, R44, R184, R104 ;  /* 0x000000b82c04723c */ /* 0x000fe60000081068 */
[----:B------:R-:W-:Y:S04]  /*e9f30*/  STL.64 [R1+0x5c68], R28 ;  /* 0x005c681c01007387 */ /* 0x000fe80000100a00 */
        /* <DEDUP_REMOVED lines=34> */
[----:B-1----:R-:W-:-:S03]  /*ea160*/  IMAD.MOV.U32 R37, RZ, RZ, R4 ;  /* 0x000000ffff257224 */ /* 0x002fc600078e0004 */
[----:B------:R-:W3:Y:S01]  /*ea170*/  LDL.LU R56, [R1+0xe10] ;  /* 0x000e100001387983 */ /* 0x000ee20000300800 */
[----:B--2---:R-:W-:-:S03]  /*ea180*/  IMAD.MOV.U32 R32, RZ, RZ, R5 ;  /* 0x000000ffff207224 */ /* 0x004fc600078e0005 */
[----:B------:R-:W3:Y:S01]  /*ea190*/  LDL.LU R57, [R1+0xe14] ;  /* 0x000e140001397983 */ /* 0x000ee20000300800 */
[----:B----4-:R-:W-:-:S03]  /*ea1a0*/  MOV R36, R6 ;  /* 0x0000000600247202 */ /* 0x010fc60000000f00 */
[----:B------:R-:W3:Y:S01]  /*ea1b0*/  LDL.LU R58, [R1+0xe18] ;  /* 0x000e1800013a7983 */ /* 0x000ee20000300800 */
[----:B------:R-:W-:-:S03]  /*ea1c0*/  IMAD.MOV.U32 R42, RZ, RZ, R7 ;  /* 0x000000ffff2a7224 */ /* 0x000fc600078e0007 */
        /* <DEDUP_REMOVED lines=51> */
[C---:B---3--:R-:W-:Y:S02]  /*ea500*/  HMMA.1688.F32.TF32 R4, R44.reuse, R172, R244 ;  /* 0x000000ac2c04723c */ /* 0x048fe400000810f4 */
[----:B------:R-:W-:Y:S04]  /*ea510*/  STL.64 [R1+0x5d10], R42 ;  /* 0x005d102a01007387 */ /* 0x000fe80000100a00 */
[----:B------:R-:W-:Y:S02]  /*ea520*/  STL.64 [R1+0x5d08], R40 ;  /* 0x005d082801007387 */ /* 0x000fe40000100a00 */
[C---:B------:R-:W-:Y:S02]  /*ea530*/  HMMA.1688.F32.TF32 R12, R44.reuse, R168, R240 ;  /* 0x000000a82c0c723c */ /* 0x040fe400000810f0 */
[----:B------:R-:W-:Y:S04]  /*ea540*/  STL.64 [R1+0x5d00], R38 ;  /* 0x005d002601007387 */ /* 0x000fe80000100a00 */
[----:B------:R-:W-:Y:S04]  /*ea550*/  STL.64 [R1+0x5cf8], R36 ;  /* 0x005cf82401007387 */ /* 0x000fe80000100a00 */
        /* <DEDUP_REMOVED lines=40> */
[----:B------:R1:W-:Y:S04]  /*ea7e0*/  STL.64 [R1+0x588], R6 ;  /* 0x0005880601007387 */ /* 0x0003e80000100a00 */
[----:B------:R-:W-:Y:S04]  /*ea7f0*/  LDS R44, [R67+0x8e100] ;  /* 0x08e10000432c7984 */ /* 0x000fe80000000800 */
[----:B------:R-:W-:Y:S01]  /*ea800*/  LDS R46, [R67+0x8e900] ;  /* 0x08e90000432e7984 */ /* 0x000fe20000000800 */
[C---:B-1----:R-:W-:Y:S05]  /*ea810*/  HMMA.1688.F32.TF32 R4, R48.reuse, R232, R104 ;  /* 0x000000e83004723c */ /* 0x042fea0000081068 */
        /* <DEDUP_REMOVED lines=131> */
[----:B------:R-:W1:Y:S01]  /*eb050*/  LDS R47, [R2+0x8e900] ;  /* 0x08e90000022f7984 */ /* 0x000e620000000800 */
[C---:B--2---:R-:W-:Y:S11]  /*eb060*/  HMMA.1688.F32.TF32 R224, R48.reuse, R228, R224 ;  /* 0x000000e430e0723c */ /* 0x044ff600000810e0 */
[----:B------:R-:W-:Y:S11]  /*eb070*/  @!UPT UIADD3 URZ, URZ, URZ, URZ ;  /* 0x0000003f3f3ff290 */ /* 0x000ff6000fffe03f */
[----:B------:R-:W-:Y:S01]  /*eb080*/  @!UPT UIADD3 URZ, URZ, URZ, URZ ;  /* 0x0000003f3f3ff290 */ /* 0x000fe2000fffe03f */
[----:B------:R-:W-:Y:S04]  /*eb090*/  STL.64 [R1+0x560], R224 ;  /* 0x000560e001007387 */ /* 0x000fe80000100a00 */
[----:B------:R2:W-:Y:S04]  /*eb0a0*/  STL.64 [R1+0x568], R226 ;  /* 0x000568e201007387 */ /* 0x0005e80000100a00 */
[----:B--2---:R-:W2:Y:S04]  /*eb0b0*/  LDL.LU.64 R226, [R1+0x6060] ;  /* 0x0060600001e27983 */ /* 0x004ea80000300a00 */
[----:B------:R-:W2:Y:S02]  /*eb0c0*/  LDL.LU.64 R224, [R1+0x6058] ;  /* 0x0060580001e07983 */ /* 0x000ea40000300a00 */
[C---:B--2---:R-:W-:Y:S11]  /*eb0d0*/  HMMA.1688.F32.TF32 R220, R48.reuse, R224, R220 ;  /* 0x000000e030dc723c */ /* 0x044ff600000810dc */
[----:B------:R-:W-:Y:S11]  /*eb0e0*/  @!UPT UIADD3 URZ, URZ, URZ, URZ ;  /* 0x0000003f3f3ff290 */ /* 0x000ff6000fffe03f */
[----:B------:R-:W-:Y:S01]  /*eb0f0*/  @!UPT UIADD3 URZ, URZ, URZ, URZ ;  /* 0x0000003f3f3ff290 */ /* 0x000fe2000fffe03f */
[----:B------:R-:W-:Y:S04]  /*eb100*/  STL.64 [R1+0x550], R220 ;  /* 0x000550dc01007387 */ /* 0x000fe80000100a00 */
[----:B------:R2:W-:Y:S04]  /*eb110*/  STL.64 [R1+0x558], R222 ;  /* 0x000558de01007387 */ /* 0x0005e80000100a00 */
[----:B--2---:R-:W2:Y:S04]  /*eb120*/  LDL.LU.64 R222, [R1+0x6050] ;  /* 0x0060500001de7983 */ /* 0x004ea80000300a00 */
[----:B------:R-:W3:Y:S02]  /*eb130*/  LDL.LU.64 R220, [R1+0x6048] ;  /* 0x0060480001dc7983 */ /* 0x000ee40000300a00 */
[C---:B---3--:R-:W-:Y:S11]  /*eb140*/  HMMA.1688.F32.TF32 R216, R48.reuse, R220, R216 ;  /* 0x000000dc30d8723c */ /* 0x048ff600000810d8 */
[----:B------:R-:W-:Y:S11]  /*eb150*/  @!UPT UIADD3 URZ, URZ, URZ, URZ ;  /* 0x0000003f3f3ff290 */ /* 0x000ff6000fffe03f */
[----:B------:R-:W-:Y:S01]  /*eb160*/  @!UPT UIADD3 URZ, URZ, URZ, URZ ;  /* 0x0000003f3f3ff290 */ /* 0x000fe2000fffe03f */
[----:B------:R-:W-:Y:S04]  /*eb170*/  STL.64 [R1+0x540], R216 ;  /* 0x000540d801007387 */ /* 0x000fe80000100a00 */
[----:B------:R3:W-:Y:S04]  /*eb180*/  STL.64 [R1+0x548], R218 ;  /* 0x000548da01007387 */ /* 0x0007e80000100a00 */
[----:B---3--:R-:W3:Y:S04]  /*eb190*/  LDL.LU.64 R218, [R1+0x6040] ;  /* 0x0060400001da7983 */ /* 0x008ee80000300a00 */
        /* <DEDUP_REMOVED lines=17> */
[C---:B----4-:R-:W-:Y:S08]  /*eb2b0*/  HMMA.1688.F32.TF32 R4, R48.reuse, R164, R4 ;  /* 0x000000a43004723c */ /* 0x050ff00000081004 */
[C---:B--2---:R-:W-:Y:S11]  /*eb2c0*/  HMMA.1688.F32.TF32 R52, R48.reuse, R212, R52 ;  /* 0x000000d43034723c */ /* 0x044ff60000081034 */
[----:B------:R-:W-:Y:S11]  /*eb2d0*/  @!UPT UIADD3 URZ, URZ, URZ, URZ ;  /* 0x0000003f3f3ff290 */ /* 0x000ff6000fffe03f */
[----:B------:R-:W-:Y:S01]  /*eb2e0*/  @!UPT UIADD3 URZ, URZ, URZ, URZ ;  /* 0x0000003f3f3ff290 */ /* 0x000fe2000fffe03f */
[----:B------:R2:W-:Y:S04]  /*eb2f0*/  STL.64 [R1+0x520], R52 ;  /* 0x0005203401007387 */ /* 0x0005e80000100a00 */
[----:B------:R-:W-:Y:S04]  /*eb300*/  STL.64 [R1+0x528], R54 ;  /* 0x0005283601007387 */ /* 0x000fe80000100a00 */
[----:B--2---:R-:W2:Y:S04]  /*eb310*/  LDL.LU.64 R52, [R1+0x6020] ;  /* 0x0060200001347983 */ /* 0x004ea80000300a00 */
[----:B------:R4:W-:Y:S04]  /*eb320*/  STL.64 [R1+0x510], R56 ;  /* 0x0005103801007387 */ /* 0x0009e80000100a00 */
[----:B------:R-:W-:Y:S04]  /*eb330*/  STL.64 [R1+0x518], R58 ;  /* 0x0005183a01007387 */ /* 0x000fe80000100a00 */
[----:B----4-:R-:W4:Y:S04]  /*eb340*/  LDL.LU.64 R56, [R1+0x6018] ;  /* 0x0060180001387983 */ /* 0x010f280000300a00 */
[----:B------:R1:W-:Y:S04]  /*eb350*/  STL.64 [R1+0x500], R60 ;  /* 0x0005003c01007387 */ /* 0x0003e80000100a00 */
[----:B------:R-:W-:Y:S04]  /*eb360*/  STL.64 [R1+0x508], R62 ;  /* 0x0005083e01007387 */ /* 0x000fe80000100a00 */
[----:B-1----:R-:W2:Y:S04]  /*eb370*/  LDL.LU.64 R60, [R1+0x6010] ;  /* 0x00601000013c7983 */ /* 0x002ea80000300a00 */
        /* <DEDUP_REMOVED lines=11> */
[C---:B------:R-:W-:Y:S11]  /*eb430*/  HMMA.1688.F32.TF32 R36, R48.reuse, R192, R40 ;  /* 0x000000c03024723c */ /* 0x040ff60000081028 */
[----:B------:R-:W-:Y:S04]  /*eb440*/  @!UPT UIADD3 URZ, URZ, URZ, URZ ;  /* 0x0000003f3f3ff290 */ /* 0x000fe8000fffe03f */
[----:B------:R-:W-:Y:S04]  /*eb450*/  STL.64 [R1+0x4c0], R32 ;  /* 0x0004c02001007387 */ /* 0x000fe80000100a00 */
[----:B------:R1:W-:Y:S02]  /*eb460*/  STL.64 [R1+0x4c8], R34 ;  /* 0x0004c82201007387 */ /* 0x0003e40000100a00 */
[C---:B-1----:R-:W-:Y:S08]  /*eb470*/  HMMA.1688.F32.TF32 R32, R48.reuse, R188, R20 ;  /* 0x000000bc3020723c */ /* 0x042ff00000081014 */
[C---:B------:R-:W-:Y:S01]  /*eb480*/  HMMA.1688.F32.TF32 R20, R48.reuse, R180, R24 ;  /* 0x000000b43014723c */ /* 0x040fe20000081018 */
[----:B------:R-:W-:Y:S04]  /*eb490*/  STL.64 [R1+0x4b0], R36 ;  /* 0x0004b02401007387 */ /* 0x000fe80000100a00 */
[----:B------:R-:W-:Y:S10]  /*eb4a0*/  STL.64 [R1+0x4b8], R38 ;  /* 0x0004b82601007387 */ /* 0x000ff40000100a00 */
        /* <DEDUP_REMOVED lines=43> */
[----:B-1----:R-:W-:Y:S07]  /*eb760*/  HMMA.1688.F32.TF32 R4, R48, R116, R104 ;  /* 0x000000743004723c */ /* 0x002fee0000081068 */
        /* <DEDUP_REMOVED lines=109> */
[----:B------:R-:W-:Y:S04]  /*ebe40*/  STL.64 [R1+0x2d8], R238 ;  /* 0x0002d8ee01007387 */ /* 0x000fe80000100a00 */
[----:B------:R1:W-:Y:S01]  /*ebe50*/  STL.64 [R1+0x2c0], R68 ;  /* 0x0002c04401007387 */ /* 0x0003e20000100a00 */
[C---:B------:R-:W-:Y:S03]  /*ebe60*/  HMMA.1688.F32.TF32 R80, R44.reuse, R108, R80 ;  /* 0x0000006c2c50723c */ /* 0x040fe60000081050 */
[----:B------:R-:W-:Y:S04]  /*ebe70*/  STL.64 [R1+0x2c8], R70 ;  /* 0x0002c84601007387 */ /* 0x000fe80000100a00 */
[----:B-1----:R-:W2:Y:S04]  /*ebe80*/  LDL.LU.64 R68, [R1+0x5fe8] ;  /* 0x005fe80001447983 */ /* 0x002ea80000300a00 */
[----:B------:R1:W-:Y:S04]  /*ebe90*/  STL.64 [R1+0x2b0], R72 ;  /* 0x0002b04801007387 */ /* 0x0003e80000100a00 */
[----:B------:R-:W-:Y:S01]  /*ebea0*/  STL.64 [R1+0x2b8], R74 ;  /* 0x0002b84a01007387 */ /* 0x000fe20000100a00 */
[C---:B------:R-:W-:Y:S03]  /*ebeb0*/  HMMA.1688.F32.TF32 R36, R44.reuse, R196, R36 ;  /* 0x000000c42c24723c */ /* 0x040fe60000081024 */
[----:B------:R-:W-:Y:S04]  /*ebec0*/  LDS R236, [R67+0x8e180] ;  /* 0x08e1800043ec7984 */ /* 0x000fe80000000800 */
[----:B-1----:R-:W3:Y:S04]  /*ebed0*/  LDL.LU.64 R72, [R1+0x5fe0] ;  /* 0x005fe00001487983 */ /* 0x002ee80000300a00 */
[----:B------:R-:W-:Y:S04]  /*ebee0*/  STL.64 [R1+0x2a0], R96 ;  /* 0x0002a06001007387 */ /* 0x000fe80000100a00 */
[----:B------:R1:W-:Y:S01]  /*ebef0*/  STL.64 [R1+0x2a8], R98 ;  /* 0x0002a86201007387 */ /* 0x0003e20000100a00 */
[C---:B------:R-:W-:Y:S03]  /*ebf00*/  HMMA.1688.F32.TF32 R28, R44.reuse, R184, R28 ;  /* 0x000000b82c1c723c */ /* 0x040fe6000008101c */
[----:B------:R-:W-:Y:S04]  /*ebf10*/  LDS R238, [R67+0x8e980] ;  /* 0x08e9800043ee7984 */ /* 0x000fe80000000800 */
[----:B------:R-:W-:Y:S04]  /*ebf20*/  LDS R237, [R2+0x8e180] ;  /* 0x08e1800002ed7984 */ /* 0x000fe80000000800 */
[----:B-1----:R-:W4:Y:S04]  /*ebf30*/  LDL.LU.64 R98, [R1+0x5fd8] ;  /* 0x005fd80001627983 */ /* 0x002f280000300a00 */
[----:B------:R-:W4:Y:S04]  /*ebf40*/  LDL.LU.64 R96, [R1+0x5fd0] ;  /* 0x005fd00001607983 */ /* 0x000f280000300a00 */
[----:B------:R1:W-:Y:S04]  /*ebf50*/  STL.64 [R1+0x290], R76 ;  /* 0x0002904c01007387 */ /* 0x0003e80000100a00 */
[----:B------:R-:W-:Y:S01]  /*ebf60*/  STL.64 [R1+0x298], R78 ;  /* 0x0002984e01007387 */ /* 0x000fe20000100a00 */
[C---:B------:R-:W-:Y:S03]  /*ebf70*/  HMMA.1688.F32.TF32 R24, R44.reuse, R180, R24 ;  /* 0x000000b42c18723c */ /* 0x040fe60000081018 */
[----:B------:R-:W2:Y:S04]  /*ebf80*/  LDS R239, [R2+0x8e980] ;  /* 0x08e9800002ef7984 */ /* 0x000ea80000000800 */
[----:B-1----:R-:W2:Y:S04]  /*ebf90*/  LDL.LU.64 R76, [R1+0x5fc8] ;  /* 0x005fc800014c7983 */ /* 0x002ea80000300a00 */
[----:B------:R-:W-:Y:S04]  /*ebfa0*/  STL.64 [R1+0x280], R88 ;  /* 0x0002805801007387 */ /* 0x000fe80000100a00 */
[----:B------:R1:W-:Y:S04]  /*ebfb0*/  STL.64 [R1+0x288], R90 ;  /* 0x0002885a01007387 */ /* 0x0003e80000100a00 */
[----:B-1----:R-:W2:Y:S04]  /*ebfc0*/  LDL.LU.64 R90, [R1+0x5fc0] ;  /* 0x005fc000015a7983 */ /* 0x002ea80000300a00 */
[----:B------:R-:W2:Y:S04]  /*ebfd0*/  LDL.LU.64 R88, [R1+0x5fb8] ;  /* 0x005fb80001587983 */ /* 0x000ea80000300a00 */
[----:B------:R1:W-:Y:S04]  /*ebfe0*/  STL.64 [R1+0x270], R80 ;  /* 0x0002705001007387 */ /* 0x0003e80000100a00 */
[----:B------:R-:W-:Y:S04]  /*ebff0*/  STL.64 [R1+0x278], R82 ;  /* 0x0002785201007387 */ /* 0x000fe80000100a00 */
[----:B-1----:R-:W2:Y:S04]  /*ec000*/  LDL.LU.64 R80, [R1+0x5fb0] ;  /* 0x005fb00001507983 */ /* 0x002ea80000300a00 */
[----:B------:R1:W-:Y:S04]  /*ec010*/  STL.64 [R1+0x260], R92 ;  /* 0x0002605c01007387 */ /* 0x0003e80000100a00 */
[----:B------:R-:W-:Y:S04]  /*ec020*/  STL.64 [R1+0x268], R94 ;  /* 0x0002685e01007387 */ /* 0x000fe80000100a00 */
[----:B-1----:R-:W2:Y:S04]  /*ec030*/  LDL.LU.64 R92, [R1+0x5fa8] ;  /* 0x005fa800015c7983 */ /* 0x002ea80000300a00 */
        /* <DEDUP_REMOVED lines=19> */
[----:B------:R-:W2:Y:S04]  /*ec170*/  LDL.LU R240, [R1+0x1580] ;  /* 0x0015800001f07983 */ /* 0x000ea80000300800 */
[----:B------:R-:W-:Y:S04]  /*ec180*/  STL.64 [R1+0x1e0], R24 ;  /* 0x0001e01801007387 */ /* 0x000fe80000100a00 */
[----:B------:R1:W-:Y:S05]  /*ec190*/  STL.64 [R1+0x1e8], R26 ;  /* 0x0001e81a01007387 */ /* 0x0003ea0000100a00 */
[----:B------:R-:W-:Y:S04]  /*ec1a0*/  STL.64 [R1+0x1d0], R20 ;  /* 0x0001d01401007387 */ /* 0x000fe80000100a00 */
[----:B------:R1:W-:Y:S04]  /*ec1b0*/  STL.64 [R1+0x1d8], R22 ;  /* 0x0001d81601007387 */ /* 0x0003e80000100a00 */
[----:B------:R-:W2:Y:S04]  /*ec1c0*/  LDL.LU R241, [R1+0x1584] ;  /* 0x0015840001f17983 */ /* 0x000ea80000300800 */
[----:B------:R-:W2:Y:S04]  /*ec1d0*/  LDL.LU R242, [R1+0x1588] ;  /* 0x0015880001f27983 */ /* 0x000ea80000300800 */
[----:B------:R-:W2:Y:S01]  /*ec1e0*/  LDL.LU R243, [R1+0x158c] ;  /* 0x00158c0001f37983 */ /* 0x000ea20000300800 */
[C---:B-1----:R-:W-:Y:S08]  /*ec1f0*/  HMMA.1688.F32.TF32 R24, R44.reuse, R172, R16 ;  /* 0x000000ac2c18723c */ /* 0x042ff00000081010 */
        /* <DEDUP_REMOVED lines=13> */
[----:B-1----:R-:W4:Y:S04]  /*ec2d0*/  LDL.LU R12, [R1+0x1530] ;  /* 0x00153000010c7983 */ /* 0x002f280000300800 */
[----:B------:R1:W-:Y:S04]  /*ec2e0*/  STL.64 [R1+0x180], R8 ;  /* 0x0001800801007387 */ /* 0x0003e80000100a00 */
[----:B------:R1:W-:Y:S04]  /*ec2f0*/  STL.64 [R1+0x188], R10 ;  /* 0x0001880a01007387 */ /* 0x0003e80000100a00 */
[----:B------:R-:W-:Y:S04]  /*ec300*/  STL.64 [R1+0xf0], R4 ;  /* 0x0000f00401007387 */ /* 0x000fe80000100a00 */
[----:B------:R2:W-:Y:S04]  /*ec310*/  STL.64 [R1+0xf8], R6 ;  /* 0x0000f80601007387 */ /* 0x0005e80000100a00 */
[----:B------:R-:W4:Y:S04]  /*ec320*/  LDL.LU R13, [R1+0x1534] ;  /* 0x00153400010d7983 */ /* 0x000f280000300800 */
[----:B---3--:R-:W4:Y:S04]  /*ec330*/  LDL.LU R14, [R1+0x1538] ;  /* 0x00153800010e7983 */ /* 0x008f280000300800 */
        /* <DEDUP_REMOVED lines=27> */
[----:B------:R-:W3:Y:S04]  /*ec4f0*/  LDL.LU R249, [R1+0x1504] ;  /* 0x0015040001f97983 */ /* 0x000ee80000300800 */
[----:B------:R-:W3:Y:S04]  /*ec500*/  LDL.LU R250, [R1+0x1508] ;  /* 0x0015080001fa7983 */ /* 0x000ee80000300800 */
[----:B------:R-:W3:Y:S04]  /*ec510*/  LDL.LU R251, [R1+0x150c] ;  /* 0x00150c0001fb7983 */ /* 0x000ee80000300800 */
        /* <DEDUP_REMOVED lines=17> */
[C---:B------:R-:W-:Y:S08]  /*ec630*/  HMMA.1688.F32.TF32 R16, R44.reuse, R132, R16 ;  /* 0x000000842c10723c */ /* 0x040ff00000081010 */
[C---:B------:R-:W-:Y:S08]  /*ec640*/  HMMA.1688.F32.TF32 R32, R44.reuse, R144, R20 ;  /* 0x000000902c20723c */ /* 0x040ff00000081014 */
[C---:B------:R-:W-:Y:S08]  /*ec650*/  HMMA.1688.F32.TF32 R20, R44.reuse, R136, R24 ;  /* 0x000000882c14723c */ /* 0x040ff00000081018 */
[C---:B------:R-:W-:Y:S08]  /*ec660*/  HMMA.1688.F32.TF32 R28, R44.reuse, R140, R28 ;  /* 0x0000008c2c1c723c */ /* 0x040ff0000008101c */
        /* <DEDUP_REMOVED lines=13> */
[----:B------:R-:W4:Y:S01]  /*ec740*/  LDL.LU R54, [R1+0x14b8] ;  /* 0x0014b80001367983 */ /* 0x000f220000300800 */
[C---:B---3--:R-:W-:Y:S08]  /*ec750*/  HMMA.1688.F32.TF32 R8, R44.reuse, R120, R4 ;  /* 0x000000782c08723c */ /* 0x048ff00000081004 */
[----:B------:R-:W-:Y:S08]  /*ec760*/  HMMA.1688.F32.TF32 R4, R44, R116, R248 ;  /* 0x000000742c04723c */ /* 0x000ff000000810f8 */
[C---:B--2---:R-:W-:Y:S08]  /*ec770*/  HMMA.1688.F32.TF32 R92, R236.reuse, R232, R92 ;  /* 0x000000e8ec5c723c */ /* 0x044ff0000008105c */
[C---:B------:R-:W-:Y:S08]  /*ec780*/  HMMA.1688.F32.TF32 R44, R236.reuse, R228, R244 ;  /* 0x000000e4ec2c723c */ /* 0x040ff000000810f4 */
[C---:B------:R-:W-:Y:S01]  /*ec790*/  HMMA.1688.F32.TF32 R104, R236.reuse, R224, R104 ;  /* 0x000000e0ec68723c */ /* 0x040fe20000081068 */
[----:B------:R-:W-:Y:S04]  /*ec7a0*/  STL.64 [R1+0x70], R8 ;  /* 0x0000700801007387 */ /* 0x000fe80000100a00 */
[----:B------:R-:W-:Y:S04]  /*ec7b0*/  STL.64 [R1+0x78], R10 ;  /* 0x0000780a01007387 */ /* 0x000fe80000100a00 */
[----:B------:R1:W-:Y:S04]  /*ec7c0*/  STL [R1+0x60], R4 ;  /* 0x0000600401007387 */ /* 0x0003e80000100800 */
[----:B------:R-:W2:Y:S04]  /*ec7d0*/  LDL.LU R232, [R1+0x1b10] ;  /* 0x001b100001e87983 */ /* 0x000ea80000300800 */
[----:B------:R-:W3:Y:S04]  /*ec7e0*/  LDL.LU R233, [R1+0x1b04] ;  /* 0x001b040001e97983 */ /* 0x000ee80000300800 */
[----:B------:R-:W-:Y:S04]  /*ec7f0*/  STL.64 [R1+0x59e0], R94 ;  /* 0x0059e05e01007387 */ /* 0x000fe80000100a00 */
[----:B------:R-:W-:Y:S04]  /*ec800*/  STL.64 [R1+0x59d8], R92 ;  /* 0x0059d85c01007387 */ /* 0x000fe80000100a00 */
[----:B------:R-:W-:Y:S04]  /*ec810*/  STL.64 [R1+0x59f0], R46 ;  /* 0x0059f02e01007387 */ /* 0x000fe80000100a00 */
[----:B------:R-:W-:Y:S04]  /*ec820*/  STL.64 [R1+0x59e8], R44 ;  /* 0x0059e82c01007387 */ /* 0x000fe80000100a00 */
[----:B------:R-:W-:Y:S04]  /*ec830*/  STL.64 [R1+0x5a00], R106 ;  /* 0x005a006a01007387 */ /* 0x000fe80000100a00 */
[----:B------:R-:W-:Y:S04]  /*ec840*/  STL.64 [R1+0x59f8], R104 ;  /* 0x0059f86801007387 */ /* 0x000fe80000100a00 */
[----:B------:R-:W2:Y:S04]  /*ec850*/  LDL.LU R62, [R1+0x1498] ;  /* 0x00149800013e7983 */ /* 0x000ea80000300800 */
[----:B------:R-:W2:Y:S01]  /*ec860*/  LDL.LU R63, [R1+0x149c] ;  /* 0x00149c00013f7983 */ /* 0x000ea20000300800 */
[----:B------:R-:W-:Y:S01]  /*ec870*/  IMAD.MOV.U32 R55, RZ, RZ, R252 ;  /* 0x000000ffff377224 */ /* 0x000fe200078e00fc */
[C---:B------:R-:W-:Y:S01]  /*ec880*/  HMMA.1688.F32.TF32 R48, R236.reuse, R220, R240 ;  /* 0x000000dcec30723c */ /* 0x040fe200000810f0 */
[----:B------:R-:W-:Y:S01]  /*ec890*/  IMAD.MOV.U32 R58, RZ, RZ, R3 ;  /* 0x000000ffff3a7224 */ /* 0x000fe200078e0003 */
[----:B------:R-:W-:Y:S01]  /*ec8a0*/  MOV R59, R0 ;  /* 0x00000000003b7202 */ /* 0x000fe20000000f00 */
[----:B------:R-:W3:Y:S04]  /*ec8b0*/  LDL.LU R66, [R1+0x1488] ;  /* 0x0014880001427983 */ /* 0x000ee80000300800 */
[----:B------:R-:W3:Y:S02]  /*ec8c0*/  LDL.LU R67, [R1+0x148c] ;  /* 0x00148c0001437983 */ /* 0x000ee40000300800 */
[----:B------:R-:W-:Y:S11]  /*ec8d0*/  HMMA.1688.F32.TF32 R56, R236, R212, R56 ;  /* 0x000000d4ec38723c */ /* 0x000ff60000081038 */
[----:B------:R-:W-:Y:S03]  /*ec8e0*/  @!UPT UIADD3 URZ, URZ, URZ, URZ ;  /* 0x0000003f3f3ff290 */ /* 0x000fe6000fffe03f */
[----:B------:R-:W-:Y:S04]  /*ec8f0*/  STL.64 [R1+0x5a10], R50 ;  /* 0x005a103201007387 */ /* 0x000fe80000100a00 */
[----:B------:R-:W-:Y:S01]  /*ec900*/  STL.64 [R1+0x5a08], R48 ;  /* 0x005a083001007387 */ /* 0x000fe20000100a00 */
[----:B------:R-:W-:Y:S01]  /*ec910*/  IMAD.MOV.U32 R244, RZ, RZ, R86 ;  /* 0x000000fffff47224 */ /* 0x000fe200078e0056 */
[----:B------:R-:W-:Y:S01]  /*ec920*/  MOV R246, R100 ;  /* 0x0000006400f67202 */ /* 0x000fe20000000f00 */
[----:B------:R-:W-:Y:S02]  /*ec930*/  IMAD.MOV.U32 R245, RZ, RZ, R87 ;  /* 0x000000fffff57224 */ /* 0x000fe400078e0057 */
[----:B------:R-:W-:Y:S02]  /*ec940*/  IMAD.MOV.U32 R247, RZ, RZ, R101 ;  /* 0x000000fffff77224 */ /* 0x000fe400078e0065 */
[----:B------:R-:W-:Y:S01]  /*ec950*/  IMAD.MOV.U32 R0, RZ, RZ, R5 ;  /* 0x000000ffff007224 */ /* 0x000fe200078e0005 */
[----:B------:R-:W-:Y:S01]  /*ec960*/  MOV R5, R114 ;  /* 0x0000007200057202 */ /* 0x000fe20000000f00 */
[----:B-1----:R-:W-:Y:S01]  /*ec970*/  IMAD.MOV.U32 R4, RZ, RZ, R102 ;  /* 0x000000ffff047224 */ /* 0x002fe200078e0066 */
        /* <DEDUP_REMOVED lines=8> */
[C---:B----4-:R-:W-:Y:S11]  /*eca00*/  HMMA.1688.F32.TF32 R52, R236.reuse, R216, R52 ;  /* 0x000000d8ec34723c */ /* 0x050ff60000081034 */
[----:B------:R-:W-:Y:S11]  /*eca10*/  @!UPT UIADD3 URZ, URZ, URZ, URZ ;  /* 0x0000003f3f3ff290 */ /* 0x000ff6000fffe03f */
[----:B------:R-:W-:Y:S01]  /*eca20*/  @!UPT UIADD3 URZ, URZ, URZ, URZ ;  /* 0x0000003f3f3ff290 */ /* 0x000fe2000fffe03f */
        /* <DEDUP_REMOVED lines=11> */
[----:B------:R-:W-:Y:S01]  /*ecae0*/  STL.64 [R1+0x5a28], R56 ;  /* 0x005a283801007387 */ /* 0x000fe20000100a00 */
[C---:B--2---:R-:W-:Y:S03]  /*ecaf0*/  HMMA.1688.F32.TF32 R60, R236.reuse, R108, R60 ;  /* 0x0000006cec3c723c */ /* 0x044fe6000008103c */
[----:B------:R-:W-:Y:S04]  /*ecb00*/  LDS R240, [R232+0x8f000] ;  /* 0x08f00000e8f07984 */ /* 0x000fe80000000800 */
[----:B------:R-:W-:Y:S01]  /*ecb10*/  LDS R242, [R232+0x8f800] ;  /* 0x08f80000e8f27984 */ /* 0x000fe20000000800 */
[C---:B------:R-:W-:Y:S03]  /*ecb20*/  HMMA.1688.F32.TF32 R88, R236.reuse, R184, R88 ;  /* 0x000000b8ec58723c */ /* 0x040fe60000081058 */
[----:B---3--:R-:W-:Y:S04]  /*ecb30*/  LDS R241, [R233+0x8f000] ;  /* 0x08f00000e9f17984 */ /* 0x008fe80000000800 */
[----:B------:R-:W1:Y:S08]  /*ecb40*/  LDS R243, [R233+0x8f800] ;  /* 0x08f80000e9f37984 */ /* 0x000e700000000800 */
[----:B------:R-:W-:Y:S04]  /*ecb50*/  STL.64 [R1+0x5a40], R62 ;  /* 0x005a403e01007387 */ /* 0x000fe80000100a00 */
[----:B------:R-:W-:Y:S04]  /*ecb60*/  STL.64 [R1+0x5a38], R60 ;  /* 0x005a383c01007387 */ /* 0x000fe80000100a00 */
        /* <DEDUP_REMOVED lines=12> */
[C---:B------:R-:W-:Y:S08]  /*ecc30*/  HMMA.1688.F32.TF32 R64, R236.reuse, R112, R64 ;  /* 0x00000070ec40723c */ /* 0x040ff00000081040 */
[C---:B------:R-:W-:Y:S08]  /*ecc40*/  HMMA.1688.F32.TF32 R96, R236.reuse, R180, R96 ;  /* 0x000000b4ec60723c */ /* 0x040ff00000081060 */
[C---:B------:R-:W-:Y:S08]  /*ecc50*/  HMMA.1688.F32.TF32 R12, R236.reuse, R176, R4 ;  /* 0x000000b0ec0c723c */ /* 0x040ff00000081004 */
[C---:B------:R-:W-:Y:S08]  /*ecc60*/  HMMA.1688.F32.TF32 R8, R236.reuse, R172, R248 ;  /* 0x000000acec08723c */ /* 0x040ff000000810f8 */
[C---:B------:R-:W-:Y:S08]  /*ecc70*/  HMMA.1688.F32.TF32 R4, R236.reuse, R168, R244 ;  /* 0x000000a8ec04723c */ /* 0x040ff000000810f4 */
[C---:B----4-:R-:W-:Y:S08]  /*ecc80*/  HMMA.1688.F32.TF32 R80, R236.reuse, R196, R80 ;  /* 0x000000c4ec50723c */ /* 0x050ff00000081050 */
[C---:B------:R-:W-:Y:S08]  /*ecc90*/  HMMA.1688.F32.TF32 R68, R236.reuse, R208, R68 ;  /* 0x000000d0ec44723c */ /* 0x040ff00000081044 */
[C---:B------:R-:W-:Y:S08]  /*ecca0*/  HMMA.1688.F32.TF32 R72, R236.reuse, R204, R72 ;  /* 0x000000ccec48723c */ /* 0x040ff00000081048 */
[----:B------:R-:W-:Y:S01]  /*eccb0*/  HMMA.1688.F32.TF32 R76, R236, R200, R76 ;  /* 0x000000c8ec4c723c */ /* 0x000fe2000008104c */
[----:B------:R-:W-:Y:S01]  /*eccc0*/  IMAD.MOV.U32 R248, RZ, RZ, R231 ;  /* 0x000000fffff87224 */ /* 0x000fe200078e00e7 */
[----:B------:R-:W-:Y:S01]  /*eccd0*/  MOV R250, R235 ;  /* 0x000000eb00fa7202 */ /* 0x000fe20000000f00 */
[----:B------:R-:W-:-:S02]  /*ecce0*/  IMAD.MOV.U32 R249, RZ, RZ, R230 ;  /* 0x000000fffff97224 */ /* 0x000fc400078e00e6 */
[----:B------:R-:W-:-:S03]  /*eccf0*/  IMAD.MOV.U32 R251, RZ, RZ, R234 ;  /* 0x000000fffffb7224 */ /* 0x000fc600078e00ea */
[C---:B--2---:R-:W-:Y:S01]  /*ecd00*/  HMMA.1688.F32.TF32 R84, R236.reuse, R188, R84 ;  /* 0x000000bcec54723c */ /* 0x044fe20000081054 */
[----:B---3--:R-:W-:Y:S04]  /*ecd10*/  STL.64 [R1+0x5d28], R114 ;  /* 0x005d287201007387 */ /* 0x008fe80000100a00 */
[----:B------:R-:W-:Y:S04]  /*ecd20*/  STL.64 [R1+0x5a50], R66 ;  /* 0x005a504201007387 */ /* 0x000fe80000100a00 */
[----:B------:R-:W-:Y:S01]  /*ecd30*/  STL.64 [R1+0x5a48], R64 ;  /* 0x005a484001007387 */ /* 0x000fe20000100a00 */
[----:B------:R-:W-:Y:S03]  /*ecd40*/  HMMA.1688.F32.TF32 R100, R236, R192, R100 ;  /* 0x000000c0ec64723c */ /* 0x000fe60000081064 */
        /* <DEDUP_REMOVED lines=25> */
[----:B------:R-:W2:Y:S04]  /*ecee0*/  LDL.LU R230, [R1+0x5f68] ;  /* 0x005f680001e67983 */ /* 0x000ea80000300800 */
[----:B------:R-:W2:Y:S04]  /*ecef0*/  LDL.LU R235, [R1+0x5f64] ;  /* 0x005f640001eb7983 */ /* 0x000ea80000300800 */
[----:B------:R-:W2:Y:S01]  /*ecf00*/  LDL.LU R234, [R1+0x5f60] ;  /* 0x005f600001ea7983 */ /* 0x000ea20000300800 */
[----:B---3--:R-:W-:Y:S01]  /*ecf10*/  IMAD.MOV.U32 R4, RZ, RZ, R223 ;  /* 0x000000ffff047224 */ /* 0x008fe200078e00df */
[----:B------:R-:W-:Y:S01]  /*ecf20*/  MOV R5, R222 ;  /* 0x000000de00057202 */ /* 0x000fe20000000f00 */
[----:B----4-:R-:W-:Y:S01]  /*ecf30*/  IMAD.MOV.U32 R6, RZ, RZ, R227 ;  /* 0x000000ffff067224 */ /* 0x010fe200078e00e3 */
[----:B------:R-:W3:Y:S01]  /*ecf40*/  LDL.LU R223, [R1+0x5f5c] ;  /* 0x005f5c0001df7983 */ /* 0x000ee20000300800 */
[----:B------:R-:W-:-:S03]  /*ecf50*/  IMAD.MOV.U32 R7, RZ, RZ, R226 ;  /* 0x000000ffff077224 */ /* 0x000fc600078e00e2 */
[----:B------:R-:W4:Y:S04]  /*ecf60*/  LDL.LU R222, [R1+0x5f58] ;  /* 0x005f580001de7983 */ /* 0x000f280000300800 */
[----:B------:R-:W3:Y:S04]  /*ecf70*/  LDL.LU R227, [R1+0x5f54] ;  /* 0x005f540001e37983 */ /* 0x000ee80000300800 */
[----:B------:R-:W3:Y:S04]  /*ecf80*/  LDL.LU R226, [R1+0x5f50] ;  /* 0x005f500001e27983 */ /* 0x000ee80000300800 */
[----:B------:R-:W1:Y:S04]  /*ecf90*/  LDL.LU R16, [R1+0x1320] ;  /* 0x0013200001107983 */ /* 0x000e680000300800 */
[----:B------:R-:W1:Y:S04]  /*ecfa0*/  LDL.LU R17, [R1+0x1324] ;  /* 0x0013240001117983 */ /* 0x000e680000300800 */
[----:B------:R-:W1:Y:S04]  /*ecfb0*/  LDL.LU R18, [R1+0x1328] ;  /* 0x0013280001127983 */ /* 0x000e680000300800 */
[----:B------:R-:W1:Y:S04]  /*ecfc0*/  LDL.LU R19, [R1+0x132c] ;  /* 0x00132c0001137983 */ /* 0x000e680000300800 */
        /* <DEDUP_REMOVED lines=56> */
[----:B--2---:R-:W-:Y:S01]  /*ed350*/  IMAD.MOV.U32 R9, RZ, RZ, R235 ;  /* 0x000000ffff097224 */ /* 0x004fe200078e00eb */
[----:B------:R-:W-:Y:S02]  /*ed360*/  MOV R8, R234 ;  /* 0x000000ea00087202 */ /* 0x000fe40000000f00 */
[----:B------:R-:W1:Y:S04]  /*ed370*/  LDL.LU R234, [R1+0x5f4c] ;  /* 0x005f4c0001ea7983 */ /* 0x000e680000300800 */
[----:B------:R-:W1:Y:S01]  /*ed380*/  LDL.LU R235, [R1+0x5f48] ;  /* 0x005f480001eb7983 */ /* 0x000e620000300800 */
[----:B------:R-:W-:Y:S01]  /*ed390*/  IMAD.MOV.U32 R10, RZ, RZ, R230 ;  /* 0x000000ffff0a7224 */ /* 0x000fe200078e00e6 */
[----:B------:R-:W-:-:S02]  /*ed3a0*/  MOV R11, R231 ;  /* 0x000000e7000b7202 */ /* 0x000fc40000000f00 */
[----:B------:R-:W2:Y:S01]  /*ed3b0*/  LDL.LU R230, [R1+0x5f44] ;  /* 0x005f440001e67983 */ /* 0x000ea20000300800 */
[----:B----4-:R-:W-:Y:S01]  /*ed3c0*/  MOV R14, R222 ;  /* 0x000000de000e7202 */ /* 0x010fe20000000f00 */
[----:B---3--:R-:W-:Y:S02]  /*ed3d0*/  IMAD.MOV.U32 R13, RZ, RZ, R227 ;  /* 0x000000ffff0d7224 */ /* 0x008fe400078e00e3 */
[----:B------:R-:W2:Y:S01]  /*ed3e0*/  LDL.LU R231, [R1+0x5f40] ;  /* 0x005f400001e77983 */ /* 0x000ea20000300800 */
[----:B------:R-:W-:-:S03]  /*ed3f0*/  IMAD.MOV.U32 R12, RZ, RZ, R226 ;  /* 0x000000ffff0c7224 */ /* 0x000fc600078e00e2 */
[----:B------:R-:W3:Y:S01]  /*ed400*/  LDL.LU R226, [R1+0x5f3c] ;  /* 0x005f3c0001e27983 */ /* 0x000ee20000300800 */
[----:B------:R-:W-:-:S03]  /*ed410*/  IMAD.MOV.U32 R15, RZ, RZ, R223 ;  /* 0x000000ffff0f7224 */ /* 0x000fc600078e00df */
[----:B------:R-:W3:Y:S04]  /*ed420*/  LDL.LU R227, [R1+0x5f38] ;  /* 0x005f380001e37983 */ /* 0x000ee80000300800 */
[----:B------:R-:W4:Y:S04]  /*ed430*/  LDL.LU R222, [R1+0x5f34] ;  /* 0x005f340001de7983 */ /* 0x000f280000300800 */
[----:B------:R-:W4:Y:S04]  /*ed440*/  LDL.LU R223, [R1+0x5f30] ;  /* 0x005f300001df7983 */ /* 0x000f280000300800 */
[----:B------:R-:W2:Y:S04]  /*ed450*/  LDL.LU R218, [R1+0x5f2c] ;  /* 0x005f2c0001da7983 */ /* 0x000ea80000300800 */
[----:B------:R-:W2:Y:S04]  /*ed460*/  LDL.LU R219, [R1+0x5f28] ;  /* 0x005f280001db7983 */ /* 0x000ea80000300800 */
[----:B------:R-:W2:Y:S04]  /*ed470*/  LDL.LU R214, [R1+0x5f24] ;  /* 0x005f240001d67983 */ /* 0x000ea80000300800 */
[----:B------:R-:W2:Y:S01]  /*ed480*/  LDL.LU R215, [R1+0x5f20] ;  /* 0x005f200001d77983 */ /* 0x000ea20000300800 */
[C---:B------:R-:W-:Y:S08]  /*ed490*/  HMMA.1688.F32.TF32 R56, R236.reuse, R160, R56 ;  /* 0x000000a0ec38723c */ /* 0x040ff00000081038 */
[C---:B------:R-:W-:Y:S08]  /*ed4a0*/  HMMA.1688.F32.TF32 R60, R236.reuse, R164, R60 ;  /* 0x000000a4ec3c723c */ /* 0x040ff0000008103c */
[C---:B------:R-:W-:Y:S11]  /*ed4b0*/  HMMA.1688.F32.TF32 R52, R236.reuse, R156, R52 ;  /* 0x0000009cec34723c */ /* 0x040ff60000081034 */
[----:B------:R-:W-:Y:S04]  /*ed4c0*/  @!UPT UIADD3 URZ, URZ, URZ, URZ ;  /* 0x0000003f3f3ff290 */ /* 0x000fe8000fffe03f */
[----:B------:R-:W-:Y:S01]  /*ed4d0*/  STL.64 [R1+0x8b0], R60 ;  /* 0x0008b03c01007387 */ /* 0x000fe20000100a00 */
[C---:B------:R-:W-:Y:S03]  /*ed4e0*/  HMMA.1688.F32.TF32 R48, R236.reuse, R152, R48 ;  /* 0x00000098ec30723c */ /* 0x040fe60000081030 */
[----:B------:R-:W-:Y:S04]  /*ed4f0*/  STL.64 [R1+0x8b8], R62 ;  /* 0x0008b83e01007387 */ /* 0x000fe80000100a00 */
[----:B------:R-:W-:Y:S04]  /*ed500*/  STL.64 [R1+0x8d0], R56 ;  /* 0x0008d03801007387 */ /* 0x000fe80000100a00 */
[----:B------:R-:W-:Y:S04]  /*ed510*/  STL.64 [R1+0x8d8], R58 ;  /* 0x0008d83a01007387 */ /* 0x000fe80000100a00 */
[----:B------:R-:W-:Y:S04]  /*ed520*/  STL.64 [R1+0x8f0], R52 ;  /* 0x0008f03401007387 */ /* 0x000fe80000100a00 */
[----:B------:R1:W-:Y:S02]  /*ed530*/  STL.64 [R1+0x8f8], R54 ;  /* 0x0008f83601007387 */ /* 0x0003e40000100a00 */
[C---:B-1----:R-:W-:Y:S08]  /*ed540*/  HMMA.1688.F32.TF32 R52, R236.reuse, R144, R44 ;  /* 0x00000090ec34723c */ /* 0x042ff0000008102c */
[C---:B------:R-:W-:Y:S08]  /*ed550*/  HMMA.1688.F32.TF32 R44, R236.reuse, R136, R32 ;  /* 0x00000088ec2c723c */ /* 0x040ff00000081020 */
[C---:B------:R-:W-:Y:S01]  /*ed560*/  HMMA.1688.F32.TF32 R32, R236.reuse, R132, R36 ;  /* 0x00000084ec20723c */ /* 0x040fe20000081024 */
[----:B------:R-:W-:Y:S04]  /*ed570*/  STL.64 [R1+0x910], R48 ;  /* 0x0009103001007387 */ /* 0x000fe80000100a00 */
[----:B------:R1:W-:Y:S03]  /*ed580*/  STL.64 [R1+0x918], R50 ;  /* 0x0009183201007387 */ /* 0x0003e60000100a00 */
[C---:B------:R-:W-:Y:S08]  /*ed590*/  HMMA.1688.F32.TF32 R56, R236.reuse, R148, R104 ;  /* 0x00000094ec38723c */ /* 0x040ff00000081068 */
[C---:B-1----:R-:W-:Y:S08]  /*ed5a0*/  HMMA.1688.F32.TF32 R48, R236.reuse, R140, R92 ;  /* 0x0000008cec30723c */ /* 0x042ff0000008105c */
[----:B------:R-:W-:Y:S01]  /*ed5b0*/  MOV R137, R32 ;  /* 0x0000002000897202 */ /* 0x000fe20000000f00 */
[----:B------:R-:W-:Y:S01]  /*ed5c0*/  IMAD.MOV.U32 R136, RZ, RZ, R33 ;  /* 0x000000ffff887224 */ /* 0x000fe200078e0021 */
[----:B------:R-:W-:Y:S01]  /*ed5d0*/  MOV R132, R35 ;  /* 0x0000002300847202 */ /* 0x000fe20000000f00 */
[----:B------:R-:W-:Y:S01]  /*ed5e0*/  IMAD.MOV.U32 R133, RZ, RZ, R34 ;  /* 0x000000ffff857224 */ /* 0x000fe200078e0022 */
        /* <DEDUP_REMOVED lines=8> */
[----:B------:R-:W-:Y:S01]  /*ed670*/  STL.64 [R1+0x990], R44 ;  /* 0x0009902c01007387 */ /* 0x000fe20000100a00 */
[----:B------:R-:W-:-:S03]  /*ed680*/  IMAD.MOV.U32 R129, RZ, RZ, R22 ;  /* 0x000000ffff817224 */ /* 0x000fc600078e0016 */
[----:B------:R-:W-:Y:S01]  /*ed690*/  STL.64 [R1+0x998], R46 ;  /* 0x0009982e01007387 */ /* 0x000fe20000100a00 */
[----:B------:R-:W-:-:S03]  /*ed6a0*/  IMAD.MOV.U32 R128, RZ, RZ, R23 ;  /* 0x000000ffff807224 */ /* 0x000fc600078e0017 */
[----:B------:R-:W-:Y:S04]  /*ed6b0*/  STL.64 [R1+0x9d0], R32 ;  /* 0x0009d02001007387 */ /* 0x000fe80000100a00 */
[----:B------:R-:W-:Y:S04]  /*ed6c0*/  STL.64 [R1+0x9d8], R34 ;  /* 0x0009d82201007387 */ /* 0x000fe80000100a00 */
[----:B------:R1:W-:Y:S02]  /*ed6d0*/  STL.64 [R1+0xa00], R20 ;  /* 0x000a001401007387 */ /* 0x0003e40000100a00 */
[----:B-1----:R-:W-:Y:S08]  /*ed6e0*/  HMMA.1688.F32.TF32 R20, R236, R120, R28 ;  /* 0x00000078ec14723c */ /* 0x002ff0000008101c */
[----:B------:R-:W-:Y:S11]  /*ed6f0*/  HMMA.1688.F32.TF32 R16, R240, R234, R16 ;  /* 0x000000eaf010723c */ /* 0x000ff60000081010 */
[----:B------:R-:W-:Y:S04]  /*ed700*/  @!UPT UIADD3 URZ, URZ, URZ, URZ ;  /* 0x0000003f3f3ff290 */ /* 0x000fe8000fffe03f */
[----:B------:R1:W-:Y:S01]  /*ed710*/  STL.64 [R1+0xa20], R20 ;  /* 0x000a201401007387 */ /* 0x0003e20000100a00 */
[----:B------:R-:W-:Y:S01]  /*ed720*/  MOV R125, R22 ;  /* 0x00000016007d7202 */ /* 0x000fe20000000f00 */
[----:B------:R-:W-:Y:S02]  /*ed730*/  IMAD.MOV.U32 R124, RZ, RZ, R23 ;  /* 0x000000ffff7c7224 */ /* 0x000fe400078e0017 */
[----:B-1----:R-:W-:Y:S01]  /*ed740*/  HMMA.1688.F32.TF32 R20, R236, R116, R24 ;  /* 0x00000074ec14723c */ /* 0x002fe20000081018 */
        /* <DEDUP_REMOVED lines=13> */
[----:B------:R-:W-:Y:S01]  /*ed820*/  LDS R236, [R232+0x8f080] ;  /* 0x08f08000e8ec7984 */ /* 0x000fe20000000800 */
[----:B------:R-:W-:-:S03]  /*ed830*/  IMAD.MOV.U32 R47, RZ, RZ, R158 ;  /* 0x000000ffff2f7224 */ /* 0x000fc600078e009e */
[----:B------:R-:W-:Y:S04]  /*ed840*/  LDS R238, [R232+0x8f880] ;  /* 0x08f88000e8ee7984 */ /* 0x000fe80000000800 */
[----:B------:R-:W-:Y:S04]  /*ed850*/  STL.64 [R1+0x9f0], R20 ;  /* 0x0009f01401007387 */ /* 0x000fe80000100a00 */
[----:B------:R2:W-:Y:S04]  /*ed860*/  STL.64 [R1+0x9f8], R22 ;  /* 0x0009f81601007387 */ /* 0x0005e80000100a00 */
[----:B------:R-:W-:Y:S04]  /*ed870*/  STL.64 [R1+0xd40], R16 ;  /* 0x000d401001007387 */ /* 0x000fe80000100a00 */
[----:B------:R3:W-:Y:S01]  /*ed880*/  STL.64 [R1+0xd48], R18 ;  /* 0x000d481201007387 */ /* 0x0007e20000100a00 */
[C---:B--2---:R-:W-:Y:S03]  /*ed890*/  HMMA.1688.F32.TF32 R20, R240.reuse, R230, R12 ;  /* 0x000000e6f014723c */ /* 0x044fe6000008100c */
[----:B------:R-:W-:Y:S04]  /*ed8a0*/  LDS R237, [R233+0x8f080] ;  /* 0x08f08000e9ed7984 */ /* 0x000fe80000000800 */
[----:B------:R-:W1:Y:S01]  /*ed8b0*/  LDS R239, [R233+0x8f880] ;  /* 0x08f88000e9ef7984 */ /* 0x000e620000000800 */
[C---:B---3--:R-:W-:Y:S08]  /*ed8c0*/  HMMA.1688.F32.TF32 R16, R240.reuse, R226, R8 ;  /* 0x000000e2f010723c */ /* 0x048ff00000081008 */
[C---:B----4-:R-:W-:Y:S08]  /*ed8d0*/  HMMA.1688.F32.TF32 R12, R240.reuse, R222, R4 ;  /* 0x000000def00c723c */ /* 0x050ff00000081004 */
[C---:B------:R-:W-:Y:S08]  /*ed8e0*/  HMMA.1688.F32.TF32 R8, R240.reuse, R218, R248 ;  /* 0x000000daf008723c */ /* 0x040ff000000810f8 */
[----:B------:R-:W-:Y:S01]  /*ed8f0*/  HMMA.1688.F32.TF32 R4, R240, R214, R244 ;  /* 0x000000d6f004723c */ /* 0x000fe200000810f4 */
[----:B------:R-:W-:Y:S04]  /*ed900*/  STL.64 [R1+0xce0], R20 ;  /* 0x000ce01401007387 */ /* 0x000fe80000100a00 */
[----:B------:R-:W-:Y:S04]  /*ed910*/  STL.64 [R1+0xce8], R22 ;  /* 0x000ce81601007387 */ /* 0x000fe80000100a00 */
[----:B------:R-:W-:Y:S04]  /*ed920*/  STL.64 [R1+0xca0], R16 ;  /* 0x000ca01001007387 */ /* 0x000fe80000100a00 */
[----:B------:R-:W-:Y:S01]  /*ed930*/  STL.64 [R1+0xca8], R18 ;  /* 0x000ca81201007387 */ /* 0x000fe20000100a00 */
[----:B------:R-:W-:-:S03]  /*ed940*/  IMAD.MOV.U32 R248, RZ, RZ, R194 ;  /* 0x000000fffff87224 */ /* 0x000fc600078e00c2 */
[----:B------:R-:W-:Y:S04]  /*ed950*/  STL.64 [R1+0xc80], R12 ;  /* 0x000c800c01007387 */ /* 0x000fe80000100a00 */
[----:B------:R-:W-:Y:S04]  /*ed960*/  STL.64 [R1+0xc88], R14 ;  /* 0x000c880e01007387 */ /* 0x000fe80000100a00 */
[----:B------:R-:W-:Y:S01]  /*ed970*/  STL.64 [R1+0xba0], R8 ;  /* 0x000ba00801007387 */ /* 0x000fe20000100a00 */
[----:B------:R-:W-:-:S03]  /*ed980*/  MOV R249, R195 ;  /* 0x000000c300f97202 */ /* 0x000fc60000000f00 */
[----:B------:R-:W-:Y:S01]  /*ed990*/  STL.64 [R1+0xba8], R10 ;  /* 0x000ba80a01007387 */ /* 0x000fe20000100a00 */
[----:B------:R-:W-:-:S03]  /*ed9a0*/  IMAD.MOV.U32 R250, RZ, RZ, R143 ;  /* 0x000000fffffa7224 */ /* 0x000fc600078e008f */
[----:B------:R-:W2:Y:S01]  /*ed9b0*/  LDL.LU R194, [R1+0x5f1c] ;  /* 0x005f1c0001c27983 */ /* 0x000ea20000300800 */
[----:B------:R-:W-:-:S03]  /*ed9c0*/  IMAD.MOV.U32 R251, RZ, RZ, R142 ;  /* 0x000000fffffb7224 */ /* 0x000fc600078e008e */
[----:B------:R3:W-:Y:S04]  /*ed9d0*/  STL.64 [R1+0xd80], R4 ;  /* 0x000d800401007387 */ /* 0x0007e80000100a00 */
[----:B------:R4:W-:Y:S04]  /*ed9e0*/  STL.64 [R1+0xd88], R6 ;  /* 0x000d880601007387 */ /* 0x0009e80000100a00 */
[----:B------:R-:W2:Y:S04]  /*ed9f0*/  LDL.LU R195, [R1+0x5f18] ;  /* 0x005f180001c37983 */ /* 0x000ea80000300800 */
[----:B------:R-:W2:Y:S01]  /*eda00*/  LDL.LU R143, [R1+0x5f14] ;  /* 0x005f1400018f7983 */ /* 0x000ea20000300800 */
[----:B---3--:R-:W-:Y:S01]  /*eda10*/  MOV R4, R147 ;  /* 0x0000009300047202 */ /* 0x008fe20000000f00 */
[----:B------:R-:W-:-:S02]  /*eda20*/  IMAD.MOV.U32 R5, RZ, RZ, R146 ;  /* 0x000000ffff057224 */ /* 0x000fc400078e0092 */
[----:B------:R-:W3:Y:S01]  /*eda30*/  LDL.LU R142, [R1+0x5f10] ;  /* 0x005f1000018e7983 */ /* 0x000ee20000300800 */
[----:B----4-:R-:W-:Y:S01]  /*eda40*/  IMAD.MOV.U32 R6, RZ, RZ, R199 ;  /* 0x000000ffff067224 */ /* 0x010fe200078e00c7 */
[----:B------:R-:W-:Y:S02]  /*eda50*/  MOV R7, R198 ;  /* 0x000000c600077202 */ /* 0x000fe40000000f00 */
[----:B------:R-:W4:Y:S01]  /*eda60*/  LDL.LU R147, [R1+0x5f0c] ;  /* 0x005f0c0001937983 */ /* 0x000f220000300800 */
[----:B------:R-:W-:-:S03]  /*eda70*/  IMAD.MOV.U32 R8, RZ, RZ, R162 ;  /* 0x000000ffff087224 */ /* 0x000fc600078e00a2 */
[----:B------:R-:W3:Y:S01]  /*eda80*/  LDL.LU R146, [R1+0x5f08] ;  /* 0x005f080001927983 */ /* 0x000ee20000300800 */
[----:B------:R-:W-:-:S03]  /*eda90*/  IMAD.MOV.U32 R9, RZ, RZ, R163 ;  /* 0x000000ffff097224 */ /* 0x000fc600078e00a3 */
[----:B------:R-:W3:Y:S01]  /*edaa0*/  LDL.LU R199, [R1+0x5f04] ;  /* 0x005f040001c77983 */ /* 0x000ee20000300800 */
        /* <DEDUP_REMOVED lines=15> */
[----:B------:R-:W-:-:S03]  /*edba0*/  IMAD.MOV.U32 R25, RZ, RZ, R202 ;  /* 0x000000ffff197224 */ /* 0x000fc600078e00ca */
[----:B------:R-:W4:Y:S01]  /*edbb0*/  LDL.LU R190, [R1+0x5ee0] ;  /* 0x005ee00001be7983 */ /* 0x000f220000300800 */
[----:B------:R-:W-:Y:S01]  /*edbc0*/  IMAD.MOV.U32 R26, RZ, RZ, R151 ;  /* 0x000000ffff1a7224 */ /* 0x000fe200078e0097 */
[----:B------:R-:W-:Y:S02]  /*edbd0*/  MOV R27, R150 ;  /* 0x00000096001b7202 */ /* 0x000fe40000000f00 */
        /* <DEDUP_REMOVED lines=16> */
[----:B--2---:R-:W-:-:S02]  /*edce0*/  IMAD.MOV.U32 R45, RZ, RZ, R194 ;  /* 0x000000ffff2d7224 */ /* 0x004fc400078e00c2 */
[----:B------:R-:W-:Y:S02]  /*edcf0*/  IMAD.MOV.U32 R44, RZ, RZ, R195 ;  /* 0x000000ffff2c7224 */ /* 0x000fe400078e00c3 */
[----:B------:R-:W2:Y:S04]  /*edd00*/  LDL.LU R195, [R1+0x5e9c] ;  /* 0x005e9c0001c37983 */ /* 0x000ea80000300800 */
[----:B------:R-:W2:Y:S04]  /*edd10*/  LDL.LU R194, [R1+0x5e98] ;  /* 0x005e980001c27983 */ /* 0x000ea80000300800 */
[----:B------:R-:W2:Y:S04]  /*edd20*/  LDL.LU R159, [R1+0x5e94] ;  /* 0x005e9400019f7983 */ /* 0x000ea80000300800 */
[----:B------:R-:W2:Y:S01]  /*edd30*/  LDL.LU R158, [R1+0x5e90] ;  /* 0x005e9000019e7983 */ /* 0x000ea20000300800 */
[----:B---3--:R-:W-:-:S02]  /*edd40*/  IMAD.MOV.U32 R51, RZ, RZ, R199 ;  /* 0x000000ffff337224 */ /* 0x008fc400078e00c7 */
[----:B----4-:R-:W-:Y:S01]  /*edd50*/  IMAD.MOV.U32 R50, RZ, RZ, R198 ;  /* 0x000000ffff327224 */ /* 0x010fe200078e00c6 */
[----:B------:R-:W-:Y:S01]  /*edd60*/  MOV R49, R162 ;  /* 0x000000a200317202 */ /* 0x000fe20000000f00 */
[----:B------:R-:W-:Y:S02]  /*edd70*/  IMAD.MOV.U32 R48, RZ, RZ, R163 ;  /* 0x000000ffff307224 */ /* 0x000fe400078e00a3 */
[----:B------:R-:W3:Y:S04]  /*edd80*/  LDL.LU R163, [R1+0x5e8c] ;  /* 0x005e8c0001a37983 */ /* 0x000ee80000300800 */
[----:B------:R-:W4:Y:S04]  /*edd90*/  LDL.LU R162, [R1+0x5e88] ;  /* 0x005e880001a27983 */ /* 0x000f280000300800 */
[----:B------:R-:W3:Y:S01]  /*edda0*/  LDL.LU R198, [R1+0x5e84] ;  /* 0x005e840001c67983 */ /* 0x000ee20000300800 */
[----:B------:R-:W-:-:S03]  /*eddb0*/  IMAD.MOV.U32 R53, RZ, RZ, R186 ;  /* 0x000000ffff357224 */ /* 0x000fc600078e00ba */
[----:B------:R-:W3:Y:S01]  /*eddc0*/  LDL.LU R199, [R1+0x5e80] ;  /* 0x005e800001c77983 */ /* 0x000ee20000300800 */
[----:B------:R-:W-:-:S03]  /*eddd0*/  MOV R52, R187 ;  /* 0x000000bb00347202 */ /* 0x000fc60000000f00 */
[----:B------:R-:W3:Y:S04]  /*edde0*/  LDL.LU R187, [R1+0x5e7c] ;  /* 0x005e7c0001bb7983 */ /* 0x000ee80000300800 */
[----:B------:R-:W4:Y:S01]  /*eddf0*/  LDL.LU R186, [R1+0x5e78] ;  /* 0x005e780001ba7983 */ /* 0x000f220000300800 */
[----:B------:R-:W-:Y:S01]  /*ede00*/  IMAD.MOV.U32 R54, RZ, RZ, R174 ;  /* 0x000000ffff367224 */ /* 0x000fe200078e00ae */
[----:B------:R-:W-:Y:S02]  /*ede10*/  MOV R55, R175 ;  /* 0x000000af00377202 */ /* 0x000fe40000000f00 */
[----:B------:R-:W4:Y:S01]  /*ede20*/  LDL.LU R174, [R1+0x5e74] ;  /* 0x005e740001ae7983 */ /* 0x000f220000300800 */
[----:B------:R-:W-:Y:S01]  /*ede30*/  MOV R58, R190 ;  /* 0x000000be003a7202 */ /* 0x000fe20000000f00 */
[----:B------:R-:W-:-:S02]  /*ede40*/  IMAD.MOV.U32 R57, RZ, RZ, R203 ;  /* 0x000000ffff397224 */ /* 0x000fc400078e00cb */
[----:B------:R-:W4:Y:S01]  /*ede50*/  LDL.LU R175, [R1+0x5e70] ;  /* 0x005e700001af7983 */ /* 0x000f220000300800 */
[----:B------:R-:W-:-:S03]  /*ede60*/  IMAD.MOV.U32 R56, RZ, RZ, R202 ;  /* 0x000000ffff387224 */ /* 0x000fc600078e00ca */
        /* <DEDUP_REMOVED lines=19> */
[----:B------:R-:W4:Y:S01]  /*edfa0*/  LDL.LU R182, [R1+0x5e44] ;  /* 0x005e440001b67983 */ /* 0x000f220000300800 */
[----:B------:R-:W-:-:S03]  /*edfb0*/  MOV R74, R111 ;  /* 0x0000006f004a7202 */ /* 0x000fc60000000f00 */
[----:B------:R-:W4:Y:S01]  /*edfc0*/  LDL.LU R183, [R1+0x5e40] ;  /* 0x005e400001b77983 */ /* 0x000f220000300800 */
[----:B------:R-:W-:Y:S02]  /*edfd0*/  IMAD.MOV.U32 R75, RZ, RZ, R110 ;  /* 0x000000ffff4b7224 */ /* 0x000fe400078e006e */
[----:B--2---:R-:W-:Y:S02]  /*edfe0*/  IMAD.MOV.U32 R73, RZ, RZ, R195 ;  /* 0x000000ffff497224 */ /* 0x004fe400078e00c3 */
[----:B------:R-:W-:Y:S02]  /*edff0*/  IMAD.MOV.U32 R72, RZ, RZ, R194 ;  /* 0x000000ffff487224 */ /* 0x000fe400078e00c2 */
[----:B------:R-:W2:Y:S04]  /*ee000*/  LDL.LU R194, [R1+0x5e3c] ;  /* 0x005e3c0001c27983 */ /* 0x000ea80000300800 */
[----:B------:R-:W2:Y:S04]  /*ee010*/  LDL.LU R195, [R1+0x5e38] ;  /* 0x005e380001c37983 */ /* 0x000ea80000300800 */
[----:B------:R-:W2:Y:S04]  /*ee020*/  LDL.LU R111, [R1+0x5e34] ;  /* 0x005e3400016f7983 */ /* 0x000ea80000300800 */
[----:B------:R-:W2:Y:S01]  /*ee030*/  LDL.LU R110, [R1+0x5e30] ;  /* 0x005e3000016e7983 */ /* 0x000ea20000300800 */
[----:B---3--:R-:W-:Y:S01]  /*ee040*/  MOV R81, R187 ;  /* 0x000000bb00517202 */ /* 0x008fe20000000f00 */
[----:B----4-:R-:W-:-:S02]  /*ee050*/  IMAD.MOV.U32 R80, RZ, RZ, R186 ;  /* 0x000000ffff507224 */ /* 0x010fc400078e00ba */
[----:B------:R-:W3:Y:S04]  /*ee060*/  LDL.LU R186, [R1+0x5e2c] ;  /* 0x005e2c0001ba7983 */ /* 0x000ee80000300800 */
[----:B------:R-:W4:Y:S01]  /*ee070*/  LDL.LU R187, [R1+0x5e28] ;  /* 0x005e280001bb7983 */ /* 0x000f220000300800 */
[----:B------:R-:W-:Y:S02]  /*ee080*/  IMAD.MOV.U32 R82, RZ, RZ, R199 ;  /* 0x000000ffff527224 */ /* 0x000fe400078e00c7 */
[----:B------:R-:W-:Y:S01]  /*ee090*/  IMAD.MOV.U32 R83, RZ, RZ, R198 ;  /* 0x000000ffff537224 */ /* 0x000fe200078e00c6 */
        /* <DEDUP_REMOVED lines=12> */
[----:B------:R-:W-:Y:S02]  /*ee160*/  IMAD.MOV.U32 R85, RZ, RZ, R178 ;  /* 0x000000ffff557224 */ /* 0x000fe400078e00b2 */
[----:B------:R-:W-:Y:S02]  /*ee170*/  IMAD.MOV.U32 R84, RZ, RZ, R179 ;  /* 0x000000ffff547224 */ /* 0x000fe400078e00b3 */
[----:B------:R-:W4:Y:S04]  /*ee180*/  LDL.LU R179, [R1+0x5e0c] ;  /* 0x005e0c0001b37983 */ /* 0x000f280000300800 */
[----:B------:R-:W4:Y:S04]  /*ee190*/  LDL.LU R178, [R1+0x5e08] ;  /* 0x005e080001b27983 */ /* 0x000f280000300800 */
[----:B------:R-:W4:Y:S04]  /*ee1a0*/  LDL.LU R191, [R1+0x5e04] ;  /* 0x005e040001bf7983 */ /* 0x000f280000300800 */
[----:B------:R-:W4:Y:S01]  /*ee1b0*/  LDL.LU R190, [R1+0x5e00] ;  /* 0x005e000001be7983 */ /* 0x000f220000300800 */
[----:B------:R-:W-:-:S02]  /*ee1c0*/  IMAD.MOV.U32 R99, RZ, RZ, R182 ;  /* 0x000000ffff637224 */ /* 0x000fc400078e00b6 */
[----:B------:R-:W-:Y:S01]  /*ee1d0*/  IMAD.MOV.U32 R98, RZ, RZ, R183 ;  /* 0x000000ffff627224 */ /* 0x000fe200078e00b7 */
[----:B--2---:R-:W-:Y:S01]  /*ee1e0*/  MOV R97, R194 ;  /* 0x000000c200617202 */ /* 0x004fe20000000f00 */
[----:B------:R-:W-:Y:S02]  /*ee1f0*/  IMAD.MOV.U32 R96, RZ, RZ, R195 ;  /* 0x000000ffff607224 */ /* 0x000fe400078e00c3 */
[----:B------:R-:W2:Y:S04]  /*ee200*/  LDL.LU R195, [R1+0x5dfc] ;  /* 0x005dfc0001c37983 */ /* 0x000ea80000300800 */
[----:B------:R-:W2:Y:S04]  /*ee210*/  LDL.LU R194, [R1+0x5df8] ;  /* 0x005df80001c27983 */ /* 0x000ea80000300800 */
[----:B------:R-:W2:Y:S04]  /*ee220*/  LDL.LU R183, [R1+0x5df4] ;  /* 0x005df40001b77983 */ /* 0x000ea80000300800 */
[----:B------:R-:W2:Y:S01]  /*ee230*/  LDL.LU R182, [R1+0x5df0] ;  /* 0x005df00001b67983 */ /* 0x000ea20000300800 */
[----:B------:R-:W-:Y:S01]  /*ee240*/  IMAD.MOV.U32 R38, RZ, RZ, R110 ;  /* 0x000000ffff267224 */ /* 0x000fe200078e006e */
[----:B------:R-:W-:Y:S01]  /*ee250*/  MOV R39, R111 ;  /* 0x0000006f00277202 */ /* 0x000fe20000000f00 */
[----:B---3--:R-:W-:Y:S01]  /*ee260*/  IMAD.MOV.U32 R37, RZ, RZ, R186 ;  /* 0x000000ffff257224 */ /* 0x008fe200078e00ba */
[----:B----4-:R-:W-:-:S02]  /*ee270*/  MOV R36, R187 ;  /* 0x000000bb00247202 */ /* 0x010fc40000000f00 */
[----:B------:R-:W3:Y:S04]  /*ee280*/  LDL.LU R187, [R1+0x5dec] ;  /* 0x005dec0001bb7983 */ /* 0x000ee80000300800 */
[----:B------:R-:W4:Y:S04]  /*ee290*/  LDL.LU R186, [R1+0x5de8] ;  /* 0x005de80001ba7983 */ /* 0x000f280000300800 */
[----:B------:R-:W4:Y:S04]  /*ee2a0*/  LDL.LU R110, [R1+0x5de4] ;  /* 0x005de400016e7983 */ /* 0x000f280000300800 */
[----:B------:R-:W4:Y:S01]  /*ee2b0*/  LDL.LU R111, [R1+0x5de0] ;  /* 0x005de000016f7983 */ /* 0x000f220000300800 */
[----:B------:R-:W-:-:S02]  /*ee2c0*/  IMAD.MOV.U32 R41, RZ, RZ, R203 ;  /* 0x000000ffff297224 */ /* 0x000fc400078e00cb */
[----:B------:R-:W-:Y:S01]  /*ee2d0*/  IMAD.MOV.U32 R40, RZ, RZ, R202 ;  /* 0x000000ffff287224 */ /* 0x000fe200078e00ca */
[----:B------:R-:W-:Y:S01]  /*ee2e0*/  MOV R42, R198 ;  /* 0x000000c6002a7202 */ /* 0x000fe20000000f00 */
[----:B------:R-:W4:Y:S01]  /*ee2f0*/  LDL.LU R202, [R1+0x5ddc] ;  /* 0x005ddc0001ca7983 */ /* 0x000f220000300800 */
[----:B------:R-:W-:-:S03]  /*ee300*/  IMAD.MOV.U32 R43, RZ, RZ, R199 ;  /* 0x000000ffff2b7224 */ /* 0x000fc600078e00c7 */
[----:B------:R-:W4:Y:S04]  /*ee310*/  LDL.LU R203, [R1+0x5dd8] ;  /* 0x005dd80001cb7983 */ /* 0x000f280000300800 */
[----:B------:R-:W4:Y:S04]  /*ee320*/  LDL.LU R198, [R1+0x5dd4] ;  /* 0x005dd40001c67983 */ /* 0x000f280000300800 */
[----:B------:R-:W4:Y:S01]  /*ee330*/  LDL.LU R199, [R1+0x5dd0] ;  /* 0x005dd00001c77983 */ /* 0x000f220000300800 */
[----:B------:R-:W-:Y:S01]  /*ee340*/  MOV R206, R174 ;  /* 0x000000ae00ce7202 */ /* 0x000fe20000000f00 */
[----:B------:R-:W-:Y:S01]  /*ee350*/  IMAD.MOV.U32 R207, RZ, RZ, R175 ;  /* 0x000000ffffcf7224 */ /* 0x000fe200078e00af */
[----:B------:R-:W-:Y:S01]  /*ee360*/  MOV R89, R171 ;  /* 0x000000ab00597202 */ /* 0x000fe20000000f00 */
[----:B------:R-:W-:-:S02]  /*ee370*/  IMAD.MOV.U32 R88, RZ, RZ, R170 ;  /* 0x000000ffff587224 */ /* 0x000fc400078e00aa */
[----:B------:R-:W-:Y:S02]  /*ee380*/  IMAD.MOV.U32 R90, RZ, RZ, R166 ;  /* 0x000000ffff5a7224 */ /* 0x000fe400078e00a6 */
[----:B------:R-:W-:Y:S02]  /*ee390*/  IMAD.MOV.U32 R205, RZ, RZ, R179 ;  /* 0x000000ffffcd7224 */ /* 0x000fe400078e00b3 */
        /* <DEDUP_REMOVED lines=28> */
[----:B--2---:R-:W-:Y:S01]  /*ee560*/  MOV R209, R195 ;  /* 0x000000c300d17202 */ /* 0x004fe20000000f00 */
[----:B------:R-:W-:Y:S02]  /*ee570*/  IMAD.MOV.U32 R208, RZ, RZ, R194 ;  /* 0x000000ffffd07224 */ /* 0x000fe400078e00c2 */
[----:B------:R-:W2:Y:S04]  /*ee580*/  LDL.LU R194, [R1+0x5dcc] ;  /* 0x005dcc0001c27983 */ /* 0x000ea80000300800 */
[----:B------:R-:W2:Y:S04]  /*ee590*/  LDL.LU R195, [R1+0x5dc8] ;  /* 0x005dc80001c37983 */ /* 0x000ea80000300800 */
[----:B------:R-:W2:Y:S01]  /*ee5a0*/  LDL.LU R190, [R1+0x5dc4] ;  /* 0x005dc40001be7983 */ /* 0x000ea20000300800 */
[----:B------:R-:W-:-:S03]  /*ee5b0*/  IMAD.MOV.U32 R114, RZ, RZ, R182 ;  /* 0x000000ffff727224 */ /* 0x000fc600078e00b6 */
[----:B------:R-:W2:Y:S01]  /*ee5c0*/  LDL.LU R191, [R1+0x5dc0] ;  /* 0x005dc00001bf7983 */ /* 0x000ea20000300800 */
[----:B------:R-:W-:Y:S01]  /*ee5d0*/  MOV R115, R183 ;  /* 0x000000b700737202 */ /* 0x000fe20000000f00 */
[----:B---3--:R-:W-:Y:S01]  /*ee5e0*/  IMAD.MOV.U32 R113, RZ, RZ, R187 ;  /* 0x000000ffff717224 */ /* 0x008fe200078e00bb */
[----:B----4-:R-:W-:Y:S02]  /*ee5f0*/  MOV R112, R186 ;  /* 0x000000ba00707202 */ /* 0x010fe40000000f00 */
        /* <DEDUP_REMOVED lines=69> */
[----:B------:R-:W4:Y:S04]  /*eea50*/  LDL.LU.64 R40, [R1+0x5d08] ;  /* 0x005d080001287983 */ /* 0x000f280000300a00 */
        /* <DEDUP_REMOVED lines=47> */
[----:B------:R-:W-:Y:S03]  /*eed50*/  HMMA.1688.F32.TF32 R24, R240, R118, R16 ;  /* 0x00000076f018723c */ /* 0x000fe60000081010 */
[----:B------:R-:W-:Y:S04]  /*eed60*/  STL.64 [R1+0x1038], R46 ;  /* 0x0010382e01007387 */ /* 0x000fe80000100a00 */
[----:B------:R-:W-:Y:S04]  /*eed70*/  STL.64 [R1+0x1190], R32 ;  /* 0x0011902001007387 */ /* 0x000fe80000100a00 */
[----:B------:R-:W-:Y:S04]  /*eed80*/  STL.64 [R1+0x1198], R34 ;  /* 0x0011982201007387 */ /* 0x000fe80000100a00 */
[----:B------:R-:W-:Y:S01]  /*eed90*/  STL.64 [R1+0x1180], R20 ;  /* 0x0011801401007387 */ /* 0x000fe20000100a00 */
[C---:B------:R-:W-:Y:S03]  /*eeda0*/  HMMA.1688.F32.TF32 R16, R236.reuse, R230, R8 ;  /* 0x000000e6ec10723c */ /* 0x040fe60000081008 */
[----:B------:R1:W-:Y:S05]  /*eedb0*/  STL.64 [R1+0x1188], R22 ;  /* 0x0011881601007387 */ /* 0x0003ea0000100a00 */
[C---:B------:R-:W-:Y:S08]  /*eedc0*/  HMMA.1688.F32.TF32 R8, R236.reuse, R222, R248 ;  /* 0x000000deec08723c */ /* 0x040ff000000810f8 */
        /* <DEDUP_REMOVED lines=131> */
[C---:B------:R-:W-:Y:S11]  /*ef600*/  HMMA.1688.F32.TF32 R240, R236.reuse, R214, R240 ;  /* 0x000000d6ecf0723c */ /* 0x040ff600000810f0 */
        /* <DEDUP_REMOVED lines=38> */
[C---:B--2---:R-:W-:Y:S03]  /*ef870*/  HMMA.1688.F32.TF32 R52, R236.reuse, R162, R44 ;  /* 0x000000a2ec34723c */ /* 0x044fe6000008102c */
[----:B------:R-:W-:Y:S04]  /*ef880*/  LDS R240, [R232+0x8f100] ;  /* 0x08f10000e8f07984 */ /* 0x000fe80000000800 */
[----:B------:R-:W-:Y:S01]  /*ef890*/  LDS R242, [R232+0x8f900] ;  /* 0x08f90000e8f27984 */ /* 0x000fe20000000800 */
[C---:B-1----:R-:W-:Y:S03]  /*ef8a0*/  HMMA.1688.F32.TF32 R48, R236.reuse, R158, R92 ;  /* 0x0000009eec30723c */ /* 0x042fe6000008105c */
[----:B------:R-:W-:Y:S04]  /*ef8b0*/  LDS R241, [R233+0x8f100] ;  /* 0x08f10000e9f17984 */ /* 0x000fe80000000800 */
[----:B------:R-:W1:Y:S01]  /*ef8c0*/  LDS R243, [R233+0x8f900] ;  /* 0x08f90000e9f37984 */ /* 0x000e620000000800 */
        /* <DEDUP_REMOVED lines=28> */
[C---:B--2---:R-:W-:Y:S08]  /*efa90*/  HMMA.1688.F32.TF32 R12, R236.reuse, R122, R248 ;  /* 0x0000007aec0c723c */ /* 0x044ff000000810f8 */
[----:B---3--:R-:W-:Y:S01]  /*efaa0*/  HMMA.1688.F32.TF32 R8, R236, R118, R244 ;  /* 0x00000076ec08723c */ /* 0x008fe200000810f4 */
[----:B------:R2:W-:Y:S04]  /*efab0*/  STL.64 [R1+0xb90], R4 ;  /* 0x000b900401007387 */ /* 0x0005e80000100a00 */
[----:B------:R3:W-:Y:S04]  /*efac0*/  STL.64 [R1+0xb98], R6 ;  /* 0x000b980601007387 */ /* 0x0007e80000100a00 */
[----:B------:R-:W-:Y:S04]  /*efad0*/  LDS R238, [R232+0x8f980] ;  /* 0x08f98000e8ee7984 */ /* 0x000fe80000000800 */
[----:B--2---:R-:W2:Y:S04]  /*efae0*/  LDL.LU R4, [R1+0x7b0] ;  /* 0x0007b00001047983 */ /* 0x004ea80000300800 */
[----:B------:R-:W-:Y:S04]  /*efaf0*/  STL.64 [R1+0x1460], R12 ;  /* 0x0014600c01007387 */ /* 0x000fe80000100a00 */
[----:B------:R-:W-:Y:S04]  /*efb00*/  STL.64 [R1+0x1468], R14 ;  /* 0x0014680e01007387 */ /* 0x000fe80000100a00 */
[----:B------:R4:W-:Y:S04]  /*efb10*/  STL.64 [R1+0x1450], R8 ;  /* 0x0014500801007387 */ /* 0x0009e80000100a00 */
[----:B------:R1:W-:Y:S04]  /*efb20*/  STL.64 [R1+0x1458], R10 ;  /* 0x0014580a01007387 */ /* 0x0003e80000100a00 */
        /* <DEDUP_REMOVED lines=107> */
[C---:B---3--:R-:W-:Y:S11]  /*f01e0*/  HMMA.1688.F32.TF32 R32, R240.reuse, R234, R32 ;  /* 0x000000eaf020723c */ /* 0x048ff60000081020 */
[----:B------:R-:W-:Y:S11]  /*f01f0*/  @!UPT UIADD3 URZ, URZ, URZ, URZ ;  /* 0x0000003f3f3ff290 */ /* 0x000ff6000fffe03f */
[----:B------:R-:W-:Y:S01]  /*f0200*/  @!UPT UIADD3 URZ, URZ, URZ, URZ ;  /* 0x0000003f3f3ff290 */ /* 0x000fe2000fffe03f */
[----:B------:R-:W-:Y:S04]  /*f0210*/  STL.64 [R1+0x1060], R32 ;  /* 0x0010602001007387 */ /* 0x000fe80000100a00 */
[----:B------:R2:W-:Y:S04]  /*f0220*/  STL.64 [R1+0x1068], R34 ;  /* 0x0010682201007387 */ /* 0x0005e80000100a00 */
[----:B--2---:R-:W2:Y:S04]  /*f0230*/  LDL.LU.64 R34, [R1+0x5cf0] ;  /* 0x005cf00001227983 */ /* 0x004ea80000300a00 */
[----:B------:R-:W3:Y:S04]  /*f0240*/  LDL.LU.64 R32, [R1+0x5ce8] ;  /* 0x005ce80001207983 */ /* 0x000ee80000300a00 */
[----:B------:R-:W-:Y:S04]  /*f0250*/  STL.64 [R1+0x1130], R244 ;  /* 0x001130f401007387 */ /* 0x000fe80000100a00 */
[----:B------:R1:W-:Y:S04]  /*f0260*/  STL.64 [R1+0x1138], R246 ;  /* 0x001138f601007387 */ /* 0x0003e80000100a00 */
[----:B-1----:R-:W2:Y:S04]  /*f0270*/  LDL.LU.64 R246, [R1+0x5ce0] ;  /* 0x005ce00001f67983 */ /* 0x002ea80000300a00 */
[----:B------:R-:W2:Y:S01]  /*f0280*/  LDL.LU.64 R244, [R1+0x5cd8] ;  /* 0x005cd80001f47983 */ /* 0x000ea20000300a00 */
[C---:B----4-:R-:W-:Y:S03]  /*f0290*/  HMMA.1688.F32.TF32 R96, R240.reuse, R226, R96 ;  /* 0x000000e2f060723c */ /* 0x050fe60000081060 */
[----:B------:R-:W4:Y:S05]  /*f02a0*/  LDL.LU R232, [R1+0x1b08] ;  /* 0x001b080001e87983 */ /* 0x000f2a0000300800 */
[C---:B------:R-:W-:Y:S08]  /*f02b0*/  HMMA.1688.F32.TF32 R88, R240.reuse, R222, R88 ;  /* 0x000000def058723c */ /* 0x040ff00000081058 */
[C---:B------:R-:W-:Y:S07]  /*f02c0*/  HMMA.1688.F32.TF32 R84, R240.reuse, R218, R84 ;  /* 0x000000daf054723c */ /* 0x040fee0000081054 */
[----:B------:R-:W-:Y:S04]  /*f02d0*/  STL.64 [R1+0x1120], R96 ;  /* 0x0011206001007387 */ /* 0x000fe80000100a00 */
[----:B------:R1:W-:Y:S04]  /*f02e0*/  STL.64 [R1+0x1128], R98 ;  /* 0x0011286201007387 */ /* 0x0003e80000100a00 */
[----:B------:R-:W-:Y:S04]  /*f02f0*/  STL.64 [R1+0x1110], R88 ;  /* 0x0011105801007387 */ /* 0x000fe80000100a00 */
[----:B------:R1:W-:Y:S02]  /*f0300*/  STL.64 [R1+0x1118], R90 ;  /* 0x0011185a01007387 */ /* 0x0003e40000100a00 */
[C---:B-1----:R-:W-:Y:S02]  /*f0310*/  HMMA.1688.F32.TF32 R96, R240.reuse, R214, R100 ;  /* 0x000000d6f060723c */ /* 0x042fe40000081064 */
[----:B------:R-:W-:Y:S04]  /*f0320*/  STL.64 [R1+0x1100], R84 ;  /* 0x0011005401007387 */ /* 0x000fe80000100a00 */
[----:B------:R1:W-:Y:S02]  /*f0330*/  STL.64 [R1+0x1108], R86 ;  /* 0x0011085601007387 */ /* 0x0003e40000100a00 */
[C---:B------:R-:W-:Y:S08]  /*f0340*/  HMMA.1688.F32.TF32 R88, R240.reuse, R110, R80 ;  /* 0x0000006ef058723c */ /* 0x040ff00000081050 */
        /* <DEDUP_REMOVED lines=57> */
[----:B------:R-:W3:Y:S04]  /*f06e0*/  LDL.LU R44, [R1+0x10] ;  /* 0x00001000012c7983 */ /* 0x000ee80000300800 */
[----:B------:R-:W-:Y:S01]  /*f06f0*/  STL.64 [R1+0x1400], R8 ;  /* 0x0014000801007387 */ /* 0x000fe20000100a00 */
[----:B--2---:R-:W-:-:S03]  /*f0700*/  MOV R46, R247 ;  /* 0x000000f7002e7202 */ /* 0x004fc60000000f00 */
[----:B------:R-:W-:Y:S01]  /*f0710*/  STL.64 [R1+0x1408], R10 ;  /* 0x0014080a01007387 */ /* 0x000fe20000100a00 */
[----:B------:R-:W-:-:S03]  /*f0720*/  IMAD.MOV.U32 R47, RZ, RZ, R245 ;  /* 0x000000ffff2f7224 */ /* 0x000fc600078e00f5 */
[----:B------:R2:W-:Y:S04]  /*f0730*/  STL.64 [R1+0x13f0], R4 ;  /* 0x0013f00401007387 */ /* 0x0005e80000100a00 */
[----:B------:R1:W-:Y:S04]  /*f0740*/  STL.64 [R1+0x13f8], R6 ;  /* 0x0013f80601007387 */ /* 0x0003e80000100a00 */
[----:B------:R-:W3:Y:S04]  /*f0750*/  LDL.LU R45, [R1+0x14] ;  /* 0x00001400012d7983 */ /* 0x000ee80000300800 */
[----:B------:R-:W2:Y:S04]  /*f0760*/  LDL.LU R247, [R1+0x5cd4] ;  /* 0x005cd40001f77983 */ /* 0x000ea80000300800 */
[----:B------:R-:W3:Y:S01]  /*f0770*/  LDL.LU R245, [R1+0x5cd0] ;  /* 0x005cd00001f57983 */ /* 0x000ee20000300800 */
[----:B------:R-:W-:Y:S01]  /*f0780*/  IMAD.MOV.U32 R106, RZ, RZ, R244 ;  /* 0x000000ffff6a7224 */ /* 0x000fe200078e00f4 */
[----:B------:R-:W-:-:S02]  /*f0790*/  MOV R107, R246 ;  /* 0x000000f6006b7202 */ /* 0x000fc40000000f00 */
        /* <DEDUP_REMOVED lines=18> */
[----:B------:R-:W4:Y:S04]  /*f08c0*/  LDL.LU R60, [R1+0x110] ;  /* 0x00011000013c7983 */ /* 0x000f280000300800 */
[----:B------:R-:W4:Y:S04]  /*f08d0*/  LDL.LU R61, [R1+0x114] ;  /* 0x00011400013d7983 */ /* 0x000f280000300800 */
[----:B------:R-:W4:Y:S04]  /*f08e0*/  LDL.LU R62, [R1+0x118] ;  /* 0x00011800013e7983 */ /* 0x000f280000300800 */
[----:B------:R-:W4:Y:S01]  /*f08f0*/  LDL.LU R63, [R1+0x11c] ;  /* 0x00011c00013f7983 */ /* 0x000f220000300800 */
[----:B--2---:R-:W-:-:S03]  /*f0900*/  IMAD.MOV.U32 R64, RZ, RZ, R247 ;  /* 0x000000ffff407224 */ /* 0x004fc600078e00f7 */
[----:B------:R-:W2:Y:S01]  /*f0910*/  LDL.LU R247, [R1+0x5cac] ;  /* 0x005cac0001f77983 */ /* 0x000ea20000300800 */
[----:B---3--:R-:W-:-:S03]  /*f0920*/  IMAD.MOV.U32 R65, RZ, RZ, R245 ;  /* 0x000000ffff417224 */ /* 0x008fc600078e00f5 */
[----:B------:R-:W3:Y:S01]  /*f0930*/  LDL.LU R245, [R1+0x5ca8] ;  /* 0x005ca80001f57983 */ /* 0x000ee20000300800 */
[----:B----4-:R-:W-:Y:S01]  /*f0940*/  MOV R66, R246 ;  /* 0x000000f600427202 */ /* 0x010fe20000000f00 */
[----:B------:R-:W-:Y:S02]  /*f0950*/  IMAD.MOV.U32 R67, RZ, RZ, R244 ;  /* 0x000000ffff437224 */ /* 0x000fe400078e00f4 */
[----:B------:R-:W4:Y:S04]  /*f0960*/  LDL.LU R246, [R1+0x5ca4] ;  /* 0x005ca40001f67983 */ /* 0x000f280000300800 */
[----:B------:R-:W4:Y:S04]  /*f0970*/  LDL.LU R244, [R1+0x5ca0] ;  /* 0x005ca00001f47983 */ /* 0x000f280000300800 */
[----:B------:R-:W4:Y:S04]  /*f0980*/  LDL.LU R72, [R1+0x140] ;  /* 0x0001400001487983 */ /* 0x000f280000300800 */
[----:B------:R-:W4:Y:S01]  /*f0990*/  LDL.LU R73, [R1+0x144] ;  /* 0x0001440001497983 */ /* 0x000f220000300800 */
[----:B--2---:R-:W-:-:S03]  /*f09a0*/  IMAD.MOV.U32 R74, RZ, RZ, R247 ;  /* 0x000000ffff4a7224 */ /* 0x004fc600078e00f7 */
[----:B------:R-:W2:Y:S01]  /*f09b0*/  LDL.LU R247, [R1+0x5c9c] ;  /* 0x005c9c0001f77983 */ /* 0x000ea20000300800 */
[----:B---3--:R-:W-:-:S03]  /*f09c0*/  MOV R75, R245 ;  /* 0x000000f5004b7202 */ /* 0x008fc60000000f00 */
[----:B------:R-:W3:Y:S01]  /*f09d0*/  LDL.LU R245, [R1+0x5c98] ;  /* 0x005c980001f57983 */ /* 0x000ee20000300800 */
[----:B----4-:R-:W-:-:S03]  /*f09e0*/  IMAD.MOV.U32 R79, RZ, RZ, R246 ;  /* 0x000000ffff4f7224 */ /* 0x010fc600078e00f6 */
[----:B------:R-:W4:Y:S01]  /*f09f0*/  LDL.LU R76, [R1+0x150] ;  /* 0x00015000014c7983 */ /* 0x000f220000300800 */
[----:B------:R-:W-:-:S03]  /*f0a00*/  IMAD.MOV.U32 R78, RZ, RZ, R244 ;  /* 0x000000ffff4e7224 */ /* 0x000fc600078e00f4 */
[----:B------:R-:W4:Y:S04]  /*f0a10*/  LDL.LU R77, [R1+0x154] ;  /* 0x00015400014d7983 */ /* 0x000f280000300800 */
[----:B------:R-:W4:Y:S04]  /*f0a20*/  LDL.LU R244, [R1+0x5c94] ;  /* 0x005c940001f47983 */ /* 0x000f280000300800 */
[----:B------:R-:W4:Y:S01]  /*f0a30*/  LDL.LU R246, [R1+0x5c90] ;  /* 0x005c900001f67983 */ /* 0x000f220000300800 */
[----:B--2---:R-:W-:-:S03]  /*f0a40*/  MOV R80, R247 ;  /* 0x000000f700507202 */ /* 0x004fc60000000f00 */
[----:B------:R-:W2:Y:S01]  /*f0a50*/  LDL.LU R247, [R1+0x5c8c] ;  /* 0x005c8c0001f77983 */ /* 0x000ea20000300800 */
[----:B---3--:R-:W-:-:S03]  /*f0a60*/  IMAD.MOV.U32 R81, RZ, RZ, R245 ;  /* 0x000000ffff517224 */ /* 0x008fc600078e00f5 */
[----:B------:R-:W3:Y:S04]  /*f0a70*/  LDL.LU R245, [R1+0x5c88] ;  /* 0x005c880001f57983 */ /* 0x000ee80000300800 */
[----:B------:R-:W3:Y:S04]  /*f0a80*/  LDL.LU R82, [R1+0x168] ;  /* 0x0001680001527983 */ /* 0x000ee80000300800 */
[----:B------:R-:W3:Y:S01]  /*f0a90*/  LDL.LU R83, [R1+0x16c] ;  /* 0x00016c0001537983 */ /* 0x000ee20000300800 */
[----:B----4-:R-:W-:-:S03]  /*f0aa0*/  IMAD.MOV.U32 R84, RZ, RZ, R244 ;  /* 0x000000ffff547224 */ /* 0x010fc600078e00f4 */
[----:B------:R-:W4:Y:S01]  /*f0ab0*/  LDL.LU R244, [R1+0x5c84] ;  /* 0x005c840001f47983 */ /* 0x000f220000300800 */
[----:B------:R-:W-:-:S03]  /*f0ac0*/  MOV R85, R246 ;  /* 0x000000f600557202 */ /* 0x000fc60000000f00 */
        /* <DEDUP_REMOVED lines=10> */
[----:B------:R-:W4:Y:S04]  /*f0b70*/  LDL.LU R91, [R1+0x32c] ;  /* 0x00032c00015b7983 */ /* 0x000f280000300800 */
[----:B------:R-:W4:Y:S01]  /*f0b80*/  LDL.LU R244, [R1+0x380] ;  /* 0x0003800001f47983 */ /* 0x000f220000300800 */
[----:B--2---:R-:W-:Y:S01]  /*f0b90*/  MOV R96, R247 ;  /* 0x000000f700607202 */ /* 0x004fe20000000f00 */
[----:B---3--:R-:W-:Y:S02]  /*f0ba0*/  IMAD.MOV.U32 R98, RZ, RZ, R245 ;  /* 0x000000ffff627224 */ /* 0x008fe400078e00f5 */
[----:B------:R-:W4:Y:S04]  /*f0bb0*/  LDL.LU R245, [R1+0x384] ;  /* 0x0003840001f57983 */ /* 0x000f280000300800 */
[----:B------:R-:W4:Y:S04]  /*f0bc0*/  LDL.LU R246, [R1+0x388] ;  /* 0x0003880001f67983 */ /* 0x000f280000300800 */
[----:B------:R-:W4:Y:S04]  /*f0bd0*/  LDL.LU R247, [R1+0x38c] ;  /* 0x00038c0001f77983 */ /* 0x000f280000300800 */
        /* <DEDUP_REMOVED lines=78> */
[----:B------:R2:W-:Y:S01]  /*f10c0*/  STL.64 [R1+0x1518], R242 ;  /* 0x001518f201007387 */ /* 0x0005e20000100a00 */
[C---:B------:R-:W-:Y:S08]  /*f10d0*/  HMMA.1688.F32.TF32 R8, R236.reuse, R230, R8 ;  /* 0x000000e6ec08723c */ /* 0x040ff00000081008 */
[C---:B------:R-:W-:Y:S08]  /*f10e0*/  HMMA.1688.F32.TF32 R4, R236.reuse, R226, R4 ;  /* 0x000000e2ec04723c */ /* 0x040ff00000081004 */
[C---:B------:R-:W-:Y:S08]  /*f10f0*/  HMMA.1688.F32.TF32 R248, R236.reuse, R222, R248 ;  /* 0x000000deecf8723c */ /* 0x040ff000000810f8 */
[C---:B--2---:R-:W-:Y:S01]  /*f1100*/  HMMA.1688.F32.TF32 R240, R236.reuse, R234, R244 ;  /* 0x000000eaecf0723c */ /* 0x044fe200000810f4 */
[----:B------:R-:W2:Y:S11]  /*f1110*/  LDL.LU R244, [R1+0x340] ;  /* 0x0003400001f47983 */ /* 0x000eb60000300800 */
[----:B------:R-:W-:Y:S11]  /*f1120*/  @!UPT UIADD3 URZ, URZ, URZ, URZ ;  /* 0x0000003f3f3ff290 */ /* 0x000ff6000fffe03f */
[----:B------:R-:W-:Y:S04]  /*f1130*/  STL.64 [R1+0x1260], R240 ;  /* 0x001260f001007387 */ /* 0x000fe80000100a00 */
[----:B------:R-:W-:Y:S04]  /*f1140*/  STL.64 [R1+0x1268], R242 ;  /* 0x001268f201007387 */ /* 0x000fe80000100a00 */
[----:B------:R-:W2:Y:S04]  /*f1150*/  LDL.LU R245, [R1+0x344] ;  /* 0x0003440001f57983 */ /* 0x000ea80000300800 */
[----:B------:R-:W2:Y:S04]  /*f1160*/  LDL.LU R246, [R1+0x348] ;  /* 0x0003480001f67983 */ /* 0x000ea80000300800 */
[----:B------:R-:W2:Y:S04]  /*f1170*/  LDL.LU R247, [R1+0x34c] ;  /* 0x00034c0001f77983 */ /* 0x000ea80000300800 */
        /* <DEDUP_REMOVED lines=8> */
[----:B------:R1:W-:Y:S01]  /*f1200*/  STL.64 [R1+0x1328], R6 ;  /* 0x0013280601007387 */ /* 0x0003e20000100a00 */
[C---:B------:R-:W-:Y:S03]  /*f1210*/  HMMA.1688.F32.TF32 R52, R236.reuse, R178, R52 ;  /* 0x000000b2ec34723c */ /* 0x040fe60000081034 */
        /* <DEDUP_REMOVED lines=55> */
[C---:B---3--:R-:W-:Y:S08]  /*f1590*/  HMMA.1688.F32.TF32 R48, R236.reuse, R158, R248 ;  /* 0x0000009eec30723c */ /* 0x048ff000000810f8 */
        /* <DEDUP_REMOVED lines=11> */
[----:B-1----:R-:W-:Y:S07]  /*f1650*/  HMMA.1688.F32.TF32 R4, R236, R142, R16 ;  /* 0x0000008eec04723c */ /* 0x002fee0000081010 */
[----:B------:R1:W-:Y:S04]  /*f1660*/  STL.64 [R1+0x14d0], R44 ;  /* 0x0014d02c01007387 */ /* 0x0003e80000100a00 */
[----:B------:R2:W-:Y:S04]  /*f1670*/  STL.64 [R1+0x14d8], R46 ;  /* 0x0014d82e01007387 */ /* 0x0005e80000100a00 */
[----:B------:R-:W-:Y:S01]  /*f1680*/  STL.64 [R1+0x1500], R8 ;  /* 0x0015000801007387 */ /* 0x000fe20000100a00 */
[----:B-1----:R-:W-:-:S03]  /*f1690*/  IMAD.MOV.U32 R44, RZ, RZ, R41 ;  /* 0x000000ffff2c7224 */ /* 0x002fc600078e0029 */
[----:B------:R1:W-:Y:S01]  /*f16a0*/  STL.64 [R1+0x1508], R10 ;  /* 0x0015080a01007387 */ /* 0x0003e20000100a00 */
[----:B------:R-:W-:-:S03]  /*f16b0*/  IMAD.MOV.U32 R45, RZ, RZ, R40 ;  /* 0x000000ffff2d7224 */ /* 0x000fc600078e0028 */
[----:B------:R-:W3:Y:S01]  /*f16c0*/  LDL.LU R41, [R1+0x5be4] ;  /* 0x005be40001297983 */ /* 0x000ee20000300800 */
[----:B--2---:R-:W-:-:S03]  /*f16d0*/  MOV R46, R34 ;  /* 0x00000022002e7202 */ /* 0x004fc60000000f00 */
[----:B------:R-:W-:Y:S01]  /*f16e0*/  STL.64 [R1+0x14f0], R4 ;  /* 0x0014f00401007387 */ /* 0x000fe20000100a00 */
[----:B------:R-:W-:-:S03]  /*f16f0*/  IMAD.MOV.U32 R47, RZ, RZ, R33 ;  /* 0x000000ffff2f7224 */ /* 0x000fc600078e0021 */
[----:B------:R2:W-:Y:S04]  /*f1700*/  STL.64 [R1+0x14f8], R6 ;  /* 0x0014f80601007387 */ /* 0x0005e80000100a00 */
[----:B------:R-:W2:Y:S04]  /*f1710*/  LDL.LU R40, [R1+0x5be0] ;  /* 0x005be00001287983 */ /* 0x000ea80000300800 */
        /* <DEDUP_REMOVED lines=18> */
[----:B---3--:R-:W-:Y:S01]  /*f1840*/  IMAD.MOV.U32 R63, RZ, RZ, R41 ;  /* 0x000000ffff3f7224 */ /* 0x008fe200078e0029 */
[----:B--2---:R-:W-:Y:S01]  /*f1850*/  MOV R62, R40 ;  /* 0x00000028003e7202 */ /* 0x004fe20000000f00 */
[----:B----4-:R-:W-:-:S02]  /*f1860*/  IMAD.MOV.U32 R61, RZ, RZ, R34 ;  /* 0x000000ffff3d7224 */ /* 0x010fc400078e0022 */
[----:B------:R-:W-:Y:S02]  /*f1870*/  IMAD.MOV.U32 R60, RZ, RZ, R33 ;  /* 0x000000ffff3c7224 */ /* 0x000fe400078e0021 */
[----:B------:R-:W2:Y:S04]  /*f1880*/  LDL.LU R33, [R1+0x5bb4] ;  /* 0x005bb40001217983 */ /* 0x000ea80000300800 */
[----:B------:R-:W3:Y:S04]  /*f1890*/  LDL.LU R34, [R1+0x5bb0] ;  /* 0x005bb00001227983 */ /* 0x000ee80000300800 */
[----:B------:R-:W4:Y:S04]  /*f18a0*/  LDL.LU R40, [R1+0x5bac] ;  /* 0x005bac0001287983 */ /* 0x000f280000300800 */
[----:B------:R-:W2:Y:S01]  /*f18b0*/  LDL.LU R41, [R1+0x5ba8] ;  /* 0x005ba80001297983 */ /* 0x000ea20000300800 */
[----:B------:R-:W-:Y:S01]  /*f18c0*/  MOV R65, R36 ;  /* 0x0000002400417202 */ /* 0x000fe20000000f00 */
[----:B------:R-:W-:-:S02]  /*f18d0*/  IMAD.MOV.U32 R64, RZ, RZ, R42 ;  /* 0x000000ffff407224 */ /* 0x000fc400078e002a */
[----:B------:R-:W3:Y:S01]  /*f18e0*/  LDL.LU R42, [R1+0x5ba4] ;  /* 0x005ba400012a7983 */ /* 0x000ee20000300800 */
[----:B------:R-:W-:Y:S02]  /*f18f0*/  IMAD.MOV.U32 R66, RZ, RZ, R32 ;  /* 0x000000ffff427224 */ /* 0x000fe400078e0020 */
[----:B------:R-:W-:Y:S01]  /*f1900*/  IMAD.MOV.U32 R67, RZ, RZ, R37 ;  /* 0x000000ffff437224 */ /* 0x000fe200078e0025 */
[----:B------:R-:W3:Y:S04]  /*f1910*/  LDL.LU R36, [R1+0x5ba0] ;  /* 0x005ba00001247983 */ /* 0x000ee80000300800 */
[----:B------:R-:W3:Y:S04]  /*f1920*/  LDL.LU R32, [R1+0x5b9c] ;  /* 0x005b9c0001207983 */ /* 0x000ee80000300800 */
[----:B------:R-:W3:Y:S01]  /*f1930*/  LDL.LU R37, [R1+0x5b98] ;  /* 0x005b980001257983 */ /* 0x000ee20000300800 */
[----:B----4-:R-:W-:-:S03]  /*f1940*/  MOV R72, R40 ;  /* 0x0000002800487202 */ /* 0x010fc60000000f00 */
[----:B------:R-:W4:Y:S01]  /*f1950*/  LDL.LU R40, [R1+0x5b94] ;  /* 0x005b940001287983 */ /* 0x000f220000300800 */
[----:B--2---:R-:W-:-:S03]  /*f1960*/  IMAD.MOV.U32 R73, RZ, RZ, R41 ;  /* 0x000000ffff497224 */ /* 0x004fc600078e0029 */
[----:B------:R-:W2:Y:S01]  /*f1970*/  LDL.LU R41, [R1+0x5b90] ;  /* 0x005b900001297983 */ /* 0x000ea20000300800 */
[----:B---3--:R-:W-:Y:S01]  /*f1980*/  IMAD.MOV.U32 R74, RZ, RZ, R34 ;  /* 0x000000ffff4a7224 */ /* 0x008fe200078e0022 */
[----:B------:R-:W-:Y:S02]  /*f1990*/  MOV R75, R33 ;  /* 0x00000021004b7202 */ /* 0x000fe40000000f00 */
        /* <DEDUP_REMOVED lines=10> */
[----:B----4-:R-:W-:Y:S01]  /*f1a40*/  MOV R81, R40 ;  /* 0x0000002800517202 */ /* 0x010fe20000000f00 */
[----:B--2---:R-:W-:-:S02]  /*f1a50*/  IMAD.MOV.U32 R80, RZ, RZ, R41 ;  /* 0x000000ffff507224 */ /* 0x004fc400078e0029 */
[----:B------:R-:W2:Y:S04]  /*f1a60*/  LDL.LU R41, [R1+0x5b74] ;  /* 0x005b740001297983 */ /* 0x000ea80000300800 */
[----:B------:R-:W4:Y:S04]  /*f1a70*/  LDL.LU R40, [R1+0x5b70] ;  /* 0x005b700001287983 */ /* 0x000f280000300800 */
[----:B------:R-:W4:Y:S04]  /*f1a80*/  LDL.LU R82, [R1+0x708] ;  /* 0x0007080001527983 */ /* 0x000f280000300800 */
[----:B------:R-:W4:Y:S01]  /*f1a90*/  LDL.LU R83, [R1+0x70c] ;  /* 0x00070c0001537983 */ /* 0x000f220000300800 */
[----:B---3--:R-:W-:-:S03]  /*f1aa0*/  IMAD.MOV.U32 R84, RZ, RZ, R36 ;  /* 0x000000ffff547224 */ /* 0x008fc600078e0024 */
[----:B------:R-:W3:Y:S01]  /*f1ab0*/  LDL.LU R36, [R1+0x5b6c] ;  /* 0x005b6c0001247983 */ /* 0x000ee20000300800 */
[----:B------:R-:W-:-:S03]  /*f1ac0*/  IMAD.MOV.U32 R85, RZ, RZ, R42 ;  /* 0x000000ffff557224 */ /* 0x000fc600078e002a */
[----:B------:R-:W3:Y:S01]  /*f1ad0*/  LDL.LU R42, [R1+0x5b68] ;  /* 0x005b6800012a7983 */ /* 0x000ee20000300800 */
[----:B--2---:R-:W-:-:S03]  /*f1ae0*/  MOV R86, R41 ;  /* 0x0000002900567202 */ /* 0x004fc60000000f00 */
[----:B------:R-:W2:Y:S01]  /*f1af0*/  LDL.LU R41, [R1+0x5b64] ;  /* 0x005b640001297983 */ /* 0x000ea20000300800 */
[----:B----4-:R-:W-:-:S03]  /*f1b00*/  IMAD.MOV.U32 R87, RZ, RZ, R40 ;  /* 0x000000ffff577224 */ /* 0x010fc600078e0028 */
        /* <DEDUP_REMOVED lines=8> */
[----:B------:R-:W3:Y:S01]  /*f1b90*/  LDL.LU R246, [R1+0x108] ;  /* 0x0001080001f67983 */ /* 0x000ee20000300800 */
[----:B------:R-:W-:-:S03]  /*f1ba0*/  IMAD.MOV.U32 R99, RZ, RZ, R36 ;  /* 0x000000ffff637224 */ /* 0x000fc600078e0024 */
[----:B------:R-:W3:Y:S01]  /*f1bb0*/  LDL.LU R247, [R1+0x10c] ;  /* 0x00010c0001f77983 */ /* 0x000ee20000300800 */
        /* <DEDUP_REMOVED lines=18> */
[----:B------:R-:W-:-:S02]  /*f1ce0*/  IMAD.MOV.U32 R93, RZ, RZ, R38 ;  /* 0x000000ffff5d7224 */ /* 0x000fc400078e0026 */
[----:B------:R-:W-:Y:S01]  /*f1cf0*/  IMAD.MOV.U32 R95, RZ, RZ, R43 ;  /* 0x000000ffff5f7224 */ /* 0x000fe200078e002b */
[----:B--2---:R-:W-:Y:S01]  /*f1d00*/  MOV R97, R41 ;  /* 0x0000002900617202 */ /* 0x004fe20000000f00 */
[----:B----4-:R-:W-:Y:S02]  /*f1d10*/  IMAD.MOV.U32 R96, RZ, RZ, R40 ;  /* 0x000000ffff607224 */ /* 0x010fe400078e0028 */
[----:B------:R-:W2:Y:S04]  /*f1d20*/  LDL.LU R40, [R1+0x5b5c] ;  /* 0x005b5c0001287983 */ /* 0x000ea80000300800 */
[----:B------:R-:W2:Y:S04]  /*f1d30*/  LDL.LU R41, [R1+0x5b58] ;  /* 0x005b580001297983 */ /* 0x000ea80000300800 */
[----:B------:R-:W2:Y:S04]  /*f1d40*/  LDL.LU R42, [R1+0x5b54] ;  /* 0x005b5400012a7983 */ /* 0x000ea80000300800 */
        /* <DEDUP_REMOVED lines=12> */
[----:B------:R-:W1:Y:S04]  /*f1e10*/  LDL.LU R20, [R1+0x5b20] ;  /* 0x005b200001147983 */ /* 0x000e680000300800 */
[----:B------:R-:W1:Y:S04]  /*f1e20*/  LDL.LU R21, [R1+0x5b1c] ;  /* 0x005b1c0001157983 */ /* 0x000e680000300800 */
[----:B------:R-:W1:Y:S04]  /*f1e30*/  LDL.LU R22, [R1+0x5b18] ;  /* 0x005b180001167983 */ /* 0x000e680000300800 */
[----:B------:R-:W1:Y:S04]  /*f1e40*/  LDL.LU R23, [R1+0x5b14] ;  /* 0x005b140001177983 */ /* 0x000e680000300800 */
[----:B------:R-:W2:Y:S04]  /*f1e50*/  LDL.LU R31, [R1+0x5b10] ;  /* 0x005b1000011f7983 */ /* 0x000ea80000300800 */
[----:B------:R-:W2:Y:S04]  /*f1e60*/  LDL.LU R35, [R1+0x5b0c] ;  /* 0x005b0c0001237983 */ /* 0x000ea80000300800 */
[----:B------:R-:W4:Y:S04]  /*f1e70*/  LDL.LU R38, [R1+0x5b08] ;  /* 0x005b080001267983 */ /* 0x000f280000300800 */
[----:B------:R-:W4:Y:S04]  /*f1e80*/  LDL.LU R39, [R1+0x5b04] ;  /* 0x005b040001277983 */ /* 0x000f280000300800 */
[----:B------:R-:W3:Y:S01]  /*f1e90*/  LDL.LU R43, [R1+0x5b00] ;  /* 0x005b0000012b7983 */ /* 0x000ee20000300800 */
[----:B------:R-:W-:Y:S08]  /*f1ea0*/  HMMA.1688.F32.TF32 R16, R240, R226, R88 ;  /* 0x000000e2f010723c */ /* 0x000ff00000081058 */
[C---:B-1----:R-:W-:Y:S08]  /*f1eb0*/  HMMA.1688.F32.TF32 R8, R236.reuse, R138, R20 ;  /* 0x0000008aec08723c */ /* 0x042ff00000081014 */
[C---:B--2---:R-:W-:Y:S08]  /*f1ec0*/  HMMA.1688.F32.TF32 R4, R236.reuse, R134, R24 ;  /* 0x00000086ec04723c */ /* 0x044ff00000081018 */
        /* <DEDUP_REMOVED lines=8> */
[C---:B----4-:R-:W-:Y:S08]  /*f1f50*/  HMMA.1688.F32.TF32 R4, R236.reuse, R122, R36 ;  /* 0x0000007aec04723c */ /* 0x050ff00000081024 */
[----:B---3--:R-:W-:Y:S01]  /*f1f60*/  HMMA.1688.F32.TF32 R12, R236, R118, R40 ;  /* 0x00000076ec0c723c */ /* 0x008fe20000081028 */
[----:B------:R-:W-:Y:S04]  /*f1f70*/  STL.64 [R1+0x1550], R8 ;  /* 0x0015500801007387 */ /* 0x000fe80000100a00 */
[----:B------:R1:W-:Y:S03]  /*f1f80*/  STL.64 [R1+0x1558], R10 ;  /* 0x0015580a01007387 */ /* 0x0003e60000100a00 */
[C---:B-1----:R-:W-:Y:S07]  /*f1f90*/  HMMA.1688.F32.TF32 R8, R240.reuse, R234, R244 ;  /* 0x000000eaf008723c */ /* 0x042fee00000810f4 */
[----:B------:R-:W-:Y:S04]  /*f1fa0*/  STL.64 [R1+0x1580], R4 ;  /* 0x0015800401007387 */ /* 0x000fe80000100a00 */
[----:B------:R-:W-:Y:S04]  /*f1fb0*/  STL.64 [R1+0x1588], R6 ;  /* 0x0015880601007387 */ /* 0x000fe80000100a00 */
[----:B------:R-:W-:Y:S04]  /*f1fc0*/  STL.64 [R1+0x1570], R12 ;  /* 0x0015700c01007387 */ /* 0x000fe80000100a00 */
[----:B------:R1:W-:Y:S04]  /*f1fd0*/  STL.64 [R1+0x1578], R14 ;  /* 0x0015780e01007387 */ /* 0x0003e80000100a00 */
[----:B------:R-:W-:Y:S04]  /*f1fe0*/  LDS R4, [R232+0x8f080] ;  /* 0x08f08000e8047984 */ /* 0x000fe80000000800 */
[----:B------:R-:W-:Y:S01]  /*f1ff0*/  LDS R6, [R232+0x8f880] ;  /* 0x08f88000e8067984 */ /* 0x000fe20000000800 */
[C---:B-1----:R-:W-:Y:S03]  /*f2000*/  HMMA.1688.F32.TF32 R12, R240.reuse, R230, R96 ;  /* 0x000000e6f00c723c */ /* 0x042fe60000081060 */
[----:B------:R-:W-:Y:S04]  /*f2010*/  STL.64 [R1+0x320], R8 ;  /* 0x0003200801007387 */ /* 0x000fe80000100a00 */
[----:B------:R1:W-:Y:S04]  /*f2020*/  STL.64 [R1+0x328], R10 ;  /* 0x0003280a01007387 */ /* 0x0003e80000100a00 */
[----:B------:R-:W-:Y:S04]  /*f2030*/  LDS R5, [R2+0x8f080] ;  /* 0x08f0800002057984 */ /* 0x000fe80000000800 */
[----:B------:R-:W2:Y:S01]  /*f2040*/  LDS R7, [R2+0x8f880] ;  /* 0x08f8800002077984 */ /* 0x000ea20000000800 */
        /* <DEDUP_REMOVED lines=30> */
[----:B------:R-:W-:Y:S01]  /*f2230*/  STL.64 [R1+0x5af0], R198 ;  /* 0x005af0c601007387 */ /* 0x000fe20000100a00 */
[C---:B-1----:R-:W-:Y:S04]  /*f2240*/  HMMA.1688.F32.TF32 R12, R240.reuse, R194, R52 ;  /* 0x000000c2f00c723c */ /* 0x042fe80000081034 */
[----:B------:R-:W-:Y:S04]  /*f2250*/  STL.64 [R1+0x860], R8 ;  /* 0x0008600801007387 */ /* 0x000fe80000100a00 */
[----:B------:R1:W-:Y:S02]  /*f2260*/  STL.64 [R1+0x868], R10 ;  /* 0x0008680a01007387 */ /* 0x0003e40000100a00 */
[C---:B-1----:R-:W-:Y:S02]  /*f2270*/  HMMA.1688.F32.TF32 R8, R240.reuse, R190, R48 ;  /* 0x000000bef008723c */ /* 0x042fe40000081030 */
[----:B------:R-:W-:Y:S11]  /*f2280*/  STL.64 [R1+0x5ae8], R194 ;  /* 0x005ae8c201007387 */ /* 0x000ff60000100a00 */
[----:B------:R-:W-:Y:S01]  /*f2290*/  STL.64 [R1+0x380], R12 ;  /* 0x0003800c01007387 */ /* 0x000fe20000100a00 */
[C---:B------:R-:W-:Y:S03]  /*f22a0*/  HMMA.1688.F32.TF32 R16, R240.reuse, R186, R104 ;  /* 0x000000baf010723c */ /* 0x040fe60000081068 */
[----:B------:R1:W-:Y:S04]  /*f22b0*/  STL.64 [R1+0x388], R14 ;  /* 0x0003880e01007387 */ /* 0x0003e80000100a00 */
[----:B------:R-:W-:Y:S01]  /*f22c0*/  STL.64 [R1+0x5ae0], R190 ;  /* 0x005ae0be01007387 */ /* 0x000fe20000100a00 */
[C---:B-1----:R-:W-:Y:S03]  /*f22d0*/  HMMA.1688.F32.TF32 R12, R240.reuse, R182, R44 ;  /* 0x000000b6f00c723c */ /* 0x042fe6000008102c */
[----:B------:R-:W-:Y:S04]  /*f22e0*/  STL.64 [R1+0x370], R8 ;  /* 0x0003700801007387 */ /* 0x000fe80000100a00 */
[----:B------:R1:W-:Y:S02]  /*f22f0*/  STL.64 [R1+0x378], R10 ;  /* 0x0003780a01007387 */ /* 0x0003e40000100a00 */
[C---:B-1----:R-:W-:Y:S06]  /*f2300*/  HMMA.1688.F32.TF32 R8, R240.reuse, R178, R92 ;  /* 0x000000b2f008723c */ /* 0x042fec000008105c */
        /* <DEDUP_REMOVED lines=105> */
[C---:B----4-:R-:W-:Y:S08]  /*f29a0*/  HMMA.1688.F32.TF32 R24, R240.reuse, R166, R20 ;  /* 0x000000a6f018723c */ /* 0x050ff00000081014 */
[C---:B------:R-:W-:Y:S08]  /*f29b0*/  HMMA.1688.F32.TF32 R20, R240.reuse, R162, R16 ;  /* 0x000000a2f014723c */ /* 0x040ff00000081010 */
[C---:B------:R-:W-:Y:S08]  /*f29c0*/  HMMA.1688.F32.TF32 R16, R240.reuse, R158, R12 ;  /* 0x0000009ef010723c */ /* 0x040ff0000008100c */
[C---:B------:R-:W-:Y:S01]  /*f29d0*/  HMMA.1688.F32.TF32 R12, R240.reuse, R154, R8 ;  /* 0x0000009af00c723c */ /* 0x040fe20000081008 */
        /* <DEDUP_REMOVED lines=15> */
[----:B------:R-:W-:Y:S04]  /*f2ad0*/  STL [R1+0x59b4], R251 ;  /* 0x0059b4fb01007387 */ /* 0x000fe80000100800 */
[----:B------:R-:W-:Y:S04]  /*f2ae0*/  STL.64 [R1+0x100], R8 ;  /* 0x0001000801007387 */ /* 0x000fe80000100a00 */
[----:B------:R1:W-:Y:S01]  /*f2af0*/  STL.64 [R1+0x108], R10 ;  /* 0x0001080a01007387 */ /* 0x0003e20000100a00 */
[C---:B------:R-:W-:Y:S03]  /*f2b00*/  HMMA.1688.F32.TF32 R16, R240.reuse, R130, R100 ;  /* 0x00000082f010723c */ /* 0x040fe60000081064 */
[----:B------:R-:W-:Y:S04]  /*f2b10*/  STL.64 [R1+0x59c0], R238 ;  /* 0x0059c0ee01007387 */ /* 0x000fe80000100a00 */
[----:B------:R-:W-:Y:S01]  /*f2b20*/  STL.64 [R1+0x59b8], R236 ;  /* 0x0059b8ec01007387 */ /* 0x000fe20000100a00 */
[C---:B-1----:R-:W-:Y:S04]  /*f2b30*/  HMMA.1688.F32.TF32 R8, R240.reuse, R134, R84 ;  /* 0x00000086f008723c */ /* 0x042fe80000081054 */
[----:B------:R-:W-:Y:S04]  /*f2b40*/  STL.64 [R1+0x5b0], R12 ;  /* 0x0005b00c01007387 */ /* 0x000fe80000100a00 */
[----:B------:R1:W-:Y:S02]  /*f2b50*/  STL.64 [R1+0x5b8], R14 ;  /* 0x0005b80e01007387 */ /* 0x0003e40000100a00 */
[C---:B-1----:R-:W-:Y:S11]  /*f2b60*/  HMMA.1688.F32.TF32 R12, R240.reuse, R126, R80 ;  /* 0x0000007ef00c723c */ /* 0x042ff60000081050 */
[----:B------:R-:W-:Y:S02]  /*f2b70*/  @!UPT UIADD3 URZ, URZ, URZ, URZ ;  /* 0x0000003f3f3ff290 */ /* 0x000fe4000fffe03f */
        /* <DEDUP_REMOVED lines=9> */
[----:B------:R-:W-:Y:S04]  /*f2c10*/  STL.64 [R1+0x5c0], R8 ;  /* 0x0005c00801007387 */ /* 0x000fe80000100a00 */
[----:B------:R-:W-:Y:S04]  /*f2c20*/  STL.64 [R1+0x5c8], R10 ;  /* 0x0005c80a01007387 */ /* 0x000fe80000100a00 */
[----:B------:R-:W-:Y:S04]  /*f2c30*/  STL.64 [R1+0x570], R16 ;  /* 0x0005701001007387 */ /* 0x000fe80000100a00 */
[----:B------:R1:W-:Y:S01]  /*f2c40*/  STL.64 [R1+0x578], R18 ;  /* 0x0005781201007387 */ /* 0x0003e20000100a00 */
[C---:B------:R-:W-:Y:S03]  /*f2c50*/  HMMA.1688.F32.TF32 R20, R4.reuse, R222, R56 ;  /* 0x000000de0414723c */ /* 0x040fe60000081038 */
[----:B------:R-:W-:Y:S04]  /*f2c60*/  LDS R8, [R232+0x8f100] ;  /* 0x08f10000e8087984 */ /* 0x000fe80000000800 */
[----:B------:R-:W-:Y:S01]  /*f2c70*/  STL.64 [R1+0x170], R12 ;  /* 0x0001700c01007387 */ /* 0x000fe20000100a00 */
[C---:B-1----:R-:W-:Y:S03]  /*f2c80*/  HMMA.1688.F32.TF32 R16, R4.reuse, R230, R64 ;  /* 0x000000e60410723c */ /* 0x042fe60000081040 */
[----:B------:R1:W-:Y:S04]  /*f2c90*/  STL.64 [R1+0x178], R14 ;  /* 0x0001780e01007387 */ /* 0x0003e80000100a00 */
[----:B------:R-:W-:Y:S04]  /*f2ca0*/  LDS R10, [R232+0x8f900] ;  /* 0x08f90000e80a7984 */ /* 0x000fe80000000800 */
[----:B------:R-:W-:Y:S01]  /*f2cb0*/  LDS R9, [R2+0x8f100] ;  /* 0x08f1000002097984 */ /* 0x000fe20000000800 */
[C---:B-1----:R-:W-:Y:S03]  /*f2cc0*/  HMMA.1688.F32.TF32 R12, R4.reuse, R226, R60 ;  /* 0x000000e2040c723c */ /* 0x042fe6000008103c */
[----:B------:R-:W1:Y:S08]  /*f2cd0*/  LDS R11, [R2+0x8f900] ;  /* 0x08f90000020b7984 */ /* 0x000e700000000800 */
[----:B------:R-:W-:Y:S04]  /*f2ce0*/  STL.64 [R1+0xb70], R16 ;  /* 0x000b701001007387 */ /* 0x000fe80000100a00 */
[----:B------:R2:W-:Y:S08]  /*f2cf0*/  STL.64 [R1+0xb78], R18 ;  /* 0x000b781201007387 */ /* 0x0005f00000100a00 */
[----:B------:R-:W-:Y:S01]  /*f2d00*/  STL.64 [R1+0x9c0], R12 ;  /* 0x0009c00c01007387 */ /* 0x000fe20000100a00 */
[C---:B--2---:R-:W-:Y:S03]  /*f2d10*/  HMMA.1688.F32.TF32 R16, R4.reuse, R218, R52 ;  /* 0x000000da0410723c */ /* 0x044fe60000081034 */
[----:B------:R2:W-:Y:S05]  /*f2d20*/  STL.64 [R1+0x9c8], R14 ;  /* 0x0009c80e01007387 */ /* 0x0005ea0000100a00 */
[C---:B--2---:R-:W-:Y:S01]  /*f2d30*/  HMMA.1688.F32.TF32 R12, R4.reuse, R214, R48 ;  /* 0x000000d6040c723c */ /* 0x044fe20000081030 */
[----:B------:R-:W-:Y:S04]  /*f2d40*/  STL.64 [R1+0xb60], R20 ;  /* 0x000b601401007387 */ /* 0x000fe80000100a00 */
[----:B------:R2:W-:Y:S10]  /*f2d50*/  STL.64 [R1+0xb68], R22 ;  /* 0x000b681601007387 */ /* 0x0005f40000100a00 */
[----:B------:R-:W-:Y:S04]  /*f2d60*/  STL.64 [R1+0x9e0], R16 ;  /* 0x0009e01001007387 */ /* 0x000fe80000100a00 */
[----:B------:R3:W-:Y:S01]  /*f2d70*/  STL.64 [R1+0x9e8], R18 ;  /* 0x0009e81201007387 */ /* 0x0007e20000100a00 */
[C---:B--2---:R-:W-:Y:S03]  /*f2d80*/  HMMA.1688.F32.TF32 R20, R4.reuse, R110, R104 ;  /* 0x0000006e0414723c */ /* 0x044fe60000081068 */
[----:B------:R-:W-:Y:S05]  /*f2d90*/  STL.64 [R1+0xb50], R12 ;  /* 0x000b500c01007387 */ /* 0x000fea0000100a00 */
[C---:B---3--:R-:W-:Y:S01]  /*f2da0*/  HMMA.1688.F32.TF32 R16, R4.reuse, R114, R44 ;  /* 0x000000720410723c */ /* 0x048fe2000008102c */
        /* <DEDUP_REMOVED lines=136> */
[----:B------:R2:W-:Y:S04]  /*f3630*/  STL.64 [R1+0xa38], R202 ;  /* 0x000a38ca01007387 */ /* 0x0005e80000100a00 */
[----:B--2---:R-:W2:Y:S02]  /*f3640*/  LDL.LU.64 R202, [R1+0x5af8] ;  /* 0x005af80001ca7983 */ /* 0x004ea40000300a00 */
[C---:B--2---:R-:W-:Y:S11]  /*f3650*/  HMMA.1688.F32.TF32 R196, R4.reuse, R202, R196 ;  /* 0x000000ca04c4723c */ /* 0x044ff600000810c4 */
[----:B------:R-:W-:Y:S11]  /*f3660*/  @!UPT UIADD3 URZ, URZ, URZ, URZ ;  /* 0x0000003f3f3ff290 */ /* 0x000ff6000fffe03f */
[----:B------:R-:W-:Y:S01]  /*f3670*/  @!UPT UIADD3 URZ, URZ, URZ, URZ ;  /* 0x0000003f3f3ff290 */ /* 0x000fe2000fffe03f */
[----:B------:R-:W-:Y:S04]  /*f3680*/  STL.64 [R1+0xa40], R196 ;  /* 0x000a40c401007387 */ /* 0x000fe80000100a00 */
[----:B------:R2:W-:Y:S04]  /*f3690*/  STL.64 [R1+0xa48], R198 ;  /* 0x000a48c601007387 */ /* 0x0005e80000100a00 */
[----:B--2---:R-:W3:Y:S02]  /*f36a0*/  LDL.LU.64 R198, [R1+0x5af0] ;  /* 0x005af00001c67983 */ /* 0x004ee40000300a00 */
[C---:B---3--:R-:W-:Y:S11]  /*f36b0*/  HMMA.1688.F32.TF32 R192, R4.reuse, R198, R192 ;  /* 0x000000c604c0723c */ /* 0x048ff600000810c0 */
        /* <DEDUP_REMOVED lines=10> */
[----:B--2---:R-:W2:Y:S01]  /*f3760*/  LDL.LU.64 R190, [R1+0x5ae0] ;  /* 0x005ae00001be7983 */ /* 0x004ea20000300a00 */
        /* <DEDUP_REMOVED lines=21> */
[----:B------:R3:W-:Y:S04]  /*f38c0*/  STL.64 [R1+0xa88], R90 ;  /* 0x000a885a01007387 */ /* 0x0007e80000100a00 */
[----:B---3--:R-:W3:Y:S04]  /*f38d0*/  LDL.LU.64 R90, [R1+0x5ac8] ;  /* 0x005ac800015a7983 */ /* 0x008ee80000300a00 */
[----:B------:R-:W3:Y:S04]  /*f38e0*/  LDL.LU.64 R88, [R1+0x5ac0] ;  /* 0x005ac00001587983 */ /* 0x000ee80000300a00 */
        /* <DEDUP_REMOVED lines=32> */
[----:B------:R1:W-:Y:S04]  /*f3af0*/  STL.64 [R1+0x3c8], R22 ;  /* 0x0003c81601007387 */ /* 0x0003e80000100a00 */
[----:B------:R-:W-:Y:S04]  /*f3b00*/  STL.64 [R1+0x3b0], R16 ;  /* 0x0003b01001007387 */ /* 0x000fe80000100a00 */
[----:B------:R1:W-:Y:S02]  /*f3b10*/  STL.64 [R1+0x3b8], R18 ;  /* 0x0003b81201007387 */ /* 0x0003e40000100a00 */
[C---:B-1----:R-:W-:Y:S02]  /*f3b20*/  HMMA.1688.F32.TF32 R20, R4.reuse, R122, R72 ;  /* 0x0000007a0414723c */ /* 0x042fe40000081048 */
[----:B------:R-:W-:Y:S04]  /*f3b30*/  STL.64 [R1+0x3a0], R12 ;  /* 0x0003a00c01007387 */ /* 0x000fe80000100a00 */
[----:B------:R1:W-:Y:S02]  /*f3b40*/  STL.64 [R1+0x3a8], R14 ;  /* 0x0003a80e01007387 */ /* 0x0003e40000100a00 */
[----:B------:R-:W-:Y:S08]  /*f3b50*/  HMMA.1688.F32.TF32 R16, R4, R118, R68 ;  /* 0x000000760410723c */ /* 0x000ff00000081044 */
[C---:B-1----:R-:W-:Y:S08]  /*f3b60*/  HMMA.1688.F32.TF32 R12, R8.reuse, R234, R64 ;  /* 0x000000ea080c723c */ /* 0x042ff00000081040 */
[C---:B------:R-:W-:Y:S01]  /*f3b70*/  HMMA.1688.F32.TF32 R4, R8.reuse, R230, R60 ;  /* 0x000000e60804723c */ /* 0x040fe2000008103c */
        /* <DEDUP_REMOVED lines=19> */
[----:B-1----:R-:W-:Y:S07]  /*f3cb0*/  HMMA.1688.F32.TF32 R4, R8, R114, R92 ;  /* 0x000000720804723c */ /* 0x002fee000008105c */
[----:B------:R1:W-:Y:S04]  /*f3cc0*/  STL.64 [R1+0xbf0], R16 ;  /* 0x000bf01001007387 */ /* 0x0003e80000100a00 */
[----:B------:R3:W-:Y:S04]  /*f3cd0*/  STL.64 [R1+0xbf8], R18 ;  /* 0x000bf81201007387 */ /* 0x0007e80000100a00 */
[----:B-1----:R-:W2:Y:S04]  /*f3ce0*/  LDL.LU R16, [R1+0x90] ;  /* 0x0000900001107983 */ /* 0x002ea80000300800 */
[----:B------:R-:W-:Y:S04]  /*f3cf0*/  STL.64 [R1+0xc00], R12 ;  /* 0x000c000c01007387 */ /* 0x000fe80000100a00 */
[----:B------:R-:W-:Y:S04]  /*f3d00*/  STL.64 [R1+0xc08], R14 ;  /* 0x000c080e01007387 */ /* 0x000fe80000100a00 */
        /* <DEDUP_REMOVED lines=160> */
[----:B------:R-:W-:Y:S03]  /*f4710*/  HMMA.1688.F32.TF32 R12, R8, R126, R12 ;  /* 0x0000007e080c723c */ /* 0x000fe6000008100c */
[----:B-1----:R-:W2:Y:S04]  /*f4720*/  LDL.LU.64 R46, [R1+0x59f0] ;  /* 0x0059f000012e7983 */ /* 0x002ea80000300a00 */
[----:B------:R-:W2:Y:S04]  /*f4730*/  LDL.LU.64 R44, [R1+0x59e8] ;  /* 0x0059e800012c7983 */ /* 0x000ea80000300a00 */
[----:B------:R-:W-:Y:S04]  /*f4740*/  STL.64 [R1+0x1a0], R92 ;  /* 0x0001a05c01007387 */ /* 0x000fe80000100a00 */
[----:B------:R1:W-:Y:S01]  /*f4750*/  STL.64 [R1+0x1a8], R94 ;  /* 0x0001a85e01007387 */ /* 0x0003e20000100a00 */
[----:B------:R-:W-:-:S03]  /*f4760*/  MOV R246, R252 ;  /* 0x000000fc00f67202 */ /* 0x000fc60000000f00 */
[----:B-1----:R-:W2:Y:S04]  /*f4770*/  LDL.LU.64 R94, [R1+0x59e0] ;  /* 0x0059e000015e7983 */ /* 0x002ea80000300a00 */
[----:B------:R-:W2:Y:S04]  /*f4780*/  LDL.LU.64 R92, [R1+0x59d8] ;  /* 0x0059d800015c7983 */ /* 0x000ea80000300a00 */
[----:B------:R1:W-:Y:S04]  /*f4790*/  STL.64 [R1+0x190], R4 ;  /* 0x0001900401007387 */ /* 0x0003e80000100a00 */
[----:B------:R-:W-:Y:S01]  /*f47a0*/  STL.64 [R1+0x198], R6 ;  /* 0x0001980601007387 */ /* 0x000fe20000100a00 */
[----:B------:R-:W-:Y:S01]  /*f47b0*/  IMAD.MOV.U32 R247, RZ, RZ, R3 ;  /* 0x000000fffff77224 */ /* 0x000fe200078e0003 */
[C---:B------:R-:W-:Y:S01]  /*f47c0*/  HMMA.1688.F32.TF32 R20, R8.reuse, R122, R20 ;  /* 0x0000007a0814723c */ /* 0x040fe20000081014 */
[----:B------:R-:W-:Y:S01]  /*f47d0*/  MOV R252, c[0x0][0x180] ;  /* 0x0000600000fc7a02 */ /* 0x000fe20000000f00 */
[----:B------:R-:W3:Y:S04]  /*f47e0*/  S2R R233, SR_TID.X ;  /* 0x0000000000e97919 */ /* 0x000ee80000002100 */
[----:B-1----:R-:W2:Y:S04]  /*f47f0*/  LDL R4, [R1+0x1b30] ;  /* 0x001b300001047983 */ /* 0x002ea80000100800 */
        /* <DEDUP_REMOVED lines=10> */
[----:B------:R-:W-:Y:S03]  /*f48a0*/  HMMA.1688.F32.TF32 R8, R8, R118, R244 ;  /* 0x000000760808723c */ /* 0x000fe600000810f4 */
[----:B------:R-:W-:Y:S04]  /*f48b0*/  STL.64 [R1+0xde0], R28 ;  /* 0x000de01c01007387 */ /* 0x000fe80000100a00 */
[----:B------:R-:W-:Y:S04]  /*f48c0*/  STL.64 [R1+0xde8], R30 ;  /* 0x000de81e01007387 */ /* 0x000fe80000100a00 */
[----:B------:R-:W-:Y:S04]  /*f48d0*/  STL.64 [R1+0xdc0], R24 ;  /* 0x000dc01801007387 */ /* 0x000fe80000100a00 */
[----:B------:R-:W-:Y:S04]  /*f48e0*/  STL.64 [R1+0xdc8], R26 ;  /* 0x000dc81a01007387 */ /* 0x000fe80000100a00 */
[----:B------:R-:W4:Y:S04]  /*f48f0*/  LDL.LU R5, [R1+0x1b14] ;  /* 0x001b140001057983 */ /* 0x000f280000300800 */
[----:B------:R1:W-:Y:S04]  /*f4900*/  STL.64 [R1+0x1020], R16 ;  /* 0x0010201001007387 */ /* 0x0003e80000100a00 */
[----:B------:R-:W-:Y:S04]  /*f4910*/  STL.64 [R1+0x1028], R18 ;  /* 0x0010281201007387 */ /* 0x000fe80000100a00 */
[----:B------:R-:W-:Y:S04]  /*f4920*/  LDS R7, [R2+0x8f980] ;  /* 0x08f9800002077984 */ /* 0x000fe80000000800 */
[----:B-1----:R-:W4:Y:S04]  /*f4930*/  LDL.LU R17, [R1+0x432c] ;  /* 0x00432c0001117983 */ /* 0x002f280000300800 */
[----:B------:R1:W-:Y:S04]  /*f4940*/  STL.64 [R1+0x1010], R12 ;  /* 0x0010100c01007387 */ /* 0x0003e80000100a00 */
[----:B------:R-:W-:Y:S04]  /*f4950*/  STL.64 [R1+0x1018], R14 ;  /* 0x0010180e01007387 */ /* 0x000fe80000100a00 */
[----:B-1----:R-:W4:Y:S04]  /*f4960*/  LDL.LU R12, [R1+0x4334] ;  /* 0x00433400010c7983 */ /* 0x002f280000300800 */
[----:B------:R1:W-:Y:S04]  /*f4970*/  STL.64 [R1+0x1150], R20 ;  /* 0x0011501401007387 */ /* 0x0003e80000100a00 */
[----:B------:R-:W-:Y:S04]  /*f4980*/  STL.64 [R1+0x1158], R22 ;  /* 0x0011581601007387 */ /* 0x000fe80000100a00 */
[----:B------:R1:W-:Y:S04]  /*f4990*/  STL.64 [R1+0x1140], R8 ;  /* 0x0011400801007387 */ /* 0x0003e80000100a00 */
[----:B------:R2:W-:Y:S04]  /*f49a0*/  STL.64 [R1+0x1148], R10 ;  /* 0x0011480a01007387 */ /* 0x0005e80000100a00 */
[----:B------:R-:W-:Y:S04]  /*f49b0*/  STL.64 [R1+0x59c8], R118 ;  /* 0x0059c87601007387 */ /* 0x000fe80000100a00 */
[----:B-1----:R-:W4:Y:S04]  /*f49c0*/  LDL.LU R21, [R1+0x4324] ;  /* 0x0043240001157983 */ /* 0x002f280000300800 */
[----:B------:R-:W4:Y:S04]  /*f49d0*/  LDL.LU R13, [R1+0x4330] ;  /* 0x00433000010d7983 */ /* 0x000f280000300800 */
[----:B------:R-:W4:Y:S04]  /*f49e0*/  LDL.LU R20, [R1+0x42ec] ;  /* 0x0042ec0001147983 */ /* 0x000f280000300800 */
[----:B------:R-:W4:Y:S04]  /*f49f0*/  LDL.LU R19, [R1+0x42f8] ;  /* 0x0042f80001137983 */ /* 0x000f280000300800 */
[----:B------:R-:W4:Y:S04]  /*f4a00*/  LDL.LU R18, [R1+0x42e4] ;  /* 0x0042e40001127983 */ /* 0x000f280000300800 */
[----:B------:R-:W4:Y:S01]  /*f4a10*/  LDL.LU R14, [R1+0x42f0] ;  /* 0x0042f000010e7983 */ /* 0x000f220000300800 */
[----:B------:R-:W-:-:S05]  /*f4a20*/  IMAD.MOV.U32 R3, RZ, RZ, 0x7f ;  /* 0x0000007fff037424 */ /* 0x000fca00078e00ff */
[----:B------:R-:W-:-:S04]  /*f4a30*/  IADD3 R3, R3, c[0x0][0x180], RZ ;  /* 0x0000600003037a10 */ /* 0x000fc80007ffe0ff */
[----:B------:R-:W-:-:S04]  /*f4a40*/  SHF.R.S32.HI R6, RZ, 0x1f, R3 ;  /* 0x0000001fff067819 */ /* 0x000fc80000011403 */
[----:B------:R-:W-:Y:S02]  /*f4a50*/  LEA.HI R6, R6, R3, RZ, 0x7 ;  /* 0x0000000306067211 */ /* 0x000fe400078f38ff */
[----:B------:R-:W-:Y:S02]  /*f4a60*/  IADD3 R3, R252, -0x100, RZ ;  /* 0xffffff00fc037810 */ /* 0x000fe40007ffe0ff */
[----:B------:R-:W-:-:S04]  /*f4a70*/  SHF.R.S32.HI R6, RZ, 0x7, R6 ;  /* 0x00000007ff067819 */ /* 0x000fc80000011406 */
[----:B------:R-:W-:Y:S01]  /*f4a80*/  IADD3 R6, R6, -0x2, RZ ;  /* 0xfffffffe06067810 */ /* 0x000fe20007ffe0ff */
[----:B------:R-:W-:-:S04]  /*f4a90*/  IMAD.MOV.U32 R16, RZ, RZ, c[0x0][0x188] ;  /* 0x00006200ff107624 */ /* 0x000fc800078e00ff */
[----:B------:R-:W-:-:S05]  /*f4aa0*/  IMAD.SHL.U32 R16, R16, 0x80, RZ ;  /* 0x0000008010107824 */ /* 0x000fca00078e00ff */
[----:B------:R-:W-:Y:S02]  /*f4ab0*/  SHF.L.U32 R16, R16, 0x2, RZ ;  /* 0x0000000210107819 */ /* 0x000fe400000006ff */
[----:B---3--:R-:W-:-:S05]  /*f4ac0*/  LOP3.LUT R252, R233, 0x3f, RZ, 0xc0, !PT ;  /* 0x0000003fe9fc7812 */ /* 0x008fca00078ec0ff */
[----:B------:R-:W-:Y:S02]  /*f4ad0*/  IMAD.SHL.U32 R15, R252, 0x4, RZ ;  /* 0x00000004fc0f7824 */ /* 0x000fe400078e00ff */
[C---:B--2---:R-:W-:Y:S01]  /*f4ae0*/  IMAD R3, R4.reuse, -0x80, R3 ;  /* 0xffffff8004037824 */ /* 0x044fe200078e0203 */
[----:B------:R-:W-:Y:S02]  /*f4af0*/  ISETP.GE.AND P1, PT, R4, R6, PT ;  /* 0x000000060400720c */ /* 0x000fe40003f26270 */
[----:B------:R-:W-:Y:S02]  /*f4b00*/  LDS R6, [R232+0x8f980] ;  /* 0x08f98000e8067984 */ /* 0x000fe40000000800 */
[----:B------:R-:W-:-:S04]  /*f4b10*/  ISETP.GT.AND P0, PT, R3, RZ, PT ;  /* 0x000000ff0300720c */ /* 0x000fc80003f04270 */
[----:B------:R-:W-:-:S04]  /*f4b20*/  SEL R4, RZ, 0x4, !P0 ;  /* 0x00000004ff047807 */ /* 0x000fc80004000000 */
[----:B------:R-:W-:-:S04]  /*f4b30*/  SEL R4, R4, RZ, !P1 ;  /* 0x000000ff04047207 */ /* 0x000fc80004800000 */
[----:B------:R-:W-:Y:S02]  /*f4b40*/  ISETP.NE.U32.AND P2, PT, R4, RZ, PT ;  /* 0x000000ff0400720c */ /* 0x000fe40003f45070 */
[----:B------:R-:W-:Y:S01]  /*f4b50*/  LDS R4, [R232+0x8f180] ;  /* 0x08f18000e8047984 */ /* 0x000fe20000000800 */
[----:B----4-:R-:W-:-:S04]  /*f4b60*/  IADD3 R5, R5, 0x1, RZ ;  /* 0x0000000105057810 */ /* 0x010fc80007ffe0ff */
[----:B------:R-:W-:-:S04]  /*f4b70*/  ISETP.GT.AND P0, PT, R5, 0x1, PT ;  /* 0x000000010500780c */ /* 0x000fc80003f04270 */
[----:B------:R-:W-:Y:S02]  /*f4b80*/  SEL R251, R5, RZ, !P0 ;  /* 0x000000ff05fb7207 */ /* 0x000fe40004000000 */
[----:B------:R1:W2:Y:S02]  /*f4b90*/  LDS R5, [R2+0x8f180] ;  /* 0x08f1800002057984 */ /* 0x0002a40000000800 */
[----:B------:R-:W-:Y:S02]  /*f4ba0*/  LEA R8, R251, R15, 0x10 ;  /* 0x0000000ffb087211 */ /* 0x000fe400078e80ff */
[----:B------:R-:W-:-:S05]  /*f4bb0*/  IADD3 R12, P3, R12, R16, RZ ;  /* 0x000000100c0c7210 */ /* 0x000fca0007f7e0ff */
[----:B------:R-:W-:Y:S01]  /*f4bc0*/  IMAD.X R17, R17, 0x1, R0, P3 ;  /* 0x0000000111117824 */ /* 0x000fe200018e0600 */
[----:B------:R-:W-:Y:S01]  /*f4bd0*/  STL [R1+0x4334], R12 ;  /* 0x0043340c01007387 */ /* 0x000fe20000100800 */
[----:B------:R-:W-:-:S03]  /*f4be0*/  IMAD.MOV.U32 R10, RZ, RZ, R12 ;  /* 0x000000ffff0a7224 */ /* 0x000fc600078e000c */
[----:B------:R-:W-:Y:S01]  /*f4bf0*/  STL [R1+0x1b14], R251 ;  /* 0x001b14fb01007387 */ /* 0x000fe20000100800 */
[----:B------:R-:W-:-:S03]  /*f4c00*/  IMAD.MOV.U32 R11, RZ, RZ, R17 ;  /* 0x000000ffff0b7224 */ /* 0x000fc600078e0011 */
[----:B------:R3:W-:Y:S04]  /*f4c10*/  STL [R1+0x432c], R17 ;  /* 0x00432c1101007387 */ /* 0x0007e80000100800 */
[----:B-1----:R-:W4:Y:S01]  /*f4c20*/  LDL.LU R2, [R1+0x59d0] ;  /* 0x0059d00001027983 */ /* 0x002f220000300800 */
[----:B------:R-:W-:-:S03]  /*f4c30*/  IADD3 R9, R8, 0x100000, RZ ;  /* 0x0010000008097810 */ /* 0x000fc60007ffe0ff */
[----:B------:R-:W-:Y:S06]  /*f4c40*/  BAR.SYNC.DEFER_BLOCKING 0x0 ;  /* 0x0000000000007b1d */ /* 0x000fec0000010000 */
[----:B---3--:R-:W3:Y:S01]  /*f4c50*/  LDL.LU R17, [R1+0x42ac] ;  /* 0x0042ac0001117983 */ /* 0x008ee20000300800 */
[----:B------:R-:W-:-:S03]  /*f4c60*/  IADD3 R13, P0, R13, R16, RZ ;  /* 0x000000100d0d7210 */ /* 0x000fc60007f1e0ff */
[----:B------:R-:W2:Y:S01]  /*f4c70*/  LDL.LU R12, [R1+0x42b8] ;  /* 0x0042b800010c7983 */ /* 0x000ea20000300800 */
[----:B------:R-:W-:-:S03]  /*f4c80*/  IADD3.X R21, R21, R0, RZ, P0, !PT ;  /* 0x0000000015157210 */ /* 0x000fc600007fe4ff */
[----:B------:R-:W-:Y:S04]  /*f4c90*/  STL [R1+0x4330], R13 ;  /* 0x0043300d01007387 */ /* 0x000fe80000100800 */
[----:B------:R1:W-:Y:S04]  /*f4ca0*/  STL [R1+0x4324], R21 ;  /* 0x0043241501007387 */ /* 0x0003e80000100800 */
[----:B------:R-:W-:Y:S01]  /*f4cb0*/  @!PT LDS RZ, [RZ] ;  /* 0x00000000fffff984 */ /* 0x000fe20000000800 */
[----:B------:R-:W-:Y:S01]  /*f4cc0*/  @!PT LDS RZ, [RZ] ;  /* 0x00000000fffff984 */ /* 0x000fe20000000800 */
[----:B------:R-:W-:Y:S01]  /*f4cd0*/  @!PT LDS RZ, [RZ] ;  /* 0x00000000fffff984 */ /* 0x000fe20000000800 */
[----:B------:R1:W-:Y:S02]  /*f4ce0*/  LDGSTS.E [R9+-0x80000], [R10.64], P2 ;  /* 0x800000000a097fae */ /* 0x0003e40009121844 */
[----:B-1----:R-:W-:-:S02]  /*f4cf0*/  IMAD.MOV.U32 R11, RZ, RZ, R21 ;  /* 0x000000ffff0b7224 */ /* 0x002fc400078e0015 */
[----:B------:R-:W-:Y:S01]  /*f4d00*/  IMAD.MOV.U32 R10, RZ, RZ, R13 ;  /* 0x000000ffff0a7224 */ /* 0x000fe200078e000d */
[----:B------:R-:W4:Y:S04]  /*f4d10*/  LDL.LU R21, [R1+0x42a4] ;  /* 0x0042a40001157983 */ /* 0x000f280000300800 */
[----:B------:R-:W4:Y:S04]  /*f4d20*/  LDL.LU R13, [R1+0x42b0] ;  /* 0x0042b000010d7983 */ /* 0x000f280000300800 */
[----:B------:R1:W-:Y:S01]  /*f4d30*/  LDGSTS.E [R9+-0x7ff00], [R10.64], P2 ;  /* 0x801000000a097fae */ /* 0x0003e20009121844 */
[----:B------:R-:W-:-:S04]  /*f4d40*/  IADD3 R19, P2, R19, R16, RZ ;  /* 0x0000001013137210 */ /* 0x000fc80007f5e0ff */
[----:B------:R-:W-:Y:S01]  /*f4d50*/  IADD3.X R20, R20, R0, RZ, P2, !PT ;  /* 0x0000000014147210 */ /* 0x000fe200017fe4ff */
[----:B------:R-:W-:Y:S01]  /*f4d60*/  STL [R1+0x42f8], R19 ;  /* 0x0042f81301007387 */ /* 0x000fe20000100800 */
[----:B------:R-:W-:-:S03]  /*f4d70*/  ISETP.GT.AND P0, PT, R3, 0x4, PT ;  /* 0x000000040300780c */ /* 0x000fc60003f04270 */
[----:B------:R1:W-:Y:S02]  /*f4d80*/  STL [R1+0x42ec], R20 ;  /* 0x0042ec1401007387 */ /* 0x0003e40000100800 */
[----:B-1----:R-:W-:Y:S02]  /*f4d90*/  IMAD.MOV.U32 R11, RZ, RZ, R20 ;  /* 0x000000ffff0b7224 */ /* 0x002fe400078e0014 */
[----:B------:R-:W-:Y:S01]  /*f4da0*/  IMAD.MOV.U32 R10, RZ, RZ, R19 ;  /* 0x000000ffff0a7224 */ /* 0x000fe200078e0013 */
[----:B------:R-:W-:Y:S01]  /*f4db0*/  SEL R9, RZ, 0x4, !P0 ;  /* 0x00000004ff097807 */ /* 0x000fe20004000000 */
[----:B------:R-:W4:Y:S04]  /*f4dc0*/  LDL.LU R20, [R1+0x426c] ;  /* 0x00426c0001147983 */ /* 0x000f280000300800 */
[----:B------:R-:W4:Y:S01]  /*f4dd0*/  LDL.LU R19, [R1+0x4278] ;  /* 0x0042780001137983 */ /* 0x000f220000300800 */
[----:B------:R-:W-:-:S04]  /*f4de0*/  SEL R9, R9, RZ, !P1 ;  /* 0x000000ff09097207 */ /* 0x000fc80004800000 */
[----:B------:R-:W-:Y:S02]  /*f4df0*/  ISETP.NE.U32.AND P0, PT, R9, RZ, PT ;  /* 0x000000ff0900720c */ /* 0x000fe40003f05070 */
[----:B------:R-:W-:Y:S02]  /*f4e00*/  IADD3 R14, P2, R14, R16, RZ ;  /* 0x000000100e0e7210 */ /* 0x000fe40007f5e0ff */
[----:B------:R-:W-:Y:S02]  /*f4e10*/  IADD3 R9, R8, 0x100000, RZ ;  /* 0x0010000008097810 */ /* 0x000fe40007ffe0ff */
[----:B------:R-:W-:Y:S01]  /*f4e20*/  IADD3.X R18, R18, R0, RZ, P2, !PT ;  /* 0x0000000012127210 */ /* 0x000fe200017fe4ff */
[----:B------:R-:W-:Y:S04]  /*f4e30*/  STL [R1+0x42f0], R14 ;  /* 0x0042f00e01007387 */ /* 0x000fe80000100800 */
[----:B------:R1:W-:Y:S04]  /*f4e40*/  STL [R1+0x42e4], R18 ;  /* 0x0042e41201007387 */ /* 0x0003e80000100800 */
[----:B------:R1:W-:Y:S02]  /*f4e50*/  LDGSTS.E [R9+-0x7f800], [R10.64], P0 ;  /* 0x808000000a097fae */ /* 0x0003e40008121844 */
[----:B-1----:R-:W-:-:S02]  /*f4e60*/  IMAD.MOV.U32 R11, RZ, RZ, R18 ;  /* 0x000000ffff0b7224 */ /* 0x002fc400078e0012 */
[----:B------:R-:W-:Y:S01]  /*f4e70*/  IMAD.MOV.U32 R10, RZ, RZ, R14 ;  /* 0x000000ffff0a7224 */ /* 0x000fe200078e000e */
[----:B------:R-:W4:Y:S04]  /*f4e80*/  LDL.LU R18, [R1+0x4264] ;  /* 0x0042640001127983 */ /* 0x000f280000300800 */
[----:B------:R-:W4:Y:S04]  /*f4e90*/  LDL.LU R14, [R1+0x4270] ;  /* 0x00427000010e7983 */ /* 0x000f280000300800 */
[----:B------:R1:W-:Y:S01]  /*f4ea0*/  LDGSTS.E [R9+-0x7f700], [R10.64], P0 ;  /* 0x809000000a097fae */ /* 0x0003e20008121844 */
[----:B------:R-:W-:-:S04]  /*f4eb0*/  ISETP.GT.AND P0, PT, R3, 0x8, PT ;  /* 0x000000080300780c */ /* 0x000fc80003f04270 */
[----:B-1----:R-:W-:-:S04]  /*f4ec0*/  SEL R9, RZ, 0x4, !P0 ;  /* 0x00000004ff097807 */ /* 0x002fc80004000000 */
[----:B------:R-:W-:-:S04]  /*f4ed0*/  SEL R9, R9, RZ, !P1 ;  /* 0x000000ff09097207 */ /* 0x000fc80004800000 */
[----:B------:R-:W-:Y:S02]  /*f4ee0*/  ISETP.NE.U32.AND P0, PT, R9, RZ, PT ;  /* 0x000000ff0900720c */ /* 0x000fe40003f05070 */
[----:B------:R-:W-:Y:S02]  /*f4ef0*/  IADD3 R9, R8, 0x100000, RZ ;  /* 0x0010000008097810 */ /* 0x000fe40007ffe0ff */
[----:B--2---:R-:W-:-:S04]  /*f4f00*/  IADD3 R12, P2, R12, R16, RZ ;  /* 0x000000100c0c7210 */ /* 0x004fc80007f5e0ff */
[----:B---3--:R-:W-:Y:S01]  /*f4f10*/  IADD3.X R17, R17, R0, RZ, P2, !PT ;  /* 0x0000000011117210 */ /* 0x008fe200017fe4ff */
[----:B------:R-:W-:Y:S01]  /*f4f20*/  STL [R1+0x42b8], R12 ;  /* 0x0042b80c01007387 */ /* 0x000fe20000100800 */
[----:B------:R-:W-:-:S03]  /*f4f30*/  IMAD.MOV.U32 R10, RZ, RZ, R12 ;  /* 0x000000ffff0a7224 */ /* 0x000fc600078e000c */
[----:B------:R1:W-:Y:S01]  /*f4f40*/  STL [R1+0x42ac], R17 ;  /* 0x0042ac1101007387 */ /* 0x0003e20000100800 */
[----:B------:R-:W-:-:S05]  /*f4f50*/  IMAD.MOV.U32 R11, RZ, RZ, R17 ;  /* 0x000000ffff0b7224 */ /* 0x000fca00078e0011 */
[----:B------:R2:W-:Y:S04]  /*f4f60*/  LDGSTS.E [R9+-0x7f000], [R10.64], P0 ;  /* 0x810000000a097fae */ /* 0x0005e80008121844 */
[----:B-1----:R-:W3:Y:S04]  /*f4f70*/  LDL.LU R17, [R1+0x422c] ;  /* 0x00422c0001117983 */ /* 0x002ee80000300800 */
[----:B------:R-:W3:Y:S01]  /*f4f80*/  LDL.LU R12, [R1+0x4238] ;  /* 0x00423800010c7983 */ /* 0x000ee20000300800 */
[----:B----4-:R-:W-:-:S04]  /*f4f90*/  IADD3 R13, P2, R13, R16, RZ ;  /* 0x000000100d0d7210 */ /* 0x010fc80007f5e0ff */
[----:B------:R-:W-:Y:S01]  /*f4fa0*/  IADD3.X R21, R21, R0, RZ, P2, !PT ;  /* 0x0000000015157210 */ /* 0x000fe200017fe4ff */
[----:B------:R-:W-:Y:S01]  /*f4fb0*/  STL [R1+0x42b0], R13 ;  /* 0x0042b00d01007387 */ /* 0x000fe20000100800 */
[----:B--2---:R-:W-:-:S03]  /*f4fc0*/  IMAD.MOV.U32 R10, RZ, RZ, R13 ;  /* 0x000000ffff0a7224 */ /* 0x004fc600078e000d */
[----:B------:R1:W-:Y:S01]  /*f4fd0*/  STL [R1+0x42a4], R21 ;  /* 0x0042a41501007387 */ /* 0x0003e20000100800 */
[----:B------:R-:W-:-:S05]  /*f4fe0*/  IMAD.MOV.U32 R11, RZ, RZ, R21 ;  /* 0x000000ffff0b7224 */ /* 0x000fca00078e0015 */
[----:B------:R2:W-:Y:S04]  /*f4ff0*/  LDGSTS.E [R9+-0x7ef00], [R10.64], P0 ;  /* 0x811000000a097fae */ /* 0x0005e80008121844 */
[----:B-1----:R-:W4:Y:S04]  /*f5000*/  LDL.LU R21, [R1+0x4224] ;  /* 0x0042240001157983 */ /* 0x002f280000300800 */
[----:B------:R-:W4:Y:S01]  /*f5010*/  LDL.LU R13, [R1+0x4230] ;  /* 0x00423000010d7983 */ /* 0x000f220000300800 */
[----:B------:R-:W-:-:S04]  /*f5020*/  IADD3 R19, P2, R19, R16, RZ ;  /* 0x0000001013137210 */ /* 0x000fc80007f5e0ff */
[----:B------:R-:W-:Y:S01]  /*f5030*/  IADD3.X R20, R20, R0, RZ, P2, !PT ;  /* 0x0000000014147210 */ /* 0x000fe200017fe4ff */
[----:B------:R-:W-:Y:S01]  /*f5040*/  STL [R1+0x4278], R19 ;  /* 0x0042781301007387 */ /* 0x000fe20000100800 */
[----:B------:R-:W-:Y:S01]  /*f5050*/  ISETP.GT.AND P0, PT, R3, 0xc, PT ;  /* 0x0000000c0300780c */ /* 0x000fe20003f04270 */
[----:B--2---:R-:W-:Y:S02]  /*f5060*/  IMAD.MOV.U32 R10, RZ, RZ, R19 ;  /* 0x000000ffff0a7224 */ /* 0x004fe400078e0013 */
[----:B------:R1:W-:Y:S01]  /*f5070*/  STL [R1+0x426c], R20 ;  /* 0x00426c1401007387 */ /* 0x0003e20000100800 */
[----:B------:R-:W-:Y:S01]  /*f5080*/  IMAD.MOV.U32 R11, RZ, RZ, R20 ;  /* 0x000000ffff0b7224 */ /* 0x000fe200078e0014 */
[----:B------:R-:W-:Y:S02]  /*f5090*/  SEL R9, RZ, 0x4, !P0 ;  /* 0x00000004ff097807 */ /* 0x000fe40004000000 */
[----:B-1----:R-:W3:Y:S04]  /*f50a0*/  LDL.LU R20, [R1+0x41ec] ;  /* 0x0041ec0001147983 */ /* 0x002ee80000300800 */
[----:B------:R-:W3:Y:S01]  /*f50b0*/  LDL.LU R19, [R1+0x41f8] ;  /* 0x0041f80001137983 */ /* 0x000ee20000300800 */
[----:B------:R-:W-:-:S04]  /*f50c0*/  SEL R9, R9, RZ, !P1 ;  /* 0x000000ff09097207 */ /* 0x000fc80004800000 */
[----:B------:R-:W-:Y:S02]  /*f50d0*/  ISETP.NE.U32.AND P0, PT, R9, RZ, PT ;  /* 0x000000ff0900720c */ /* 0x000fe40003f05070 */
[----:B------:R-:W-:Y:S02]  /*f50e0*/  IADD3 R9, R8, 0x100000, RZ ;  /* 0x0010000008097810 */ /* 0x000fe40007ffe0ff */
[----:B------:R-:W-:-:S09]  /*f50f0*/  IADD3 R14, P2, R14, R16, RZ ;  /* 0x000000100e0e7210 */ /* 0x000fd20007f5e0ff */
[----:B------:R1:W-:Y:S01]  /*f5100*/  LDGSTS.E [R9+-0x7e800], [R10.64], P0 ;  /* 0x818000000a097fae */ /* 0x0003e20008121844 */
[----:B------:R-:W-:-:S03]  /*f5110*/  IADD3.X R18, R18, R0, RZ, P2, !PT ;  /* 0x0000000012127210 */ /* 0x000fc600017fe4ff */
[----:B------:R-:W-:Y:S04]  /*f5120*/  STL [R1+0x4270], R14 ;  /* 0x0042700e01007387 */ /* 0x000fe80000100800 */
[----:B------:R1:W-:Y:S02]  /*f5130*/  STL [R1+0x4264], R18 ;  /* 0x0042641201007387 */ /* 0x0003e40000100800 */
[----:B-1----:R-:W-:Y:S02]  /*f5140*/  IMAD.MOV.U32 R11, RZ, RZ, R18 ;  /* 0x000000ffff0b7224 */ /* 0x002fe400078e0012 */
[----:B------:R-:W-:Y:S01]  /*f5150*/  IMAD.MOV.U32 R10, RZ, RZ, R14 ;  /* 0x000000ffff0a7224 */ /* 0x000fe200078e000e */
[----:B------:R-:W3:Y:S04]  /*f5160*/  LDL.LU R18, [R1+0x41e4] ;  /* 0x0041e40001127983 */ /* 0x000ee80000300800 */
[----:B------:R-:W3:Y:S04]  /*f5170*/  LDL.LU R14, [R1+0x41f0] ;  /* 0x0041f000010e7983 */ /* 0x000ee80000300800 */
[----:B------:R1:W-:Y:S01]  /*f5180*/  LDGSTS.E [R9+-0x7e700], [R10.64], P0 ;  /* 0x819000000a097fae */ /* 0x0003e20008121844 */
[----:B------:R-:W-:-:S04]  /*f5190*/  ISETP.GT.AND P0, PT, R3, 0x10, PT ;  /* 0x000000100300780c */ /* 0x000fc80003f04270 */
[----:B-1----:R-:W-:-:S04]  /*f51a0*/  SEL R9, RZ, 0x4, !P0 ;  /* 0x00000004ff097807 */ /* 0x002fc80004000000 */
[----:B------:R-:W-:-:S04]  /*f51b0*/  SEL R9, R9, RZ, !P1 ;  /* 0x000000ff09097207 */ /* 0x000fc80004800000 */
[----:B------:R-:W-:Y:S02]  /*f51c0*/  ISETP.NE.U32.AND P0, PT, R9, RZ, PT ;  /* 0x000000ff0900720c */ /* 0x000fe40003f05070 */
[----:B------:R-:W-:Y:S02]  /*f51d0*/  IADD3 R9, R8, 0x100000, RZ ;  /* 0x0010000008097810 */ /* 0x000fe40007ffe0ff */
[----:B---3--:R-:W-:-:S04]  /*f51e0*/  IADD3 R12, P2, R12, R16, RZ ;  /* 0x000000100c0c7210 */ /* 0x008fc80007f5e0ff */
[----:B------:R-:W-:Y:S01]  /*f51f0*/  IADD3.X R17, R17, R0, RZ, P2, !PT ;  /* 0x0000000011117210 */ /* 0x000fe200017fe4ff */
[----:B------:R-:W-:Y:S01]  /*f5200*/  STL [R1+0x4238], R12 ;  /* 0x0042380c01007387 */ /* 0x000fe20000100800 */
[----:B------:R-:W-:-:S03]  /*f5210*/  IMAD.MOV.U32 R10, RZ, RZ, R12 ;  /* 0x000000ffff0a7224 */ /* 0x000fc600078e000c */
[----:B------:R1:W-:Y:S01]  /*f5220*/  STL [R1+0x422c], R17 ;  /* 0x00422c1101007387 */ /* 0x0003e20000100800 */
[----:B------:R-:W-:-:S05]  /*f5230*/  IMAD.MOV.U32 R11, RZ, RZ, R17 ;  /* 0x000000ffff0b7224 */ /* 0x000fca00078e0011 */
[----:B------:R3:W-:Y:S04]  /*f5240*/  LDGSTS.E [R9+-0x7e000], [R10.64], P0 ;  /* 0x820000000a097fae */ /* 0x0007e80008121844 */
[----:B-1----:R-:W2:Y:S04]  /*f5250*/  LDL.LU R17, [R1+0x41ac] ;  /* 0x0041ac0001117983 */ /* 0x002ea80000300800 */
[----:B------:R-:W2:Y:S01]  /*f5260*/  LDL.LU R12, [R1+0x41b8] ;  /* 0x0041b800010c7983 */ /* 0x000ea20000300800 */
[----:B----4-:R-:W-:-:S04]  /*f5270*/  IADD3 R13, P2, R13, R16, RZ ;  /* 0x000000100d0d7210 */ /* 0x010fc80007f5e0ff */
[----:B------:R-:W-:Y:S01]  /*f5280*/  IADD3.X R21, R21, R0, RZ, P2, !PT ;  /* 0x0000000015157210 */ /* 0x000fe200017fe4ff */
[----:B------:R-:W-:Y:S01]  /*f5290*/  STL [R1+0x4230], R13 ;  /* 0x0042300d01007387 */ /* 0x000fe20000100800 */
[----:B---3--:R-:W-:-:S03]  /*f52a0*/  IMAD.MOV.U32 R10, RZ, RZ, R13 ;  /* 0x000000ffff0a7224 */ /* 0x008fc600078e000d */
        /* <DEDUP_REMOVED lines=9> */
[----:B---3--:R-:W-:Y:S02]  /*f5340*/  IMAD.MOV.U32 R10, RZ, RZ, R19 ;  /* 0x000000ffff0a7224 */ /* 0x008fe400078e0013 */
[----:B------:R1:W-:Y:S01]  /*f5350*/  STL [R1+0x41ec], R20 ;  /* 0x0041ec1401007387 */ /* 0x0003e20000100800 */
[----:B------:R-:W-:Y:S01]  /*f5360*/  IMAD.MOV.U32 R11, RZ, RZ, R20 ;  /* 0x000000ffff0b7224 */ /* 0x000fe200078e0014 */
[----:B------:R-:W-:Y:S02]  /*f5370*/  SEL R9, RZ, 0x4, !P0 ;  /* 0x00000004ff097807 */ /* 0x000fe40004000000 */
[----:B-1----:R-:W2:Y:S04]  /*f5380*/  LDL.LU R20, [R1+0x416c] ;  /* 0x00416c0001147983 */ /* 0x002ea80000300800 */
[----:B------:R-:W2:Y:S01]  /*f5390*/  LDL.LU R19, [R1+0x4178] ;  /* 0x0041780001137983 */ /* 0x000ea20000300800 */
        /* <DEDUP_REMOVED lines=10> */
[----:B------:R-:W2:Y:S04]  /*f5440*/  LDL.LU R18, [R1+0x4164] ;  /* 0x0041640001127983 */ /* 0x000ea80000300800 */
[----:B------:R-:W2:Y:S04]  /*f5450*/  LDL.LU R14, [R1+0x4170] ;  /* 0x00417000010e7983 */ /* 0x000ea80000300800 */
[----:B------:R1:W-:Y:S01]  /*f5460*/  LDGSTS.E [R9+-0x7d700], [R10.64], P0 ;  /* 0x829000000a097fae */ /* 0x0003e20008121844 */
[----:B------:R-:W-:-:S04]  /*f5470*/  ISETP.GT.AND P0, PT, R3, 0x18, PT ;  /* 0x000000180300780c */ /* 0x000fc80003f04270 */
[----:B-1----:R-:W-:-:S04]  /*f5480*/  SEL R9, RZ, 0x4, !P0 ;  /* 0x00000004ff097807 */ /* 0x002fc80004000000 */
[----:B------:R-:W-:-:S04]  /*f5490*/  SEL R9, R9, RZ, !P1 ;  /* 0x000000ff09097207 */ /* 0x000fc80004800000 */
[----:B------:R-:W-:Y:S02]  /*f54a0*/  ISETP.NE.U32.AND P0, PT, R9, RZ, PT ;  /* 0x000000ff0900720c */ /* 0x000fe40003f05070 */
[----:B------:R-:W-:Y:S02]  /*f54b0*/  IADD3 R9, R8, 0x100000, RZ ;  /* 0x0010000008097810 */ /* 0x000fe40007ffe0ff */
[----:B--2---:R-:W-:-:S04]  /*f54c0*/  IADD3 R12, P2, R12, R16, RZ ;  /* 0x000000100c0c7210 */ /* 0x004fc80007f5e0ff */
[----:B------:R-:W-:Y:S01]  /*f54d0*/  IADD3.X R17, R17, R0, RZ, P2, !PT ;  /* 0x0000000011117210 */ /* 0x000fe200017fe4ff */
        /* <DEDUP_REMOVED lines=586> */
[----:B-1----:R-:W-:Y:S01]  /*f7980*/  IADD3 R10, R8, 0x100000, RZ ;  /* 0x00100000080a7810 */ /* 0x002fe20007ffe0ff */
[----:B------:R-:W-:Y:S02]  /*f7990*/  IMAD.MOV.U32 R9, RZ, RZ, R18 ;  /* 0x000000ffff097224 */ /* 0x000fe400078e0012 */
[----:B------:R-:W-:Y:S01]  /*f79a0*/  IMAD.MOV.U32 R8, RZ, RZ, R14 ;  /* 0x000000ffff087224 */ /* 0x000fe200078e000e */
[----:B------:R-:W3:Y:S04]  /*f79b0*/  LDL.LU R18, [R1+0x42d4] ;  /* 0x0042d40001127983 */ /* 0x000ee80000300800 */
[----:B------:R-:W3:Y:S01]  /*f79c0*/  LDL.LU R14, [R1+0x42e0] ;  /* 0x0042e000010e7983 */ /* 0x000ee20000300800 */
[----:B------:R-:W-:-:S03]  /*f79d0*/  LOP3.LUT R233, R233, 0x3f, RZ, 0xc0, !PT ;  /* 0x0000003fe9e97812 */ /* 0x000fc600078ec0ff */
[----:B------:R1:W-:Y:S01]  /*f79e0*/  LDGSTS.E [R10+-0x70700], [R8.64], P0 ;  /* 0x8f900000080a7fae */ /* 0x0003e20008121844 */
[----:B------:R-:W-:Y:S02]  /*f79f0*/  ISETP.GT.AND P0, PT, R3, 0x1, PT ;  /* 0x000000010300780c */ /* 0x000fe40003f04270 */
[----:B------:R-:W-:Y:S02]  /*f7a00*/  SHF.L.U32 R233, R233, 0x2, RZ ;  /* 0x00000002e9e97819 */ /* 0x000fe400000006ff */
[----:B-1----:R-:W-:Y:S02]  /*f7a10*/  SEL R8, RZ, 0x4, !P0 ;  /* 0x00000004ff087807 */ /* 0x002fe40004000000 */
[----:B------:R-:W-:Y:S02]  /*f7a20*/  LOP3.LUT R22, R233, 0x20, RZ, 0x3c, !PT ;  /* 0x00000020e9167812 */ /* 0x000fe400078e3cff */
[----:B------:R-:W-:-:S04]  /*f7a30*/  SEL R8, R8, RZ, !P1 ;  /* 0x000000ff08087207 */ /* 0x000fc80004800000 */
[----:B------:R-:W-:Y:S01]  /*f7a40*/  ISETP.NE.U32.AND P0, PT, R8, RZ, PT ;  /* 0x000000ff0800720c */ /* 0x000fe20003f05070 */
[----:B------:R-:W-:-:S05]  /*f7a50*/  IMAD R8, R251, 0x10000, R22 ;  /* 0x00010000fb087824 */ /* 0x000fca00078e0216 */
[----:B------:R-:W-:Y:S02]  /*f7a60*/  IADD3 R9, R8, 0x100000, RZ ;  /* 0x0010000008097810 */ /* 0x000fe40007ffe0ff */
[----:B---3--:R-:W-:-:S05]  /*f7a70*/  IADD3 R12, P2, R12, R16, RZ ;  /* 0x000000100c0c7210 */ /* 0x008fca0007f5e0ff */
[----:B------:R-:W-:Y:S01]  /*f7a80*/  IMAD.X R17, R17, 0x1, R0, P2 ;  /* 0x0000000111117824 */ /* 0x000fe200010e0600 */
[----:B------:R-:W-:Y:S01]  /*f7a90*/  STL [R1+0x4328], R12 ;  /* 0x0043280c01007387 */ /* 0x000fe20000100800 */
[----:B------:R-:W-:Y:S02]  /*f7aa0*/  MOV R10, R12 ;  /* 0x0000000c000a7202 */ /* 0x000fe40000000f00 */
[----:B------:R-:W-:Y:S01]  /*f7ab0*/  IMAD.MOV.U32 R11, RZ, RZ, R17 ;  /* 0x000000ffff0b7224 */ /* 0x000fe200078e0011 */
[----:B------:R1:W-:Y:S04]  /*f7ac0*/  STL [R1+0x431c], R17 ;  /* 0x00431c1101007387 */ /* 0x0003e80000100800 */
[----:B------:R3:W-:Y:S04]  /*f7ad0*/  LDGSTS.E [R9+-0x7fe00], [R10.64], P0 ;  /* 0x802000000a097fae */ /* 0x0007e80008121844 */
[----:B-1----:R-:W2:Y:S04]  /*f7ae0*/  LDL.LU R17, [R1+0x429c] ;  /* 0x00429c0001117983 */ /* 0x002ea80000300800 */
[----:B------:R-:W2:Y:S01]  /*f7af0*/  LDL.LU R12, [R1+0x42a8] ;  /* 0x0042a800010c7983 */ /* 0x000ea20000300800 */
[----:B----4-:R-:W-:-:S05]  /*f7b00*/  IADD3 R13, P2, R13, R16, RZ ;  /* 0x000000100d0d7210 */ /* 0x010fca0007f5e0ff */
[----:B------:R-:W-:Y:S01]  /*f7b10*/  IMAD.X R21, R21, 0x1, R0, P2 ;  /* 0x0000000115157824 */ /* 0x000fe200010e0600 */
[----:B------:R-:W-:Y:S01]  /*f7b20*/  STL [R1+0x4320], R13 ;  /* 0x0043200d01007387 */ /* 0x000fe20000100800 */
[----:B---3--:R-:W-:Y:S02]  /*f7b30*/  MOV R10, R13 ;  /* 0x0000000d000a7202 */ /* 0x008fe40000000f00 */
[----:B------:R-:W-:Y:S01]  /*f7b40*/  IMAD.MOV.U32 R11, RZ, RZ, R21 ;  /* 0x000000ffff0b7224 */ /* 0x000fe200078e0015 */
[----:B------:R1:W-:Y:S04]  /*f7b50*/  STL [R1+0x4314], R21 ;  /* 0x0043141501007387 */ /* 0x0003e80000100800 */
[----:B------:R3:W-:Y:S04]  /*f7b60*/  LDGSTS.E [R9+-0x7fd00], [R10.64], P0 ;  /* 0x803000000a097fae */ /* 0x0007e80008121844 */
[----:B-1----:R-:W4:Y:S04]  /*f7b70*/  LDL.LU R21, [R1+0x4294] ;  /* 0x0042940001157983 */ /* 0x002f280000300800 */
[----:B------:R-:W4:Y:S01]  /*f7b80*/  LDL.LU R13, [R1+0x42a0] ;  /* 0x0042a000010d7983 */ /* 0x000f220000300800 */
[----:B------:R-:W-:-:S05]  /*f7b90*/  IADD3 R19, P2, R19, R16, RZ ;  /* 0x0000001013137210 */ /* 0x000fca0007f5e0ff */
[----:B------:R-:W-:Y:S01]  /*f7ba0*/  IMAD.X R20, R20, 0x1, R0, P2 ;  /* 0x0000000114147824 */ /* 0x000fe200010e0600 */
[----:B------:R-:W-:Y:S01]  /*f7bb0*/  STL [R1+0x42e8], R19 ;  /* 0x0042e81301007387 */ /* 0x000fe20000100800 */
[----:B------:R-:W-:Y:S02]  /*f7bc0*/  ISETP.GT.AND P0, PT, R3, 0x5, PT ;  /* 0x000000050300780c */ /* 0x000fe40003f04270 */
[----:B---3--:R-:W-:Y:S01]  /*f7bd0*/  IMAD.MOV.U32 R11, RZ, RZ, R20 ;  /* 0x000000ffff0b7224 */ /* 0x008fe200078e0014 */
[----:B------:R1:W-:Y:S01]  /*f7be0*/  STL [R1+0x42dc], R20 ;  /* 0x0042dc1401007387 */ /* 0x0003e20000100800 */
[----:B------:R-:W-:Y:S02]  /*f7bf0*/  MOV R10, R19 ;  /* 0x00000013000a7202 */ /* 0x000fe40000000f00 */
[----:B------:R-:W-:Y:S01]  /*f7c00*/  SEL R9, RZ, 0x4, !P0 ;  /* 0x00000004ff097807 */ /* 0x000fe20004000000 */
[----:B-1----:R-:W2:Y:S04]  /*f7c10*/  LDL.LU R20, [R1+0x425c] ;  /* 0x00425c0001147983 */ /* 0x002ea80000300800 */
[----:B------:R-:W2:Y:S01]  /*f7c20*/  LDL.LU R19, [R1+0x4268] ;  /* 0x0042680001137983 */ /* 0x000ea20000300800 */
[----:B------:R-:W-:-:S04]  /*f7c30*/  SEL R9, R9, RZ, !P1 ;  /* 0x000000ff09097207 */ /* 0x000fc80004800000 */
[----:B------:R-:W-:Y:S02]  /*f7c40*/  ISETP.NE.U32.AND P0, PT, R9, RZ, PT ;  /* 0x000000ff0900720c */ /* 0x000fe40003f05070 */
[----:B------:R-:W-:Y:S02]  /*f7c50*/  IADD3 R9, R8, 0x100000, RZ ;  /* 0x0010000008097810 */ /* 0x000fe40007ffe0ff */
[----:B------:R-:W-:-:S09]  /*f7c60*/  IADD3 R14, P2, R14, R16, RZ ;  /* 0x000000100e0e7210 */ /* 0x000fd20007f5e0ff */
[----:B------:R1:W-:Y:S01]  /*f7c70*/  LDGSTS.E [R9+-0x7f600], [R10.64], P0 ;  /* 0x80a000000a097fae */ /* 0x0003e20008121844 */
[----:B------:R-:W-:-:S03]  /*f7c80*/  IMAD.X R18, R18, 0x1, R0, P2 ;  /* 0x0000000112127824 */ /* 0x000fc600010e0600 */
[----:B------:R-:W-:Y:S04]  /*f7c90*/  STL [R1+0x42e0], R14 ;  /* 0x0042e00e01007387 */ /* 0x000fe80000100800 */
[----:B------:R1:W-:Y:S02]  /*f7ca0*/  STL [R1+0x42d4], R18 ;  /* 0x0042d41201007387 */ /* 0x0003e40000100800 */
[----:B-1----:R-:W-:Y:S01]  /*f7cb0*/  IMAD.MOV.U32 R11, RZ, RZ, R18 ;  /* 0x000000ffff0b7224 */ /* 0x002fe200078e0012 */
[----:B------:R-:W-:Y:S01]  /*f7cc0*/  MOV R10, R14 ;  /* 0x0000000e000a7202 */ /* 0x000fe20000000f00 */
        /* <DEDUP_REMOVED lines=8> */
[----:B--2---:R-:W-:-:S05]  /*f7d50*/  IADD3 R12, P2, R12, R16, RZ ;  /* 0x000000100c0c7210 */ /* 0x004fca0007f5e0ff */
[----:B------:R-:W-:Y:S01]  /*f7d60*/  IMAD.X R17, R17, 0x1, R0, P2 ;  /* 0x0000000111117824 */ /* 0x000fe200010e0600 */
[----:B------:R-:W-:Y:S01]  /*f7d70*/  STL [R1+0x42a8], R12 ;  /* 0x0042a80c01007387 */ /* 0x000fe20000100800 */
[----:B------:R-:W-:Y:S02]  /*f7d80*/  MOV R10, R12 ;  /* 0x0000000c000a7202 */ /* 0x000fe40000000f00 */
[----:B------:R-:W-:Y:S01]  /*f7d90*/  IMAD.MOV.U32 R11, RZ, RZ, R17 ;  /* 0x000000ffff0b7224 */ /* 0x000fe200078e0011 */
[----:B------:R1:W-:Y:S04]  /*f7da0*/  STL [R1+0x429c], R17 ;  /* 0x00429c1101007387 */ /* 0x0003e80000100800 */
[----:B------:R2:W-:Y:S04]  /*f7db0*/  LDGSTS.E [R9+-0x7ee00], [R10.64], P0 ;  /* 0x812000000a097fae */ /* 0x0005e80008121844 */
[----:B-1----:R-:W3:Y:S04]  /*f7dc0*/  LDL.LU R17, [R1+0x421c] ;  /* 0x00421c0001117983 */ /* 0x002ee80000300800 */
[----:B------:R-:W3:Y:S01]  /*f7dd0*/  LDL.LU R12, [R1+0x4228] ;  /* 0x00422800010c7983 */ /* 0x000ee20000300800 */
[----:B----4-:R-:W-:-:S05]  /*f7de0*/  IADD3 R13, P2, R13, R16, RZ ;  /* 0x000000100d0d7210 */ /* 0x010fca0007f5e0ff */
[----:B------:R-:W-:Y:S01]  /*f7df0*/  IMAD.X R21, R21, 0x1, R0, P2 ;  /* 0x0000000115157824 */ /* 0x000fe200010e0600 */
[----:B------:R-:W-:Y:S01]  /*f7e00*/  STL [R1+0x42a0], R13 ;  /* 0x0042a00d01007387 */ /* 0x000fe20000100800 */
[----:B--2---:R-:W-:Y:S02]  /*f7e10*/  MOV R10, R13 ;  /* 0x0000000d000a7202 */ /* 0x004fe40000000f00 */
        /* <DEDUP_REMOVED lines=9> */
[----:B--2---:R-:W-:Y:S01]  /*f7eb0*/  IMAD.MOV.U32 R11, RZ, RZ, R20 ;  /* 0x000000ffff0b7224 */ /* 0x004fe200078e0014 */
[----:B------:R1:W-:Y:S01]  /*f7ec0*/  STL [R1+0x425c], R20 ;  /* 0x00425c1401007387 */ /* 0x0003e20000100800 */
[----:B------:R-:W-:Y:S02]  /*f7ed0*/  MOV R10, R19 ;  /* 0x00000013000a7202 */ /* 0x000fe40000000f00 */
[----:B------:R-:W-:Y:S01]  /*f7ee0*/  SEL R9, RZ, 0x4, !P0 ;  /* 0x00000004ff097807 */ /* 0x000fe20004000000 */
[----:B-1----:R-:W3:Y:S04]  /*f7ef0*/  LDL.LU R20, [R1+0x41dc] ;  /* 0x0041dc0001147983 */ /* 0x002ee80000300800 */
[----:B------:R-:W3:Y:S01]  /*f7f00*/  LDL.LU R19, [R1+0x41e8] ;  /* 0x0041e80001137983 */ /* 0x000ee20000300800 */
        /* <DEDUP_REMOVED lines=652> */
[----:B-1----:R-:W-:Y:S01]  /*fa7d0*/  IADD3 R10, R8, 0x100000, RZ ;  /* 0x00100000080a7810 */ /* 0x002fe20007ffe0ff */
[----:B------:R-:W-:Y:S01]  /*fa7e0*/  IMAD.MOV.U32 R9, RZ, RZ, R18 ;  /* 0x000000ffff097224 */ /* 0x000fe200078e0012 */
[----:B------:R-:W-:Y:S01]  /*fa7f0*/  MOV R8, R14 ;  /* 0x0000000e00087202 */ /* 0x000fe20000000f00 */
[----:B------:R-:W3:Y:S04]  /*fa800*/  LDL.LU R18, [R1+0x42c4] ;  /* 0x0042c40001127983 */ /* 0x000ee80000300800 */
[----:B------:R-:W3:Y:S04]  /*fa810*/  LDL.LU R14, [R1+0x42d0] ;  /* 0x0042d000010e7983 */ /* 0x000ee80000300800 */
[----:B------:R1:W-:Y:S01]  /*fa820*/  LDGSTS.E [R10+-0x70500], [R8.64], P0 ;  /* 0x8fb00000080a7fae */ /* 0x0003e20008121844 */
[----:B------:R-:W-:Y:S01]  /*fa830*/  ISETP.GT.AND P0, PT, R3, 0x2, PT ;  /* 0x000000020300780c */ /* 0x000fe20003f04270 */
[----:B------:R-:W-:-:S03]  /*fa840*/  IMAD.SHL.U32 R252, R252, 0x4, RZ ;  /* 0x00000004fcfc7824 */ /* 0x000fc600078e00ff */
[----:B-1----:R-:W-:-:S04]  /*fa850*/  SEL R8, RZ, 0x4, !P0 ;  /* 0x00000004ff087807 */ /* 0x002fc80004000000 */
[----:B------:R-:W-:Y:S02]  /*fa860*/  SEL R8, R8, RZ, !P1 ;  /* 0x000000ff08087207 */ /* 0x000fe40004800000 */
[----:B------:R-:W-:Y:S02]  /*fa870*/  LOP3.LUT R22, R252, 0x40, RZ, 0x3c, !PT ;  /* 0x00000040fc167812 */ /* 0x000fe400078e3cff */
[----:B------:R-:W-:Y:S02]  /*fa880*/  ISETP.NE.U32.AND P0, PT, R8, RZ, PT ;  /* 0x000000ff0800720c */ /* 0x000fe40003f05070 */
[----:B------:R-:W-:-:S04]  /*fa890*/  LEA R8, R251, R22, 0x10 ;  /* 0x00000016fb087211 */ /* 0x000fc800078e80ff */
[----:B------:R-:W-:Y:S02]  /*fa8a0*/  IADD3 R9, R8, 0x100000, RZ ;  /* 0x0010000008097810 */ /* 0x000fe40007ffe0ff */
[----:B---3--:R-:W-:-:S05]  /*fa8b0*/  IADD3 R12, P2, R12, R16, RZ ;  /* 0x000000100c0c7210 */ /* 0x008fca0007f5e0ff */
[----:B------:R-:W-:Y:S01]  /*fa8c0*/  IMAD.X R17, R17, 0x1, R0, P2 ;  /* 0x0000000111117824 */ /* 0x000fe200010e0600 */
[----:B------:R-:W-:Y:S01]  /*fa8d0*/  STL [R1+0x4318], R12 ;  /* 0x0043180c01007387 */ /* 0x000fe20000100800 */
[----:B------:R-:W-:-:S03]  /*fa8e0*/  IMAD.MOV.U32 R10, RZ, RZ, R12 ;  /* 0x000000ffff0a7224 */ /* 0x000fc600078e000c */
[----:B------:R1:W-:Y:S01]  /*fa8f0*/  STL [R1+0x430c], R17 ;  /* 0x00430c1101007387 */ /* 0x0003e20000100800 */
[----:B------:R-:W-:-:S05]  /*fa900*/  MOV R11, R17 ;  /* 0x00000011000b7202 */ /* 0x000fca0000000f00 */
[----:B------:R3:W-:Y:S04]  /*fa910*/  LDGSTS.E [R9+-0x7fc00], [R10.64], P0 ;  /* 0x804000000a097fae */ /* 0x0007e80008121844 */
[----:B-1----:R-:W2:Y:S04]  /*fa920*/  LDL.LU R17, [R1+0x428c] ;  /* 0x00428c0001117983 */ /* 0x002ea80000300800 */
[----:B------:R-:W2:Y:S01]  /*fa930*/  LDL.LU R12, [R1+0x4298] ;  /* 0x00429800010c7983 */ /* 0x000ea20000300800 */
[----:B----4-:R-:W-:-:S05]  /*fa940*/  IADD3 R13, P2, R13, R16, RZ ;  /* 0x000000100d0d7210 */ /* 0x010fca0007f5e0ff */
[----:B------:R-:W-:Y:S01]  /*fa950*/  IMAD.X R21, R21, 0x1, R0, P2 ;  /* 0x0000000115157824 */ /* 0x000fe200010e0600 */
[----:B------:R-:W-:Y:S01]  /*fa960*/  STL [R1+0x4310], R13 ;  /* 0x0043100d01007387 */ /* 0x000fe20000100800 */
[----:B---3--:R-:W-:-:S03]  /*fa970*/  IMAD.MOV.U32 R10, RZ, RZ, R13 ;  /* 0x000000ffff0a7224 */ /* 0x008fc600078e000d */
[----:B------:R1:W-:Y:S01]  /*fa980*/  STL [R1+0x4304], R21 ;  /* 0x0043041501007387 */ /* 0x0003e20000100800 */
[----:B------:R-:W-:-:S05]  /*fa990*/  MOV R11, R21 ;  /* 0x00000015000b7202 */ /* 0x000fca0000000f00 */
[----:B------:R3:W-:Y:S04]  /*fa9a0*/  LDGSTS.E [R9+-0x7fb00], [R10.64], P0 ;  /* 0x805000000a097fae */ /* 0x0007e80008121844 */
[----:B-1----:R-:W4:Y:S04]  /*fa9b0*/  LDL.LU R21, [R1+0x4284] ;  /* 0x0042840001157983 */ /* 0x002f280000300800 */
[----:B------:R-:W4:Y:S01]  /*fa9c0*/  LDL.LU R13, [R1+0x4290] ;  /* 0x00429000010d7983 */ /* 0x000f220000300800 */
[----:B------:R-:W-:-:S05]  /*fa9d0*/  IADD3 R19, P2, R19, R16, RZ ;  /* 0x0000001013137210 */ /* 0x000fca0007f5e0ff */
[----:B------:R-:W-:Y:S01]  /*fa9e0*/  IMAD.X R20, R20, 0x1, R0, P2 ;  /* 0x0000000114147824 */ /* 0x000fe200010e0600 */
[----:B------:R-:W-:Y:S01]  /*fa9f0*/  STL [R1+0x42d8], R19 ;  /* 0x0042d81301007387 */ /* 0x000fe20000100800 */
[----:B------:R-:W-:Y:S01]  /*faa00*/  ISETP.GT.AND P0, PT, R3, 0x6, PT ;  /* 0x000000060300780c */ /* 0x000fe20003f04270 */
[----:B---3--:R-:W-:Y:S02]  /*faa10*/  IMAD.MOV.U32 R10, RZ, RZ, R19 ;  /* 0x000000ffff0a7224 */ /* 0x008fe400078e0013 */
        /* <DEDUP_REMOVED lines=13> */
[----:B-1----:R-:W-:Y:S01]  /*faaf0*/  MOV R11, R18 ;  /* 0x00000012000b7202 */ /* 0x002fe20000000f00 */
        /* <DEDUP_REMOVED lines=12> */
[----:B------:R-:W-:-:S03]  /*fabc0*/  IMAD.MOV.U32 R10, RZ, RZ, R12 ;  /* 0x000000ffff0a7224 */ /* 0x000fc600078e000c */
[----:B------:R1:W-:Y:S01]  /*fabd0*/  STL [R1+0x428c], R17 ;  /* 0x00428c1101007387 */ /* 0x0003e20000100800 */
[----:B------:R-:W-:-:S05]  /*fabe0*/  MOV R11, R17 ;  /* 0x00000011000b7202 */ /* 0x000fca0000000f00 */
[----:B------:R2:W-:Y:S04]  /*fabf0*/  LDGSTS.E [R9+-0x7ec00], [R10.64], P0 ;  /* 0x814000000a097fae */ /* 0x0005e80008121844 */
[----:B-1----:R-:W3:Y:S04]  /*fac00*/  LDL.LU R17, [R1+0x420c] ;  /* 0x00420c0001117983 */ /* 0x002ee80000300800 */
[----:B------:R-:W3:Y:S01]  /*fac10*/  LDL.LU R12, [R1+0x4218] ;  /* 0x00421800010c7983 */ /* 0x000ee20000300800 */
[----:B----4-:R-:W-:-:S05]  /*fac20*/  IADD3 R13, P2, R13, R16, RZ ;  /* 0x000000100d0d7210 */ /* 0x010fca0007f5e0ff */
[----:B------:R-:W-:Y:S01]  /*fac30*/  IMAD.X R21, R21, 0x1, R0, P2 ;  /* 0x0000000115157824 */ /* 0x000fe200010e0600 */
[----:B------:R-:W-:Y:S01]  /*fac40*/  STL [R1+0x4290], R13 ;  /* 0x0042900d01007387 */ /* 0x000fe20000100800 */
[----:B--2---:R-:W-:-:S03]  /*fac50*/  IMAD.MOV.U32 R10, RZ, RZ, R13 ;  /* 0x000000ffff0a7224 */ /* 0x004fc600078e000d */
        /* <DEDUP_REMOVED lines=9> */
[----:B--2---:R-:W-:Y:S02]  /*facf0*/  IMAD.MOV.U32 R10, RZ, RZ, R19 ;  /* 0x000000ffff0a7224 */ /* 0x004fe400078e0013 */
        /* <DEDUP_REMOVED lines=540> */
[----:B------:R1:W-:Y:S01]  /*fcec0*/  STL [R1+0x3c90], R13 ;  /* 0x003c900d01007387 */ /* 0x0003e20000100800 */
[----:B--2---:R-:W-:-:S03]  /*fced0*/  IMAD.MOV.U32 R10, RZ, RZ, R13 ;  /* 0x000000ffff0a7224 */ /* 0x004fc600078e000d */
[----:B------:R2:W-:Y:S04]  /*fcee0*/  STL [R1+0x3c84], R21 ;  /* 0x003c841501007387 */ /* 0x0005e80000100800 */
[----:B------:R-:W4:Y:S04]  /*fcef0*/  LDL.LU R22, [R1+0x3c04] ;  /* 0x003c040001167983 */ /* 0x000f280000300800 */
[----:B-1----:R-:W4:Y:S01]  /*fcf00*/  LDL.LU R13, [R1+0x3c10] ;  /* 0x003c1000010d7983 */ /* 0x002f220000300800 */
[----:B------:R-:W-:-:S05]  /*fcf10*/  MOV R11, R21 ;  /* 0x00000015000b7202 */ /* 0x000fca0000000f00 */
[----:B------:R1:W-:Y:S01]  /*fcf20*/  LDGSTS.E [R9+-0x72b00], [R10.64], P0 ;  /* 0x8d5000000a097fae */ /* 0x0003e20008121844 */
[----:B------:R-:W-:-:S05]  /*fcf30*/  IADD3 R19, P2, R19, R16, RZ ;  /* 0x0000001013137210 */ /* 0x000fca0007f5e0ff */
[----:B------:R-:W-:Y:S01]  /*fcf40*/  IMAD.X R20, R20, 0x1, R0, P2 ;  /* 0x0000000114147824 */ /* 0x000fe200010e0600 */
[----:B------:R-:W-:Y:S01]  /*fcf50*/  STL [R1+0x3c58], R19 ;  /* 0x003c581301007387 */ /* 0x000fe20000100800 */
[----:B------:R-:W-:-:S03]  /*fcf60*/  ISETP.GT.AND P0, PT, R3, 0x6e, PT ;  /* 0x0000006e0300780c */ /* 0x000fc60003f04270 */
[----:B------:R2:W-:Y:S01]  /*fcf70*/  STL [R1+0x3c4c], R20 ;  /* 0x003c4c1401007387 */ /* 0x0005e20000100800 */
[----:B-1----:R-:W-:-:S03]  /*fcf80*/  MOV R11, R20 ;  /* 0x00000014000b7202 */ /* 0x002fc60000000f00 */
[----:B--2---:R-:W2:Y:S01]  /*fcf90*/  LDL.LU R21, [R1+0x3bcc] ;  /* 0x003bcc0001157983 */ /* 0x004ea20000300800 */
[----:B------:R-:W-:-:S03]  /*fcfa0*/  SEL R9, RZ, 0x4, !P0 ;  /* 0x00000004ff097807 */ /* 0x000fc60004000000 */
[----:B------:R-:W2:Y:S01]  /*fcfb0*/  LDL.LU R20, [R1+0x3bd8] ;  /* 0x003bd80001147983 */ /* 0x000ea20000300800 */
[----:B------:R-:W-:-:S04]  /*fcfc0*/  SEL R9, R9, RZ, !P1 ;  /* 0x000000ff09097207 */ /* 0x000fc80004800000 */
[----:B------:R-:W-:Y:S01]  /*fcfd0*/  ISETP.NE.U32.AND P0, PT, R9, RZ, PT ;  /* 0x000000ff0900720c */ /* 0x000fe20003f05070 */
[----:B------:R-:W-:Y:S01]  /*fcfe0*/  IMAD.MOV.U32 R10, RZ, RZ, R19 ;  /* 0x000000ffff0a7224 */ /* 0x000fe200078e0013 */
[----:B------:R-:W-:-:S11]  /*fcff0*/  IADD3 R9, R8, 0x100000, RZ ;  /* 0x0010000008097810 */ /* 0x000fd60007ffe0ff */
[----:B------:R1:W-:Y:S01]  /*fd000*/  LDGSTS.E [R9+-0x72400], [R10.64], P0 ;  /* 0x8dc000000a097fae */ /* 0x0003e20008121844 */
[----:B------:R-:W-:-:S05]  /*fd010*/  IADD3 R14, P2, R14, R16, RZ ;  /* 0x000000100e0e7210 */ /* 0x000fca0007f5e0ff */
[----:B------:R-:W-:Y:S01]  /*fd020*/  IMAD.X R18, R18, 0x1, R0, P2 ;  /* 0x0000000112127824 */ /* 0x000fe200010e0600 */
[----:B------:R1:W-:Y:S04]  /*fd030*/  STL [R1+0x3c50], R14 ;  /* 0x003c500e01007387 */ /* 0x0003e80000100800 */
[----:B------:R3:W-:Y:S01]  /*fd040*/  STL [R1+0x3c44], R18 ;  /* 0x003c441201007387 */ /* 0x0007e20000100800 */
[----:B-1----:R-:W-:-:S03]  /*fd050*/  IMAD.MOV.U32 R10, RZ, RZ, R14 ;  /* 0x000000ffff0a7224 */ /* 0x002fc600078e000e */
[----:B------:R-:W2:Y:S04]  /*fd060*/  LDL.LU R19, [R1+0x3bc4] ;  /* 0x003bc40001137983 */ /* 0x000ea80000300800 */
[----:B------:R-:W2:Y:S01]  /*fd070*/  LDL.LU R14, [R1+0x3bd0] ;  /* 0x003bd000010e7983 */ /* 0x000ea20000300800 */
[----:B------:R-:W-:-:S05]  /*fd080*/  MOV R11, R18 ;  /* 0x00000012000b7202 */ /* 0x000fca0000000f00 */
        /* <DEDUP_REMOVED lines=8> */
[----:B------:R-:W-:Y:S04]  /*fd110*/  STL [R1+0x3c18], R12 ;  /* 0x003c180c01007387 */ /* 0x000fe80000100800 */
[----:B------:R1:W-:Y:S01]  /*fd120*/  STL [R1+0x3c0c], R17 ;  /* 0x003c0c1101007387 */ /* 0x0003e20000100800 */
[----:B------:R-:W-:-:S03]  /*fd130*/  MOV R11, R17 ;  /* 0x00000011000b7202 */ /* 0x000fc60000000f00 */
[----:B------:R-:W3:Y:S01]  /*fd140*/  LDL.LU R18, [R1+0x3b8c] ;  /* 0x003b8c0001127983 */ /* 0x000ee20000300800 */
[----:B------:R-:W-:-:S03]  /*fd150*/  IMAD.MOV.U32 R10, RZ, RZ, R12 ;  /* 0x000000ffff0a7224 */ /* 0x000fc600078e000c */
[----:B-1----:R-:W3:Y:S04]  /*fd160*/  LDL.LU R17, [R1+0x3b98] ;  /* 0x003b980001117983 */ /* 0x002ee80000300800 */
[----:B------:R-:W3:Y:S01]  /*fd170*/  LDL.LU R12, [R1+0x3b90] ;  /* 0x003b9000010c7983 */ /* 0x000ee20000300800 */
[----:B----4-:R-:W-:-:S03]  /*fd180*/  IADD3 R13, P2, R13, R16, RZ ;  /* 0x000000100d0d7210 */ /* 0x010fc60007f5e0ff */
[----:B------:R1:W-:Y:S02]  /*fd190*/  LDGSTS.E [R9+-0x71c00], [R10.64], P0 ;  /* 0x8e4000000a097fae */ /* 0x0003e40008121844 */
[----:B------:R-:W-:Y:S02]  /*fd1a0*/  IMAD.X R22, R22, 0x1, R0, P2 ;  /* 0x0000000116167824 */ /* 0x000fe400010e0600 */
[----:B------:R4:W-:Y:S04]  /*fd1b0*/  STL [R1+0x3c10], R13 ;  /* 0x003c100d01007387 */ /* 0x0009e80000100800 */
[----:B------:R-:W-:Y:S01]  /*fd1c0*/  STL [R1+0x3c04], R22 ;  /* 0x003c041601007387 */ /* 0x000fe20000100800 */
[----:B-1----:R-:W-:-:S03]  /*fd1d0*/  IMAD.MOV.U32 R10, RZ, RZ, R13 ;  /* 0x000000ffff0a7224 */ /* 0x002fc600078e000d */
[----:B----4-:R-:W4:Y:S01]  /*fd1e0*/  LDL.LU R13, [R1+0x3b84] ;  /* 0x003b8400010d7983 */ /* 0x010f220000300800 */
[----:B------:R-:W-:-:S05]  /*fd1f0*/  MOV R11, R22 ;  /* 0x00000016000b7202 */ /* 0x000fca0000000f00 */
[----:B------:R1:W-:Y:S01]  /*fd200*/  LDGSTS.E [R9+-0x71b00], [R10.64], P0 ;  /* 0x8e5000000a097fae */ /* 0x0003e20008121844 */
[----:B--2---:R-:W-:-:S05]  /*fd210*/  IADD3 R20, P2, R20, R16, RZ ;  /* 0x0000001014147210 */ /* 0x004fca0007f5e0ff */
[----:B------:R-:W-:Y:S01]  /*fd220*/  IMAD.X R21, R21, 0x1, R0, P2 ;  /* 0x0000000115157824 */ /* 0x000fe200010e0600 */
[----:B------:R-:W-:Y:S01]  /*fd230*/  STL [R1+0x3bd8], R20 ;  /* 0x003bd81401007387 */ /* 0x000fe20000100800 */
[----:B------:R-:W-:Y:S01]  /*fd240*/  ISETP.GT.AND P0, PT, R3, 0x76, PT ;  /* 0x000000760300780c */ /* 0x000fe20003f04270 */
[----:B-1----:R-:W-:Y:S02]  /*fd250*/  IMAD.MOV.U32 R10, RZ, RZ, R20 ;  /* 0x000000ffff0a7224 */ /* 0x002fe400078e0014 */
[----:B------:R1:W-:Y:S01]  /*fd260*/  STL [R1+0x3bcc], R21 ;  /* 0x003bcc1501007387 */ /* 0x0003e20000100800 */
[----:B------:R-:W-:Y:S02]  /*fd270*/  MOV R11, R21 ;  /* 0x00000015000b7202 */ /* 0x000fe40000000f00 */
[----:B------:R-:W-:Y:S01]  /*fd280*/  SEL R9, RZ, 0x4, !P0 ;  /* 0x00000004ff097807 */ /* 0x000fe20004000000 */
[----:B-1----:R-:W4:Y:S04]  /*fd290*/  LDL.LU R21, [R1+0x3b4c] ;  /* 0x003b4c0001157983 */ /* 0x002f280000300800 */
[----:B------:R-:W4:Y:S01]  /*fd2a0*/  LDL.LU R20, [R1+0x3b58] ;  /* 0x003b580001147983 */ /* 0x000f220000300800 */
        /* <DEDUP_REMOVED lines=20> */
[----:B------:R-:W-:Y:S01]  /*fd3f0*/  IADD3 R12, P2, R12, R16, RZ ;  /* 0x000000100c0c7210 */ /* 0x000fe20007f5e0ff */
[----:B------:R-:W-:Y:S01]  /*fd400*/  STL [R1+0x3b98], R17 ;  /* 0x003b981101007387 */ /* 0x000fe20000100800 */
[----:B------:R-:W-:-:S03]  /*fd410*/  IMAD.MOV.U32 R10, RZ, RZ, R17 ;  /* 0x000000ffff0a7224 */ /* 0x000fc600078e0011 */
[----:B------:R1:W-:Y:S01]  /*fd420*/  STL [R1+0x3b8c], R18 ;  /* 0x003b8c1201007387 */ /* 0x0003e20000100800 */
[----:B------:R-:W-:-:S03]  /*fd430*/  MOV R11, R18 ;  /* 0x00000012000b7202 */ /* 0x000fc60000000f00 */
[----:B------:R-:W-:Y:S04]  /*fd440*/  STL [R1+0x3b90], R12 ;  /* 0x003b900c01007387 */ /* 0x000fe80000100800 */
[----:B------:R3:W-:Y:S01]  /*fd450*/  LDGSTS.E [R9+-0x70c00], [R10.64], P0 ;  /* 0x8f4000000a097fae */ /* 0x0007e20008121844 */
[----:B----4-:R-:W-:-:S05]  /*fd460*/  IMAD.X R13, R13, 0x1, R0, P2 ;  /* 0x000000010d0d7824 */ /* 0x010fca00010e0600 */
[----:B------:R4:W-:Y:S04]  /*fd470*/  STL [R1+0x3b84], R13 ;  /* 0x003b840d01007387 */ /* 0x0009e80000100800 */
[----:B-1----:R-:W2:Y:S04]  /*fd480*/  LDL.LU R18, [R1+0x42fc] ;  /* 0x0042fc0001127983 */ /* 0x002ea80000300800 */
[----:B------:R-:W2:Y:S01]  /*fd490*/  LDL.LU R17, [R1+0x4308] ;  /* 0x0043080001117983 */ /* 0x000ea20000300800 */
[----:B---3--:R-:W-:Y:S01]  /*fd4a0*/  MOV R11, R13 ;  /* 0x0000000d000b7202 */ /* 0x008fe20000000f00 */
[----:B------:R-:W-:-:S02]  /*fd4b0*/  IMAD.MOV.U32 R10, RZ, RZ, R12 ;  /* 0x000000ffff0a7224 */ /* 0x000fc400078e000c */
[----:B----4-:R-:W3:Y:S04]  /*fd4c0*/  LDL.LU R13, [R1+0x42f4] ;  /* 0x0042f400010d7983 */ /* 0x010ee80000300800 */
[----:B------:R-:W4:Y:S01]  /*fd4d0*/  LDL.LU R12, [R1+0x4300] ;  /* 0x00430000010c7983 */ /* 0x000f220000300800 */
[----:B------:R-:W-:Y:S03]  /*fd4e0*/  HMMA.1688.F32.TF32 R24, R4, R234, R92 ;  /* 0x000000ea0418723c */ /* 0x000fe6000008105c */
[----:B------:R1:W-:Y:S01]  /*fd4f0*/  LDGSTS.E [R9+-0x70b00], [R10.64], P0 ;  /* 0x8f5000000a097fae */ /* 0x0003e20008121844 */
[----:B------:R-:W-:Y:S02]  /*fd500*/  ISETP.GT.AND P0, PT, R3, 0x7e, PT ;  /* 0x0000007e0300780c */ /* 0x000fe40003f04270 */
[----:B------:R-:W-:-:S05]  /*fd510*/  IADD3 R20, P2, R20, R16, RZ ;  /* 0x0000001014147210 */ /* 0x000fca0007f5e0ff */
[----:B------:R-:W-:Y:S11]  /*fd520*/  IMAD.X R21, R21, 0x1, R0, P2 ;  /* 0x0000000115157824 */ /* 0x000ff600010e0600 */
[----:B------:R-:W-:Y:S01]  /*fd530*/  @!UPT UIADD3 URZ, URZ, URZ, URZ ;  /* 0x0000003f3f3ff290 */ /* 0x000fe2000fffe03f */
[----:B------:R-:W-:Y:S01]  /*fd540*/  STL.64 [R1+0xd60], R24 ;  /* 0x000d601801007387 */ /* 0x000fe20000100a00 */
[----:B-1----:R-:W-:-:S03]  /*fd550*/  IMAD.MOV.U32 R10, RZ, RZ, R20 ;  /* 0x000000ffff0a7224 */ /* 0x002fc600078e0014 */
[----:B------:R-:W-:Y:S01]  /*fd560*/  STL.64 [R1+0xd68], R26 ;  /* 0x000d681a01007387 */ /* 0x000fe20000100a00 */
[----:B------:R-:W-:-:S03]  /*fd570*/  MOV R11, R21 ;  /* 0x00000015000b7202 */ /* 0x000fc60000000f00 */
[----:B------:R-:W-:Y:S04]  /*fd580*/  STL [R1+0x3b58], R20 ;  /* 0x003b581401007387 */ /* 0x000fe80000100800 */
[----:B------:R1:W-:Y:S01]  /*fd590*/  STL [R1+0x3b4c], R21 ;  /* 0x003b4c1501007387 */ /* 0x0003e20000100800 */
[----:B------:R-:W-:Y:S01]  /*fd5a0*/  SEL R9, RZ, 0x4, !P0 ;  /* 0x00000004ff097807 */ /* 0x000fe20004000000 */
[----:B-1----:R-:W-:Y:S03]  /*fd5b0*/  HMMA.1688.F32.TF32 R20, R4, R230, R44 ;  /* 0x000000e60414723c */ /* 0x002fe6000008102c */
[----:B------:R-:W-:-:S04]  /*fd5c0*/  SEL R9, R9, RZ, !P1 ;  /* 0x000000ff09097207 */ /* 0x000fc80004800000 */
[----:B------:R-:W-:Y:S02]  /*fd5d0*/  ISETP.NE.U32.AND P0, PT, R9, RZ, PT ;  /* 0x000000ff0900720c */ /* 0x000fe40003f05070 */
[----:B------:R-:W-:Y:S02]  /*fd5e0*/  IADD3 R14, P2, R14, R16, RZ ;  /* 0x000000100e0e7210 */ /* 0x000fe40007f5e0ff */
[----:B------:R-:W-:-:S03]  /*fd5f0*/  IADD3 R9, R8, 0x100000, RZ ;  /* 0x0010000008097810 */ /* 0x000fc60007ffe0ff */
[----:B------:R-:W-:-:S06]  /*fd600*/  IMAD.X R19, R19, 0x1, R0, P2 ;  /* 0x0000000113137824 */ /* 0x000fcc00010e0600 */
[----:B------:R1:W-:Y:S04]  /*fd610*/  LDGSTS.E [R9+-0x70400], [R10.64], P0 ;  /* 0x8fc000000a097fae */ /* 0x0003e80008121844 */
[----:B------:R1:W-:Y:S04]  /*fd620*/  STL.64 [R1+0xd50], R20 ;  /* 0x000d501401007387 */ /* 0x0003e80000100a00 */
[----:B------:R-:W-:Y:S04]  /*fd630*/  STL.64 [R1+0xd58], R22 ;  /* 0x000d581601007387 */ /* 0x000fe80000100a00 */
[----:B------:R-:W-:Y:S01]  /*fd640*/  STL [R1+0x3b50], R14 ;  /* 0x003b500e01007387 */ /* 0x000fe20000100800 */
[----:B-1----:R-:W-:-:S03]  /*fd650*/  MOV R9, R19 ;  /* 0x0000001300097202 */ /* 0x002fc60000000f00 */
[----:B------:R1:W-:Y:S04]  /*fd660*/  STL [R1+0x3b44], R19 ;  /* 0x003b441301007387 */ /* 0x0003e80000100800 */
[----:B------:R-:W3:Y:S04]  /*fd670*/  LDL.LU R20, [R1+0x42bc] ;  /* 0x0042bc0001147983 */ /* 0x000ee80000300800 */
[----:B-1----:R-:W3:Y:S01]  /*fd680*/  LDL.LU R19, [R1+0x42c8] ;  /* 0x0042c80001137983 */ /* 0x002ee20000300800 */
[----:B------:R-:W-:Y:S01]  /*fd690*/  IADD3 R10, R8, 0x100000, RZ ;  /* 0x00100000080a7810 */ /* 0x000fe20007ffe0ff */
[----:B------:R-:W-:-:S05]  /*fd6a0*/  IMAD.MOV.U32 R8, RZ, RZ, R14 ;  /* 0x000000ffff087224 */ /* 0x000fca00078e000e */
[----:B------:R1:W-:Y:S02]  /*fd6b0*/  LDGSTS.E [R10+-0x70300], [R8.64], P0 ;  /* 0x8fd00000080a7fae */ /* 0x0003e40008121844 */
[----:B-1----:R-:W-:Y:S01]  /*fd6c0*/  HMMA.1688.F32.TF32 R8, R4, R226, R104 ;  /* 0x000000e20408723c */ /* 0x002fe20000081068 */
[----:B------:R-:W-:Y:S02]  /*fd6d0*/  ISETP.GT.AND P0, PT, R3, 0x3, PT ;  /* 0x000000030300780c */ /* 0x000fe40003f04270 */
[----:B------:R-:W-:Y:S11]  /*fd6e0*/  LOP3.LUT R21, R15, 0x60, RZ, 0x3c, !PT ;  /* 0x000000600f157812 */ /* 0x000ff600078e3cff */
[----:B------:R-:W-:Y:S09]  /*fd6f0*/  @!UPT UIADD3 URZ, URZ, URZ, URZ ;  /* 0x0000003f3f3ff290 */ /* 0x000ff2000fffe03f */
[----:B------:R1:W-:Y:S04]  /*fd700*/  STL.64 [R1+0xd30], R8 ;  /* 0x000d300801007387 */ /* 0x0003e80000100a00 */
[----:B------:R1:W-:Y:S04]  /*fd710*/  STL.64 [R1+0xd38], R10 ;  /* 0x000d380a01007387 */ /* 0x0003e80000100a00 */
[----:B------:R-:W3:Y:S01]  /*fd720*/  LDL.LU R14, [R1+0x42c0] ;  /* 0x0042c000010e7983 */ /* 0x000ee20000300800 */
[----:B-1----:R-:W-:-:S03]  /*fd730*/  SEL R8, RZ, 0x4, !P0 ;  /* 0x00000004ff087807 */ /* 0x002fc60004000000 */
[----:B------:R-:W3:Y:S01]  /*fd740*/  LDL.LU R15, [R1+0x42b4] ;  /* 0x0042b400010f7983 */ /* 0x000ee20000300800 */
[----:B------:R-:W-:-:S04]  /*fd750*/  SEL R8, R8, RZ, !P1 ;  /* 0x000000ff08087207 */ /* 0x000fc80004800000 */
[----:B------:R-:W-:Y:S02]  /*fd760*/  ISETP.NE.U32.AND P0, PT, R8, RZ, PT ;  /* 0x000000ff0800720c */ /* 0x000fe40003f05070 */
[C---:B------:R-:W-:Y:S08]  /*fd770*/  HMMA.1688.F32.TF32 R8, R4.reuse, R222, R48 ;  /* 0x000000de0408723c */ /* 0x040ff00000081030 */
[----:B------:R-:W-:Y:S11]  /*fd780*/  HMMA.1688.F32.TF32 R24, R4, R218, R52 ;  /* 0x000000da0418723c */ /* 0x000ff60000081034 */
[----:B------:R-:W-:Y:S04]  /*fd790*/  @!UPT UIADD3 URZ, URZ, URZ, URZ ;  /* 0x0000003f3f3ff290 */ /* 0x000fe8000fffe03f */
[----:B------:R1:W-:Y:S04]  /*fd7a0*/  STL.64 [R1+0xd20], R8 ;  /* 0x000d200801007387 */ /* 0x0003e80000100a00 */
[----:B------:R2:W-:Y:S01]  /*fd7b0*/  STL.64 [R1+0xd28], R10 ;  /* 0x000d280a01007387 */ /* 0x0005e20000100a00 */
[----:B-1----:R-:W-:-:S05]  /*fd7c0*/  IMAD R8, R251, 0x10000, R21 ;  /* 0x00010000fb087824 */ /* 0x002fca00078e0215 */
[----:B------:R-:W-:Y:S02]  /*fd7d0*/  IADD3 R9, R8, 0x100000, RZ ;  /* 0x0010000008097810 */ /* 0x000fe40007ffe0ff */
[----:B--2---:R-:W-:-:S05]  /*fd7e0*/  IADD3 R17, P2, R17, R16, RZ ;  /* 0x0000001011117210 */ /* 0x004fca0007f5e0ff */
[----:B------:R-:W-:Y:S01]  /*fd7f0*/  IMAD.X R18, R18, 0x1, R0, P2 ;  /* 0x0000000112127824 */ /* 0x000fe200010e0600 */
[----:B------:R-:W-:Y:S01]  /*fd800*/  STL [R1+0x4308], R17 ;  /* 0x0043081101007387 */ /* 0x000fe20000100800 */
[----:B----4-:R-:W-:Y:S02]  /*fd810*/  IADD3 R12, P2, R12, R16, RZ ;  /* 0x000000100c0c7210 */ /* 0x010fe40007f5e0ff */
[----:B------:R-:W-:Y:S01]  /*fd820*/  IMAD.MOV.U32 R11, RZ, RZ, R18 ;  /* 0x000000ffff0b7224 */ /* 0x000fe200078e0012 */
[----:B------:R1:W-:Y:S01]  /*fd830*/  STL [R1+0x42fc], R18 ;  /* 0x0042fc1201007387 */ /* 0x0003e20000100800 */
[----:B------:R-:W-:Y:S01]  /*fd840*/  MOV R10, R17 ;  /* 0x00000011000a7202 */ /* 0x000fe20000000f00 */
[----:B---3--:R-:W-:-:S04]  /*fd850*/  IMAD.X R13, R13, 0x1, R0, P2 ;  /* 0x000000010d0d7824 */ /* 0x008fc800010e0600 */
[----:B------:R2:W-:Y:S04]  /*fd860*/  LDGSTS.E [R9+-0x7fa00], [R10.64], P0 ;  /* 0x806000000a097fae */ /* 0x0005e80008121844 */
[----:B-1----:R-:W3:Y:S04]  /*fd870*/  LDL.LU R18, [R1+0x427c] ;  /* 0x00427c0001127983 */ /* 0x002ee80000300800 */
[----:B------:R-:W4:Y:S04]  /*fd880*/  LDL.LU R17, [R1+0x4288] ;  /* 0x0042880001117983 */ /* 0x000f280000300800 */
[----:B------:R-:W-:Y:S01]  /*fd890*/  STL.64 [R1+0xd00], R24 ;  /* 0x000d001801007387 */ /* 0x000fe20000100a00 */
[----:B--2---:R-:W-:-:S03]  /*fd8a0*/  IMAD.MOV.U32 R11, RZ, RZ, R13 ;  /* 0x000000ffff0b7224 */ /* 0x004fc600078e000d */
[----:B------:R1:W-:Y:S01]  /*fd8b0*/  STL.64 [R1+0xd08], R26 ;  /* 0x000d081a01007387 */ /* 0x0003e20000100a00 */
[----:B------:R-:W-:-:S03]  /*fd8c0*/  MOV R10, R12 ;  /* 0x0000000c000a7202 */ /* 0x000fc60000000f00 */
[----:B------:R-:W-:Y:S04]  /*fd8d0*/  STL [R1+0x4300], R12 ;  /* 0x0043000c01007387 */ /* 0x000fe80000100800 */
[----:B------:R2:W-:Y:S01]  /*fd8e0*/  STL [R1+0x42f4], R13 ;  /* 0x0042f40d01007387 */ /* 0x0005e20000100800 */
[----:B-1----:R-:W-:Y:S03]  /*fd8f0*/  HMMA.1688.F32.TF32 R24, R4, R110, R60 ;  /* 0x0000006e0418723c */ /* 0x002fe6000008103c */
[----:B------:R1:W-:Y:S04]  /*fd900*/  LDGSTS.E [R9+-0x7f900], [R10.64], P0 ;  /* 0x807000000a097fae */ /* 0x0003e80008121844 */
[----:B--2---:R-:W3:Y:S04]  /*fd910*/  LDL.LU R13, [R1+0x4274] ;  /* 0x00427400010d7983 */ /* 0x004ee80000300800 */
[----:B------:R-:W3:Y:S11]  /*fd920*/  LDL.LU R12, [R1+0x4280] ;  /* 0x00428000010c7983 */ /* 0x000ef60000300800 */
[----:B------:R-:W-:Y:S01]  /*fd930*/  @!UPT UIADD3 URZ, URZ, URZ, URZ ;  /* 0x0000003f3f3ff290 */ /* 0x000fe2000fffe03f */
[----:B------:R-:W-:Y:S04]  /*fd940*/  STL.64 [R1+0xcf0], R24 ;  /* 0x000cf01801007387 */ /* 0x000fe80000100a00 */
[----:B------:R-:W-:Y:S01]  /*fd950*/  STL.64 [R1+0xcf8], R26 ;  /* 0x000cf81a01007387 */ /* 0x000fe20000100a00 */
[----:B------:R-:W-:-:S05]  /*fd960*/  IADD3 R19, P2, R19, R16, RZ ;  /* 0x0000001013137210 */ /* 0x000fca0007f5e0ff */
[----:B------:R-:W-:Y:S01]  /*fd970*/  IMAD.X R20, R20, 0x1, R0, P2 ;  /* 0x0000000114147824 */ /* 0x000fe200010e0600 */
[----:B------:R-:W-:Y:S03]  /*fd980*/  STL [R1+0x42c8], R19 ;  /* 0x0042c81301007387 */ /* 0x000fe60000100800 */
[----:B-1----:R-:W-:Y:S01]  /*fd990*/  IMAD.MOV.U32 R11, RZ, RZ, R20 ;  /* 0x000000ffff0b7224 */ /* 0x002fe200078e0014 */
[----:B------:R1:W-:Y:S02]  /*fd9a0*/  STL [R1+0x42bc], R20 ;  /* 0x0042bc1401007387 */ /* 0x0003e40000100800 */
[C---:B-1----:R-:W-:Y:S01]  /*fd9b0*/  HMMA.1688.F32.TF32 R20, R4.reuse, R114, R64 ;  /* 0x000000720414723c */ /* 0x042fe20000081040 */
[----:B------:R-:W-:Y:S11]  /*fd9c0*/  ISETP.GT.AND P0, PT, R3, 0x7, PT ;  /* 0x000000070300780c */ /* 0x000ff60003f04270 */
[----:B------:R-:W-:Y:S11]  /*fd9d0*/  @!UPT UIADD3 URZ, URZ, URZ, URZ ;  /* 0x0000003f3f3ff290 */ /* 0x000ff6000fffe03f */
[----:B------:R-:W-:Y:S04]  /*fd9e0*/  STL.64 [R1+0xcd0], R20 ;  /* 0x000cd01401007387 */ /* 0x000fe80000100a00 */
[----:B------:R1:W-:Y:S02]  /*fd9f0*/  STL.64 [R1+0xcd8], R22 ;  /* 0x000cd81601007387 */ /* 0x0003e40000100a00 */
[----:B-1----:R-:W-:Y:S01]  /*fda00*/  HMMA.1688.F32.TF32 R20, R4, R210, R68 ;  /* 0x000000d20414723c */ /* 0x002fe20000081044 */
[----:B------:R-:W-:-:S05]  /*fda10*/  IADD3 R14, P2, R14, R16, RZ ;  /* 0x000000100e0e7210 */ /* 0x000fca0007f5e0ff */
[----:B------:R-:W-:Y:S01]  /*fda20*/  IMAD.X R15, R15, 0x1, R0, P2 ;  /* 0x000000010f0f7824 */ /* 0x000fe200010e0600 */
[----:B------:R-:W-:Y:S01]  /*fda30*/  STL [R1+0x42c0], R14 ;  /* 0x0042c00e01007387 */ /* 0x000fe20000100800 */
[----:B------:R-:W-:-:S03]  /*fda40*/  SEL R9, RZ, 0x4, !P0 ;  /* 0x00000004ff097807 */ /* 0x000fc60004000000 */
[----:B------:R-:W-:Y:S01]  /*fda50*/  STL [R1+0x42b4], R15 ;  /* 0x0042b40f01007387 */ /* 0x000fe20000100800 */
[----:B------:R-:W-:Y:S01]  /*fda60*/  SEL R9, R9, RZ, !P1 ;  /* 0x000000ff09097207 */ /* 0x000fe20004800000 */
[C---:B------:R-:W-:Y:S10]  /*fda70*/  HMMA.1688.F32.TF32 R24, R4.reuse, R202, R76 ;  /* 0x000000ca0418723c */ /* 0x040ff4000008104c */
[----:B------:R-:W-:Y:S04]  /*fda80*/  STL.64 [R1+0xcc0], R20 ;  /* 0x000cc01401007387 */ /* 0x000fe80000100a00 */
[----:B------:R1:W-:Y:S01]  /*fda90*/  STL.64 [R1+0xcc8], R22 ;  /* 0x000cc81601007387 */ /* 0x0003e20000100a00 */
[----:B------:R-:W-:Y:S01]  /*fdaa0*/  ISETP.NE.U32.AND P0, PT, R9, RZ, PT ;  /* 0x000000ff0900720c */ /* 0x000fe20003f05070 */
[----:B-1----:R-:W-:Y:S01]  /*fdab0*/  HMMA.1688.F32.TF32 R20, R4, R206, R72 ;  /* 0x000000ce0414723c */ /* 0x002fe20000081048 */
[----:B------:R-:W-:-:S02]  /*fdac0*/  IADD3 R9, R8, 0x100000, RZ ;  /* 0x0010000008097810 */ /* 0x000fc40007ffe0ff */
[----:B------:R-:W-:-:S09]  /*fdad0*/  MOV R10, R19 ;  /* 0x00000013000a7202 */ /* 0x000fd20000000f00 */
[----:B------:R1:W-:Y:S01]  /*fdae0*/  LDGSTS.E [R9+-0x7f200], [R10.64], P0 ;  /* 0x80e000000a097fae */ /* 0x0003e20008121844 */
[----:B------:R-:W-:Y:S01]  /*fdaf0*/  HMMA.1688.F32.TF32 R32, R4, R198, R80 ;  /* 0x000000c60420723c */ /* 0x000fe20000081050 */
[----:B-1----:R-:W-:Y:S01]  /*fdb00*/  MOV R10, R14 ;  /* 0x0000000e000a7202 */ /* 0x002fe20000000f00 */
[----:B------:R-:W-:Y:S02]  /*fdb10*/  IMAD.MOV.U32 R11, RZ, RZ, R15 ;  /* 0x000000ffff0b7224 */ /* 0x000fe400078e000f */
[----:B------:R-:W2:Y:S06]  /*fdb20*/  LDL.LU.64 R14, [R1+0x1e38] ;  /* 0x001e3800010e7983 */ /* 0x000eac0000300a00 */
[----:B------:R1:W-:Y:S04]  /*fdb30*/  STL.64 [R1+0x7e0], R20 ;  /* 0x0007e01401007387 */ /* 0x0003e80000100a00 */
[----:B------:R-:W-:Y:S04]  /*fdb40*/  STL.64 [R1+0x7e8], R22 ;  /* 0x0007e81601007387 */ /* 0x000fe80000100a00 */
[----:B------:R1:W-:Y:S01]  /*fdb50*/  LDGSTS.E [R9+-0x7f100], [R10.64], P0 ;  /* 0x80f000000a097fae */ /* 0x0003e20008121844 */
[----:B------:R-:W-:-:S04]  /*fdb60*/  ISETP.GT.AND P0, PT, R3, 0xb, PT ;  /* 0x0000000b0300780c */ /* 0x000fc80003f04270 */
[----:B-1----:R-:W-:-:S04]  /*fdb70*/  SEL R9, RZ, 0x4, !P0 ;  /* 0x00000004ff097807 */ /* 0x002fc80004000000 */
[----:B------:R-:W-:-:S04]  /*fdb80*/  SEL R9, R9, RZ, !P1 ;  /* 0x000000ff09097207 */ /* 0x000fc80004800000 */
[----:B------:R-:W-:Y:S02]  /*fdb90*/  ISETP.NE.U32.AND P0, PT, R9, RZ, PT ;  /* 0x000000ff0900720c */ /* 0x000fe40003f05070 */
[----:B------:R-:W-:Y:S01]  /*fdba0*/  IADD3 R9, R8, 0x100000, RZ ;  /* 0x0010000008097810 */ /* 0x000fe20007ffe0ff */
[----:B------:R-:W-:Y:S01]  /*fdbb0*/  HMMA.1688.F32.TF32 R240, R4, R214, R56 ;  /* 0x000000d604f0723c */ /* 0x000fe20000081038 */
[----:B----4-:R-:W-:-:S05]  /*fdbc0*/  IADD3 R17, P2, R17, R16, RZ ;  /* 0x0000001011117210 */ /* 0x010fca0007f5e0ff */
[----:B---3--:R-:W-:Y:S01]  /*fdbd0*/  IMAD.X R18, R18, 0x1, R0, P2 ;  /* 0x0000000112127824 */ /* 0x008fe200010e0600 */
[----:B------:R-:W-:Y:S03]  /*fdbe0*/  STL [R1+0x4288], R17 ;  /* 0x0042881101007387 */ /* 0x000fe60000100800 */
[----:B------:R-:W-:Y:S01]  /*fdbf0*/  IMAD.MOV.U32 R11, RZ, RZ, R18 ;  /* 0x000000ffff0b7224 */ /* 0x000fe200078e0012 */
[----:B------:R1:W-:Y:S04]  /*fdc00*/  STL [R1+0x427c], R18 ;  /* 0x00427c1201007387 */ /* 0x0003e80000100800 */
[----:B------:R-:W3:Y:S04]  /*fdc10*/  LDL.LU.64 R20, [R1+0x1e30] ;  /* 0x001e300001147983 */ /* 0x000ee80000300a00 */
[----:B-1----:R-:W4:Y:S01]  /*fdc20*/  LDL.LU.64 R18, [R1+0x1e28] ;  /* 0x001e280001127983 */ /* 0x002f220000300a00 */
[----:B------:R-:W-:-:S03]  /*fdc30*/  IADD3 R12, P2, R12, R16, RZ ;  /* 0x000000100c0c7210 */ /* 0x000fc60007f5e0ff */
[----:B------:R1:W-:Y:S02]  /*fdc40*/  STL.64 [R1+0x7c0], R24 ;  /* 0x0007c01801007387 */ /* 0x0003e40000100a00 */
[----:B------:R-:W-:Y:S02]  /*fdc50*/  IMAD.X R13, R13, 0x1, R0, P2 ;  /* 0x000000010d0d7824 */ /* 0x000fe400010e0600 */
[----:B------:R1:W-:Y:S04]  /*fdc60*/  STL.64 [R1+0x7c8], R26 ;  /* 0x0007c81a01007387 */ /* 0x0003e80000100a00 */
[----:B------:R-:W-:Y:S04]  /*fdc70*/  STL [R1+0x4280], R12 ;  /* 0x0042800c01007387 */ /* 0x000fe80000100800 */
[----:B------:R-:W-:Y:S04]  /*fdc80*/  STL [R1+0x4274], R13 ;  /* 0x0042740d01007387 */ /* 0x000fe80000100800 */
[----:B-1----:R-:W4:Y:S04]  /*fdc90*/  LDL.LU.64 R24, [R1+0x1e20] ;  /* 0x001e200001187983 */ /* 0x002f280000300a00 */
[----:B------:R-:W4:Y:S04]  /*fdca0*/  LDL.LU.64 R22, [R1+0x1e18] ;  /* 0x001e180001167983 */ /* 0x000f280000300a00 */
[----:B------:R-:W4:Y:S04]  /*fdcb0*/  LDL.LU.64 R28, [R1+0x1e10] ;  /* 0x001e1000011c7983 */ /* 0x000f280000300a00 */
[----:B------:R-:W4:Y:S04]  /*fdcc0*/  LDL.LU.64 R26, [R1+0x1e08] ;  /* 0x001e0800011a7983 */ /* 0x000f280000300a00 */
[----:B------:R1:W-:Y:S04]  /*fdcd0*/  STL.64 [R1+0x790], R32 ;  /* 0x0007902001007387 */ /* 0x0003e80000100a00 */
[----:B------:R1:W-:Y:S04]  /*fdce0*/  STL.64 [R1+0x798], R34 ;  /* 0x0007982201007387 */ /* 0x0003e80000100a00 */
[----:B-1----:R-:W4:Y:S04]  /*fdcf0*/  LDL.LU.64 R32, [R1+0x1e00] ;  /* 0x001e000001207983 */ /* 0x002f280000300a00 */
[----:B------:R-:W4:Y:S04]  /*fdd00*/  LDL.LU.64 R30, [R1+0x1df8] ;  /* 0x001df800011e7983 */ /* 0x000f280000300a00 */
[----:B------:R-:W4:Y:S04]  /*fdd10*/  LDL.LU.64 R36, [R1+0x1df0] ;  /* 0x001df00001247983 */ /* 0x000f280000300a00 */
[----:B------:R-:W4:Y:S04]  /*fdd20*/  LDL.LU.64 R34, [R1+0x1de8] ;  /* 0x001de80001227983 */ /* 0x000f280000300a00 */
[----:B------:R-:W4:Y:S04]  /*fdd30*/  LDL.LU.64 R40, [R1+0x1de0] ;  /* 0x001de00001287983 */ /* 0x000f280000300a00 */
[----:B------:R-:W4:Y:S01]  /*fdd40*/  LDL.LU.64 R38, [R1+0x1dd8] ;  /* 0x001dd80001267983 */ /* 0x000f220000300a00 */
[----:B------:R-:W-:-:S03]  /*fdd50*/  MOV R10, R17 ;  /* 0x00000011000a7202 */ /* 0x000fc60000000f00 */
[----:B------:R-:W4:Y:S04]  /*fdd60*/  LDL.LU.64 R44, [R1+0x1dd0] ;  /* 0x001dd000012c7983 */ /* 0x000f280000300a00 */
[----:B------:R-:W4:Y:S04]  /*fdd70*/  LDL.LU.64 R42, [R1+0x1dc8] ;  /* 0x001dc800012a7983 */ /* 0x000f280000300a00 */
[----:B------:R-:W4:Y:S01]  /*fdd80*/  LDL.LU.64 R48, [R1+0x1dc0] ;  /* 0x001dc00001307983 */ /* 0x000f220000300a00 */
[----:B------:R-:W-:-:S03]  /*fdd90*/  ISETP.GT.AND P2, PT, R3, 0x13, PT ;  /* 0x000000130300780c */ /* 0x000fc60003f44270 */
[----:B------:R1:W-:Y:S04]  /*fdda0*/  LDGSTS.E [R9+-0x7ea00], [R10.64], P0 ;  /* 0x816000000a097fae */ /* 0x0003e80008121844 */
[----:B------:R-:W4:Y:S04]  /*fddb0*/  LDL.LU.64 R46, [R1+0x1db8] ;  /* 0x001db800012e7983 */ /* 0x000f280000300a00 */
[----:B------:R-:W4:Y:S01]  /*fddc0*/  LDL.LU.64 R52, [R1+0x1db0] ;  /* 0x001db00001347983 */ /* 0x000f220000300a00 */
[----:B-1----:R-:W-:Y:S01]  /*fddd0*/  MOV R10, R12 ;  /* 0x0000000c000a7202 */ /* 0x002fe20000000f00 */
[----:B------:R-:W-:-:S02]  /*fdde0*/  IMAD.MOV.U32 R11, RZ, RZ, R13 ;  /* 0x000000ffff0b7224 */ /* 0x000fc400078e000d */
[----:B------:R-:W4:Y:S04]  /*fddf0*/  LDL.LU.64 R50, [R1+0x1da8] ;  /* 0x001da80001327983 */ /* 0x000f280000300a00 */
[----:B------:R1:W-:Y:S04]  /*fde00*/  LDGSTS.E [R9+-0x7e900], [R10.64], P0 ;  /* 0x817000000a097fae */ /* 0x0003e80008121844 */
[----:B------:R-:W4:Y:S04]  /*fde10*/  LDL.LU.64 R56, [R1+0x1da0] ;  /* 0x001da00001387983 */ /* 0x000f280000300a00 */
[----:B------:R-:W4:Y:S01]  /*fde20*/  LDL.LU.64 R54, [R1+0x1d98] ;  /* 0x001d980001367983 */ /* 0x000f220000300a00 */
[----:B-1----:R-:W-:-:S03]  /*fde30*/  SEL R10, RZ, 0x4, !P2 ;  /* 0x00000004ff0a7807 */ /* 0x002fc60005000000 */
[----:B------:R-:W4:Y:S01]  /*fde40*/  LDL.LU.64 R58, [R1+0x1d90] ;  /* 0x001d9000013a7983 */ /* 0x000f220000300a00 */
[----:B------:R-:W-:-:S04]  /*fde50*/  SEL R10, R10, RZ, !P1 ;  /* 0x000000ff0a0a7207 */ /* 0x000fc80004800000 */
[----:B------:R-:W-:Y:S02]  /*fde60*/  ISETP.NE.U32.AND P2, PT, R10, RZ, PT ;  /* 0x000000ff0a00720c */ /* 0x000fe40003f45070 */
[----:B------:R-:W4:Y:S01]  /*fde70*/  LDL.LU.64 R10, [R1+0x1d88] ;  /* 0x001d8800010a7983 */ /* 0x000f220000300a00 */
[----:B------:R-:W-:Y:S01]  /*fde80*/  IMAD.MOV.U32 R252, RZ, RZ, c[0x0][0x18c] ;  /* 0x00006300fffc7624 */ /* 0x000fe200078e00ff */
[----:B------:R-:W-:Y:S02]  /*fde90*/  ISETP.GT.AND P0, PT, R3, 0xf, PT ;  /* 0x0000000f0300780c */ /* 0x000fe40003f04270 */
[----:B------:R-:W4:Y:S02]  /*fdea0*/  LDL.LU.64 R64, [R1+0x1d80] ;  /* 0x001d800001407983 */ /* 0x000f240000300a00 */
[----:B------:R-:W-:Y:S02]  /*fdeb0*/  SHF.L.U32 R117, R252, 0x7, RZ ;  /* 0x00000007fc757819 */ /* 0x000fe400000006ff */
[----:B------:R-:W-:Y:S01]  /*fdec0*/  SEL R9, RZ, 0x4, !P0 ;  /* 0x00000004ff097807 */ /* 0x000fe20004000000 */
[----:B------:R-:W4:Y:S02]  /*fded0*/  LDL.LU.64 R62, [R1+0x1d78] ;  /* 0x001d7800013e7983 */ /* 0x000f240000300a00 */
[----:B------:R-:W-:-:S02]  /*fdee0*/  IMAD.SHL.U32 R117, R117, 0x4, RZ ;  /* 0x0000000475757824 */ /* 0x000fc400078e00ff */
        /* <DEDUP_REMOVED lines=8> */
[----:B--2---:R-:W-:-:S03]  /*fdf70*/  IADD3 R13, P0, R14, R117, RZ ;  /* 0x000000750e0d7210 */ /* 0x004fc60007f1e0ff */
[----:B------:R-:W2:Y:S02]  /*fdf80*/  LDL.LU.64 R82, [R1+0x1d30] ;  /* 0x001d300001527983 */ /* 0x000ea40000300a00 */
[----:B------:R-:W-:Y:S01]  /*fdf90*/  IMAD.X R12, R15, 0x1, R2, P0 ;  /* 0x000000010f0c7824 */ /* 0x000fe200000e0602 */
[-C--:B---3--:R-:W-:Y:S02]  /*fdfa0*/  IADD3 R15, P0, R20, R117.reuse, RZ ;  /* 0x00000075140f7210 */ /* 0x088fe40007f1e0ff */
[----:B----4-:R-:W-:Y:S02]  /*fdfb0*/  IADD3 R17, P3, R18, R117, RZ ;  /* 0x0000007512117210 */ /* 0x010fe40007f7e0ff */
[----:B------:R-:W-:-:S03]  /*fdfc0*/  IADD3.X R14, R21, R2, RZ, P0, !PT ;  /* 0x00000002150e7210 */ /* 0x000fc600007fe4ff */
[----:B------:R-:W-:Y:S01]  /*fdfd0*/  IMAD.X R16, R19, 0x1, R2, P3 ;  /* 0x0000000113107824 */ /* 0x000fe200018e0602 */
[-C--:B------:R-:W-:Y:S02]  /*fdfe0*/  IADD3 R19, P0, R24, R117.reuse, RZ ;  /* 0x0000007518137210 */ /* 0x080fe40007f1e0ff */
[----:B------:R-:W-:-:S03]  /*fdff0*/  IADD3 R21, P3, R22, R117, RZ ;  /* 0x0000007516157210 */ /* 0x000fc60007f7e0ff */
[----:B------:R-:W-:Y:S01]  /*fe000*/  IMAD.X R18, R25, 0x1, R2, P0 ;  /* 0x0000000119127824 */ /* 0x000fe200000e0602 */
[----:B------:R-:W-:Y:S02]  /*fe010*/  IADD3.X R20, R23, R2, RZ, P3, !PT ;  /* 0x0000000217147210 */ /* 0x000fe40001ffe4ff */
[-C--:B------:R-:W-:Y:S02]  /*fe020*/  IADD3 R23, P0, R28, R117.reuse, RZ ;  /* 0x000000751c177210 */ /* 0x080fe40007f1e0ff */
[----:B------:R-:W-:-:S03]  /*fe030*/  IADD3 R25, P3, R26, R117, RZ ;  /* 0x000000751a197210 */ /* 0x000fc60007f7e0ff */
[--C-:B------:R-:W-:Y:S02]  /*fe040*/  IMAD.X R22, R29, 0x1, R2.reuse, P0 ;  /* 0x000000011d167824 */ /* 0x100fe400000e0602 */
[----:B------:R-:W-:Y:S01]  /*fe050*/  IMAD.X R24, R27, 0x1, R2, P3 ;  /* 0x000000011b187824 */ /* 0x000fe200018e0602 */
[-C--:B------:R-:W-:Y:S02]  /*fe060*/  IADD3 R27, P0, R32, R117.reuse, RZ ;  /* 0x00000075201b7210 */ /* 0x080fe40007f1e0ff */
[----:B------:R-:W-:Y:S02]  /*fe070*/  IADD3 R29, P3, R30, R117, RZ ;  /* 0x000000751e1d7210 */ /* 0x000fe40007f7e0ff */
        /* <DEDUP_REMOVED lines=26> */
[----:B------:R-:W-:-:S04]  /*fe220*/  IADD3 R57, P3, R10, R117, RZ ;  /* 0x000000750a397210 */ /* 0x000fc80007f7e0ff */
[----:B------:R-:W-:Y:S02]  /*fe230*/  IADD3.X R56, R11, R2, RZ, P3, !PT ;  /* 0x000000020b387210 */ /* 0x000fe40001ffe4ff */
[----:B------:R-:W3:Y:S01]  /*fe240*/  LDL.LU.64 R10, [R1+0x1d28] ;  /* 0x001d2800010a7983 */ /* 0x000ee20000300a00 */
[-C--:B------:R-:W-:Y:S02]  /*fe250*/  IADD3 R55, P0, R58, R117.reuse, RZ ;  /* 0x000000753a377210 */ /* 0x080fe40007f1e0ff */
[-C--:B------:R-:W-:Y:S01]  /*fe260*/  IADD3 R61, P3, R62, R117.reuse, RZ ;  /* 0x000000753e3d7210 */ /* 0x080fe20007f7e0ff */
[----:B------:R-:W4:Y:S02]  /*fe270*/  LDL.LU.64 R104, [R1+0x1d20] ;  /* 0x001d200001687983 */ /* 0x000f240000300a00 */
[--C-:B------:R-:W-:Y:S01]  /*fe280*/  IMAD.X R54, R59, 0x1, R2.reuse, P0 ;  /* 0x000000013b367824 */ /* 0x100fe200000e0602 */
[-C--:B------:R-:W-:Y:S01]  /*fe290*/  IADD3 R59, P0, R64, R117.reuse, RZ ;  /* 0x00000075403b7210 */ /* 0x080fe20007f1e0ff */
[--C-:B------:R-:W-:Y:S01]  /*fe2a0*/  IMAD.X R60, R63, 0x1, R2.reuse, P3 ;  /* 0x000000013f3c7824 */ /* 0x100fe200018e0602 */
[----:B------:R-:W4:Y:S03]  /*fe2b0*/  LDL.LU.64 R94, [R1+0x1d18] ;  /* 0x001d1800015e7983 */ /* 0x000f260000300a00 */
[----:B------:R-:W-:Y:S01]  /*fe2c0*/  IMAD.X R58, R65, 0x1, R2, P0 ;  /* 0x00000001413a7824 */ /* 0x000fe200000e0602 */
[-C--:B------:R-:W-:Y:S01]  /*fe2d0*/  IADD3 R65, P3, R66, R117.reuse, RZ ;  /* 0x0000007542417210 */ /* 0x080fe20007f7e0ff */
[----:B------:R-:W4:Y:S01]  /*fe2e0*/  LDL.LU.64 R108, [R1+0x1d10] ;  /* 0x001d1000016c7983 */ /* 0x000f220000300a00 */
[----:B------:R-:W-:-:S03]  /*fe2f0*/  IADD3 R63, P0, R68, R117, RZ ;  /* 0x00000075443f7210 */ /* 0x000fc60007f1e0ff */
[--C-:B------:R-:W-:Y:S01]  /*fe300*/  IMAD.X R64, R67, 0x1, R2.reuse, P3 ;  /* 0x0000000143407824 */ /* 0x100fe200018e0602 */
[-C--:B------:R-:W-:Y:S01]  /*fe310*/  IADD3.X R62, R69, R2.reuse, RZ, P0, !PT ;  /* 0x00000002453e7210 */ /* 0x080fe200007fe4ff */
[----:B------:R-:W4:Y:S01]  /*fe320*/  LDL.LU.64 R106, [R1+0x1d08] ;  /* 0x001d0800016a7983 */ /* 0x000f220000300a00 */
[-C--:B------:R-:W-:Y:S02]  /*fe330*/  IADD3 R67, P0, R72, R117.reuse, RZ ;  /* 0x0000007548437210 */ /* 0x080fe40007f1e0ff */
[-C--:B------:R-:W-:Y:S01]  /*fe340*/  IADD3 R69, P3, R70, R117.reuse, RZ ;  /* 0x0000007546457210 */ /* 0x080fe20007f7e0ff */
[----:B------:R-:W4:Y:S02]  /*fe350*/  LDL.LU.64 R112, [R1+0x1d00] ;  /* 0x001d000001707983 */ /* 0x000f240000300a00 */
[----:B------:R-:W-:Y:S01]  /*fe360*/  IMAD.X R66, R73, 0x1, R2, P0 ;  /* 0x0000000149427824 */ /* 0x000fe200000e0602 */
[----:B------:R-:W-:Y:S01]  /*fe370*/  IADD3.X R68, R71, R2, RZ, P3, !PT ;  /* 0x0000000247447210 */ /* 0x000fe20001ffe4ff */
[----:B------:R-:W4:Y:S01]  /*fe380*/  LDL.LU.64 R110, [R1+0x1cf8] ;  /* 0x001cf800016e7983 */ /* 0x000f220000300a00 */
[----:B------:R-:W-:-:S02]  /*fe390*/  IADD3 R71, P0, R76, R117, RZ ;  /* 0x000000754c477210 */ /* 0x000fc40007f1e0ff */
[-C--:B------:R-:W-:Y:S01]  /*fe3a0*/  IADD3 R73, P3, R74, R117.reuse, RZ ;  /* 0x000000754a497210 */ /* 0x080fe20007f7e0ff */
[----:B------:R-:W4:Y:S02]  /*fe3b0*/  LDL.LU.64 R120, [R1+0x1cf0] ;  /* 0x001cf00001787983 */ /* 0x000f240000300a00 */
[--C-:B------:R-:W-:Y:S02]  /*fe3c0*/  IMAD.X R70, R77, 0x1, R2.reuse, P0 ;  /* 0x000000014d467824 */ /* 0x100fe400000e0602 */
[--C-:B------:R-:W-:Y:S01]  /*fe3d0*/  IMAD.X R72, R75, 0x1, R2.reuse, P3 ;  /* 0x000000014b487824 */ /* 0x100fe200018e0602 */
[----:B------:R-:W4:Y:S01]  /*fe3e0*/  LDL.LU.64 R114, [R1+0x1ce8] ;  /* 0x001ce80001727983 */ /* 0x000f220000300a00 */
[-C--:B------:R-:W-:Y:S02]  /*fe3f0*/  IADD3 R77, P3, R78, R117.reuse, RZ ;  /* 0x000000754e4d7210 */ /* 0x080fe40007f7e0ff */
[-C--:B------:R-:W-:Y:S01]  /*fe400*/  IADD3 R75, P0, R80, R117.reuse, RZ ;  /* 0x00000075504b7210 */ /* 0x080fe20007f1e0ff */
[----:B------:R-:W4:Y:S02]  /*fe410*/  LDL.LU.64 R140, [R1+0x1ce0] ;  /* 0x001ce000018c7983 */ /* 0x000f240000300a00 */
[----:B------:R-:W-:Y:S01]  /*fe420*/  IMAD.X R76, R79, 0x1, R2, P3 ;  /* 0x000000014f4c7824 */ /* 0x000fe200018e0602 */
[----:B------:R-:W-:Y:S01]  /*fe430*/  IADD3.X R74, R81, R2, RZ, P0, !PT ;  /* 0x00000002514a7210 */ /* 0x000fe200007fe4ff */
[----:B------:R-:W4:Y:S04]  /*fe440*/  LDL.LU.64 R118, [R1+0x1cd8] ;  /* 0x001cd80001767983 */ /* 0x000f280000300a00 */
[----:B------:R-:W4:Y:S01]  /*fe450*/  LDL.LU.64 R148, [R1+0x1cd0] ;  /* 0x001cd00001947983 */ /* 0x000f220000300a00 */
[----:B---3--:R-:W-:-:S04]  /*fe460*/  IADD3 R81, P3, R10, R117, RZ ;  /* 0x000000750a517210 */ /* 0x008fc80007f7e0ff */
[----:B------:R-:W-:Y:S02]  /*fe470*/  IADD3.X R80, R11, R2, RZ, P3, !PT ;  /* 0x000000020b507210 */ /* 0x000fe40001ffe4ff */
[----:B------:R-:W3:Y:S01]  /*fe480*/  LDL.LU.64 R10, [R1+0x1cc8] ;  /* 0x001cc800010a7983 */ /* 0x000ee20000300a00 */
[-C--:B--2---:R-:W-:Y:S02]  /*fe490*/  IADD3 R79, P0, R82, R117.reuse, RZ ;  /* 0x00000075524f7210 */ /* 0x084fe40007f1e0ff */
[-C--:B----4-:R-:W-:Y:S01]  /*fe4a0*/  IADD3 R93, P3, R94, R117.reuse, RZ ;  /* 0x000000755e5d7210 */ /* 0x090fe20007f7e0ff */
[----:B------:R-:W2:Y:S02]  /*fe4b0*/  LDL.LU.64 R160, [R1+0x1cc0] ;  /* 0x001cc00001a07983 */ /* 0x000ea40000300a00 */
[--C-:B------:R-:W-:Y:S01]  /*fe4c0*/  IMAD.X R78, R83, 0x1, R2.reuse, P0 ;  /* 0x00000001534e7824 */ /* 0x100fe200000e0602 */
[-C--:B------:R-:W-:Y:S01]  /*fe4d0*/  IADD3 R83, P0, R104, R117.reuse, RZ ;  /* 0x0000007568537210 */ /* 0x080fe20007f1e0ff */
[--C-:B------:R-:W-:Y:S01]  /*fe4e0*/  IMAD.X R92, R95, 0x1, R2.reuse, P3 ;  /* 0x000000015f5c7824 */ /* 0x100fe200018e0602 */
[----:B------:R-:W4:Y:S03]  /*fe4f0*/  LDL.LU.64 R156, [R1+0x1cb8] ;  /* 0x001cb800019c7983 */ /* 0x000f260000300a00 */
[----:B------:R-:W-:Y:S01]  /*fe500*/  IMAD.X R82, R105, 0x1, R2, P0 ;  /* 0x0000000169527824 */ /* 0x000fe200000e0602 */
[-C--:B------:R-:W-:Y:S01]  /*fe510*/  IADD3 R95, P0, R108, R117.reuse, RZ ;  /* 0x000000756c5f7210 */ /* 0x080fe20007f1e0ff */
[----:B------:R-:W2:Y:S01]  /*fe520*/  LDL.LU.64 R168, [R1+0x1cb0] ;  /* 0x001cb00001a87983 */ /* 0x000ea20000300a00 */
[----:B------:R-:W-:-:S02]  /*fe530*/  IADD3 R105, P3, R106, R117, RZ ;  /* 0x000000756a697210 */ /* 0x000fc40007f7e0ff */
[----:B------:R-:W-:Y:S01]  /*fe540*/  IADD3.X R94, R109, R2, RZ, P0, !PT ;  /* 0x000000026d5e7210 */ /* 0x000fe200007fe4ff */
[----:B------:R-:W2:Y:S02]  /*fe550*/  LDL.LU.64 R164, [R1+0x1ca8] ;  /* 0x001ca80001a47983 */ /* 0x000ea40000300a00 */
[----:B------:R-:W-:Y:S01]  /*fe560*/  IMAD.X R104, R107, 0x1, R2, P3 ;  /* 0x000000016b687824 */ /* 0x000fe200018e0602 */
[-C--:B------:R-:W-:Y:S01]  /*fe570*/  IADD3 R107, P0, R112, R117.reuse, RZ ;  /* 0x00000075706b7210 */ /* 0x080fe20007f1e0ff */
[----:B------:R-:W2:Y:S01]  /*fe580*/  LDL.LU.64 R176, [R1+0x1ca0] ;  /* 0x001ca00001b07983 */ /* 0x000ea20000300a00 */
[----:B------:R-:W-:-:S03]  /*fe590*/  IADD3 R109, P3, R110, R117, RZ ;  /* 0x000000756e6d7210 */ /* 0x000fc60007f7e0ff */
[--C-:B------:R-:W-:Y:S01]  /*fe5a0*/  IMAD.X R106, R113, 0x1, R2.reuse, P0 ;  /* 0x00000001716a7824 */ /* 0x100fe200000e0602 */
[----:B------:R-:W-:Y:S01]  /*fe5b0*/  IADD3.X R108, R111, R2, RZ, P3, !PT ;  /* 0x000000026f6c7210 */ /* 0x000fe20001ffe4ff */
[----:B------:R-:W2:Y:S01]  /*fe5c0*/  LDL.LU.64 R172, [R1+0x1c98] ;  /* 0x001c980001ac7983 */ /* 0x000ea20000300a00 */
[-C--:B------:R-:W-:Y:S02]  /*fe5d0*/  IADD3 R111, P0, R120, R117.reuse, RZ ;  /* 0x00000075786f7210 */ /* 0x080fe40007f1e0ff */
[-C--:B------:R-:W-:Y:S01]  /*fe5e0*/  IADD3 R113, P3, R114, R117.reuse, RZ ;  /* 0x0000007572717210 */ /* 0x080fe20007f7e0ff */
[----:B------:R-:W2:Y:S02]  /*fe5f0*/  LDL.LU.64 R184, [R1+0x1c90] ;  /* 0x001c900001b87983 */ /* 0x000ea40000300a00 */
[--C-:B------:R-:W-:Y:S02]  /*fe600*/  IMAD.X R110, R121, 0x1, R2.reuse, P0 ;  /* 0x00000001796e7824 */ /* 0x100fe400000e0602 */
[----:B------:R-:W-:Y:S01]  /*fe610*/  IMAD.X R112, R115, 0x1, R2, P3 ;  /* 0x0000000173707824 */ /* 0x000fe200018e0602 */
[----:B------:R-:W2:Y:S01]  /*fe620*/  LDL.LU.64 R180, [R1+0x1c88] ;  /* 0x001c880001b47983 */ /* 0x000ea20000300a00 */
[----:B------:R-:W-:-:S03]  /*fe630*/  IADD3 R121, P3, R118, R117, RZ ;  /* 0x0000007576797210 */ /* 0x000fc60007f7e0ff */
[----:B------:R-:W2:Y:S02]  /*fe640*/  LDL.LU.64 R188, [R1+0x1c80] ;  /* 0x001c800001bc7983 */ /* 0x000ea40000300a00 */
[----:B------:R-:W-:Y:S02]  /*fe650*/  IMAD.X R120, R119, 0x1, R2, P3 ;  /* 0x0000000177787824 */ /* 0x000fe400018e0602 */
[----:B------:R-:W2:Y:S01]  /*fe660*/  LDL.LU.64 R118, [R1+0x1c78] ;  /* 0x001c780001767983 */ /* 0x000ea20000300a00 */
[----:B---3--:R-:W-:-:S04]  /*fe670*/  IADD3 R145, P3, R10, R117, RZ ;  /* 0x000000750a917210 */ /* 0x008fc80007f7e0ff */
[----:B------:R-:W-:Y:S02]  /*fe680*/  IADD3.X R144, R11, R2, RZ, P3, !PT ;  /* 0x000000020b907210 */ /* 0x000fe40001ffe4ff */
        /* <DEDUP_REMOVED lines=10> */
[----:B------:R-:W-:-:S02]  /*fe730*/  IADD3 R115, P0, R140, R117, RZ ;  /* 0x000000758c737210 */ /* 0x000fc40007f1e0ff */
[-C--:B----4-:R-:W-:Y:S01]  /*fe740*/  IADD3 R153, P3, R156, R117.reuse, RZ ;  /* 0x000000759c997210 */ /* 0x090fe20007f7e0ff */
[----:B------:R-:W4:Y:S01]  /*fe750*/  LDL.LU.64 R218, [R1+0x1ba0] ;  /* 0x001ba00001da7983 */ /* 0x000f220000300a00 */
[----:B------:R-:W-:Y:S02]  /*fe760*/  IADD3.X R114, R141, R2, RZ, P0, !PT ;  /* 0x000000028d727210 */ /* 0x000fe400007fe4ff */
[-C--:B------:R-:W-:Y:S01]  /*fe770*/  IADD3 R141, P0, R148, R117.reuse, RZ ;  /* 0x00000075948d7210 */ /* 0x080fe20007f1e0ff */
[--C-:B------:R-:W-:Y:S01]  /*fe780*/  IMAD.X R152, R157, 0x1, R2.reuse, P3 ;  /* 0x000000019d987824 */ /* 0x100fe200018e0602 */
[----:B------:R-:W4:Y:S03]  /*fe790*/  LDL.LU.64 R216, [R1+0x1b98] ;  /* 0x001b980001d87983 */ /* 0x000f260000300a00 */
[----:B------:R-:W-:Y:S01]  /*fe7a0*/  IMAD.X R140, R149, 0x1, R2, P0 ;  /* 0x00000001958c7824 */ /* 0x000fe200000e0602 */
[----:B--2---:R-:W-:-:S05]  /*fe7b0*/  IADD3 R149, P0, R160, R117, RZ ;  /* 0x00000075a0957210 */ /* 0x004fca0007f1e0ff */
[----:B------:R-:W-:Y:S01]  /*fe7c0*/  IMAD.X R148, R161, 0x1, R2, P0 ;  /* 0x00000001a1947824 */ /* 0x000fe200000e0602 */
[-C--:B------:R-:W-:Y:S02]  /*fe7d0*/  IADD3 R161, P3, R164, R117.reuse, RZ ;  /* 0x00000075a4a17210 */ /* 0x080fe40007f7e0ff */
[----:B------:R-:W-:-:S03]  /*fe7e0*/  IADD3 R157, P0, R168, R117, RZ ;  /* 0x00000075a89d7210 */ /* 0x000fc60007f1e0ff */
[----:B------:R-:W-:Y:S01]  /*fe7f0*/  IMAD.X R160, R165, 0x1, R2, P3 ;  /* 0x00000001a5a07824 */ /* 0x000fe200018e0602 */
[----:B------:R-:W-:Y:S02]  /*fe800*/  IADD3.X R156, R169, R2, RZ, P0, !PT ;  /* 0x00000002a99c7210 */ /* 0x000fe400007fe4ff */
        /* <DEDUP_REMOVED lines=11> */
[----:B------:R-:W-:Y:S02]  /*fe8c0*/  IMAD.X R184, R119, 0x1, R2, P3 ;  /* 0x0000000177b87824 */ /* 0x000fe400018e0602 */
[----:B------:R-:W2:Y:S01]  /*fe8d0*/  LDL.LU.64 R118, [R1+0x1b80] ;  /* 0x001b800001767983 */ /* 0x000ea20000300a00 */
[-C--:B---3--:R-:W-:Y:S02]  /*fe8e0*/  IADD3 R189, P0, R10, R117.reuse, RZ ;  /* 0x000000750abd7210 */ /* 0x088fe40007f1e0ff */
[----:B------:R-:W-:-:S03]  /*fe8f0*/  IADD3 R193, P3, R196, R117, RZ ;  /* 0x00000075c4c17210 */ /* 0x000fc60007f7e0ff */
[----:B------:R-:W-:Y:S02]  /*fe900*/  IMAD.X R188, R11, 0x1, R2, P0 ;  /* 0x000000010bbc7824 */ /* 0x000fe400000e0602 */
[----:B------:R-:W3:Y:S01]  /*fe910*/  LDL.LU.64 R10, [R1+0x1b78] ;  /* 0x001b7800010a7983 */ /* 0x000ee20000300a00 */
[----:B------:R-:W-:Y:S02]  /*fe920*/  IADD3.X R192, R197, R2, RZ, P3, !PT ;  /* 0x00000002c5c07210 */ /* 0x000fe40001ffe4ff */
[-C--:B------:R-:W-:Y:S01]  /*fe930*/  IADD3 R197, P0, R202, R117.reuse, RZ ;  /* 0x00000075cac57210 */ /* 0x080fe20007f1e0ff */
[----:B------:R-:W3:Y:S01]  /*fe940*/  LDL.LU.64 R210, [R1+0x1b60] ;  /* 0x001b600001d27983 */ /* 0x000ee20000300a00 */
[----:B------:R-:W-:-:S03]  /*fe950*/  IADD3 R199, P3, R200, R117, RZ ;  /* 0x00000075c8c77210 */ /* 0x000fc60007f7e0ff */
[--C-:B------:R-:W-:Y:S02]  /*fe960*/  IMAD.X R196, R203, 0x1, R2.reuse, P0 ;  /* 0x00000001cbc47824 */ /* 0x100fe400000e0602 */
[----:B------:R-:W-:Y:S01]  /*fe970*/  IMAD.X R198, R201, 0x1, R2, P3 ;  /* 0x00000001c9c67824 */ /* 0x000fe200018e0602 */
[-C--:B------:R-:W-:Y:S02]  /*fe980*/  IADD3 R203, P0, R212, R117.reuse, RZ ;  /* 0x00000075d4cb7210 */ /* 0x080fe40007f1e0ff */
[----:B------:R-:W-:-:S03]  /*fe990*/  IADD3 R201, P3, R208, R117, RZ ;  /* 0x00000075d0c97210 */ /* 0x000fc60007f7e0ff */
[--C-:B------:R-:W-:Y:S01]  /*fe9a0*/  IMAD.X R202, R213, 0x1, R2.reuse, P0 ;  /* 0x00000001d5ca7824 */ /* 0x100fe200000e0602 */
[-C--:B------:R-:W-:Y:S02]  /*fe9b0*/  IADD3 R213, P0, R222, R117.reuse, RZ ;  /* 0x00000075ded57210 */ /* 0x080fe40007f1e0ff */
[-C--:B------:R-:W-:Y:S02]  /*fe9c0*/  IADD3.X R200, R209, R2.reuse, RZ, P3, !PT ;  /* 0x00000002d1c87210 */ /* 0x080fe40001ffe4ff */
[----:B------:R-:W3:Y:S01]  /*fe9d0*/  LDL.LU.64 R208, [R1+0x1b58] ;  /* 0x001b580001d07983 */ /* 0x000ee20000300a00 */
[-C--:B------:R-:W-:Y:S01]  /*fe9e0*/  IADD3 R215, P3, R220, R117.reuse, RZ ;  /* 0x00000075dcd77210 */ /* 0x080fe20007f7e0ff */
[----:B------:R-:W-:Y:S01]  /*fe9f0*/  IMAD.X R212, R223, 0x1, R2, P0 ;  /* 0x00000001dfd47824 */ /* 0x000fe200000e0602 */
[----:B------:R-:W-:Y:S02]  /*fea00*/  IADD3 R227, P0, R206, R117, RZ ;  /* 0x00000075cee37210 */ /* 0x000fe40007f1e0ff */
[----:B------:R-:W-:-:S02]  /*fea10*/  IADD3.X R214, R221, R2, RZ, P3, !PT ;  /* 0x00000002ddd67210 */ /* 0x000fc40001ffe4ff */
[-C--:B------:R-:W-:Y:S01]  /*fea20*/  IADD3 R229, P3, R204, R117.reuse, RZ ;  /* 0x00000075cce57210 */ /* 0x080fe20007f7e0ff */
[--C-:B------:R-:W-:Y:S02]  /*fea30*/  IMAD.X R226, R207, 0x1, R2.reuse, P0 ;  /* 0x00000001cfe27824 */ /* 0x100fe400000e0602 */
[----:B------:R-:W3:Y:S02]  /*fea40*/  LDL.LU.64 R206, [R1+0x1b40] ;  /* 0x001b400001ce7983 */ /* 0x000ee40000300a00 */
[----:B------:R-:W-:Y:S02]  /*fea50*/  IMAD.X R228, R205, 0x1, R2, P3 ;  /* 0x00000001cde47824 */ /* 0x000fe400018e0602 */
[----:B------:R-:W3:Y:S01]  /*fea60*/  LDL.LU.64 R204, [R1+0x1b38] ;  /* 0x001b380001cc7983 */ /* 0x000ee20000300a00 */
[----:B------:R-:W-:Y:S02]  /*fea70*/  SEL R9, R9, RZ, !P1 ;  /* 0x000000ff09097207 */ /* 0x000fe40004800000 */
[----:B----4-:R-:W-:-:S02]  /*fea80*/  IADD3 R235, P0, R218, R117, RZ ;  /* 0x00000075daeb7210 */ /* 0x010fc40007f1e0ff */
[----:B------:R-:W-:Y:S02]  /*fea90*/  ISETP.NE.U32.AND P4, PT, R9, RZ, PT ;  /* 0x000000ff0900720c */ /* 0x000fe40003f85070 */
[----:B------:R-:W-:Y:S02]  /*feaa0*/  IADD3 R9, P3, R216, R117, RZ ;  /* 0x00000075d8097210 */ /* 0x000fe40007f7e0ff */
[----:B------:R-:W-:-:S03]  /*feab0*/  IADD3.X R234, R219, R2, RZ, P0, !PT ;  /* 0x00000002dbea7210 */ /* 0x000fc600007fe4ff */
[----:B------:R2:W-:Y:S01]  /*feac0*/  STL [R1], R9 ;  /* 0x0000000901007387 */ /* 0x0005e20000100800 */
[----:B------:R-:W-:Y:S01]  /*fead0*/  IMAD.X R252, R217, 0x1, R2, P3 ;  /* 0x00000001d9fc7824 */ /* 0x000fe200018e0602 */
[----:B--2---:R-:W-:-:S05]  /*feae0*/  IADD3 R9, P0, R118, R117, RZ ;  /* 0x0000007576097210 */ /* 0x004fca0007f1e0ff */
[----:B------:R-:W-:Y:S01]  /*feaf0*/  IMAD.X R116, R119, 0x1, R2, P0 ;  /* 0x0000000177747824 */ /* 0x000fe200000e0602 */
[----:B------:R1:W-:Y:S01]  /*feb00*/  STL [R1+0x18], R9 ;  /* 0x0000180901007387 */ /* 0x0003e20000100800 */
[----:B---3--:R-:W-:-:S04]  /*feb10*/  IADD3 R216, P3, R10, R117, RZ ;  /* 0x000000750ad87210 */ /* 0x008fc80007f7e0ff */
[----:B-1----:R-:W-:Y:S01]  /*feb20*/  IADD3.X R9, R11, R2, RZ, P3, !PT ;  /* 0x000000020b097210 */ /* 0x002fe20001ffe4ff */
[----:B------:R1:W-:Y:S04]  /*feb30*/  STL [R1+0x20], R216 ;  /* 0x000020d801007387 */ /* 0x0003e80000100800 */
[----:B------:R-:W2:Y:S04]  /*feb40*/  LDL.LU.64 R118, [R1+0x1c40] ;  /* 0x001c400001767983 */ /* 0x000ea80000300a00 */
[----:B------:R-:W-:Y:S04]  /*feb50*/  STL [R1+0x14], R116 ;  /* 0x0000147401007387 */ /* 0x000fe80000100800 */
[----:B------:R-:W3:Y:S04]  /*feb60*/  LDL.LU.64 R10, [R1+0x1c38] ;  /* 0x001c3800010a7983 */ /* 0x000ee80000300a00 */
[----:B------:R4:W-:Y:S01]  /*feb70*/  STL [R1+0x1c], R9 ;  /* 0x00001c0901007387 */ /* 0x0009e20000100800 */
[----:B-1----:R-:W-:-:S02]  /*feb80*/  IADD3 R216, P3, R208, R117, RZ ;  /* 0x00000075d0d87210 */ /* 0x002fc40007f7e0ff */
[----:B----4-:R-:W-:-:S05]  /*feb90*/  IADD3 R9, P0, R210, R117, RZ ;  /* 0x00000075d2097210 */ /* 0x010fca0007f1e0ff */
[--C-:B------:R-:W-:Y:S01]  /*feba0*/  IMAD.X R116, R211, 0x1, R2.reuse, P0 ;  /* 0x00000001d3747824 */ /* 0x100fe200000e0602 */
[----:B------:R1:W-:Y:S04]  /*febb0*/  STL [R1+0x38], R9 ;  /* 0x0000380901007387 */ /* 0x0003e80000100800 */
[----:B------:R-:W-:Y:S04]  /*febc0*/  STL [R1+0x40], R216 ;  /* 0x000040d801007387 */ /* 0x000fe80000100800 */
[----:B------:R-:W4:Y:S01]  /*febd0*/  LDL.LU.64 R230, [R1+0x1c10] ;  /* 0x001c100001e67983 */ /* 0x000f220000300a00 */
[----:B-1----:R-:W-:-:S03]  /*febe0*/  IMAD.X R9, R209, 0x1, R2, P3 ;  /* 0x00000001d1097824 */ /* 0x002fc600018e0602 */
[----:B------:R1:W-:Y:S04]  /*febf0*/  STL [R1+0x34], R116 ;  /* 0x0000347401007387 */ /* 0x0003e80000100800 */
[----:B------:R-:W4:Y:S04]  /*fec00*/  LDL.LU.64 R224, [R1+0x1c08] ;  /* 0x001c080001e07983 */ /* 0x000f280000300a00 */
[----:B------:R1:W-:Y:S02]  /*fec10*/  STL [R1+0x3c], R9 ;  /* 0x00003c0901007387 */ /* 0x0003e40000100800 */
[----:B-1----:R-:W-:-:S02]  /*fec20*/  IADD3 R116, P0, R206, R117, RZ ;  /* 0x00000075ce747210 */ /* 0x002fc40007f1e0ff */
[----:B------:R-:W4:Y:S01]  /*fec30*/  LDL.LU.64 R210, [R1+0x1be0] ;  /* 0x001be00001d27983 */ /* 0x000f220000300a00 */
[----:B------:R-:W-:-:S03]  /*fec40*/  IADD3 R9, P3, R204, R117, RZ ;  /* 0x00000075cc097210 */ /* 0x000fc60007f7e0ff */
[----:B------:R1:W-:Y:S04]  /*fec50*/  STL [R1+0x68], R116 ;  /* 0x0000687401007387 */ /* 0x0003e80000100800 */
[----:B------:R-:W4:Y:S04]  /*fec60*/  LDL.LU.64 R208, [R1+0x1bd8] ;  /* 0x001bd80001d07983 */ /* 0x000f280000300a00 */
[----:B------:R1:W-:Y:S04]  /*fec70*/  STL [R1+0x70], R9 ;  /* 0x0000700901007387 */ /* 0x0003e80000100800 */
[----:B------:R-:W4:Y:S01]  /*fec80*/  LDL.LU.64 R222, [R1+0x1bb0] ;  /* 0x001bb00001de7983 */ /* 0x000f220000300a00 */
[----:B-1----:R-:W-:-:S05]  /*fec90*/  IADD3.X R116, R207, R2, RZ, P0, !PT ;  /* 0x00000002cf747210 */ /* 0x002fca00007fe4ff */
[----:B------:R1:W-:Y:S01]  /*feca0*/  STL [R1+0x64], R116 ;  /* 0x0000647401007387 */ /* 0x0003e20000100800 */
[----:B------:R-:W-:-:S03]  /*fecb0*/  IMAD.X R9, R205, 0x1, R2, P3 ;  /* 0x00000001cd097824 */ /* 0x000fc600018e0602 */
[----:B------:R-:W4:Y:S04]  /*fecc0*/  LDL.LU.64 R220, [R1+0x1ba8] ;  /* 0x001ba80001dc7983 */ /* 0x000f280000300a00 */
[----:B------:R1:W-:Y:S01]  /*fecd0*/  STL [R1+0x6c], R9 ;  /* 0x00006c0901007387 */ /* 0x0003e20000100800 */
[----:B--2---:R-:W-:-:S05]  /*fece0*/  IADD3 R205, P0, R118, R117, RZ ;  /* 0x0000007576cd7210 */ /* 0x004fca0007f1e0ff */
[----:B------:R-:W-:Y:S02]  /*fecf0*/  IMAD.X R204, R119, 0x1, R2, P0 ;  /* 0x0000000177cc7824 */ /* 0x000fe400000e0602 */
[----:B------:R-:W2:Y:S01]  /*fed00*/  LDL.LU.64 R118, [R1+0x1b90] ;  /* 0x001b900001767983 */ /* 0x000ea20000300a00 */
[----:B---3--:R-:W-:-:S04]  /*fed10*/  IADD3 R207, P3, R10, R117, RZ ;  /* 0x000000750acf7210 */ /* 0x008fc80007f7e0ff */
[----:B------:R-:W-:Y:S02]  /*fed20*/  IADD3.X R206, R11, R2, RZ, P3, !PT ;  /* 0x000000020bce7210 */ /* 0x000fe40001ffe4ff */
[----:B------:R-:W3:Y:S04]  /*fed30*/  LDL.LU.64 R10, [R1+0x1b88] ;  /* 0x001b8800010a7983 */ /* 0x000ee80000300a00 */
[----:B------:R-:W3:Y:S01]  /*fed40*/  LDL.LU.64 R236, [R1+0x1b70] ;  /* 0x001b700001ec7983 */ /* 0x000ee20000300a00 */
[----:B----4-:R-:W-:-:S05]  /*fed50*/  IADD3 R217, P0, R230, R117, RZ ;  /* 0x00000075e6d97210 */ /* 0x010fca0007f1e0ff */
[----:B------:R-:W-:Y:S01]  /*fed60*/  IMAD.X R216, R231, 0x1, R2, P0 ;  /* 0x00000001e7d87824 */ /* 0x000fe200000e0602 */
[----:B------:R-:W-:-:S05]  /*fed70*/  IADD3 R219, P3, R224, R117, RZ ;  /* 0x00000075e0db7210 */ /* 0x000fca0007f7e0ff */
[----:B------:R-:W-:Y:S02]  /*fed80*/  IMAD.X R218, R225, 0x1, R2, P3 ;  /* 0x00000001e1da7824 */ /* 0x000fe400018e0602 */
[----:B------:R-:W4:Y:S01]  /*fed90*/  LDL.LU.64 R224, [R1+0x1b68] ;  /* 0x001b680001e07983 */ /* 0x000f220000300a00 */
[----:B------:R-:W-:-:S04]  /*feda0*/  IADD3 R231, P0, R210, R117, RZ ;  /* 0x00000075d2e77210 */ /* 0x000fc80007f1e0ff */
[----:B------:R-:W-:Y:S02]  /*fedb0*/  IADD3.X R230, R211, R2, RZ, P0, !PT ;  /* 0x00000002d3e67210 */ /* 0x000fe400007fe4ff */
[----:B------:R-:W4:Y:S01]  /*fedc0*/  LDL.LU.64 R210, [R1+0x1b50] ;  /* 0x001b500001d27983 */ /* 0x000f220000300a00 */
[-C--:B------:R-:W-:Y:S02]  /*fedd0*/  IADD3 R233, P3, R208, R117.reuse, RZ ;  /* 0x00000075d0e97210 */ /* 0x080fe40007f7e0ff */
[----:B-1----:R-:W-:-:S03]  /*fede0*/  IADD3 R116, P0, R222, R117, RZ ;  /* 0x00000075de747210 */ /* 0x002fc60007f1e0ff */
[----:B------:R-:W-:Y:S02]  /*fedf0*/  IMAD.X R232, R209, 0x1, R2, P3 ;  /* 0x00000001d1e87824 */ /* 0x000fe400018e0602 */
[----:B------:R-:W-:Y:S04]  /*fee00*/  STL [R1+0x8], R116 ;  /* 0x0000087401007387 */ /* 0x000fe80000100800 */
[----:B------:R-:W4:Y:S01]  /*fee10*/  LDL.LU.64 R208, [R1+0x1b48] ;  /* 0x001b480001d07983 */ /* 0x000f220000300a00 */
[----:B------:R-:W-:-:S05]  /*fee20*/  IADD3 R9, P3, R220, R117, RZ ;  /* 0x00000075dc097210 */ /* 0x000fca0007f7e0ff */
[----:B------:R1:W-:Y:S01]  /*fee30*/  STL [R1+0x10], R9 ;  /* 0x0000100901007387 */ /* 0x0003e20000100800 */
[----:B------:R-:W-:Y:S01]  /*fee40*/  IADD3.X R220, R221, R2, RZ, P3, !PT ;  /* 0x00000002dddc7210 */ /* 0x000fe20001ffe4ff */
[----:B-1----:R-:W-:-:S05]  /*fee50*/  IMAD.X R9, R223, 0x1, R2, P0 ;  /* 0x00000001df097824 */ /* 0x002fca00000e0602 */
[----:B------:R3:W-:Y:S04]  /*fee60*/  STL [R1+0x4], R9 ;  /* 0x0000040901007387 */ /* 0x0007e80000100800 */
[----:B------:R1:W-:Y:S04]  /*fee70*/  STL [R1+0xc], R220 ;  /* 0x00000cdc01007387 */ /* 0x0003e80000100800 */
[----:B------:R-:W4:Y:S01]  /*fee80*/  LDL.LU.64 R222, [R1+0x1c30] ;  /* 0x001c300001de7983 */ /* 0x000f220000300a00 */
[-C--:B--2---:R-:W-:Y:S02]  /*fee90*/  IADD3 R116, P0, R118, R117.reuse, RZ ;  /* 0x0000007576747210 */ /* 0x084fe40007f1e0ff */
[----:B---3--:R-:W-:-:S03]  /*feea0*/  IADD3 R9, P3, R10, R117, RZ ;  /* 0x000000750a097210 */ /* 0x008fc60007f7e0ff */
[----:B------:R2:W-:Y:S04]  /*feeb0*/  STL [R1+0x28], R116 ;  /* 0x0000287401007387 */ /* 0x0005e80000100800 */
[----:B-1----:R-:W3:Y:S04]  /*feec0*/  LDL.LU.64 R220, [R1+0x1c28] ;  /* 0x001c280001dc7983 */ /* 0x002ee80000300a00 */
[----:B------:R1:W-:Y:S01]  /*feed0*/  STL [R1+0x30], R9 ;  /* 0x0000300901007387 */ /* 0x0003e20000100800 */
[----:B--2---:R-:W-:Y:S01]  /*feee0*/  IMAD.X R116, R119, 0x1, R2, P0 ;  /* 0x0000000177747824 */ /* 0x004fe200000e0602 */
[----:B------:R-:W-:-:S02]  /*feef0*/  IADD3 R238, P0, R236, R117, RZ ;  /* 0x00000075ecee7210 */ /* 0x000fc40007f1e0ff */
[----:B------:R-:W2:Y:S01]  /*fef00*/  LDL.LU.64 R118, [R1+0x1c20] ;  /* 0x001c200001767983 */ /* 0x000ea20000300a00 */
[----:B-1----:R-:W-:-:S03]  /*fef10*/  IMAD.X R9, R11, 0x1, R2, P3 ;  /* 0x000000010b097824 */ /* 0x002fc600018e0602 */
[----:B------:R4:W-:Y:S04]  /*fef20*/  STL [R1+0x24], R116 ;  /* 0x0000247401007387 */ /* 0x0009e80000100800 */
[----:B------:R-:W2:Y:S04]  /*fef30*/  LDL.LU.64 R10, [R1+0x1c18] ;  /* 0x001c1800010a7983 */ /* 0x000ea80000300a00 */
[----:B------:R1:W-:Y:S04]  /*fef40*/  STL [R1+0x2c], R9 ;  /* 0x00002c0901007387 */ /* 0x0003e80000100800 */
[----:B------:R-:W-:Y:S01]  /*fef50*/  STL [R1+0x48], R238 ;  /* 0x000048ee01007387 */ /* 0x000fe20000100800 */
[----:B----4-:R-:W-:-:S02]  /*fef60*/  IADD3 R116, P3, R224, R117, RZ ;  /* 0x00000075e0747210 */ /* 0x010fc40007f7e0ff */
[----:B-1----:R-:W-:-:S03]  /*fef70*/  IADD3.X R9, R237, R2, RZ, P0, !PT ;  /* 0x00000002ed097210 */ /* 0x002fc600007fe4ff */
[----:B------:R-:W-:Y:S01]  /*fef80*/  IMAD.X R224, R225, 0x1, R2, P3 ;  /* 0x00000001e1e07824 */ /* 0x000fe200018e0602 */
[----:B------:R1:W-:Y:S04]  /*fef90*/  STL [R1+0x60], R116 ;  /* 0x0000607401007387 */ /* 0x0003e80000100800 */
[----:B------:R4:W-:Y:S01]  /*fefa0*/  STL [R1+0x44], R9 ;  /* 0x0000440901007387 */ /* 0x0009e20000100800 */
[----:B-1----:R-:W-:-:S03]  /*fefb0*/  IADD3 R116, P0, R210, R117, RZ ;  /* 0x00000075d2747210 */ /* 0x002fc60007f1e0ff */
[----:B------:R-:W-:Y:S04]  /*fefc0*/  STL [R1+0x4c], R224 ;  /* 0x00004ce001007387 */ /* 0x000fe80000100800 */
[----:B------:R-:W2:Y:S04]  /*fefd0*/  LDL.LU.64 R238, [R1+0x1be8] ;  /* 0x001be80001ee7983 */ /* 0x000ea80000300a00 */
[----:B------:R1:W-:Y:S01]  /*fefe0*/  STL [R1+0x78], R116 ;  /* 0x0000787401007387 */ /* 0x0003e20000100800 */
[----:B----4-:R-:W-:-:S05]  /*feff0*/  IADD3 R9, P3, R208, R117, RZ ;  /* 0x00000075d0097210 */ /* 0x010fca0007f7e0ff */
[----:B------:R4:W-:Y:S04]  /*ff000*/  STL [R1+0x80], R9 ;  /* 0x0000800901007387 */ /* 0x0009e80000100800 */
[----:B------:R-:W2:Y:S01]  /*ff010*/  LDL.LU.64 R236, [R1+0x1bf0] ;  /* 0x001bf00001ec7983 */ /* 0x000ea20000300a00 */
[----:B------:R-:W-:Y:S01]  /*ff020*/  HMMA.1688.F32.TF32 R100, R4, R194, R100 ;  /* 0x000000c20464723c */ /* 0x000fe20000081064 */
[----:B-1----:R-:W-:Y:S01]  /*ff030*/  IMAD.X R116, R211, 0x1, R2, P0 ;  /* 0x00000001d3747824 */ /* 0x002fe200000e0602 */
[----:B----4-:R-:W-:-:S04]  /*ff040*/  IADD3.X R9, R209, R2, RZ, P3, !PT ;  /* 0x00000002d1097210 */ /* 0x010fc80001ffe4ff */
[----:B------:R-:W-:Y:S01]  /*ff050*/  STL [R1+0x74], R116 ;  /* 0x0000747401007387 */ /* 0x000fe20000100800 */
[----:B------:R-:W-:-:S05]  /*ff060*/  IADD3 R209, P0, R222, R117, RZ ;  /* 0x00000075ded17210 */ /* 0x000fca0007f1e0ff */
[----:B------:R-:W-:Y:S01]  /*ff070*/  IMAD.X R208, R223, 0x1, R2, P0 ;  /* 0x00000001dfd07824 */ /* 0x000fe200000e0602 */
[----:B------:R1:W-:Y:S01]  /*ff080*/  STL [R1+0x7c], R9 ;  /* 0x00007c0901007387 */ /* 0x0003e20000100800 */
[----:B---3--:R-:W-:-:S05]  /*ff090*/  IADD3 R211, P3, R220, R117, RZ ;  /* 0x00000075dcd37210 */ /* 0x008fca0007f7e0ff */
[----:B------:R-:W-:Y:S01]  /*ff0a0*/  IMAD.X R210, R221, 0x1, R2, P3 ;  /* 0x00000001ddd27824 */ /* 0x000fe200018e0602 */
[----:B--2---:R-:W-:-:S04]  /*ff0b0*/  IADD3 R221, P0, R118, R117, RZ ;  /* 0x0000007576dd7210 */ /* 0x004fc80007f1e0ff */
[----:B------:R-:W-:Y:S02]  /*ff0c0*/  IADD3.X R220, R119, R2, RZ, P0, !PT ;  /* 0x0000000277dc7210 */ /* 0x000fe400007fe4ff */
[----:B------:R-:W-:Y:S02]  /*ff0d0*/  IADD3 R223, P3, R10, R117, RZ ;  /* 0x000000750adf7210 */ /* 0x000fe40007f7e0ff */
[----:B------:R-:W-:-:S03]  /*ff0e0*/  ISETP.GT.AND P0, PT, R3, 0x17, PT ;  /* 0x000000170300780c */ /* 0x000fc60003f04270 */
[----:B------:R-:W-:Y:S02]  /*ff0f0*/  IMAD.X R222, R11, 0x1, R2, P3 ;  /* 0x000000010bde7824 */ /* 0x000fe400018e0602 */
[----:B------:R-:W2:Y:S01]  /*ff100*/  LDL.LU R11, [R1+0x4248] ;  /* 0x00424800010b7983 */ /* 0x000ea20000300800 */
[----:B-1----:R-:W-:-:S03]  /*ff110*/  SEL R9, RZ, 0x4, !P0 ;  /* 0x00000004ff097807 */ /* 0x002fc60004000000 */
[----:B------:R-:W3:Y:S04]  /*ff120*/  LDL.LU R116, [R1+0x4240] ;  /* 0x0042400001747983 */ /* 0x000ee80000300800 */
[----:B------:R-:W-:Y:S04]  /*ff130*/  STL.64 [R1+0x770], R100 ;  /* 0x0007706401007387 */ /* 0x000fe80000100a00 */
[----:B------:R1:W-:Y:S04]  /*ff140*/  STL.64 [R1+0x778], R102 ;  /* 0x0007786601007387 */ /* 0x0003e80000100a00 */
[----:B------:R-:W4:Y:S04]  /*ff150*/  LDL.LU R119, [R1+0x423c] ;  /* 0x00423c0001777983 */ /* 0x000f280000300800 */
[----:B------:R-:W4:Y:S01]  /*ff160*/  LDL.LU R118, [R1+0x4234] ;  /* 0x0042340001767983 */ /* 0x000f220000300800 */
[----:B------:R-:W-:-:S02]  /*ff170*/  IADD3 R224, P5, R238, R117, RZ ;  /* 0x00000075eee07210 */ /* 0x000fc40007fbe0ff */
[----:B------:R-:W-:Y:S02]  /*ff180*/  IADD3 R225, P0, R236, R117, RZ ;  /* 0x00000075ece17210 */ /* 0x000fe40007f1e0ff */
[----:B------:R-:W4:Y:S04]  /*ff190*/  LDL.LU R117, [R1+0x41fc] ;  /* 0x0041fc0001757983 */ /* 0x000f280000300800 */
[----:B-1----:R-:W4:Y:S04]  /*ff1a0*/  LDL.LU R102, [R1+0x4208] ;  /* 0x0042080001667983 */ /* 0x002f280000300800 */
[----:B------:R-:W4:Y:S04]  /*ff1b0*/  LDL.LU R100, [R1+0x4200] ;  /* 0x0042000001647983 */ /* 0x000f280000300800 */
[----:B------:R-:W4:Y:S01]  /*ff1c0*/  LDL.LU R101, [R1+0x41f4] ;  /* 0x0041f40001657983 */ /* 0x000f220000300800 */
[----:B------:R-:W-:Y:S01]  /*ff1d0*/  MOV R103, c[0x0][0x188] ;  /* 0x0000620000677a02 */ /* 0x000fe20000000f00 */
[----:B------:R-:W-:Y:S04]  /*ff1e0*/  HMMA.1688.F32.TF32 R84, R4, R190, R84 ;  /* 0x000000be0454723c */ /* 0x000fe80000081054 */
[----:B------:R-:W-:Y:S01]  /*ff1f0*/  IMAD.SHL.U32 R103, R103, 0x80, RZ ;  /* 0x0000008067677824 */ /* 0x000fe200078e00ff */
[----:B------:R-:W-:-:S03]  /*ff200*/  ISETP.GT.AND P3, PT, R3, 0x1b, PT ;  /* 0x0000001b0300780c */ /* 0x000fc60003f64270 */
[----:B------:R-:W-:Y:S01]  /*ff210*/  IMAD.SHL.U32 R103, R103, 0x4, RZ ;  /* 0x0000000467677824 */ /* 0x000fe200078e00ff */
[----:B------:R-:W-:Y:S01]  /*ff220*/  SEL R10, RZ, 0x4, !P3 ;  /* 0x00000004ff0a7807 */ /* 0x000fe20005800000 */
[----:B------:R-:W-:Y:S01]  /*ff230*/  IMAD.X R195, R239, 0x1, R2, P5 ;  /* 0x00000001efc37824 */ /* 0x000fe200028e0602 */
[----:B------:R-:W-:Y:S02]  /*ff240*/  SEL R9, R9, RZ, !P1 ;  /* 0x000000ff09097207 */ /* 0x000fe40004800000 */
[----:B------:R-:W-:Y:S02]  /*ff250*/  SEL R10, R10, RZ, !P1 ;  /* 0x000000ff0a0a7207 */ /* 0x000fe40004800000 */
[----:B------:R-:W-:Y:S02]  /*ff260*/  IADD3.X R194, R237, R2, RZ, P0, !PT ;  /* 0x00000002edc27210 */ /* 0x000fe400007fe4ff */
[----:B------:R-:W-:Y:S02]  /*ff270*/  ISETP.NE.U32.AND P0, PT, R9, RZ, PT ;  /* 0x000000ff0900720c */ /* 0x000fe40003f05070 */
[----:B------:R-:W-:-:S02]  /*ff280*/  IADD3 R9, R8, 0x100000, RZ ;  /* 0x0010000008097810 */ /* 0x000fc40007ffe0ff */
[-C--:B--2---:R-:W-:Y:S02]  /*ff290*/  IADD3 R11, P3, R11, R103.reuse, RZ ;  /* 0x000000670b0b7210 */ /* 0x084fe40007f7e0ff */
[----:B---3--:R-:W-:-:S03]  /*ff2a0*/  IADD3 R116, P5, R116, R103, RZ ;  /* 0x0000006774747210 */ /* 0x008fc60007fbe0ff */
[----:B------:R1:W-:Y:S04]  /*ff2b0*/  STL [R1+0x4248], R11 ;  /* 0x0042480b01007387 */ /* 0x0003e80000100800 */
[----:B------:R-:W-:Y:S01]  /*ff2c0*/  STL [R1+0x4240], R116 ;  /* 0x0042407401007387 */ /* 0x000fe20000100800 */
[--C-:B----4-:R-:W-:Y:S01]  /*ff2d0*/  IMAD.X R119, R119, 0x1, R0.reuse, P3 ;  /* 0x0000000177777824 */ /* 0x110fe200018e0600 */
[----:B------:R-:W-:Y:S01]  /*ff2e0*/  ISETP.NE.U32.AND P3, PT, R10, RZ, PT ;  /* 0x000000ff0a00720c */ /* 0x000fe20003f65070 */
[----:B------:R-:W-:Y:S01]  /*ff2f0*/  IMAD.X R118, R118, 0x1, R0, P5 ;  /* 0x0000000176767824 */ /* 0x000fe200028e0600 */
[----:B------:R-:W-:Y:S01]  /*ff300*/  MOV R10, R11 ;  /* 0x0000000b000a7202 */ /* 0x000fe20000000f00 */
[----:B-1----:R-:W-:Y:S01]  /*ff310*/  IMAD.MOV.U32 R11, RZ, RZ, R119 ;  /* 0x000000ffff0b7224 */ /* 0x002fe200078e0077 */
[----:B------:R-:W-:Y:S04]  /*ff320*/  STL [R1+0x423c], R119 ;  /* 0x00423c7701007387 */ /* 0x000fe80000100800 */
[----:B------:R1:W-:Y:S04]  /*ff330*/  STL.64 [R1+0x750], R84 ;  /* 0x0007505401007387 */ /* 0x0003e80000100a00 */
[----:B------:R2:W-:Y:S04]  /*ff340*/  STL.64 [R1+0x758], R86 ;  /* 0x0007585601007387 */ /* 0x0005e80000100a00 */
[----:B------:R3:W-:Y:S04]  /*ff350*/  STL [R1+0x4234], R118 ;  /* 0x0042347601007387 */ /* 0x0007e80000100800 */
[----:B------:R4:W-:Y:S01]  /*ff360*/  LDGSTS.E [R9+-0x7e200], [R10.64], P4 ;  /* 0x81e000000a097fae */ /* 0x0009e2000a121844 */
[----:B-1----:R-:W-:-:S02]  /*ff370*/  IADD3 R84, R8, 0x100000, RZ ;  /* 0x0010000008547810 */ /* 0x002fc40007ffe0ff */
[----:B------:R-:W-:-:S05]  /*ff380*/  IADD3 R102, P5, R102, R103, RZ ;  /* 0x0000006766667210 */ /* 0x000fca0007fbe0ff */
[----:B------:R-:W-:Y:S01]  /*ff390*/  IMAD.X R117, R117, 0x1, R0, P5 ;  /* 0x0000000175757824 */ /* 0x000fe200028e0600 */
[----:B------:R-:W-:Y:S01]  /*ff3a0*/  IADD3 R100, P5, R100, R103, RZ ;  /* 0x0000006764647210 */ /* 0x000fe20007fbe0ff */
[----:B------:R-:W-:Y:S01]  /*ff3b0*/  STL [R1+0x4208], R102 ;  /* 0x0042086601007387 */ /* 0x000fe20000100800 */
[----:B----4-:R-:W-:Y:S01]  /*ff3c0*/  MOV R10, R116 ;  /* 0x00000074000a7202 */ /* 0x010fe20000000f00 */
[----:B------:R-:W-:Y:S02]  /*ff3d0*/  IMAD.MOV.U32 R11, RZ, RZ, R118 ;  /* 0x000000ffff0b7224 */ /* 0x000fe400078e0076 */
[----:B--2---:R-:W2:Y:S01]  /*ff3e0*/  LDL.LU R86, [R1+0x41c8] ;  /* 0x0041c80001567983 */ /* 0x004ea20000300800 */
[----:B------:R-:W-:-:S03]  /*ff3f0*/  IMAD.X R101, R101, 0x1, R0, P5 ;  /* 0x0000000165657824 */ /* 0x000fc600028e0600 */
[----:B------:R1:W-:Y:S04]  /*ff400*/  STL [R1+0x41fc], R117 ;  /* 0x0041fc7501007387 */ /* 0x0003e80000100800 */
[----:B------:R-:W4:Y:S04]  /*ff410*/  LDL.LU R116, [R1+0x41c0] ;  /* 0x0041c00001747983 */ /* 0x000f280000300800 */
[----:B------:R-:W-:Y:S04]  /*ff420*/  STL [R1+0x4200], R100 ;  /* 0x0042006401007387 */ /* 0x000fe80000100800 */
[----:B------:R1:W-:Y:S04]  /*ff430*/  LDGSTS.E [R84+-0x7e100], [R10.64], P4 ;  /* 0x81f000000a547fae */ /* 0x0003e8000a121844 */
[----:B---3--:R-:W3:Y:S04]  /*ff440*/  LDL.LU R118, [R1+0x41bc] ;  /* 0x0041bc0001767983 */ /* 0x008ee80000300800 */
[----:B------:R1:W-:Y:S02]  /*ff450*/  STL [R1+0x41f4], R101 ;  /* 0x0041f46501007387 */ /* 0x0003e40000100800 */
[----:B-1----:R-:W-:-:S02]  /*ff460*/  IMAD.MOV.U32 R11, RZ, RZ, R117 ;  /* 0x000000ffff0b7224 */ /* 0x002fc400078e0075 */
[----:B------:R-:W3:Y:S01]  /*ff470*/  LDL.LU R117, [R1+0x41b4] ;  /* 0x0041b40001757983 */ /* 0x000ee20000300800 */
[----:B------:R-:W-:Y:S01]  /*ff480*/  MOV R10, R102 ;  /* 0x00000066000a7202 */ /* 0x000fe20000000f00 */
[----:B------:R-:W-:Y:S01]  /*ff490*/  HMMA.1688.F32.TF32 R88, R4, R186, R88 ;  /* 0x000000ba0458723c */ /* 0x000fe20000081058 */
[----:B------:R-:W-:Y:S01]  /*ff4a0*/  ISETP.GT.AND P4, PT, R3, 0x1f, PT ;  /* 0x0000001f0300780c */ /* 0x000fe20003f84270 */
[----:B------:R-:W3:Y:S04]  /*ff4b0*/  LDL.LU R102, [R1+0x417c] ;  /* 0x00417c0001667983 */ /* 0x000ee80000300800 */
[----:B------:R1:W-:Y:S02]  /*ff4c0*/  LDGSTS.E [R9+-0x7da00], [R10.64], P2 ;  /* 0x826000000a097fae */ /* 0x0003e40009121844 */
[----:B-1----:R-:W-:Y:S01]  /*ff4d0*/  IMAD.MOV.U32 R10, RZ, RZ, R100 ;  /* 0x000000ffff0a7224 */ /* 0x002fe200078e0064 */
[----:B------:R-:W-:-:S02]  /*ff4e0*/  MOV R11, R101 ;  /* 0x00000065000b7202 */ /* 0x000fc40000000f00 */
[----:B------:R-:W3:Y:S04]  /*ff4f0*/  LDL.LU R101, [R1+0x4188] ;  /* 0x0041880001657983 */ /* 0x000ee80000300800 */
[----:B------:R1:W-:Y:S01]  /*ff500*/  LDGSTS.E [R84+-0x7d900], [R10.64], P2 ;  /* 0x827000000a547fae */ /* 0x0003e20009121844 */
[----:B------:R-:W-:Y:S02]  /*ff510*/  SEL R9, RZ, 0x4, !P4 ;  /* 0x00000004ff097807 */ /* 0x000fe40006000000 */
[----:B------:R-:W-:Y:S01]  /*ff520*/  ISETP.GT.AND P4, PT, R3, 0x23, PT ;  /* 0x000000230300780c */ /* 0x000fe20003f84270 */
[----:B------:R-:W3:Y:S01]  /*ff530*/  LDL.LU R100, [R1+0x4180] ;  /* 0x0041800001647983 */ /* 0x000ee20000300800 */
[----:B------:R-:W-:-:S03]  /*ff540*/  SEL R9, R9, RZ, !P1 ;  /* 0x000000ff09097207 */ /* 0x000fc60004800000 */
[----:B------:R-:W3:Y:S01]  /*ff550*/  LDL.LU R87, [R1+0x4148] ;  /* 0x0041480001577983 */ /* 0x000ee20000300800 */
[----:B-1----:R-:W-:Y:S02]  /*ff560*/  SEL R10, RZ, 0x4, !P4 ;  /* 0x00000004ff0a7807 */ /* 0x002fe40006000000 */
[----:B------:R-:W-:Y:S02]  /*ff570*/  ISETP.NE.U32.AND P4, PT, R9, RZ, PT ;  /* 0x000000ff0900720c */ /* 0x000fe40003f85070 */
[----:B------:R-:W-:Y:S02]  /*ff580*/  SEL R9, R10, RZ, !P1 ;  /* 0x000000ff0a097207 */ /* 0x000fe40004800000 */
[-C--:B--2---:R-:W-:Y:S02]  /*ff590*/  IADD3 R86, P2, R86, R103.reuse, RZ ;  /* 0x0000006756567210 */ /* 0x084fe40007f5e0ff */
[----:B----4-:R-:W-:-:S03]  /*ff5a0*/  IADD3 R116, P5, R116, R103, RZ ;  /* 0x0000006774747210 */ /* 0x010fc60007fbe0ff */
[----:B------:R-:W-:Y:S04]  /*ff5b0*/  STL [R1+0x41c8], R86 ;  /* 0x0041c85601007387 */ /* 0x000fe80000100800 */
[----:B------:R-:W-:Y:S01]  /*ff5c0*/  STL [R1+0x41c0], R116 ;  /* 0x0041c07401007387 */ /* 0x000fe20000100800 */
[----:B---3--:R-:W-:-:S05]  /*ff5d0*/  IMAD.X R118, R118, 0x1, R0, P2 ;  /* 0x0000000176767824 */ /* 0x008fca00010e0600 */
[----:B------:R-:W-:Y:S01]  /*ff5e0*/  STL [R1+0x41bc], R118 ;  /* 0x0041bc7601007387 */ /* 0x000fe20000100800 */
[----:B------:R-:W-:Y:S01]  /*ff5f0*/  IMAD.X R117, R117, 0x1, R0, P5 ;  /* 0x0000000175757824 */ /* 0x000fe200028e0600 */
[----:B------:R-:W-:-:S04]  /*ff600*/  MOV R10, R86 ;  /* 0x00000056000a7202 */ /* 0x000fc80000000f00 */
[----:B------:R-:W-:Y:S04]  /*ff610*/  STL [R1+0x41b4], R117 ;  /* 0x0041b47501007387 */ /* 0x000fe80000100800 */
[----:B------:R-:W-:Y:S04]  /*ff620*/  STL.64 [R1+0x740], R88 ;  /* 0x0007405801007387 */ /* 0x000fe80000100a00 */
[----:B------:R1:W-:Y:S04]  /*ff630*/  STL.64 [R1+0x748], R90 ;  /* 0x0007485a01007387 */ /* 0x0003e80000100a00 */
[----:B-1----:R-:W2:Y:S04]  /*ff640*/  LDL.LU R90, [R1+0x4174] ;  /* 0x00417400015a7983 */ /* 0x002ea80000300800 */
[----:B------:R-:W3:Y:S04]  /*ff650*/  LDL.LU R89, [R1+0x413c] ;  /* 0x00413c0001597983 */ /* 0x000ee80000300800 */
[----:B------:R-:W4:Y:S04]  /*ff660*/  LDL.LU R86, [R1+0x4140] ;  /* 0x0041400001567983 */ /* 0x000f280000300800 */
[----:B------:R-:W4:Y:S01]  /*ff670*/  LDL.LU R88, [R1+0x4134] ;  /* 0x0041340001587983 */ /* 0x000f220000300800 */
[----:B------:R-:W-:Y:S01]  /*ff680*/  HMMA.1688.F32.TF32 R96, R4, R182, R96 ;  /* 0x000000b60460723c */ /* 0x000fe20000081060 */
[----:B------:R-:W-:-:S04]  /*ff690*/  ISETP.GT.AND P5, PT, R3, 0x27, PT ;  /* 0x000000270300780c */ /* 0x000fc80003fa4270 */
[----:B------:R-:W-:Y:S02]  /*ff6a0*/  SEL R85, RZ, 0x4, !P5 ;  /* 0x00000004ff557807 */ /* 0x000fe40006800000 */
[-C--:B------:R-:W-:Y:S01]  /*ff6b0*/  IADD3 R101, P5, R101, R103.reuse, RZ ;  /* 0x0000006765657210 */ /* 0x080fe20007fbe0ff */
[----:B------:R-:W-:Y:S01]  /*ff6c0*/  IMAD.MOV.U32 R11, RZ, RZ, R118 ;  /* 0x000000ffff0b7224 */ /* 0x000fe200078e0076 */
[----:B------:R-:W-:Y:S02]  /*ff6d0*/  ISETP.NE.U32.AND P2, PT, R9, RZ, PT ;  /* 0x000000ff0900720c */ /* 0x000fe40003f45070 */
[----:B------:R-:W-:Y:S01]  /*ff6e0*/  IADD3 R9, R8, 0x100000, RZ ;  /* 0x0010000008097810 */ /* 0x000fe20007ffe0ff */
[----:B------:R-:W-:Y:S01]  /*ff6f0*/  IMAD.X R102, R102, 0x1, R0, P5 ;  /* 0x0000000166667824 */ /* 0x000fe200028e0600 */
[-C--:B------:R-:W-:Y:S02]  /*ff700*/  IADD3 R87, P5, R87, R103.reuse, RZ ;  /* 0x0000006757577210 */ /* 0x080fe40007fbe0ff */
[----:B------:R-:W-:Y:S01]  /*ff710*/  IADD3 R100, P6, R100, R103, RZ ;  /* 0x0000006764647210 */ /* 0x000fe20007fde0ff */
[----:B------:R1:W-:Y:S04]  /*ff720*/  LDGSTS.E [R9+-0x7d200], [R10.64], P0 ;  /* 0x82e000000a097fae */ /* 0x0003e80008121844 */
[----:B------:R-:W-:Y:S04]  /*ff730*/  STL [R1+0x4188], R101 ;  /* 0x0041886501007387 */ /* 0x000fe80000100800 */
[----:B------:R-:W-:Y:S01]  /*ff740*/  STL [R1+0x4180], R100 ;  /* 0x0041806401007387 */ /* 0x000fe20000100800 */
[----:B-1----:R-:W-:Y:S01]  /*ff750*/  IMAD.MOV.U32 R10, RZ, RZ, R116 ;  /* 0x000000ffff0a7224 */ /* 0x002fe200078e0074 */
[----:B------:R-:W-:-:S02]  /*ff760*/  MOV R11, R117 ;  /* 0x00000075000b7202 */ /* 0x000fc40000000f00 */
[----:B------:R-:W-:Y:S01]  /*ff770*/  STL [R1+0x417c], R102 ;  /* 0x00417c6601007387 */ /* 0x000fe20000100800 */
[----:B------:R-:W-:-:S03]  /*ff780*/  SEL R9, R85, RZ, !P1 ;  /* 0x000000ff55097207 */ /* 0x000fc60004800000 */
[----:B------:R-:W-:Y:S04]  /*ff790*/  STL.64 [R1+0x620], R96 ;  /* 0x0006206001007387 */ /* 0x000fe80000100a00 */
[----:B------:R-:W-:Y:S04]  /*ff7a0*/  STL.64 [R1+0x628], R98 ;  /* 0x0006286201007387 */ /* 0x000fe80000100a00 */
[----:B------:R1:W-:Y:S01]  /*ff7b0*/  LDGSTS.E [R84+-0x7d100], [R10.64], P0 ;  /* 0x82f000000a547fae */ /* 0x0003e20008121844 */
[----:B------:R-:W-:Y:S02]  /*ff7c0*/  ISETP.NE.U32.AND P0, PT, R9, RZ, PT ;  /* 0x000000ff0900720c */ /* 0x000fe40003f05070 */
[----:B------:R-:W-:-:S02]  /*ff7d0*/  IADD3 R9, R8, 0x100000, RZ ;  /* 0x0010000008097810 */ /* 0x000fc40007ffe0ff */
[----:B-1----:R-:W-:Y:S01]  /*ff7e0*/  MOV R10, R101 ;  /* 0x00000065000a7202 */ /* 0x002fe20000000f00 */
[----:B------:R-:W-:-:S05]  /*ff7f0*/  IMAD.MOV.U32 R11, RZ, RZ, R102 ;  /* 0x000000ffff0b7224 */ /* 0x000fca00078e0066 */
[----:B------:R1:W-:Y:S02]  /*ff800*/  LDGSTS.E [R9+-0x7ca00], [R10.64], P3 ;  /* 0x836000000a097fae */ /* 0x0003e40009921844 */
[----:B-1----:R-:W-:Y:S01]  /*ff810*/  MOV R10, R100 ;  /* 0x00000064000a7202 */ /* 0x002fe20000000f00 */
[--C-:B--2---:R-:W-:Y:S02]  /*ff820*/  IMAD.X R90, R90, 0x1, R0.reuse, P6 ;  /* 0x000000015a5a7824 */ /* 0x104fe400030e0600 */
[--C-:B---3--:R-:W-:Y:S01]  /*ff830*/  IMAD.X R89, R89, 0x1, R0.reuse, P5 ;  /* 0x0000000159597824 */ /* 0x108fe200028e0600 */
[----:B----4-:R-:W-:Y:S02]  /*ff840*/  IADD3 R86, P5, R86, R103, RZ ;  /* 0x0000006756567210 */ /* 0x010fe40007fbe0ff */
[----:B------:R-:W-:Y:S03]  /*ff850*/  STL [R1+0x4174], R90 ;  /* 0x0041745a01007387 */ /* 0x000fe60000100800 */
[----:B------:R-:W-:Y:S01]  /*ff860*/  IMAD.X R88, R88, 0x1, R0, P5 ;  /* 0x0000000158587824 */ /* 0x000fe200028e0600 */
[----:B------:R1:W-:Y:S04]  /*ff870*/  STL [R1+0x4148], R87 ;  /* 0x0041485701007387 */ /* 0x0003e80000100800 */
[----:B------:R2:W-:Y:S04]  /*ff880*/  STL [R1+0x413c], R89 ;  /* 0x00413c5901007387 */ /* 0x0005e80000100800 */
[----:B------:R-:W-:Y:S04]  /*ff890*/  STL [R1+0x4140], R86 ;  /* 0x0041405601007387 */ /* 0x000fe80000100800 */
[----:B------:R-:W3:Y:S01]  /*ff8a0*/  LDL.LU R236, [R1+0x820] ;  /* 0x0008200001ec7983 */ /* 0x000ee20000300800 */
[----:B------:R-:W-:-:S03]  /*ff8b0*/  IMAD.MOV.U32 R11, RZ, RZ, R90 ;  /* 0x000000ffff0b7224 */ /* 0x000fc600078e005a */
[----:B------:R4:W-:Y:S04]  /*ff8c0*/  STL [R1+0x4134], R88 ;  /* 0x0041345801007387 */ /* 0x0009e80000100800 */
[----:B------:R-:W3:Y:S04]  /*ff8d0*/  LDL.LU R237, [R1+0x824] ;  /* 0x0008240001ed7983 */ /* 0x000ee80000300800 */
[----:B------:R-:W3:Y:S04]  /*ff8e0*/  LDL.LU R238, [R1+0x828] ;  /* 0x0008280001ee7983 */ /* 0x000ee80000300800 */
[----:B------:R-:W3:Y:S04]  /*ff8f0*/  LDL.LU R239, [R1+0x82c] ;  /* 0x00082c0001ef7983 */ /* 0x000ee80000300800 */
[----:B------:R1:W-:Y:S02]  /*ff900*/  LDGSTS.E [R84+-0x7c900], [R10.64], P3 ;  /* 0x837000000a547fae */ /* 0x0003e40009921844 */
[----:B-1----:R-:W-:Y:S01]  /*ff910*/  MOV R10, R87 ;  /* 0x00000057000a7202 */ /* 0x002fe20000000f00 */
[----:B------:R-:W-:Y:S01]  /*ff920*/  IMAD.MOV.U32 R11, RZ, RZ, R89 ;  /* 0x000000ffff0b7224 */ /* 0x000fe200078e0059 */
[----:B------:R-:W3:Y:S04]  /*ff930*/  LDL.LU R87, [R1+0x4108] ;  /* 0x0041080001577983 */ /* 0x000ee80000300800 */
[----:B--2---:R-:W2:Y:S04]  /*ff940*/  LDL.LU R89, [R1+0x4100] ;  /* 0x0041000001597983 */ /* 0x004ea80000300800 */
[----:B------:R1:W-:Y:S02]  /*ff950*/  LDGSTS.E [R9+-0x7c200], [R10.64], P4 ;  /* 0x83e000000a097fae */ /* 0x0003e4000a121844 */
[----:B-1----:R-:W-:-:S02]  /*ff960*/  MOV R11, R88 ;  /* 0x00000058000b7202 */ /* 0x002fc40000000f00 */
[----:B----4-:R-:W4:Y:S04]  /*ff970*/  LDL.LU R88, [R1+0x40fc] ;  /* 0x0040fc0001587983 */ /* 0x010f280000300800 */
[----:B------:R-:W4:Y:S01]  /*ff980*/  LDL.LU R98, [R1+0x40f4] ;  /* 0x0040f40001627983 */ /* 0x000f220000300800 */
[C---:B------:R-:W-:Y:S01]  /*ff990*/  ISETP.GT.AND P3, PT, R3.reuse, 0x2b, PT ;  /* 0x0000002b0300780c */ /* 0x040fe20003f64270 */
[----:B------:R-:W-:Y:S02]  /*ff9a0*/  IMAD.MOV.U32 R10, RZ, RZ, R86 ;  /* 0x000000ffff0a7224 */ /* 0x000fe400078e0056 */
[----:B------:R-:W4:Y:S01]  /*ff9b0*/  LDL.LU R244, [R1+0x850] ;  /* 0x0008500001f47983 */ /* 0x000f220000300800 */
[----:B------:R-:W-:Y:S02]  /*ff9c0*/  SEL R9, RZ, 0x4, !P3 ;  /* 0x00000004ff097807 */ /* 0x000fe40005800000 */
[----:B------:R-:W-:Y:S01]  /*ff9d0*/  ISETP.GT.AND P3, PT, R3, 0x2f, PT ;  /* 0x0000002f0300780c */ /* 0x000fe20003f64270 */
[----:B------:R-:W4:Y:S04]  /*ff9e0*/  LDL.LU R245, [R1+0x854] ;  /* 0x0008540001f57983 */ /* 0x000f280000300800 */
[----:B------:R-:W4:Y:S04]  /*ff9f0*/  LDL.LU R246, [R1+0x858] ;  /* 0x0008580001f67983 */ /* 0x000f280000300800 */
[----:B------:R1:W-:Y:S04]  /*ffa00*/  LDGSTS.E [R84+-0x7c100], [R10.64], P4 ;  /* 0x83f000000a547fae */ /* 0x0003e8000a121844 */
[----:B------:R-:W4:Y:S01]  /*ffa10*/  LDL.LU R247, [R1+0x85c] ;  /* 0x00085c0001f77983 */ /* 0x000f220000300800 */
[----:B------:R-:W-:-:S03]  /*ffa20*/  SEL R9, R9, RZ, !P1 ;  /* 0x000000ff09097207 */ /* 0x000fc60004800000 */
[----:B------:R-:W4:Y:S01]  /*ffa30*/  LDL.LU R96, [R1+0x40c8] ;  /* 0x0040c80001607983 */ /* 0x000f220000300800 */
[----:B-1----:R-:W-:-:S03]  /*ffa40*/  SEL R10, RZ, 0x4, !P3 ;  /* 0x00000004ff0a7807 */ /* 0x002fc60005800000 */
[----:B------:R-:W4:Y:S01]  /*ffa50*/  LDL.LU R90, [R1+0x40c0] ;  /* 0x0040c000015a7983 */ /* 0x000f220000300800 */
[----:B------:R-:W-:Y:S02]  /*ffa60*/  ISETP.NE.U32.AND P4, PT, R9, RZ, PT ;  /* 0x000000ff0900720c */ /* 0x000fe40003f85070 */
[----:B------:R-:W-:Y:S01]  /*ffa70*/  SEL R9, R10, RZ, !P1 ;  /* 0x000000ff0a097207 */ /* 0x000fe20004800000 */
[----:B---3--:R-:W-:Y:S01]  /*ffa80*/  HMMA.1688.F32.TF32 R116, R4, R178, R236 ;  /* 0x000000b20474723c */ /* 0x008fe200000810ec */
[-C--:B------:R-:W-:Y:S02]  /*ffa90*/  IADD3 R87, P3, R87, R103.reuse, RZ ;  /* 0x0000006757577210 */ /* 0x080fe40007f7e0ff */
[----:B--2---:R-:W-:-:S03]  /*ffaa0*/  IADD3 R89, P5, R89, R103, RZ ;  /* 0x0000006759597210 */ /* 0x004fc60007fbe0ff */
[----:B------:R1:W-:Y:S04]  /*ffab0*/  STL [R1+0x4108], R87 ;  /* 0x0041085701007387 */ /* 0x0003e80000100800 */
[----:B------:R-:W-:Y:S01]  /*ffac0*/  STL [R1+0x4100], R89 ;  /* 0x0041005901007387 */ /* 0x000fe20000100800 */
[----:B------:R-:W-:Y:S01]  /*ffad0*/  MOV R10, R87 ;  /* 0x00000057000a7202 */ /* 0x000fe20000000f00 */
[--C-:B----4-:R-:W-:Y:S02]  /*ffae0*/  IMAD.X R88, R88, 0x1, R0.reuse, P3 ;  /* 0x0000000158587824 */ /* 0x110fe400018e0600 */
[----:B------:R-:W-:-:S03]  /*ffaf0*/  IMAD.X R98, R98, 0x1, R0, P5 ;  /* 0x0000000162627824 */ /* 0x000fc600028e0600 */
[----:B------:R2:W-:Y:S04]  /*ffb00*/  STL [R1+0x40fc], R88 ;  /* 0x0040fc5801007387 */ /* 0x0005e80000100800 */
[----:B------:R-:W-:Y:S04]  /*ffb10*/  STL [R1+0x40f4], R98 ;  /* 0x0040f46201007387 */ /* 0x000fe80000100800 */
[----:B------:R-:W3:Y:S01]  /*ffb20*/  LDL.LU R97, [R1+0x40bc] ;  /* 0x0040bc0001617983 */ /* 0x000ee20000300800 */
[----:B------:R-:W-:-:S03]  /*ffb30*/  ISETP.NE.U32.AND P3, PT, R9, RZ, PT ;  /* 0x000000ff0900720c */ /* 0x000fc60003f65070 */
[----:B------:R-:W4:Y:S01]  /*ffb40*/  LDL.LU R86, [R1+0x4088] ;  /* 0x0040880001567983 */ /* 0x000f220000300800 */
[----:B------:R-:W-:Y:S01]  /*ffb50*/  IADD3 R9, R8, 0x100000, RZ ;  /* 0x0010000008097810 */ /* 0x000fe20007ffe0ff */
[----:B------:R-:W-:Y:S02]  /*ffb60*/  IMAD.MOV.U32 R11, RZ, RZ, R88 ;  /* 0x000000ffff0b7224 */ /* 0x000fe400078e0058 */
[----:B------:R-:W-:Y:S04]  /*ffb70*/  STL.64 [R1+0x4d0], R116 ;  /* 0x0004d07401007387 */ /* 0x000fe80000100a00 */
[----:B------:R2:W-:Y:S04]  /*ffb80*/  STL.64 [R1+0x4d8], R118 ;  /* 0x0004d87601007387 */ /* 0x0005e80000100a00 */
[----:B------:R-:W4:Y:S04]  /*ffb90*/  LDL.LU R91, [R1+0x40b4] ;  /* 0x0040b400015b7983 */ /* 0x000f280000300800 */
[----:B-1----:R-:W4:Y:S04]  /*ffba0*/  LDL.LU R87, [R1+0x407c] ;  /* 0x00407c0001577983 */ /* 0x002f280000300800 */
[----:B--2---:R-:W2:Y:S04]  /*ffbb0*/  LDL.LU R88, [R1+0x4080] ;  /* 0x0040800001587983 */ /* 0x004ea80000300800 */
[----:B------:R1:W-:Y:S02]  /*ffbc0*/  LDGSTS.E [R9+-0x7ba00], [R10.64], P2 ;  /* 0x846000000a097fae */ /* 0x0003e40009121844 */
[----:B-1----:R-:W-:-:S02]  /*ffbd0*/  IMAD.MOV.U32 R10, RZ, RZ, R89 ;  /* 0x000000ffff0a7224 */ /* 0x002fc400078e0059 */
[----:B------:R-:W2:Y:S01]  /*ffbe0*/  LDL.LU R89, [R1+0x4074] ;  /* 0x0040740001597983 */ /* 0x000ea20000300800 */
[----:B------:R-:W-:Y:S01]  /*ffbf0*/  HMMA.1688.F32.TF32 R116, R4, R174, R244 ;  /* 0x000000ae0474723c */ /* 0x000fe200000810f4 */
[----:B------:R-:W-:-:S04]  /*ffc00*/  ISETP.GT.AND P5, PT, R3, 0x33, PT ;  /* 0x000000330300780c */ /* 0x000fc80003fa4270 */
[----:B------:R-:W-:Y:S02]  /*ffc10*/  SEL R85, RZ, 0x4, !P5 ;  /* 0x00000004ff557807 */ /* 0x000fe40006800000 */
[-C--:B------:R-:W-:Y:S02]  /*ffc20*/  IADD3 R96, P5, R96, R103.reuse, RZ ;  /* 0x0000006760607210 */ /* 0x080fe40007fbe0ff */
[----:B------:R-:W-:-:S03]  /*ffc30*/  IADD3 R90, P6, R90, R103, RZ ;  /* 0x000000675a5a7210 */ /* 0x000fc60007fde0ff */
[----:B------:R-:W-:Y:S01]  /*ffc40*/  STL [R1+0x40c8], R96 ;  /* 0x0040c86001007387 */ /* 0x000fe20000100800 */
[----:B------:R-:W-:-:S03]  /*ffc50*/  MOV R11, R98 ;  /* 0x00000062000b7202 */ /* 0x000fc60000000f00 */
[----:B------:R-:W-:Y:S01]  /*ffc60*/  STL [R1+0x40c0], R90 ;  /* 0x0040c05a01007387 */ /* 0x000fe20000100800 */
[----:B------:R-:W-:-:S03]  /*ffc70*/  SEL R9, R85, RZ, !P1 ;  /* 0x000000ff55097207 */ /* 0x000fc60004800000 */
[----:B------:R1:W-:Y:S01]  /*ffc80*/  LDGSTS.E [R84+-0x7b900], [R10.64], P2 ;  /* 0x847000000a547fae */ /* 0x0003e20009121844 */
[----:B------:R-:W-:Y:S02]  /*ffc90*/  ISETP.NE.U32.AND P2, PT, R9, RZ, PT ;  /* 0x000000ff0900720c */ /* 0x000fe40003f45070 */
[----:B------:R-:W-:Y:S02]  /*ffca0*/  IADD3 R9, R8, 0x100000, RZ ;  /* 0x0010000008097810 */ /* 0x000fe40007ffe0ff */
[----:B-1----:R-:W-:Y:S01]  /*ffcb0*/  MOV R10, R96 ;  /* 0x00000060000a7202 */ /* 0x002fe20000000f00 */
[----:B---3--:R-:W-:Y:S01]  /*ffcc0*/  IMAD.X R97, R97, 0x1, R0, P5 ;  /* 0x0000000161617824 */ /* 0x008fe200028e0600 */
[----:B----4-:R-:W-:-:S04]  /*ffcd0*/  IADD3 R86, P5, R86, R103, RZ ;  /* 0x0000006756567210 */ /* 0x010fc80007fbe0ff */
[----:B------:R-:W-:Y:S04]  /*ffce0*/  STL [R1+0x40bc], R97 ;  /* 0x0040bc6101007387 */ /* 0x000fe80000100800 */
[----:B------:R-:W-:Y:S01]  /*ffcf0*/  STL.64 [R1+0x490], R116 ;  /* 0x0004907401007387 */ /* 0x000fe20000100a00 */
[--C-:B------:R-:W-:Y:S02]  /*ffd00*/  IMAD.X R91, R91, 0x1, R0.reuse, P6 ;  /* 0x000000015b5b7824 */ /* 0x100fe400030e0600 */
[----:B------:R-:W-:Y:S01]  /*ffd10*/  IMAD.X R87, R87, 0x1, R0, P5 ;  /* 0x0000000157577824 */ /* 0x000fe200028e0600 */
[----:B--2---:R-:W-:Y:S01]  /*ffd20*/  IADD3 R88, P5, R88, R103, RZ ;  /* 0x0000006758587210 */ /* 0x004fe20007fbe0ff */
[----:B------:R-:W-:Y:S04]  /*ffd30*/  STL.64 [R1+0x498], R118 ;  /* 0x0004987601007387 */ /* 0x000fe80000100a00 */
[----:B------:R-:W-:Y:S01]  /*ffd40*/  STL [R1+0x40b4], R91 ;  /* 0x0040b45b01007387 */ /* 0x000fe20000100800 */
[----:B------:R-:W-:-:S03]  /*ffd50*/  IMAD.MOV.U32 R11, RZ, RZ, R97 ;  /* 0x000000ffff0b7224 */ /* 0x000fc600078e0061 */
[----:B------:R1:W-:Y:S04]  /*ffd60*/  STL [R1+0x4088], R86 ;  /* 0x0040885601007387 */ /* 0x0003e80000100800 */
[----:B------:R2:W-:Y:S01]  /*ffd70*/  STL [R1+0x407c], R87 ;  /* 0x00407c5701007387 */ /* 0x0005e20000100800 */
[----:B------:R-:W-:-:S03]  /*ffd80*/  IMAD.X R89, R89, 0x1, R0, P5 ;  /* 0x0000000159597824 */ /* 0x000fc600028e0600 */
[----:B------:R-:W-:Y:S04]  /*ffd90*/  STL [R1+0x4080], R88 ;  /* 0x0040805801007387 */ /* 0x000fe80000100800 */
[----:B------:R-:W3:Y:S04]  /*ffda0*/  LDL.LU R236, [R1+0x870] ;  /* 0x0008700001ec7983 */ /* 0x000ee80000300800 */
[----:B------:R4:W-:Y:S04]  /*ffdb0*/  STL [R1+0x4074], R89 ;  /* 0x0040745901007387 */ /* 0x0009e80000100800 */
[----:B------:R-:W3:Y:S04]  /*ffdc0*/  LDL.LU R237, [R1+0x874] ;  /* 0x0008740001ed7983 */ /* 0x000ee80000300800 */
[----:B------:R-:W3:Y:S04]  /*ffdd0*/  LDL.LU R238, [R1+0x878] ;  /* 0x0008780001ee7983 */ /* 0x000ee80000300800 */
[----:B------:R-:W3:Y:S04]  /*ffde0*/  LDL.LU R239, [R1+0x87c] ;  /* 0x00087c0001ef7983 */ /* 0x000ee80000300800 */
[----:B------:R1:W-:Y:S02]  /*ffdf0*/  LDGSTS.E [R9+-0x7b200], [R10.64], P0 ;  /* 0x84e000000a097fae */ /* 0x0003e40008121844 */
[----:B-1----:R-:W-:Y:S01]  /*ffe00*/  MOV R10, R90 ;  /* 0x0000005a000a7202 */ /* 0x002fe20000000f00 */
[----:B------:R-:W-:-:S05]  /*ffe10*/  IMAD.MOV.U32 R11, RZ, RZ, R91 ;  /* 0x000000ffff0b7224 */ /* 0x000fca00078e005b */
[----:B------:R1:W-:Y:S02]  /*ffe20*/  LDGSTS.E [R84+-0x7b100], [R10.64], P0 ;  /* 0x84f000000a547fae */ /* 0x0003e40008121844 */
[----:B-1----:R-:W-:Y:S01]  /*ffe30*/  MOV R10, R86 ;  /* 0x00000056000a7202 */ /* 0x002fe20000000f00 */
[----:B------:R-:W-:Y:S01]  /*ffe40*/  IMAD.MOV.U32 R11, RZ, RZ, R87 ;  /* 0x000000ffff0b7224 */ /* 0x000fe200078e0057 */
[----:B------:R-:W4:Y:S04]  /*ffe50*/  LDL.LU R86, [R1+0x4048] ;  /* 0x0040480001567983 */ /* 0x000f280000300800 */
[----:B--2---:R-:W2:Y:S04]  /*ffe60*/  LDL.LU R87, [R1+0x4040] ;  /* 0x0040400001577983 */ /* 0x004ea80000300800 */
[----:B------:R-:W2:Y:S04]  /*ffe70*/  LDL.LU R99, [R1+0x403c] ;  /* 0x00403c0001637983 */ /* 0x000ea80000300800 */
[----:B------:R-:W2:Y:S01]  /*ffe80*/  LDL.LU R98, [R1+0x4034] ;  /* 0x0040340001627983 */ /* 0x000ea20000300800 */
[----:B------:R-:W-:-:S03]  /*ffe90*/  ISETP.GT.AND P0, PT, R3, 0x37, PT ;  /* 0x000000370300780c */ /* 0x000fc60003f04270 */
[----:B------:R1:W-:Y:S04]  /*ffea0*/  LDGSTS.E [R9+-0x7aa00], [R10.64], P4 ;  /* 0x856000000a097fae */ /* 0x0003e8000a121844 */
[----:B------:R-:W2:Y:S04]  /*ffeb0*/  LDL.LU R244, [R1+0x8b0] ;  /* 0x0008b00001f47983 */ /* 0x000ea80000300800 */
[----:B------:R-:W2:Y:S01]  /*ffec0*/  LDL.LU R245, [R1+0x8b4] ;  /* 0x0008b40001f57983 */ /* 0x000ea20000300800 */
[----:B-1----:R-:W-:Y:S01]  /*ffed0*/  IMAD.MOV.U32 R10, RZ, RZ, R88 ;  /* 0x000000ffff0a7224 */ /* 0x002fe200078e0058 */
[----:B------:R-:W-:-:S02]  /*ffee0*/  MOV R11, R89 ;  /* 0x00000059000b7202 */ /* 0x000fc40000000f00 */
[----:B------:R-:W2:Y:S01]  /*ffef0*/  LDL.LU R246, [R1+0x8b8] ;  /* 0x0008b80001f67983 */ /* 0x000ea20000300800 */
[----:B------:R-:W-:Y:S02]  /*fff00*/  SEL R9, RZ, 0x4, !P0 ;  /* 0x00000004ff097807 */ /* 0x000fe40004000000 */
[----:B------:R-:W-:Y:S01]  /*fff10*/  ISETP.GT.AND P0, PT, R3, 0x3b, PT ;  /* 0x0000003b0300780c */ /* 0x000fe20003f04270 */
[----:B------:R1:W-:Y:S04]  /*fff20*/  LDGSTS.E [R84+-0x7a900], [R10.64], P4 ;  /* 0x857000000a547fae */ /* 0x0003e8000a121844 */
[----:B------:R-:W2:Y:S04]  /*fff30*/  LDL.LU R247, [R1+0x8bc] ;  /* 0x0008bc0001f77983 */ /* 0x000ea80000300800 */
[----:B------:R-:W2:Y:S01]  /*fff40*/  LDL.LU R96, [R1+0x4008] ;  /* 0x0040080001607983 */ /* 0x000ea20000300800 */
[----:B-1----:R-:W-:-:S03]  /*fff50*/  SEL R10, RZ, 0x4, !P0 ;  /* 0x00000004ff0a7807 */ /* 0x002fc60004000000 */
[----:B------:R-:W2:Y:S01]  /*fff60*/  LDL.LU R90, [R1+0x4000] ;  /* 0x00400000015a7983 */ /* 0x000ea20000300800 */
[----:B------:R-:W-:-:S04]  /*fff70*/  SEL R9, R9, RZ, !P1 ;  /* 0x000000ff09097207 */ /* 0x000fc80004800000 */
[----:B------:R-:W-:Y:S02]  /*fff80*/  ISETP.NE.U32.AND P5, PT, R9, RZ, PT ;  /* 0x000000ff0900720c */ /* 0x000fe40003fa5070 */
[----:B------:R-:W-:Y:S01]  /*fff90*/  SEL R9, R10, RZ, !P1 ;  /* 0x000000ff0a097207 */ /* 0x000fe20004800000 */
[----:B---3--:R-:W-:Y:S01]  /*fffa0*/  HMMA.1688.F32.TF32 R116, R4, R170, R236 ;  /* 0x000000aa0474723c */ /* 0x008fe200000810ec */
[-C--:B----4-:R-:W-:Y:S02]  /*fffb0*/  IADD3 R86, P0, R86, R103.reuse, RZ ;  /* 0x0000006756567210 */ /* 0x090fe40007f1e0ff */
[----:B--2---:R-:W-:-:S03]  /*fffc0*/  IADD3 R87, P4, R87, R103, RZ ;  /* 0x0000006757577210 */ /* 0x004fc60007f9e0ff */
[----:B------:R1:W-:Y:S01]  /*fffd0*/  STL [R1+0x4048], R86 ;  /* 0x0040485601007387 */ /* 0x0003e20000100800 */
[----:B------:R-:W-:-:S03]  /*fffe0*/  IMAD.X R99, R99, 0x1, R0, P0 ;  /* 0x0000000163637824 */ /* 0x000fc600000e0600 */
[----:B------:R2:W-:Y:S01]  /*ffff0*/  STL [R1+0x4040], R87 ;  /* 0x0040405701007387 */ /* 0x0005e20000100800 */
[----:B------:R-:W-:-:S03]  /*100000*/  IMAD.X R98, R98, 0x1, R0, P4 ;  /* 0x0000000162627824 */ /* 0x000fc600020e0600 */
[----:B------:R-:W-:Y:S04]  /*100010*/  STL [R1+0x403c], R99 ;  /* 0x00403c6301007387 */ /* 0x000fe80000100800 */
[----:B------:R-:W-:Y:S04]  /*100020*/  STL [R1+0x4034], R98 ;  /* 0x0040346201007387 */ /* 0x000fe80000100800 */
[----:B------:R-:W3:Y:S04]  /*100030*/  LDL.LU R97, [R1+0x3ffc] ;  /* 0x003ffc0001617983 */ /* 0x000ee80000300800 */
[----:B------:R-:W4:Y:S04]  /*100040*/  LDL.LU R91, [R1+0x3ff4] ;  /* 0x003ff400015b7983 */ /* 0x000f280000300800 */
[----:B------:R-:W-:Y:S04]  /*100050*/  STL.64 [R1+0x360], R116 ;  /* 0x0003607401007387 */ /* 0x000fe80000100a00 */
[----:B------:R1:W-:Y:S04]  /*100060*/  STL.64 [R1+0x368], R118 ;  /* 0x0003687601007387 */ /* 0x0003e80000100a00 */
[----:B------:R-:W4:Y:S01]  /*100070*/  LDL.LU R89, [R1+0x3fbc] ;  /* 0x003fbc0001597983 */ /* 0x000f220000300800 */
[----:B------:R-:W-:-:S03]  /*100080*/  ISETP.NE.U32.AND P4, PT, R9, RZ, PT ;  /* 0x000000ff0900720c */ /* 0x000fc60003f85070 */
[----:B------:R-:W4:Y:S01]  /*100090*/  LDL.LU R88, [R1+0x3fc8] ;  /* 0x003fc80001587983 */ /* 0x000f220000300800 */
[----:B------:R-:W-:Y:S01]  /*1000a0*/  IADD3 R9, R8, 0x100000, RZ ;  /* 0x0010000008097810 */ /* 0x000fe20007ffe0ff */
[----:B------:R-:W-:Y:S01]  /*1000b0*/  IMAD.MOV.U32 R11, RZ, RZ, R99 ;  /* 0x000000ffff0b7224 */ /* 0x000fe200078e0063 */
[----:B------:R-:W-:Y:S02]  /*1000c0*/  MOV R10, R86 ;  /* 0x00000056000a7202 */ /* 0x000fe40000000f00 */
[----:B-1----:R-:W4:Y:S04]  /*1000d0*/  LDL.LU R86, [R1+0x3fc0] ;  /* 0x003fc00001567983 */ /* 0x002f280000300800 */
[----:B------:R1:W-:Y:S02]  /*1000e0*/  LDGSTS.E [R9+-0x7a200], [R10.64], P3 ;  /* 0x85e000000a097fae */ /* 0x0003e40009921844 */
[----:B-1----:R-:W-:-:S02]  /*1000f0*/  IMAD.MOV.U32 R10, RZ, RZ, R87 ;  /* 0x000000ffff0a7224 */ /* 0x002fc400078e0057 */
[----:B--2---:R-:W2:Y:S01]  /*100100*/  LDL.LU R87, [R1+0x3fb4] ;  /* 0x003fb40001577983 */ /* 0x004ea20000300800 */
[----:B------:R-:W-:Y:S01]  /*100110*/  HMMA.1688.F32.TF32 R116, R4, R166, R244 ;  /* 0x000000a60474723c */ /* 0x000fe200000810f4 */
[----:B------:R-:W-:Y:S02]  /*100120*/  MOV R11, R98 ;  /* 0x00000062000b7202 */ /* 0x000fe40000000f00 */
[----:B------:R-:W-:-:S03]  /*100130*/  ISETP.GT.AND P0, PT, R3, 0x3f, PT ;  /* 0x0000003f0300780c */ /* 0x000fc60003f04270 */
[----:B------:R1:W-:Y:S01]  /*100140*/  LDGSTS.E [R84+-0x7a100], [R10.64], P3 ;  /* 0x85f000000a547fae */ /* 0x0003e20009921844 */
[-C--:B------:R-:W-:Y:S02]  /*100150*/  IADD3 R90, P3, R90, R103.reuse, RZ ;  /* 0x000000675a5a7210 */ /* 0x080fe40007f7e0ff */
[----:B------:R-:W-:Y:S02]  /*100160*/  SEL R85, RZ, 0x4, !P0 ;  /* 0x00000004ff557807 */ /* 0x000fe40004000000 */
[----:B------:R-:W-:-:S05]  /*100170*/  IADD3 R96, P0, R96, R103, RZ ;  /* 0x0000006760607210 */ /* 0x000fca0007f1e0ff */
[----:B------:R-:W-:Y:S01]  /*100180*/  STL [R1+0x4008], R96 ;  /* 0x0040086001007387 */ /* 0x000fe20000100800 */
[----:B------:R-:W-:-:S03]  /*100190*/  SEL R9, R85, RZ, !P1 ;  /* 0x000000ff55097207 */ /* 0x000fc60004800000 */
[----:B------:R-:W-:Y:S01]  /*1001a0*/  STL [R1+0x4000], R90 ;  /* 0x0040005a01007387 */ /* 0x000fe20000100800 */
[----:B-1----:R-:W-:Y:S01]  /*1001b0*/  MOV R10, R96 ;  /* 0x00000060000a7202 */ /* 0x002fe20000000f00 */
[--C-:B---3--:R-:W-:Y:S02]  /*1001c0*/  IMAD.X R97, R97, 0x1, R0.reuse, P0 ;  /* 0x0000000161617824 */ /* 0x108fe400000e0600 */
[----:B----4-:R-:W-:-:S03]  /*1001d0*/  IMAD.X R91, R91, 0x1, R0, P3 ;  /* 0x000000015b5b7824 */ /* 0x010fc600018e0600 */
[----:B------:R-:W-:Y:S04]  /*1001e0*/  STL [R1+0x3ffc], R97 ;  /* 0x003ffc6101007387 */ /* 0x000fe80000100800 */
[----:B------:R-:W-:Y:S01]  /*1001f0*/  STL.64 [R1+0x200], R116 ;  /* 0x0002007401007387 */ /* 0x000fe20000100a00 */
[----:B------:R-:W-:-:S05]  /*100200*/  IADD3 R88, P3, R88, R103, RZ ;  /* 0x0000006758587210 */ /* 0x000fca0007f7e0ff */
[----:B------:R-:W-:Y:S01]  /*100210*/  IMAD.X R89, R89, 0x1, R0, P3 ;  /* 0x0000000159597824 */ /* 0x000fe200018e0600 */
[----:B------:R-:W-:Y:S01]  /*100220*/  IADD3 R86, P3, R86, R103, RZ ;  /* 0x0000006756567210 */ /* 0x000fe20007f7e0ff */
[----:B------:R-:W-:Y:S01]  /*100230*/  STL.64 [R1+0x208], R118 ;  /* 0x0002087601007387 */ /* 0x000fe20000100a00 */
[----:B------:R-:W-:-:S03]  /*100240*/  ISETP.NE.U32.AND P0, PT, R9, RZ, PT ;  /* 0x000000ff0900720c */ /* 0x000fc60003f05070 */
[----:B------:R-:W-:Y:S01]  /*100250*/  STL [R1+0x3ff4], R91 ;  /* 0x003ff45b01007387 */ /* 0x000fe20000100800 */
[----:B------:R-:W-:-:S03]  /*100260*/  IADD3 R9, R8, 0x100000, RZ ;  /* 0x0010000008097810 */ /* 0x000fc60007ffe0ff */
[----:B------:R1:W-:Y:S01]  /*100270*/  STL [R1+0x3fc8], R88 ;  /* 0x003fc85801007387 */ /* 0x0003e20000100800 */
[----:B------:R-:W-:-:S03]  /*100280*/  IMAD.MOV.U32 R11, RZ, RZ, R97 ;  /* 0x000000ffff0b7224 */ /* 0x000fc600078e0061 */
[----:B------:R3:W-:Y:S01]  /*100290*/  STL [R1+0x3fbc], R89 ;  /* 0x003fbc5901007387 */ /* 0x0007e20000100800 */
[----:B--2---:R-:W-:-:S03]  /*1002a0*/  IMAD.X R87, R87, 0x1, R0, P3 ;  /* 0x0000000157577824 */ /* 0x004fc600018e0600 */
[----:B------:R-:W-:Y:S04]  /*1002b0*/  STL [R1+0x3fc0], R86 ;  /* 0x003fc05601007387 */ /* 0x000fe80000100800 */
[----:B------:R-:W2:Y:S04]  /*1002c0*/  LDL.LU R236, [R1+0x8d0] ;  /* 0x0008d00001ec7983 */ /* 0x000ea80000300800 */
[----:B------:R2:W-:Y:S04]  /*1002d0*/  STL [R1+0x3fb4], R87 ;  /* 0x003fb45701007387 */ /* 0x0005e80000100800 */
[----:B------:R-:W2:Y:S04]  /*1002e0*/  LDL.LU R237, [R1+0x8d4] ;  /* 0x0008d40001ed7983 */ /* 0x000ea80000300800 */
[----:B------:R-:W2:Y:S04]  /*1002f0*/  LDL.LU R238, [R1+0x8d8] ;  /* 0x0008d80001ee7983 */ /* 0x000ea80000300800 */
[----:B------:R-:W2:Y:S04]  /*100300*/  LDL.LU R239, [R1+0x8dc] ;  /* 0x0008dc0001ef7983 */ /* 0x000ea80000300800 */
[----:B------:R4:W-:Y:S02]  /*100310*/  LDGSTS.E [R9+-0x79a00], [R10.64], P2 ;  /* 0x866000000a097fae */ /* 0x0009e40009121844 */
[----:B----4-:R-:W-:Y:S01]  /*100320*/  MOV R10, R90 ;  /* 0x0000005a000a7202 */ /* 0x010fe20000000f00 */
[----:B------:R-:W-:-:S05]  /*100330*/  IMAD.MOV.U32 R11, RZ, RZ, R91 ;  /* 0x000000ffff0b7224 */ /* 0x000fca00078e005b */
[----:B------:R4:W-:Y:S02]  /*100340*/  LDGSTS.E [R84+-0x79900], [R10.64], P2 ;  /* 0x867000000a547fae */ /* 0x0009e40009121844 */
[----:B----4-:R-:W-:Y:S01]  /*100350*/  MOV R10, R88 ;  /* 0x00000058000a7202 */ /* 0x010fe20000000f00 */
[----:B------:R-:W-:Y:S01]  /*100360*/  IMAD.MOV.U32 R11, RZ, RZ, R89 ;  /* 0x000000ffff0b7224 */ /* 0x000fe200078e0059 */
[----:B-1----:R-:W4:Y:S04]  /*100370*/  LDL.LU R88, [R1+0x3f88] ;  /* 0x003f880001587983 */ /* 0x002f280000300800 */
[----:B---3--:R-:W3:Y:S04]  /*100380*/  LDL.LU R89, [R1+0x3f80] ;  /* 0x003f800001597983 */ /* 0x008ee80000300800 */
[----:B------:R-:W3:Y:S04]  /*100390*/  LDL.LU R99, [R1+0x3f7c] ;  /* 0x003f7c0001637983 */ /* 0x000ee80000300800 */
[----:B------:R-:W3:Y:S04]  /*1003a0*/  LDL.LU R98, [R1+0x3f74] ;  /* 0x003f740001627983 */ /* 0x000ee80000300800 */
[----:B------:R1:W-:Y:S01]  /*1003b0*/  LDGSTS.E [R9+-0x79200], [R10.64], P5 ;  /* 0x86e000000a097fae */ /* 0x0003e2000a921844 */
[----:B------:R-:W-:-:S03]  /*1003c0*/  ISETP.GT.AND P2, PT, R3, 0x43, PT ;  /* 0x000000430300780c */ /* 0x000fc60003f44270 */
[----:B------:R-:W3:Y:S04]  /*1003d0*/  LDL.LU R244, [R1+0x8f0] ;  /* 0x0008f00001f47983 */ /* 0x000ee80000300800 */
[----:B------:R-:W3:Y:S01]  /*1003e0*/  LDL.LU R245, [R1+0x8f4] ;  /* 0x0008f40001f57983 */ /* 0x000ee20000300800 */
[----:B-1----:R-:W-:Y:S01]  /*1003f0*/  IMAD.MOV.U32 R10, RZ, RZ, R86 ;  /* 0x000000ffff0a7224 */ /* 0x002fe200078e0056 */
[----:B------:R-:W-:Y:S02]  /*100400*/  MOV R11, R87 ;  /* 0x00000057000b7202 */ /* 0x000fe40000000f00 */
[----:B------:R-:W3:Y:S04]  /*100410*/  LDL.LU R246, [R1+0x8f8] ;  /* 0x0008f80001f67983 */ /* 0x000ee80000300800 */
[----:B------:R1:W-:Y:S01]  /*100420*/  LDGSTS.E [R84+-0x79100], [R10.64], P5 ;  /* 0x86f000000a547fae */ /* 0x0003e2000a921844 */
[----:B------:R-:W-:-:S02]  /*100430*/  SEL R9, RZ, 0x4, !P2 ;  /* 0x00000004ff097807 */ /* 0x000fc40005000000 */
[----:B------:R-:W-:Y:S01]  /*100440*/  ISETP.GT.AND P2, PT, R3, 0x47, PT ;  /* 0x000000470300780c */ /* 0x000fe20003f44270 */
[----:B------:R-:W3:Y:S04]  /*100450*/  LDL.LU R247, [R1+0x8fc] ;  /* 0x0008fc0001f77983 */ /* 0x000ee80000300800 */
[----:B------:R-:W3:Y:S01]  /*100460*/  LDL.LU R96, [R1+0x3f48] ;  /* 0x003f480001607983 */ /* 0x000ee20000300800 */
[----:B-1----:R-:W-:-:S03]  /*100470*/  SEL R10, RZ, 0x4, !P2 ;  /* 0x00000004ff0a7807 */ /* 0x002fc60005000000 */
[----:B------:R-:W3:Y:S01]  /*100480*/  LDL.LU R90, [R1+0x3f40] ;  /* 0x003f4000015a7983 */ /* 0x000ee20000300800 */
[----:B------:R-:W-:-:S04]  /*100490*/  SEL R9, R9, RZ, !P1 ;  /* 0x000000ff09097207 */ /* 0x000fc80004800000 */
[----:B------:R-:W-:Y:S02]  /*1004a0*/  ISETP.NE.U32.AND P5, PT, R9, RZ, PT ;  /* 0x000000ff0900720c */ /* 0x000fe40003fa5070 */
[----:B------:R-:W-:Y:S01]  /*1004b0*/  SEL R9, R10, RZ, !P1 ;  /* 0x000000ff0a097207 */ /* 0x000fe20004800000 */
[----:B--2---:R-:W-:Y:S01]  /*1004c0*/  HMMA.1688.F32.TF32 R84, R4, R162, R236 ;  /* 0x000000a20454723c */ /* 0x004fe200000810ec */
[-C--:B----4-:R-:W-:Y:S02]  /*1004d0*/  IADD3 R88, P2, R88, R103.reuse, RZ ;  /* 0x0000006758587210 */ /* 0x090fe40007f5e0ff */
[----:B---3--:R-:W-:-:S03]  /*1004e0*/  IADD3 R89, P3, R89, R103, RZ ;  /* 0x0000006759597210 */ /* 0x008fc60007f7e0ff */
[----:B------:R-:W-:Y:S01]  /*1004f0*/  STL [R1+0x3f88], R88 ;  /* 0x003f885801007387 */ /* 0x000fe20000100800 */
[----:B------:R-:W-:-:S03]  /*100500*/  IMAD.X R99, R99, 0x1, R0, P2 ;  /* 0x0000000163637824 */ /* 0x000fc600010e0600 */
[----:B------:R-:W-:Y:S01]  /*100510*/  STL [R1+0x3f80], R89 ;  /* 0x003f805901007387 */ /* 0x000fe20000100800 */
[----:B------:R-:W-:-:S03]  /*100520*/  IMAD.X R98, R98, 0x1, R0, P3 ;  /* 0x0000000162627824 */ /* 0x000fc600018e0600 */
[----:B------:R-:W-:Y:S04]  /*100530*/  STL [R1+0x3f7c], R99 ;  /* 0x003f7c6301007387 */ /* 0x000fe80000100800 */
[----:B------:R-:W-:Y:S04]  /*100540*/  STL [R1+0x3f74], R98 ;  /* 0x003f746201007387 */ /* 0x000fe80000100800 */
[----:B------:R-:W2:Y:S04]  /*100550*/  LDL.LU R97, [R1+0x3f3c] ;  /* 0x003f3c0001617983 */ /* 0x000ea80000300800 */
[----:B------:R-:W3:Y:S04]  /*100560*/  LDL.LU R91, [R1+0x3f34] ;  /* 0x003f3400015b7983 */ /* 0x000ee80000300800 */
[----:B------:R-:W-:Y:S04]  /*100570*/  STL.64 [R1+0x140], R84 ;  /* 0x0001405401007387 */ /* 0x000fe80000100a00 */
[----:B------:R1:W-:Y:S01]  /*100580*/  STL.64 [R1+0x148], R86 ;  /* 0x0001485601007387 */ /* 0x0003e20000100a00 */
[----:B------:R-:W-:Y:S01]  /*100590*/  ISETP.NE.U32.AND P2, PT, R9, RZ, PT ;  /* 0x000000ff0900720c */ /* 0x000fe20003f45070 */
[----:B------:R-:W-:Y:S01]  /*1005a0*/  IMAD.MOV.U32 R11, RZ, RZ, R99 ;  /* 0x000000ffff0b7224 */ /* 0x000fe200078e0063 */
[----:B------:R-:W-:-:S02]  /*1005b0*/  IADD3 R9, R8, 0x100000, RZ ;  /* 0x0010000008097810 */ /* 0x000fc40007ffe0ff */
[----:B------:R-:W-:-:S05]  /*1005c0*/  MOV R10, R88 ;  /* 0x00000058000a7202 */ /* 0x000fca0000000f00 */
[----:B------:R4:W-:Y:S04]  /*1005d0*/  LDGSTS.E [R9+-0x78a00], [R10.64], P4 ;  /* 0x876000000a097fae */ /* 0x0009e8000a121844 */
[----:B-1----:R-:W3:Y:S04]  /*1005e0*/  LDL.LU R87, [R1+0x3efc] ;  /* 0x003efc0001577983 */ /* 0x002ee80000300800 */
[----:B------:R-:W3:Y:S04]  /*1005f0*/  LDL.LU R86, [R1+0x3f08] ;  /* 0x003f080001567983 */ /* 0x000ee80000300800 */
[----:B------:R-:W3:Y:S01]  /*100600*/  LDL.LU R88, [R1+0x3f00] ;  /* 0x003f000001587983 */ /* 0x000ee20000300800 */
[----:B----4-:R-:W-:-:S03]  /*100610*/  IMAD.MOV.U32 R10, RZ, RZ, R89 ;  /* 0x000000ffff0a7224 */ /* 0x010fc600078e0059 */
[----:B------:R-:W4:Y:S01]  /*100620*/  LDL.LU R89, [R1+0x3ef4] ;  /* 0x003ef40001597983 */ /* 0x000f220000300800 */
[----:B------:R-:W-:Y:S01]  /*100630*/  HMMA.1688.F32.TF32 R116, R4, R158, R244 ;  /* 0x0000009e0474723c */ /* 0x000fe200000810f4 */
[----:B------:R-:W-:Y:S02]  /*100640*/  IADD3 R84, R8, 0x100000, RZ ;  /* 0x0010000008547810 */ /* 0x000fe40007ffe0ff */
        /* <DEDUP_REMOVED lines=10> */
[--C-:B--2---:R-:W-:Y:S02]  /*1006f0*/  IMAD.X R97, R97, 0x1, R0.reuse, P3 ;  /* 0x0000000161617824 */ /* 0x104fe400018e0600 */
[----:B---3--:R-:W-:-:S03]  /*100700*/  IMAD.X R91, R91, 0x1, R0, P4 ;  /* 0x000000015b5b7824 */ /* 0x008fc600020e0600 */
[----:B------:R-:W-:Y:S04]  /*100710*/  STL [R1+0x3f3c], R97 ;  /* 0x003f3c6101007387 */ /* 0x000fe80000100800 */
[----:B------:R-:W-:Y:S04]  /*100720*/  STL.64 [R1+0x110], R116 ;  /* 0x0001107401007387 */ /* 0x000fe80000100a00 */
[----:B------:R-:W-:Y:S01]  /*100730*/  STL.64 [R1+0x118], R118 ;  /* 0x0001187601007387 */ /* 0x000fe20000100a00 */
[----:B------:R-:W-:-:S03]  /*100740*/  ISETP.NE.U32.AND P3, PT, R9, RZ, PT ;  /* 0x000000ff0900720c */ /* 0x000fc60003f65070 */
[----:B------:R-:W-:Y:S01]  /*100750*/  STL [R1+0x3f34], R91 ;  /* 0x003f345b01007387 */ /* 0x000fe20000100800 */
[----:B------:R-:W-:-:S05]  /*100760*/  IADD3 R86, P4, R86, R103, RZ ;  /* 0x0000006756567210 */ /* 0x000fca0007f9e0ff */
[--C-:B------:R-:W-:Y:S01]  /*100770*/  IMAD.X R87, R87, 0x1, R0.reuse, P4 ;  /* 0x0000000157577824 */ /* 0x100fe200020e0600 */
[----:B------:R-:W-:Y:S01]  /*100780*/  IADD3 R88, P4, R88, R103, RZ ;  /* 0x0000006758587210 */ /* 0x000fe20007f9e0ff */
[----:B------:R1:W-:Y:S04]  /*100790*/  STL [R1+0x3f08], R86 ;  /* 0x003f085601007387 */ /* 0x0003e80000100800 */
[----:B----4-:R-:W-:Y:S01]  /*1007a0*/  IMAD.X R89, R89, 0x1, R0, P4 ;  /* 0x0000000159597824 */ /* 0x010fe200020e0600 */
[----:B------:R2:W-:Y:S01]  /*1007b0*/  STL [R1+0x3efc], R87 ;  /* 0x003efc5701007387 */ /* 0x0005e20000100800 */
[----:B------:R-:W-:Y:S01]  /*1007c0*/  IADD3 R9, R8, 0x100000, RZ ;  /* 0x0010000008097810 */ /* 0x000fe20007ffe0ff */
[----:B------:R-:W-:Y:S02]  /*1007d0*/  IMAD.MOV.U32 R11, RZ, RZ, R97 ;  /* 0x000000ffff0b7224 */ /* 0x000fe400078e0061 */
        /* <DEDUP_REMOVED lines=63> */
[----:B------:R1:W-:Y:S04]  /*100bd0*/  STL [R1+0x3e88], R96 ;  /* 0x003e886001007387 */ /* 0x0003e80000100800 */
[----:B------:R1:W-:Y:S01]  /*100be0*/  STL [R1+0x3e80], R90 ;  /* 0x003e805a01007387 */ /* 0x0003e20000100800 */
[--C-:B---3--:R-:W-:Y:S02]  /*100bf0*/  IMAD.X R97, R97, 0x1, R0.reuse, P0 ;  /* 0x0000000161617824 */ /* 0x108fe400000e0600 */
[----:B----4-:R-:W-:-:S03]  /*100c00*/  IMAD.X R91, R91, 0x1, R0, P2 ;  /* 0x000000015b5b7824 */ /* 0x010fc600010e0600 */
[----:B------:R-:W-:Y:S04]  /*100c10*/  STL [R1+0x3e7c], R97 ;  /* 0x003e7c6101007387 */ /* 0x000fe80000100800 */
[----:B------:R-:W-:Y:S01]  /*100c20*/  STL.64 [R1+0xc0], R116 ;  /* 0x0000c07401007387 */ /* 0x000fe20000100a00 */
[----:B------:R-:W-:-:S05]  /*100c30*/  IADD3 R88, P2, R88, R103, RZ ;  /* 0x0000006758587210 */ /* 0x000fca0007f5e0ff */
[--C-:B------:R-:W-:Y:S01]  /*100c40*/  IMAD.X R89, R89, 0x1, R0.reuse, P2 ;  /* 0x0000000159597824 */ /* 0x100fe200010e0600 */
[----:B------:R-:W-:Y:S01]  /*100c50*/  IADD3 R86, P2, R86, R103, RZ ;  /* 0x0000006756567210 */ /* 0x000fe20007f5e0ff */
[----:B------:R-:W-:Y:S04]  /*100c60*/  STL.64 [R1+0xc8], R118 ;  /* 0x0000c87601007387 */ /* 0x000fe80000100a00 */
[----:B------:R-:W-:Y:S04]  /*100c70*/  STL [R1+0x3e74], R91 ;  /* 0x003e745b01007387 */ /* 0x000fe80000100800 */
[----:B------:R-:W-:Y:S04]  /*100c80*/  STL [R1+0x3e48], R88 ;  /* 0x003e485801007387 */ /* 0x000fe80000100800 */
[----:B------:R-:W-:Y:S01]  /*100c90*/  STL [R1+0x3e3c], R89 ;  /* 0x003e3c5901007387 */ /* 0x000fe20000100800 */
[----:B--2---:R-:W-:-:S03]  /*100ca0*/  IMAD.X R87, R87, 0x1, R0, P2 ;  /* 0x0000000157577824 */ /* 0x004fc600010e0600 */
[----:B------:R-:W-:Y:S04]  /*100cb0*/  STL [R1+0x3e40], R86 ;  /* 0x003e405601007387 */ /* 0x000fe80000100800 */
[----:B------:R-:W2:Y:S04]  /*100cc0*/  LDL.LU R236, [R1+0x950] ;  /* 0x0009500001ec7983 */ /* 0x000ea80000300800 */
[----:B------:R2:W-:Y:S04]  /*100cd0*/  STL [R1+0x3e34], R87 ;  /* 0x003e345701007387 */ /* 0x0005e80000100800 */
[----:B------:R-:W2:Y:S04]  /*100ce0*/  LDL.LU R237, [R1+0x954] ;  /* 0x0009540001ed7983 */ /* 0x000ea80000300800 */
[----:B------:R-:W2:Y:S04]  /*100cf0*/  LDL.LU R238, [R1+0x958] ;  /* 0x0009580001ee7983 */ /* 0x000ea80000300800 */
[----:B------:R-:W2:Y:S04]  /*100d00*/  LDL.LU R239, [R1+0x95c] ;  /* 0x00095c0001ef7983 */ /* 0x000ea80000300800 */
[----:B------:R-:W3:Y:S04]  /*100d10*/  LDL.LU R100, [R1+0x3e08] ;  /* 0x003e080001647983 */ /* 0x000ee80000300800 */
[----:B------:R-:W4:Y:S04]  /*100d20*/  LDL.LU R98, [R1+0x3e00] ;  /* 0x003e000001627983 */ /* 0x000f280000300800 */
[----:B------:R-:W4:Y:S04]  /*100d30*/  LDL.LU R101, [R1+0x3dfc] ;  /* 0x003dfc0001657983 */ /* 0x000f280000300800 */
[----:B------:R-:W4:Y:S01]  /*100d40*/  LDL.LU R99, [R1+0x3df4] ;  /* 0x003df40001637983 */ /* 0x000f220000300800 */
[----:B------:R-:W-:Y:S01]  /*100d50*/  SEL R9, R85, RZ, !P1 ;  /* 0x000000ff55097207 */ /* 0x000fe20004800000 */
[----:B-1----:R-:W-:Y:S01]  /*100d60*/  IMAD.MOV.U32 R11, RZ, RZ, R97 ;  /* 0x000000ffff0b7224 */ /* 0x002fe200078e0061 */
[----:B------:R-:W-:Y:S01]  /*100d70*/  MOV R10, R96 ;  /* 0x00000060000a7202 */ /* 0x000fe20000000f00 */
[----:B------:R-:W4:Y:S01]  /*100d80*/  LDL.LU R244, [R1+0x970] ;  /* 0x0009700001f47983 */ /* 0x000f220000300800 */
[----:B------:R-:W-:-:S02]  /*100d90*/  ISETP.NE.U32.AND P0, PT, R9, RZ, PT ;  /* 0x000000ff0900720c */ /* 0x000fc40003f05070 */
[----:B------:R-:W-:Y:S01]  /*100da0*/  IADD3 R9, R8, 0x100000, RZ ;  /* 0x0010000008097810 */ /* 0x000fe20007ffe0ff */
[----:B------:R-:W4:Y:S04]  /*100db0*/  LDL.LU R245, [R1+0x974] ;  /* 0x0009740001f57983 */ /* 0x000f280000300800 */
[----:B------:R1:W-:Y:S01]  /*100dc0*/  LDGSTS.E [R9+-0x76a00], [R10.64], P3 ;  /* 0x896000000a097fae */ /* 0x0003e20009921844 */
[----:B------:R-:W-:-:S03]  /*100dd0*/  ISETP.GT.AND P2, PT, R3, 0x5b, PT ;  /* 0x0000005b0300780c */ /* 0x000fc60003f44270 */
[----:B------:R-:W4:Y:S04]  /*100de0*/  LDL.LU R246, [R1+0x978] ;  /* 0x0009780001f67983 */ /* 0x000f280000300800 */
[----:B------:R-:W4:Y:S01]  /*100df0*/  LDL.LU R247, [R1+0x97c] ;  /* 0x00097c0001f77983 */ /* 0x000f220000300800 */
[----:B-1----:R-:W-:Y:S01]  /*100e00*/  MOV R10, R90 ;  /* 0x0000005a000a7202 */ /* 0x002fe20000000f00 */
[----:B------:R-:W-:Y:S02]  /*100e10*/  IMAD.MOV.U32 R11, RZ, RZ, R91 ;  /* 0x000000ffff0b7224 */ /* 0x000fe400078e005b */
[----:B------:R-:W4:Y:S04]  /*100e20*/  LDL.LU R96, [R1+0x3dc8] ;  /* 0x003dc80001607983 */ /* 0x000f280000300800 */
[----:B------:R1:W-:Y:S04]  /*100e30*/  LDGSTS.E [R84+-0x76900], [R10.64], P3 ;  /* 0x897000000a547fae */ /* 0x0003e80009921844 */
[----:B------:R-:W4:Y:S01]  /*100e40*/  LDL.LU R90, [R1+0x3dc0] ;  /* 0x003dc000015a7983 */ /* 0x000f220000300800 */
[----:B-1----:R-:W-:Y:S01]  /*100e50*/  MOV R10, R88 ;  /* 0x00000058000a7202 */ /* 0x002fe20000000f00 */
[----:B------:R-:W-:-:S05]  /*100e60*/  IMAD.MOV.U32 R11, RZ, RZ, R89 ;  /* 0x000000ffff0b7224 */ /* 0x000fca00078e0059 */
[----:B------:R1:W-:Y:S02]  /*100e70*/  LDGSTS.E [R9+-0x76200], [R10.64], P5 ;  /* 0x89e000000a097fae */ /* 0x0003e4000a921844 */
[----:B-1----:R-:W-:Y:S01]  /*100e80*/  IMAD.MOV.U32 R10, RZ, RZ, R86 ;  /* 0x000000ffff0a7224 */ /* 0x002fe200078e0056 */
[----:B------:R-:W-:-:S05]  /*100e90*/  MOV R11, R87 ;  /* 0x00000057000b7202 */ /* 0x000fca0000000f00 */
[----:B------:R1:W-:Y:S01]  /*100ea0*/  LDGSTS.E [R84+-0x76100], [R10.64], P5 ;  /* 0x89f000000a547fae */ /* 0x0003e2000a921844 */
[----:B------:R-:W-:Y:S02]  /*100eb0*/  SEL R9, RZ, 0x4, !P2 ;  /* 0x00000004ff097807 */ /* 0x000fe40005000000 */
[----:B------:R-:W-:-:S04]  /*100ec0*/  ISETP.GT.AND P2, PT, R3, 0x5f, PT ;  /* 0x0000005f0300780c */ /* 0x000fc80003f44270 */
[----:B-1----:R-:W-:Y:S01]  /*100ed0*/  SEL R10, RZ, 0x4, !P2 ;  /* 0x00000004ff0a7807 */ /* 0x002fe20005000000 */
[----:B--2---:R-:W-:Y:S01]  /*100ee0*/  HMMA.1688.F32.TF32 R84, R4, R146, R236 ;  /* 0x000000920454723c */ /* 0x004fe200000810ec */
[-C--:B---3--:R-:W-:Y:S02]  /*100ef0*/  IADD3 R100, P2, R100, R103.reuse, RZ ;  /* 0x0000006764647210 */ /* 0x088fe40007f5e0ff */
[----:B----4-:R-:W-:-:S03]  /*100f00*/  IADD3 R98, P3, R98, R103, RZ ;  /* 0x0000006762627210 */ /* 0x010fc60007f7e0ff */
        /* <DEDUP_REMOVED lines=9> */
[----:B------:R1:W-:Y:S04]  /*100fa0*/  STL.64 [R1+0x58], R86 ;  /* 0x0000585601007387 */ /* 0x0003e80000100a00 */
[----:B------:R-:W4:Y:S04]  /*100fb0*/  LDL.LU R89, [R1+0x3d7c] ;  /* 0x003d7c0001597983 */ /* 0x000f280000300800 */
[----:B------:R-:W4:Y:S04]  /*100fc0*/  LDL.LU R88, [R1+0x3d88] ;  /* 0x003d880001587983 */ /* 0x000f280000300800 */
[----:B-1----:R-:W4:Y:S04]  /*100fd0*/  LDL.LU R87, [R1+0x3d74] ;  /* 0x003d740001577983 */ /* 0x002f280000300800 */
[----:B------:R-:W4:Y:S01]  /*100fe0*/  LDL.LU R86, [R1+0x3d80] ;  /* 0x003d800001567983 */ /* 0x000f220000300800 */
[----:B------:R-:W-:-:S04]  /*100ff0*/  SEL R9, R9, RZ, !P1 ;  /* 0x000000ff09097207 */ /* 0x000fc80004800000 */
[----:B------:R-:W-:Y:S02]  /*101000*/  ISETP.NE.U32.AND P5, PT, R9, RZ, PT ;  /* 0x000000ff0900720c */ /* 0x000fe40003fa5070 */
[----:B------:R-:W-:Y:S01]  /*101010*/  SEL R9, R10, RZ, !P1 ;  /* 0x000000ff0a097207 */ /* 0x000fe20004800000 */
[----:B------:R-:W-:Y:S01]  /*101020*/  IMAD.MOV.U32 R11, RZ, RZ, R101 ;  /* 0x000000ffff0b7224 */ /* 0x000fe200078e0065 */
[----:B------:R-:W-:Y:S02]  /*101030*/  MOV R10, R100 ;  /* 0x00000064000a7202 */ /* 0x000fe40000000f00 */
[----:B------:R-:W-:Y:S02]  /*101040*/  ISETP.NE.U32.AND P2, PT, R9, RZ, PT ;  /* 0x000000ff0900720c */ /* 0x000fe40003f45070 */
[C---:B------:R-:W-:Y:S02]  /*101050*/  IADD3 R9, R8.reuse, 0x100000, RZ ;  /* 0x0010000008097810 */ /* 0x040fe40007ffe0ff */
[----:B------:R-:W-:-:S03]  /*101060*/  IADD3 R84, R8, 0x100000, RZ ;  /* 0x0010000008547810 */ /* 0x000fc60007ffe0ff */
[----:B------:R1:W-:Y:S01]  /*101070*/  LDGSTS.E [R9+-0x75a00], [R10.64], P4 ;  /* 0x8a6000000a097fae */ /* 0x0003e2000a121844 */
[----:B------:R-:W-:-:S04]  /*101080*/  ISETP.GT.AND P3, PT, R3, 0x63, PT ;  /* 0x000000630300780c */ /* 0x000fc80003f64270 */
[----:B------:R-:W-:Y:S01]  /*101090*/  SEL R85, RZ, 0x4, !P3 ;  /* 0x00000004ff557807 */ /* 0x000fe20005800000 */
[----:B-1----:R-:W-:Y:S01]  /*1010a0*/  IMAD.MOV.U32 R10, RZ, RZ, R98 ;  /* 0x000000ffff0a7224 */ /* 0x002fe200078e0062 */
[----:B------:R-:W-:Y:S02]  /*1010b0*/  MOV R11, R99 ;  /* 0x00000063000b7202 */ /* 0x000fe40000000f00 */
[----:B------:R-:W-:-:S03]  /*1010c0*/  IADD3 R96, P3, R96, R103, RZ ;  /* 0x0000006760607210 */ /* 0x000fc60007f7e0ff */
[----:B------:R1:W-:Y:S01]  /*1010d0*/  LDGSTS.E [R84+-0x75900], [R10.64], P4 ;  /* 0x8a7000000a547fae */ /* 0x0003e2000a121844 */
[----:B------:R-:W-:Y:S02]  /*1010e0*/  IADD3 R90, P4, R90, R103, RZ ;  /* 0x000000675a5a7210 */ /* 0x000fe40007f9e0ff */
[----:B------:R-:W-:Y:S01]  /*1010f0*/  SEL R9, R85, RZ, !P1 ;  /* 0x000000ff55097207 */ /* 0x000fe20004800000 */
[----:B------:R2:W-:Y:S01]  /*101100*/  STL [R1+0x3dc8], R96 ;  /* 0x003dc86001007387 */ /* 0x0005e20000100800 */
[----:B-1----:R-:W-:-:S03]  /*101110*/  MOV R10, R96 ;  /* 0x00000060000a7202 */ /* 0x002fc60000000f00 */
[----:B------:R-:W-:Y:S01]  /*101120*/  STL [R1+0x3dc0], R90 ;  /* 0x003dc05a01007387 */ /* 0x000fe20000100800 */
[--C-:B--2---:R-:W-:Y:S02]  /*101130*/  IMAD.X R97, R97, 0x1, R0.reuse, P3 ;  /* 0x0000000161617824 */ /* 0x104fe400018e0600 */
[----:B---3--:R-:W-:Y:S01]  /*101140*/  IMAD.X R91, R91, 0x1, R0, P4 ;  /* 0x000000015b5b7824 */ /* 0x008fe200020e0600 */
[----:B------:R-:W-:Y:S01]  /*101150*/  ISETP.NE.U32.AND P3, PT, R9, RZ, PT ;  /* 0x000000ff0900720c */ /* 0x000fe20003f65070 */
[----:B------:R-:W-:Y:S01]  /*101160*/  IMAD.MOV.U32 R11, RZ, RZ, R97 ;  /* 0x000000ffff0b7224 */ /* 0x000fe200078e0061 */
[----:B------:R-:W-:Y:S01]  /*101170*/  IADD3 R9, R8, 0x100000, RZ ;  /* 0x0010000008097810 */ /* 0x000fe20007ffe0ff */
[----:B------:R-:W-:Y:S04]  /*101180*/  STL [R1+0x3dbc], R97 ;  /* 0x003dbc6101007387 */ /* 0x000fe80000100800 */
[----:B------:R1:W-:Y:S01]  /*101190*/  LDGSTS.E [R9+-0x75200], [R10.64], P0 ;  /* 0x8ae000000a097fae */ /* 0x0003e20008121844 */
[----:B----4-:R-:W-:-:S05]  /*1011a0*/  IADD3 R88, P4, R88, R103, RZ ;  /* 0x0000006758587210 */ /* 0x010fca0007f9e0ff */
[--C-:B------:R-:W-:Y:S01]  /*1011b0*/  IMAD.X R89, R89, 0x1, R0.reuse, P4 ;  /* 0x0000000159597824 */ /* 0x100fe200020e0600 */
[----:B------:R-:W-:Y:S01]  /*1011c0*/  IADD3 R86, P4, R86, R103, RZ ;  /* 0x0000006756567210 */ /* 0x000fe20007f9e0ff */
[----:B-1----:R-:W-:Y:S01]  /*1011d0*/  IMAD.MOV.U32 R11, RZ, RZ, R91 ;  /* 0x000000ffff0b7224 */ /* 0x002fe200078e005b */
[----:B------:R-:W-:Y:S01]  /*1011e0*/  MOV R10, R90 ;  /* 0x0000005a000a7202 */ /* 0x000fe20000000f00 */
[----:B------:R-:W-:Y:S02]  /*1011f0*/  STL [R1+0x3db4], R91 ;  /* 0x003db45b01007387 */ /* 0x000fe40000100800 */
[----:B------:R-:W-:Y:S02]  /*101200*/  IMAD.X R87, R87, 0x1, R0, P4 ;  /* 0x0000000157577824 */ /* 0x000fe400020e0600 */
[----:B------:R-:W-:Y:S04]  /*101210*/  STL [R1+0x3d88], R88 ;  /* 0x003d885801007387 */ /* 0x000fe80000100800 */
[----:B------:R1:W-:Y:S04]  /*101220*/  STL [R1+0x3d7c], R89 ;  /* 0x003d7c5901007387 */ /* 0x0003e80000100800 */
[----:B------:R2:W-:Y:S04]  /*101230*/  STL [R1+0x3d80], R86 ;  /* 0x003d805601007387 */ /* 0x0005e80000100800 */
[----:B------:R3:W-:Y:S04]  /*101240*/  LDGSTS.E [R84+-0x75100], [R10.64], P0 ;  /* 0x8af000000a547fae */ /* 0x0007e80008121844 */
[----:B------:R2:W-:Y:S04]  /*101250*/  STL [R1+0x3d74], R87 ;  /* 0x003d745701007387 */ /* 0x0005e80000100800 */
[----:B------:R-:W4:Y:S01]  /*101260*/  LDL.LU R116, [R1+0x990] ;  /* 0x0009900001747983 */ /* 0x000f220000300800 */
[----:B---3--:R-:W-:Y:S01]  /*101270*/  MOV R10, R88 ;  /* 0x00000058000a7202 */ /* 0x008fe20000000f00 */
[----:B------:R-:W-:-:S02]  /*101280*/  IMAD.MOV.U32 R11, RZ, RZ, R89 ;  /* 0x000000ffff0b7224 */ /* 0x000fc400078e0059 */
[----:B------:R-:W4:Y:S04]  /*101290*/  LDL.LU R117, [R1+0x994] ;  /* 0x0009940001757983 */ /* 0x000f280000300800 */
[----:B------:R-:W4:Y:S04]  /*1012a0*/  LDL.LU R118, [R1+0x998] ;  /* 0x0009980001767983 */ /* 0x000f280000300800 */
[----:B------:R-:W4:Y:S04]  /*1012b0*/  LDL.LU R119, [R1+0x99c] ;  /* 0x00099c0001777983 */ /* 0x000f280000300800 */
[----:B------:R-:W3:Y:S04]  /*1012c0*/  LDL.LU R96, [R1+0x3d3c] ;  /* 0x003d3c0001607983 */ /* 0x000ee80000300800 */
[----:B------:R2:W-:Y:S04]  /*1012d0*/  LDGSTS.E [R9+-0x74a00], [R10.64], P5 ;  /* 0x8b6000000a097fae */ /* 0x0005e8000a921844 */
[----:B-1----:R-:W3:Y:S04]  /*1012e0*/  LDL.LU R89, [R1+0x3d48] ;  /* 0x003d480001597983 */ /* 0x002ee80000300800 */
[----:B------:R-:W4:Y:S01]  /*1012f0*/  LDL.LU R90, [R1+0x3d34] ;  /* 0x003d3400015a7983 */ /* 0x000f220000300800 */
[----:B--2---:R-:W-:-:S03]  /*101300*/  IMAD.MOV.U32 R10, RZ, RZ, R86 ;  /* 0x000000ffff0a7224 */ /* 0x004fc600078e0056 */
[----:B------:R-:W2:Y:S01]  /*101310*/  LDL.LU R86, [R1+0x3d40] ;  /* 0x003d400001567983 */ /* 0x000ea20000300800 */
[----:B------:R-:W-:-:S03]  /*101320*/  MOV R11, R87 ;  /* 0x00000057000b7202 */ /* 0x000fc60000000f00 */
[----:B------:R-:W4:Y:S04]  /*101330*/  LDL.LU R91, [R1+0x3cfc] ;  /* 0x003cfc00015b7983 */ /* 0x000f280000300800 */
[----:B------:R-:W4:Y:S04]  /*101340*/  LDL.LU R87, [R1+0x3d08] ;  /* 0x003d080001577983 */ /* 0x000f280000300800 */
[----:B------:R-:W4:Y:S04]  /*101350*/  LDL.LU R102, [R1+0x3cf4] ;  /* 0x003cf40001667983 */ /* 0x000f280000300800 */
[----:B------:R-:W4:Y:S04]  /*101360*/  LDL.LU R101, [R1+0x3d00] ;  /* 0x003d000001657983 */ /* 0x000f280000300800 */
[----:B------:R-:W4:Y:S04]  /*101370*/  LDL.LU R100, [R1+0x3cbc] ;  /* 0x003cbc0001647983 */ /* 0x000f280000300800 */
[----:B------:R-:W4:Y:S01]  /*101380*/  LDL.LU R99, [R1+0x3cc8] ;  /* 0x003cc80001637983 */ /* 0x000f220000300800 */
[----:B------:R-:W-:-:S03]  /*101390*/  ISETP.GT.AND P0, PT, R3, 0x67, PT ;  /* 0x000000670300780c */ /* 0x000fc60003f04270 */
[----:B------:R1:W-:Y:S01]  /*1013a0*/  LDGSTS.E [R84+-0x74900], [R10.64], P5 ;  /* 0x8b7000000a547fae */ /* 0x0003e2000a921844 */
[----:B------:R-:W-:Y:S02]  /*1013b0*/  SEL R9, RZ, 0x4, !P0 ;  /* 0x00000004ff097807 */ /* 0x000fe40004000000 */
[----:B------:R-:W-:Y:S01]  /*1013c0*/  ISETP.GT.AND P0, PT, R3, 0x6b, PT ;  /* 0x0000006b0300780c */ /* 0x000fe20003f04270 */
[----:B------:R-:W4:Y:S01]  /*1013d0*/  LDL.LU R88, [R1+0x3cc0] ;  /* 0x003cc00001587983 */ /* 0x000f220000300800 */
[----:B------:R-:W-:Y:S02]  /*1013e0*/  SEL R9, R9, RZ, !P1 ;  /* 0x000000ff09097207 */ /* 0x000fe40004800000 */
[----:B-1----:R-:W-:Y:S02]  /*1013f0*/  SEL R10, RZ, 0x4, !P0 ;  /* 0x00000004ff0a7807 */ /* 0x002fe40004000000 */
[----:B------:R-:W-:Y:S02]  /*101400*/  ISETP.NE.U32.AND P0, PT, R9, RZ, PT ;  /* 0x000000ff0900720c */ /* 0x000fe40003f05070 */
[----:B------:R-:W-:-:S02]  /*101410*/  SEL R9, R10, RZ, !P1 ;  /* 0x000000ff0a097207 */ /* 0x000fc40004800000 */
[----:B---3--:R-:W-:-:S05]  /*101420*/  IADD3 R89, P4, R89, R103, RZ ;  /* 0x0000006759597210 */ /* 0x008fca0007f9e0ff */
[----:B------:R-:W-:Y:S01]  /*101430*/  IMAD.X R96, R96, 0x1, R0, P4 ;  /* 0x0000000160607824 */ /* 0x000fe200020e0600 */
[----:B--2---:R-:W-:Y:S01]  /*101440*/  IADD3 R86, P5, R86, R103, RZ ;  /* 0x0000006756567210 */ /* 0x004fe20007fbe0ff */
[----:B------:R1:W-:Y:S03]  /*101450*/  STL [R1+0x3d48], R89 ;  /* 0x003d485901007387 */ /* 0x0003e60000100800 */
[----:B----4-:R-:W-:Y:S01]  /*101460*/  IADD3.X R90, R90, R0, RZ, P5, !PT ;  /* 0x000000005a5a7210 */ /* 0x010fe20002ffe4ff */
[----:B------:R-:W-:Y:S01]  /*101470*/  STL [R1+0x3d40], R86 ;  /* 0x003d405601007387 */ /* 0x000fe20000100800 */
[----:B------:R-:W-:-:S03]  /*101480*/  IMAD.MOV.U32 R10, RZ, RZ, R89 ;  /* 0x000000ffff0a7224 */ /* 0x000fc600078e0059 */
[----:B------:R2:W-:Y:S04]  /*101490*/  STL [R1+0x3d3c], R96 ;  /* 0x003d3c6001007387 */ /* 0x0005e80000100800 */
[----:B------:R3:W-:Y:S01]  /*1014a0*/  STL [R1+0x3d34], R90 ;  /* 0x003d345a01007387 */ /* 0x0007e20000100800 */
[----:B------:R-:W-:-:S03]  /*1014b0*/  ISETP.GT.AND P5, PT, R3, 0x6f, PT ;  /* 0x0000006f0300780c */ /* 0x000fc60003fa4270 */
[----:B------:R-:W4:Y:S04]  /*1014c0*/  LDL.LU R97, [R1+0x3c88] ;  /* 0x003c880001617983 */ /* 0x000f280000300800 */
[----:B-1----:R-:W4:Y:S01]  /*1014d0*/  LDL.LU R89, [R1+0x3cb4] ;  /* 0x003cb40001597983 */ /* 0x002f220000300800 */
[----:B------:R-:W-:Y:S01]  /*1014e0*/  ISETP.NE.U32.AND P4, PT, R9, RZ, PT ;  /* 0x000000ff0900720c */ /* 0x000fe20003f85070 */
[----:B------:R-:W-:Y:S01]  /*1014f0*/  IMAD.MOV.U32 R11, RZ, RZ, R96 ;  /* 0x000000ffff0b7224 */ /* 0x000fe200078e0060 */
[----:B------:R-:W-:Y:S01]  /*101500*/  IADD3 R9, R8, 0x100000, RZ ;  /* 0x0010000008097810 */ /* 0x000fe20007ffe0ff */
[----:B------:R-:W4:Y:S01]  /*101510*/  LDL.LU R98, [R1+0x3c7c] ;  /* 0x003c7c0001627983 */ /* 0x000f220000300800 */
[----:B------:R-:W-:Y:S02]  /*101520*/  SEL R85, RZ, 0x4, !P5 ;  /* 0x00000004ff557807 */ /* 0x000fe40006800000 */
[----:B------:R-:W-:Y:S01]  /*101530*/  IADD3 R87, P5, R87, R103, RZ ;  /* 0x0000006757577210 */ /* 0x000fe20007fbe0ff */
[----:B------:R1:W-:Y:S04]  /*101540*/  LDGSTS.E [R9+-0x74200], [R10.64], P2 ;  /* 0x8be000000a097fae */ /* 0x0003e80009121844 */
[----:B--2---:R-:W2:Y:S04]  /*101550*/  LDL.LU R96, [R1+0x3c80] ;  /* 0x003c800001607983 */ /* 0x004ea80000300800 */
[----:B------:R-:W-:Y:S01]  /*101560*/  STL [R1+0x3d08], R87 ;  /* 0x003d085701007387 */ /* 0x000fe20000100800 */
[----:B-1----:R-:W-:-:S03]  /*101570*/  IMAD.MOV.U32 R11, RZ, RZ, R90 ;  /* 0x000000ffff0b7224 */ /* 0x002fc600078e005a */
[----:B---3--:R-:W3:Y:S01]  /*101580*/  LDL.LU R90, [R1+0x3c48] ;  /* 0x003c4800015a7983 */ /* 0x008ee20000300800 */
[----:B------:R-:W-:Y:S01]  /*101590*/  IADD3 R101, P6, R101, R103, RZ ;  /* 0x0000006765657210 */ /* 0x000fe20007fde0ff */
[----:B------:R-:W-:Y:S01]  /*1015a0*/  IMAD.X R91, R91, 0x1, R0, P5 ;  /* 0x000000015b5b7824 */ /* 0x000fe200028e0600 */
[----:B------:R-:W-:-:S03]  /*1015b0*/  MOV R10, R86 ;  /* 0x00000056000a7202 */ /* 0x000fc60000000f00 */
[----:B------:R-:W-:Y:S01]  /*1015c0*/  STL [R1+0x3d00], R101 ;  /* 0x003d006501007387 */ /* 0x000fe20000100800 */
[----:B------:R-:W-:-:S03]  /*1015d0*/  SEL R9, R85, RZ, !P1 ;  /* 0x000000ff55097207 */ /* 0x000fc60004800000 */
[----:B------:R1:W-:Y:S01]  /*1015e0*/  STL [R1+0x3cfc], R91 ;  /* 0x003cfc5b01007387 */ /* 0x0003e20000100800 */
[----:B------:R-:W-:-:S03]  /*1015f0*/  IADD3.X R102, R102, R0, RZ, P6, !PT ;  /* 0x0000000066667210 */ /* 0x000fc600037fe4ff */
[----:B------:R-:W3:Y:S01]  /*101600*/  LDL.LU R86, [R1+0x3c40] ;  /* 0x003c400001567983 */ /* 0x000ee20000300800 */
[----:B------:R-:W-:-:S03]  /*101610*/  IADD3 R99, P5, R99, R103, RZ ;  /* 0x0000006763637210 */ /* 0x000fc60007fbe0ff */
[----:B------:R-:W3:Y:S04]  /*101620*/  LDL.LU R85, [R1+0x3c74] ;  /* 0x003c740001557983 */ /* 0x000ee80000300800 */
[----:B------:R1:W-:Y:S04]  /*101630*/  LDGSTS.E [R84+-0x74100], [R10.64], P2 ;  /* 0x8bf000000a547fae */ /* 0x0003e80009121844 */
[----:B------:R-:W-:Y:S01]  /*101640*/  STL [R1+0x3cf4], R102 ;  /* 0x003cf46601007387 */ /* 0x000fe20000100800 */
[----:B-1----:R-:W-:-:S03]  /*101650*/  IMAD.MOV.U32 R11, RZ, RZ, R91 ;  /* 0x000000ffff0b7224 */ /* 0x002fc600078e005b */
[----:B------:R-:W3:Y:S01]  /*101660*/  LDL.LU R91, [R1+0x3c3c] ;  /* 0x003c3c00015b7983 */ /* 0x000ee20000300800 */
[----:B------:R-:W-:-:S03]  /*101670*/  IMAD.MOV.U32 R10, RZ, RZ, R87 ;  /* 0x000000ffff0a7224 */ /* 0x000fc600078e0057 */
[----:B------:R-:W-:Y:S04]  /*101680*/  STL [R1+0x3cc8], R99 ;  /* 0x003cc86301007387 */ /* 0x000fe80000100800 */
[----:B------:R-:W3:Y:S01]  /*101690*/  LDL.LU R87, [R1+0x3c34] ;  /* 0x003c340001577983 */ /* 0x000ee20000300800 */
[----:B------:R-:W-:Y:S02]  /*1016a0*/  ISETP.NE.U32.AND P2, PT, R9, RZ, PT ;  /* 0x000000ff0900720c */ /* 0x000fe40003f45070 */
[----:B------:R-:W-:Y:S02]  /*1016b0*/  IADD3 R9, R8, 0x100000, RZ ;  /* 0x0010000008097810 */ /* 0x000fe40007ffe0ff */
[----:B------:R-:W-:-:S03]  /*1016c0*/  IADD3.X R100, R100, R0, RZ, P5, !PT ;  /* 0x0000000064647210 */ /* 0x000fc60002ffe4ff */
[----:B------:R1:W-:Y:S01]  /*1016d0*/  LDGSTS.E [R9+-0x73a00], [R10.64], P3 ;  /* 0x8c6000000a097fae */ /* 0x0003e20009921844 */
[----:B------:R-:W-:Y:S01]  /*1016e0*/  IADD3 R88, P5, R88, R103, RZ ;  /* 0x0000006758587210 */ /* 0x000fe20007fbe0ff */
[----:B-1----:R-:W-:Y:S02]  /*1016f0*/  IMAD.MOV.U32 R10, RZ, RZ, R101 ;  /* 0x000000ffff0a7224 */ /* 0x002fe400078e0065 */
[----:B------:R-:W-:-:S05]  /*101700*/  IMAD.MOV.U32 R11, RZ, RZ, R102 ;  /* 0x000000ffff0b7224 */ /* 0x000fca00078e0066 */
[----:B------:R1:W-:Y:S02]  /*101710*/  LDGSTS.E [R84+-0x73900], [R10.64], P3 ;  /* 0x8c7000000a547fae */ /* 0x0003e40009921844 */
[----:B-1----:R-:W-:Y:S02]  /*101720*/  IMAD.MOV.U32 R10, RZ, RZ, R99 ;  /* 0x000000ffff0a7224 */ /* 0x002fe400078e0063 */
[----:B------:R-:W-:-:S05]  /*101730*/  IMAD.MOV.U32 R11, RZ, RZ, R100 ;  /* 0x000000ffff0b7224 */ /* 0x000fca00078e0064 */
[----:B------:R1:W-:Y:S04]  /*101740*/  LDGSTS.E [R9+-0x73200], [R10.64], P0 ;  /* 0x8ce000000a097fae */ /* 0x0003e80008121844 */
[----:B------:R-:W-:Y:S01]  /*101750*/  STL [R1+0x3cbc], R100 ;  /* 0x003cbc6401007387 */ /* 0x000fe20000100800 */
[----:B-1----:R-:W-:-:S03]  /*101760*/  IMAD.MOV.U32 R10, RZ, RZ, R88 ;  /* 0x000000ffff0a7224 */ /* 0x002fc600078e0058 */
[----:B------:R-:W-:Y:S01]  /*101770*/  STL [R1+0x3cc0], R88 ;  /* 0x003cc05801007387 */ /* 0x000fe20000100800 */
[----:B------:R-:W-:Y:S02]  /*101780*/  IMAD.MOV.U32 R236, RZ, RZ, R137 ;  /* 0x000000ffffec7224 */ /* 0x000fe400078e0089 */
[----:B------:R-:W-:Y:S02]  /*101790*/  IMAD.MOV.U32 R237, RZ, RZ, R136 ;  /* 0x000000ffffed7224 */ /* 0x000fe400078e0088 */
[----:B------:R-:W-:Y:S01]  /*1017a0*/  HMMA.1688.F32.TF32 R136, R4, R138, R116 ;  /* 0x0000008a0488723c */ /* 0x000fe20000081074 */
[----:B------:R-:W-:Y:S01]  /*1017b0*/  MOV R238, R133 ;  /* 0x0000008500ee7202 */ /* 0x000fe20000000f00 */
[----:B------:R-:W-:-:S07]  /*1017c0*/  IMAD.MOV.U32 R239, RZ, RZ, R132 ;  /* 0x000000ffffef7224 */ /* 0x000fce00078e0084 */
[----:B------:R-:W-:Y:S01]  /*1017d0*/  HMMA.1688.F32.TF32 R132, R4, R134, R236 ;  /* 0x000000860484723c */ /* 0x000fe200000810ec */
[----:B----4-:R-:W-:Y:S02]  /*1017e0*/  IADD3.X R89, R89, R0, RZ, P5, !PT ;  /* 0x0000000059597210 */ /* 0x010fe40002ffe4ff */
[----:B------:R-:W-:-:S03]  /*1017f0*/  IADD3 R97, P3, R97, R103, RZ ;  /* 0x0000006761617210 */ /* 0x000fc60007f7e0ff */
[----:B------:R-:W-:Y:S01]  /*101800*/  IMAD.MOV.U32 R11, RZ, RZ, R89 ;  /* 0x000000ffff0b7224 */ /* 0x000fe200078e0059 */
[----:B------:R-:W-:Y:S01]  /*101810*/  IADD3.X R98, R98, R0, RZ, P3, !PT ;  /* 0x0000000062627210 */ /* 0x000fe20001ffe4ff */
[----:B------:R-:W-:Y:S04]  /*101820*/  STL [R1+0x3c88], R97 ;  /* 0x003c886101007387 */ /* 0x000fe80000100800 */
[----:B------:R1:W-:Y:S01]  /*101830*/  LDGSTS.E [R84+-0x73100], [R10.64], P0 ;  /* 0x8cf000000a547fae */ /* 0x0003e20008121844 */
[----:B--2---:R-:W-:-:S03]  /*101840*/  IADD3 R96, P0, R96, R103, RZ ;  /* 0x0000006760607210 */ /* 0x004fc60007f1e0ff */
[----:B------:R2:W-:Y:S01]  /*101850*/  STL [R1+0x3cb4], R89 ;  /* 0x003cb45901007387 */ /* 0x0005e20000100800 */
[----:B---3--:R-:W-:-:S03]  /*101860*/  IADD3 R90, P3, R90, R103, RZ ;  /* 0x000000675a5a7210 */ /* 0x008fc60007f7e0ff */
[----:B--2---:R-:W2:Y:S04]  /*101870*/  LDL.LU.64 R88, [R1+0x1bb8] ;  /* 0x001bb80001587983 */ /* 0x004ea80000300a00 */
[----:B------:R-:W-:Y:S04]  /*101880*/  STL [R1+0x3c7c], R98 ;  /* 0x003c7c6201007387 */ /* 0x000fe80000100800 */
[----:B------:R-:W3:Y:S04]  /*101890*/  LDL.LU R116, [R1+0x9d0] ;  /* 0x0009d00001747983 */ /* 0x000ee80000300800 */
[----:B------:R-:W-:Y:S04]  /*1018a0*/  STL [R1+0x3c80], R96 ;  /* 0x003c806001007387 */ /* 0x000fe80000100800 */
[----:B------:R-:W3:Y:S04]  /*1018b0*/  LDL.LU R117, [R1+0x9d4] ;  /* 0x0009d40001757983 */ /* 0x000ee80000300800 */
[----:B------:R-:W-:Y:S04]  /*1018c0*/  STL [R1+0x3c48], R90 ;  /* 0x003c485a01007387 */ /* 0x000fe80000100800 */
[----:B------:R-:W3:Y:S04]  /*1018d0*/  LDL.LU R118, [R1+0x9d8] ;  /* 0x0009d80001767983 */ /* 0x000ee80000300800 */
[----:B------:R-:W3:Y:S01]  /*1018e0*/  LDL.LU R119, [R1+0x9dc] ;  /* 0x0009dc0001777983 */ /* 0x000ee20000300800 */
[----:B-1----:R-:W-:Y:S01]  /*1018f0*/  MOV R10, R97 ;  /* 0x00000061000a7202 */ /* 0x002fe20000000f00 */
[----:B------:R-:W-:-:S02]  /*101900*/  IMAD.MOV.U32 R11, RZ, RZ, R98 ;  /* 0x000000ffff0b7224 */ /* 0x000fc400078e0062 */
[----:B------:R-:W-:Y:S01]  /*101910*/  IMAD.X R85, R85, 0x1, R0, P0 ;  /* 0x0000000155557824 */ /* 0x000fe200000e0600 */
[----:B------:R-:W-:Y:S02]  /*101920*/  IADD3 R86, P5, R86, R103, RZ ;  /* 0x0000006756567210 */ /* 0x000fe40007fbe0ff */
[----:B------:R1:W-:Y:S01]  /*101930*/  LDGSTS.E [R9+-0x72a00], [R10.64], P4 ;  /* 0x8d6000000a097fae */ /* 0x0003e2000a121844 */
[----:B------:R-:W-:-:S03]  /*101940*/  IADD3.X R91, R91, R0, RZ, P3, !PT ;  /* 0x000000005b5b7210 */ /* 0x000fc60001ffe4ff */
[----:B------:R-:W-:Y:S01]  /*101950*/  STL [R1+0x3c40], R86 ;  /* 0x003c405601007387 */ /* 0x000fe20000100800 */
[----:B------:R-:W-:Y:S02]  /*101960*/  IMAD.X R87, R87, 0x1, R0, P5 ;  /* 0x0000000157577824 */ /* 0x000fe400028e0600 */
[----:B-1----:R-:W-:Y:S01]  /*101970*/  IMAD.MOV.U32 R10, RZ, RZ, R96 ;  /* 0x000000ffff0a7224 */ /* 0x002fe200078e0060 */
[----:B------:R-:W-:Y:S01]  /*101980*/  MOV R11, R85 ;  /* 0x00000055000b7202 */ /* 0x000fe20000000f00 */
[----:B------:R-:W-:Y:S04]  /*101990*/  STL [R1+0x3c74], R85 ;  /* 0x003c745501007387 */ /* 0x000fe80000100800 */
[----:B------:R1:W-:Y:S04]  /*1019a0*/  LDGSTS.E [R9+-0x72900], [R10.64], P4 ;  /* 0x8d7000000a097fae */ /* 0x0003e8000a121844 */
[----:B------:R4:W-:Y:S04]  /*1019b0*/  STL [R1+0x3c3c], R91 ;  /* 0x003c3c5b01007387 */ /* 0x0009e80000100800 */
[----:B------:R4:W-:Y:S01]  /*1019c0*/  STL [R1+0x3c34], R87 ;  /* 0x003c345701007387 */ /* 0x0009e20000100800 */
[----:B-1----:R-:W-:Y:S01]  /*1019d0*/  IMAD.MOV.U32 R10, RZ, RZ, R90 ;  /* 0x000000ffff0a7224 */ /* 0x002fe200078e005a */
[----:B------:R-:W-:-:S02]  /*1019e0*/  MOV R11, R91 ;  /* 0x0000005b000b7202 */ /* 0x000fc40000000f00 */
[----:B----4-:R-:W4:Y:S01]  /*1019f0*/  LDL.LU.64 R90, [R1+0x1bc0] ;  /* 0x001bc000015a7983 */ /* 0x010f220000300a00 */
[----:B------:R-:W-:-:S03]  /*101a00*/  IADD3 R85, R8, 0x100000, RZ ;  /* 0x0010000008557810 */ /* 0x000fc60007ffe0ff */
[----:B------:R1:W-:Y:S04]  /*101a10*/  LDGSTS.E [R84+-0x72200], [R10.64], P2 ;  /* 0x8de000000a547fae */ /* 0x0003e80009121844 */
[----:B------:R-:W4:Y:S04]  /*101a20*/  LDL.LU R236, [R1+0xa00] ;  /* 0x000a000001ec7983 */ /* 0x000f280000300800 */
[----:B------:R-:W4:Y:S01]  /*101a30*/  LDL.LU R237, [R1+0xa04] ;  /* 0x000a040001ed7983 */ /* 0x000f220000300800 */
[----:B-1----:R-:W-:Y:S01]  /*101a40*/  MOV R10, R86 ;  /* 0x00000056000a7202 */ /* 0x002fe20000000f00 */
[----:B------:R-:W-:-:S02]  /*101a50*/  IMAD.MOV.U32 R11, RZ, RZ, R87 ;  /* 0x000000ffff0b7224 */ /* 0x000fc400078e0057 */
[----:B------:R-:W4:Y:S04]  /*101a60*/  LDL.LU R86, [R1+0x3c08] ;  /* 0x003c080001567983 */ /* 0x000f280000300800 */
[----:B------:R1:W-:Y:S04]  /*101a70*/  LDGSTS.E [R85+-0x72100], [R10.64], P2 ;  /* 0x8df000000a557fae */ /* 0x0003e80009121844 */
[----:B-1----:R-:W4:Y:S01]  /*101a80*/  LDL.LU R11, [R1+0x3bfc] ;  /* 0x003bfc00010b7983 */ /* 0x002f220000300800 */
[----:B------:R-:W-:-:S04]  /*101a90*/  IMAD.MOV.U32 R239, RZ, RZ, c[0x0][0x18c] ;  /* 0x00006300ffef7624 */ /* 0x000fc800078e00ff */
[----:B------:R-:W-:Y:S01]  /*101aa0*/  IMAD.SHL.U32 R175, R239, 0x80, RZ ;  /* 0x00000080efaf7824 */ /* 0x000fe200078e00ff */
[----:B------:R-:W-:Y:S02]  /*101ab0*/  MOV R239, R128 ;  /* 0x0000008000ef7202 */ /* 0x000fe40000000f00 */
[----:B------:R-:W1:Y:S01]  /*101ac0*/  S2R R128, SR_TID.X ;  /* 0x0000000000807919 */ /* 0x000e620000002100 */
[----:B------:R-:W-:Y:S02]  /*101ad0*/  IMAD.MOV.U32 R238, RZ, RZ, R129 ;  /* 0x000000ffffee7224 */ /* 0x000fe400078e0081 */
[----:B------:R-:W-:Y:S01]  /*101ae0*/  IMAD.SHL.U32 R175, R175, 0x4, RZ ;  /* 0x00000004afaf7824 */ /* 0x000fe200078e00ff */
[C---:B-1----:R-:W-:Y:S02]  /*101af0*/  LOP3.LUT R129, R128.reuse, 0x3f, RZ, 0xc0, !PT ;  /* 0x0000003f80817812 */ /* 0x042fe400078ec0ff */
[----:B------:R-:W-:Y:S02]  /*101b00*/  LOP3.LUT R87, R128, 0x3f, RZ, 0xc0, !PT ;  /* 0x0000003f80577812 */ /* 0x000fe400078ec0ff */
[----:B------:R-:W-:Y:S01]  /*101b10*/  LOP3.LUT R96, R129, 0x40, RZ, 0xfc, !PT ;  /* 0x0000004081607812 */ /* 0x000fe200078efcff */
[----:B------:R-:W-:Y:S01]  /*101b20*/  HMMA.1688.F32.TF32 R244, R4, R142, R244 ;  /* 0x0000008e04f4723c */ /* 0x000fe200000810f4 */
[----:B--2---:R-:W-:-:S06]  /*101b30*/  IADD3 R147, P5, R88, R175, RZ ;  /* 0x000000af58937210 */ /* 0x004fcc0007fbe0ff */
[----:B------:R-:W-:Y:S01]  /*101b40*/  IMAD.X R143, R89, 0x1, R2, P5 ;  /* 0x00000001598f7824 */ /* 0x000fe200028e0602 */
[----:B---3--:R-:W-:Y:S01]  /*101b50*/  HMMA.1688.F32.TF32 R128, R4, R130, R116 ;  /* 0x000000820480723c */ /* 0x008fe20000081074 */
[----:B------:R-:W2:Y:S04]  /*101b60*/  LDL.LU R116, [R1+0xa20] ;  /* 0x000a200001747983 */ /* 0x000ea80000300800 */
[----:B------:R-:W2:Y:S04]  /*101b70*/  LDL.LU R117, [R1+0xa24] ;  /* 0x000a240001757983 */ /* 0x000ea80000300800 */
[----:B------:R-:W3:Y:S04]  /*101b80*/  LDL.LU R88, [R1+0x3c00] ;  /* 0x003c000001587983 */ /* 0x000ee80000300800 */
[----:B------:R-:W3:Y:S01]  /*101b90*/  LDL.LU R89, [R1+0x3bf4] ;  /* 0x003bf40001597983 */ /* 0x000ee20000300800 */
[----:B------:R-:W-:Y:S01]  /*101ba0*/  IMAD.MOV.U32 R118, RZ, RZ, R125 ;  /* 0x000000ffff767224 */ /* 0x000fe200078e007d */
[----:B------:R-:W-:-:S02]  /*101bb0*/  MOV R119, R124 ;  /* 0x0000007c00777202 */ /* 0x000fc40000000f00 */
[----:B----4-:R-:W-:Y:S01]  /*101bc0*/  IADD3 R86, P5, R86, R103, RZ ;  /* 0x0000006756567210 */ /* 0x010fe20007fbe0ff */
[----:B------:R-:W-:Y:S04]  /*101bd0*/  HMMA.1688.F32.TF32 R124, R4, R126, R236 ;  /* 0x0000007e047c723c */ /* 0x000fe800000810ec */
[----:B------:R-:W-:Y:S01]  /*101be0*/  STL [R1+0x3c08], R86 ;  /* 0x003c085601007387 */ /* 0x000fe20000100800 */
[----:B------:R-:W-:-:S05]  /*101bf0*/  IMAD.X R11, R11, 0x1, R0, P5 ;  /* 0x000000010b0b7824 */ /* 0x000fca00028e0600 */
[----:B------:R-:W-:Y:S04]  /*101c00*/  STL [R1+0x3bfc], R11 ;  /* 0x003bfc0b01007387 */ /* 0x000fe80000100800 */
[----:B------:R-:W4:Y:S04]  /*101c10*/  LDL.LU R236, [R1+0x9f0] ;  /* 0x0009f00001ec7983 */ /* 0x000f280000300800 */
[----:B------:R-:W4:Y:S04]  /*101c20*/  LDL.LU R237, [R1+0x9f4] ;  /* 0x0009f40001ed7983 */ /* 0x000f280000300800 */
[----:B------:R-:W4:Y:S04]  /*101c30*/  LDL.LU R238, [R1+0x9f8] ;  /* 0x0009f80001ee7983 */ /* 0x000f280000300800 */
[----:B------:R-:W4:Y:S04]  /*101c40*/  LDL.LU R239, [R1+0x9fc] ;  /* 0x0009fc0001ef7983 */ /* 0x000f280000300800 */
[----:B------:R-:W4:Y:S01]  /*101c50*/  LDL.LU R98, [R1+0x3bc8] ;  /* 0x003bc80001627983 */ /* 0x000f220000300800 */
[----:B------:R-:W-:-:S02]  /*101c60*/  ISETP.GT.AND P6, PT, R3, 0x77, PT ;  /* 0x000000770300780c */ /* 0x000fc40003fc4270 */
[----:B------:R-:W-:Y:S01]  /*101c70*/  ISETP.GT.AND P0, PT, R3, 0x73, PT ;  /* 0x000000730300780c */ /* 0x000fe20003f04270 */
[----:B------:R-:W4:Y:S01]  /*101c80*/  LDL.LU R85, [R1+0x3bc0] ;  /* 0x003bc00001557983 */ /* 0x000f220000300800 */
[----:B------:R-:W-:Y:S02]  /*101c90*/  SEL R9, RZ, 0x4, !P6 ;  /* 0x00000004ff097807 */ /* 0x000fe40007000000 */
[----:B------:R-:W-:Y:S02]  /*101ca0*/  IADD3 R146, P6, R90, R175, RZ ;  /* 0x000000af5a927210 */ /* 0x000fe40007fde0ff */
[----:B------:R-:W-:-:S03]  /*101cb0*/  SEL R10, RZ, 0x4, !P0 ;  /* 0x00000004ff0a7807 */ /* 0x000fc60004000000 */
[----:B------:R-:W-:Y:S01]  /*101cc0*/  IMAD.X R142, R91, 0x1, R2, P6 ;  /* 0x000000015b8e7824 */ /* 0x000fe200030e0602 */
[C---:B------:R-:W-:Y:S02]  /*101cd0*/  ISETP.GT.AND P2, PT, R3.reuse, 0x7b, PT ;  /* 0x0000007b0300780c */ /* 0x040fe40003f44270 */
[----:B------:R-:W-:Y:S02]  /*101ce0*/  ISETP.GT.AND P3, PT, R3, 0x7f, PT ;  /* 0x0000007f0300780c */ /* 0x000fe40003f64270 */
[-C--:B------:R-:W-:Y:S02]  /*101cf0*/  ISETP.GE.AND P4, PT, R96, R3.reuse, PT ;  /* 0x000000036000720c */ /* 0x080fe40003f86270 */
[----:B------:R-:W-:Y:S02]  /*101d00*/  ISETP.GE.AND P0, PT, R87, R3, PT ;  /* 0x000000035700720c */ /* 0x000fe40003f06270 */
[----:B------:R-:W-:Y:S02]  /*101d10*/  SEL R3, R10, RZ, !P1 ;  /* 0x000000ff0a037207 */ /* 0x000fe40004800000 */
[----:B------:R-:W-:-:S02]  /*101d20*/  SEL R9, R9, RZ, !P1 ;  /* 0x000000ff09097207 */ /* 0x000fc40004800000 */
[----:B------:R-:W-:Y:S02]  /*101d30*/  ISETP.NE.U32.AND P5, PT, R3, RZ, PT ;  /* 0x000000ff0300720c */ /* 0x000fe40003fa5070 */
[----:B------:R-:W-:Y:S02]  /*101d40*/  SEL R10, RZ, 0x4, !P2 ;  /* 0x00000004ff0a7807 */ /* 0x000fe40005000000 */
[----:B------:R-:W-:Y:S02]  /*101d50*/  SEL R3, RZ, 0x4, !P3 ;  /* 0x00000004ff037807 */ /* 0x000fe40005800000 */
[----:B------:R-:W-:Y:S02]  /*101d60*/  ISETP.NE.U32.AND P2, PT, R9, RZ, PT ;  /* 0x000000ff0900720c */ /* 0x000fe40003f45070 */
[----:B------:R-:W-:Y:S02]  /*101d70*/  SEL R9, R10, RZ, !P1 ;  /* 0x000000ff0a097207 */ /* 0x000fe40004800000 */
[----:B------:R-:W-:-:S02]  /*101d80*/  SEL R10, RZ, 0x4, P4 ;  /* 0x00000004ff0a7807 */ /* 0x000fc40002000000 */
[----:B------:R-:W-:Y:S02]  /*101d90*/  SEL R3, R3, RZ, !P1 ;  /* 0x000000ff03037207 */ /* 0x000fe40004800000 */
[----:B------:R-:W-:Y:S02]  /*101da0*/  ISETP.NE.U32.AND P3, PT, R9, RZ, PT ;  /* 0x000000ff0900720c */ /* 0x000fe40003f65070 */
[----:B------:R-:W-:Y:S01]  /*101db0*/  SEL R9, R10, RZ, !P1 ;  /* 0x000000ff0a097207 */ /* 0x000fe20004800000 */
[----:B------:R-:W-:Y:S01]  /*101dc0*/  IMAD.MOV.U32 R10, RZ, RZ, R86 ;  /* 0x000000ffff0a7224 */ /* 0x000fe200078e0056 */
[----:B------:R-:W-:Y:S02]  /*101dd0*/  ISETP.NE.U32.AND P4, PT, R3, RZ, PT ;  /* 0x000000ff0300720c */ /* 0x000fe40003f85070 */
[----:B------:R-:W-:Y:S02]  /*101de0*/  SEL R3, RZ, 0x4, P0 ;  /* 0x00000004ff037807 */ /* 0x000fe40000000000 */
[----:B------:R1:W-:Y:S02]  /*101df0*/  LDGSTS.E [R84+-0x71a00], [R10.64], P5 ;  /* 0x8e6000000a547fae */ /* 0x0003e4000a921844 */
[----:B------:R-:W-:Y:S01]  /*101e00*/  SEL R3, R3, RZ, !P1 ;  /* 0x000000ff03037207 */ /* 0x000fe20004800000 */
[----:B--2---:R-:W-:Y:S01]  /*101e10*/  HMMA.1688.F32.TF32 R116, R4, R122, R116 ;  /* 0x0000007a0474723c */ /* 0x004fe20000081074 */
[----:B---3--:R-:W-:-:S04]  /*101e20*/  IADD3 R88, P6, R88, R103, RZ ;  /* 0x0000006758587210 */ /* 0x008fc80007fde0ff */
[----:B------:R-:W-:Y:S01]  /*101e30*/  IADD3.X R89, R89, R0, RZ, P6, !PT ;  /* 0x0000000059597210 */ /* 0x000fe200037fe4ff */
[----:B------:R-:W-:Y:S04]  /*101e40*/  STL [R1+0x3c00], R88 ;  /* 0x003c005801007387 */ /* 0x000fe80000100800 */
[----:B------:R-:W-:Y:S11]  /*101e50*/  STL [R1+0x3bf4], R89 ;  /* 0x003bf45901007387 */ /* 0x000ff60000100800 */
[----:B------:R-:W-:Y:S02]  /*101e60*/  @!UPT UIADD3 URZ, URZ, URZ, URZ ;  /* 0x0000003f3f3ff290 */ /* 0x000fe4000fffe03f */
[----:B------:R-:W-:Y:S04]  /*101e70*/  STL.64 [R1+0xf50], R116 ;  /* 0x000f507401007387 */ /* 0x000fe80000100a00 */
[----:B------:R2:W-:Y:S04]  /*101e80*/  STL.64 [R1+0xf58], R118 ;  /* 0x000f587601007387 */ /* 0x0005e80000100a00 */
[----:B--2---:R-:W2:Y:S04]  /*101e90*/  LDL.LU.64 R118, [R1+0x59c8] ;  /* 0x0059c80001767983 */ /* 0x004ea80000300a00 */
[----:B------:R-:W3:Y:S04]  /*101ea0*/  LDL.LU R99, [R1+0x3bbc] ;  /* 0x003bbc0001637983 */ /* 0x000ee80000300800 */
[----:B------:R-:W3:Y:S04]  /*101eb0*/  LDL.LU R97, [R1+0x3bb4] ;  /* 0x003bb40001617983 */ /* 0x000ee80000300800 */
[----:B------:R-:W3:Y:S04]  /*101ec0*/  LDL.LU R86, [R1+0x3b88] ;  /* 0x003b880001567983 */ /* 0x000ee80000300800 */
[----:B------:R-:W3:Y:S01]  /*101ed0*/  LDL.LU R96, [R1+0x3b7c] ;  /* 0x003b7c0001607983 */ /* 0x000ee20000300800 */
[----:B-1----:R-:W-:-:S03]  /*101ee0*/  MOV R11, R89 ;  /* 0x00000059000b7202 */ /* 0x002fc60000000f00 */
[----:B------:R-:W3:Y:S01]  /*101ef0*/  LDL.LU R90, [R1+0x3b74] ;  /* 0x003b7400015a7983 */ /* 0x000ee20000300800 */
[----:B----4-:R-:W-:-:S05]  /*101f00*/  IADD3 R98, P1, R98, R103, RZ ;  /* 0x0000006762627210 */ /* 0x010fca0007f3e0ff */
[----:B------:R-:W-:Y:S04]  /*101f10*/  STL [R1+0x3bc8], R98 ;  /* 0x003bc86201007387 */ /* 0x000fe80000100800 */
[----:B------:R-:W4:Y:S04]  /*101f20*/  LDL.LU R89, [R1+0x3b80] ;  /* 0x003b800001597983 */ /* 0x000f280000300800 */
[----:B------:R-:W4:Y:S04]  /*101f30*/  LDL.LU R91, [R1+0x3b3c] ;  /* 0x003b3c00015b7983 */ /* 0x000f280000300800 */
[----:B------:R-:W4:Y:S01]  /*101f40*/  LDL.LU R84, [R1+0x3b48] ;  /* 0x003b480001547983 */ /* 0x000f220000300800 */
[----:B------:R-:W-:Y:S01]  /*101f50*/  ISETP.NE.U32.AND P0, PT, R9, RZ, PT ;  /* 0x000000ff0900720c */ /* 0x000fe20003f05070 */
[----:B------:R-:W-:Y:S01]  /*101f60*/  IMAD.MOV.U32 R10, RZ, RZ, R88 ;  /* 0x000000ffff0a7224 */ /* 0x000fe200078e0058 */
[----:B------:R-:W-:Y:S01]  /*101f70*/  IADD3 R9, R8, 0x100000, RZ ;  /* 0x0010000008097810 */ /* 0x000fe20007ffe0ff */
[----:B------:R-:W4:Y:S04]  /*101f80*/  LDL.LU R88, [R1+0x3b40] ;  /* 0x003b400001587983 */ /* 0x000f280000300800 */
[----:B------:R1:W-:Y:S01]  /*101f90*/  LDGSTS.E [R9+-0x71900], [R10.64], P5 ;  /* 0x8e7000000a097fae */ /* 0x0003e2000a921844 */
[----:B------:R-:W-:Y:S01]  /*101fa0*/  IADD3 R85, P5, R85, R103, RZ ;  /* 0x0000006755557210 */ /* 0x000fe20007fbe0ff */
[----:B--2---:R-:W-:Y:S02]  /*101fb0*/  HMMA.1688.F32.TF32 R116, R4, R118, R236 ;  /* 0x000000760474723c */ /* 0x004fe400000810ec */
[----:B------:R2:W5:Y:S01]  /*101fc0*/  LDL.LU.64 R238, [R1+0x59c0] ;  /* 0x0059c00001ee7983 */ /* 0x0005620000300a00 */
[----:B---3--:R-:W-:-:S03]  /*101fd0*/  IMAD.X R99, R99, 0x1, R0, P1 ;  /* 0x0000000163637824 */ /* 0x008fc600008e0600 */
[----:B------:R2:W5:Y:S01]  /*101fe0*/  LDL.LU.64 R236, [R1+0x59b8] ;  /* 0x0059b80001ec7983 */ /* 0x0005620000300a00 */
[----:B------:R-:W-:Y:S01]  /*101ff0*/  ISETP.NE.U32.AND P1, PT, R3, RZ, PT ;  /* 0x000000ff0300720c */ /* 0x000fe20003f25070 */
[----:B------:R-:W-:Y:S02]  /*102000*/  IMAD.X R97, R97, 0x1, R0, P5 ;  /* 0x0000000161617824 */ /* 0x000fe400028e0600 */
[----:B------:R-:W-:Y:S01]  /*102010*/  STL [R1+0x3bc0], R85 ;  /* 0x003bc05501007387 */ /* 0x000fe20000100800 */
[----:B------:R-:W-:Y:S02]  /*102020*/  IADD3 R3, R8, 0x100000, RZ ;  /* 0x0010000008037810 */ /* 0x000fe40007ffe0ff */
[----:B------:R-:W-:Y:S01]  /*102030*/  IADD3 R86, P5, R86, R103, RZ ;  /* 0x0000006756567210 */ /* 0x000fe20007fbe0ff */
[----:B------:R-:W-:Y:S01]  /*102040*/  STL [R1+0x3bbc], R99 ;  /* 0x003bbc6301007387 */ /* 0x000fe20000100800 */
[----:B------:R-:W-:Y:S01]  /*102050*/  MOV R4, R98 ;  /* 0x0000006200047202 */ /* 0x000fe20000000f00 */
[----:B------:R-:W-:-:S02]  /*102060*/  IMAD.MOV.U32 R5, RZ, RZ, R99 ;  /* 0x000000ffff057224 */ /* 0x000fc400078e0063 */
[----:B-1----:R-:W3:Y:S04]  /*102070*/  LDL.LU R10, [R1+0x3b34] ;  /* 0x003b3400010a7983 */ /* 0x002ee80000300800 */
[----:B------:R-:W2:Y:S01]  /*102080*/  LDL.LU R7, [R1+0x3b38] ;  /* 0x003b380001077983 */ /* 0x000ea20000300800 */
[----:B------:R-:W-:Y:S01]  /*102090*/  IMAD.X R96, R96, 0x1, R0, P5 ;  /* 0x0000000160607824 */ /* 0x000fe200028e0600 */
[----:B------:R-:W-:Y:S02]  /*1020a0*/  IADD3 R6, R8, 0x100000, RZ ;  /* 0x0010000008067810 */ /* 0x000fe40007ffe0ff */
[----:B------:R1:W-:Y:S04]  /*1020b0*/  STL [R1+0x3bb4], R97 ;  /* 0x003bb46101007387 */ /* 0x0003e80000100800 */
[----:B------:R1:W-:Y:S04]  /*1020c0*/  LDGSTS.E [R3+-0x71200], [R4.64], P2 ;  /* 0x8ee0000004037fae */ /* 0x0003e80009121844 */
[----:B------:R-:W-:Y:S01]  /*1020d0*/  STL [R1+0x3b88], R86 ;  /* 0x003b885601007387 */ /* 0x000fe20000100800 */
[----:B-1----:R-:W-:Y:S01]  /*1020e0*/  MOV R4, R85 ;  /* 0x0000005500047202 */ /* 0x002fe20000000f00 */
[----:B------:R-:W-:-:S02]  /*1020f0*/  IMAD.MOV.U32 R5, RZ, RZ, R97 ;  /* 0x000000ffff057224 */ /* 0x000fc400078e0061 */
[----:B------:R-:W2:Y:S04]  /*102100*/  LDL.LU R97, [R1+0x3b2c] ;  /* 0x003b2c0001617983 */ /* 0x000ea80000300800 */
[----:B------:R1:W-:Y:S04]  /*102110*/  STL [R1+0x3b7c], R96 ;  /* 0x003b7c6001007387 */ /* 0x0003e80000100800 */
[----:B------:R-:W2:Y:S04]  /*102120*/  LDL.LU R85, [R1+0x3b30] ;  /* 0x003b300001557983 */ /* 0x000ea80000300800 */
[----:B------:R1:W-:Y:S01]  /*102130*/  LDGSTS.E [R6+-0x71100], [R4.64], P2 ;  /* 0x8ef0000004067fae */ /* 0x0003e20009121844 */
[----:B----4-:R-:W-:-:S05]  /*102140*/  IADD3 R89, P5, R89, R103, RZ ;  /* 0x0000006759597210 */ /* 0x010fca0007fbe0ff */
[----:B------:R-:W-:Y:S01]  /*102150*/  IMAD.X R90, R90, 0x1, R0, P5 ;  /* 0x000000015a5a7824 */ /* 0x000fe200028e0600 */
[----:B------:R-:W-:Y:S01]  /*102160*/  IADD3 R84, P2, R84, R103, RZ ;  /* 0x0000006754547210 */ /* 0x000fe20007f5e0ff */
[----:B------:R4:W-:Y:S01]  /*102170*/  STL [R1+0x3b80], R89 ;  /* 0x003b805901007387 */ /* 0x0009e20000100800 */
[----:B-1----:R-:W-:Y:S01]  /*102180*/  IMAD.MOV.U32 R5, RZ, RZ, R96 ;  /* 0x000000ffff057224 */ /* 0x002fe200078e0060 */
[----:B------:R-:W-:Y:S02]  /*102190*/  MOV R4, R86 ;  /* 0x0000005600047202 */ /* 0x000fe40000000f00 */
[----:B------:R-:W2:Y:S04]  /*1021a0*/  LDL.LU R96, [R1+0x3b24] ;  /* 0x003b240001607983 */ /* 0x000ea80000300800 */
[----:B------:R-:W-:Y:S04]  /*1021b0*/  STL [R1+0x3b48], R84 ;  /* 0x003b485401007387 */ /* 0x000fe80000100800 */
[----:B------:R1:W-:Y:S04]  /*1021c0*/  STL [R1+0x3b74], R90 ;  /* 0x003b745a01007387 */ /* 0x0003e80000100800 */
[----:B------:R-:W2:Y:S04]  /*1021d0*/  LDL.LU R11, [R1+0x3ab8] ;  /* 0x003ab800010b7983 */ /* 0x000ea80000300800 */
[----:B------:R1:W-:Y:S04]  /*1021e0*/  LDGSTS.E [R3+-0x70a00], [R4.64], P3 ;  /* 0x8f60000004037fae */ /* 0x0003e80009921844 */
[----:B------:R-:W2:Y:S01]  /*1021f0*/  LDL.LU R86, [R1+0x3ab0] ;  /* 0x003ab00001567983 */ /* 0x000ea20000300800 */
[----:B-1----:R-:W-:-:S03]  /*102200*/  MOV R4, R89 ;  /* 0x0000005900047202 */ /* 0x002fc60000000f00 */
[----:B----4-:R-:W4:Y:S01]  /*102210*/  LDL.LU R89, [R1+0x3aac] ;  /* 0x003aac0001597983 */ /* 0x010f220000300800 */
[----:B------:R-:W-:Y:S01]  /*102220*/  IADD3 R88, P5, R88, R103, RZ ;  /* 0x0000006758587210 */ /* 0x000fe20007fbe0ff */
[----:B------:R-:W-:Y:S02]  /*102230*/  IMAD.X R91, R91, 0x1, R0, P2 ;  /* 0x000000015b5b7824 */ /* 0x000fe400010e0600 */
[----:B------:R-:W-:Y:S02]  /*102240*/  IMAD.MOV.U32 R5, RZ, RZ, R90 ;  /* 0x000000ffff057224 */ /* 0x000fe400078e005a */
[----:B------:R-:W-:Y:S04]  /*102250*/  STL [R1+0x3b40], R88 ;  /* 0x003b405801007387 */ /* 0x000fe80000100800 */
[----:B------:R1:W-:Y:S04]  /*102260*/  STL [R1+0x3b3c], R91 ;  /* 0x003b3c5b01007387 */ /* 0x0003e80000100800 */
[----:B------:R1:W-:Y:S04]  /*102270*/  LDGSTS.E [R6+-0x70900], [R4.64], P3 ;  /* 0x8f70000004067fae */ /* 0x0003e80009921844 */
[----:B------:R-:W4:Y:S01]  /*102280*/  LDL.LU R90, [R1+0x2b80] ;  /* 0x002b8000015a7983 */ /* 0x000f220000300800 */
[----:B-1----:R-:W-:-:S03]  /*102290*/  IMAD.MOV.U32 R5, RZ, RZ, R91 ;  /* 0x000000ffff057224 */ /* 0x002fc600078e005b */
[----:B------:R-:W4:Y:S01]  /*1022a0*/  LDL.LU R91, [R1+0x3aa4] ;  /* 0x003aa400015b7983 */ /* 0x000f220000300800 */
[----:B------:R-:W-:Y:S01]  /*1022b0*/  MOV R4, R84 ;  /* 0x0000005400047202 */ /* 0x000fe20000000f00 */
[----:B------:R-:W-:Y:S01]  /*1022c0*/  IMAD.SHL.U32 R87, R87, 0x4, RZ ;  /* 0x0000000457577824 */ /* 0x000fe200078e00ff */
[----:B------:R-:W-:-:S03]  /*1022d0*/  IADD3 R8, R8, 0x100000, RZ ;  /* 0x0010000008087810 */ /* 0x000fc60007ffe0ff */
[----:B------:R1:W-:Y:S02]  /*1022e0*/  LDGSTS.E [R3+-0x70200], [R4.64], P4 ;  /* 0x8fe0000004037fae */ /* 0x0003e4000a121844 */
[----:B-1----:R-:W-:Y:S02]  /*1022f0*/  IMAD.MOV.U32 R4, RZ, RZ, R88 ;  /* 0x000000ffff047224 */ /* 0x002fe400078e0058 */
[----:B---3--:R-:W-:Y:S01]  /*102300*/  IMAD.X R10, R10, 0x1, R0, P5 ;  /* 0x000000010a0a7824 */ /* 0x008fe200028e0600 */
[----:B--2---:R-:W-:-:S05]  /*102310*/  IADD3 R7, P2, R7, R175, RZ ;  /* 0x000000af07077210 */ /* 0x004fca0007f5e0ff */
[----:B------:R1:W-:Y:S04]  /*102320*/  STL [R1+0x3b38], R7 ;  /* 0x003b380701007387 */ /* 0x0003e80000100800 */
[----:B------:R2:W-:Y:S04]  /*102330*/  STL [R1+0x3b34], R10 ;  /* 0x003b340a01007387 */ /* 0x0005e80000100800 */
[----:B------:R-:W3:Y:S04]  /*102340*/  LDL.LU R9, [R1+0x2b88] ;  /* 0x002b880001097983 */ /* 0x000ee80000300800 */
[----:B------:R-:W3:Y:S01]  /*102350*/  LDL.LU R98, [R1+0x2b7c] ;  /* 0x002b7c0001627983 */ /* 0x000ee20000300800 */
[----:B------:R-:W-:-:S03]  /*102360*/  IMAD.MOV.U32 R5, RZ, RZ, R10 ;  /* 0x000000ffff057224 */ /* 0x000fc600078e000a */
[----:B------:R-:W3:Y:S01]  /*102370*/  LDL.LU R84, [R1+0x2c00] ;  /* 0x002c000001547983 */ /* 0x000ee20000300800 */
[----:B------:R-:W-:Y:S02]  /*102380*/  IADD3.X R97, R97, R2, RZ, P2, !PT ;  /* 0x0000000261617210 */ /* 0x000fe400017fe4ff */
[----:B------:R-:W-:Y:S01]  /*102390*/  IADD3 R85, P3, R85, R175, RZ ;  /* 0x000000af55557210 */ /* 0x000fe20007f7e0ff */
[----:B------:R-:W-:Y:S01]  /*1023a0*/  IMAD.MOV.U32 R6, RZ, RZ, R7 ;  /* 0x000000ffff067224 */ /* 0x000fe200078e0007 */
[----:B------:R2:W-:Y:S04]  /*1023b0*/  LDGSTS.E [R8+-0x70100], [R4.64], P4 ;  /* 0x8ff0000004087fae */ /* 0x0005e8000a121844 */
[----:B------:R-:W-:Y:S01]  /*1023c0*/  STL [R1+0x3b30], R85 ;  /* 0x003b305501007387 */ /* 0x000fe20000100800 */
[----:B-1----:R-:W-:-:S03]  /*1023d0*/  MOV R7, R97 ;  /* 0x0000006100077202 */ /* 0x002fc60000000f00 */
[----:B------:R-:W3:Y:S04]  /*1023e0*/  LDL.LU R88, [R1+0x2b84] ;  /* 0x002b840001587983 */ /* 0x000ee80000300800 */
[----:B--2---:R-:W2:Y:S01]  /*1023f0*/  LDL.LU R10, [R1+0x2c08] ;  /* 0x002c0800010a7983 */ /* 0x004ea20000300800 */
[----:B------:R-:W-:-:S03]  /*102400*/  LEA R4, R251, R87, 0x12 ;  /* 0x00000057fb047211 */ /* 0x000fc600078e90ff */
[----:B------:R1:W-:Y:S04]  /*102410*/  STL [R1+0x3b2c], R97 ;  /* 0x003b2c6101007387 */ /* 0x0003e80000100800 */
[----:B------:R-:W0:Y:S01]  /*102420*/  LDGDEPBAR ;  /* 0x00000000000079af */ /* 0x000e220000000000 */
[----:B------:R-:W-:-:S03]  /*102430*/  IMAD.X R96, R96, 0x1, R2, P3 ;  /* 0x0000000160607824 */ /* 0x000fc600018e0602 */
[----:B------:R1:W-:Y:S04]  /*102440*/  LDGSTS.E [R4], [R6.64], P1 ;  /* 0x0000000006047fae */ /* 0x0003e80008921844 */
[----:B-1----:R-:W2:Y:S01]  /*102450*/  LDL.LU R97, [R1+0x2bfc] ;  /* 0x002bfc0001617983 */ /* 0x002ea20000300800 */
[----:B------:R-:W-:Y:S02]  /*102460*/  IADD3 R11, P2, R11, R175, RZ ;  /* 0x000000af0b0b7210 */ /* 0x000fe40007f5e0ff */
[----:B------:R-:W-:-:S03]  /*102470*/  MOV R7, R96 ;  /* 0x0000006000077202 */ /* 0x000fc60000000f00 */
[----:B------:R-:W-:Y:S01]  /*102480*/  STL [R1+0x3ab8], R11 ;  /* 0x003ab80b01007387 */ /* 0x000fe20000100800 */
[----:B------:R-:W-:-:S03]  /*102490*/  IADD3 R86, P3, R86, R175, RZ ;  /* 0x000000af56567210 */ /* 0x000fc60007f7e0ff */
[----:B------:R1:W-:Y:S01]  /*1024a0*/  STL [R1+0x3b24], R96 ;  /* 0x003b246001007387 */ /* 0x0003e20000100800 */
[----:B------:R-:W-:-:S03]  /*1024b0*/  IMAD.MOV.U32 R6, RZ, RZ, R85 ;  /* 0x000000ffff067224 */ /* 0x000fc600078e0055 */
[----:B------:R-:W2:Y:S04]  /*1024c0*/  LDL.LU R3, [R1+0x2c80] ;  /* 0x002c800001037983 */ /* 0x000ea80000300800 */
[----:B------:R4:W-:Y:S02]  /*1024d0*/  LDGSTS.E [R4+0x100], [R6.64], P0 ;  /* 0x0010000006047fae */ /* 0x0009e40008121844 */
[----:B----4-:R-:W-:Y:S02]  /*1024e0*/  IMAD.X R89, R89, 0x1, R2, P2 ;  /* 0x0000000159597824 */ /* 0x010fe400010e0602 */
[----:B-1----:R-:W4:Y:S04]  /*1024f0*/  LDL.LU R96, [R1+0x2c04] ;  /* 0x002c040001607983 */ /* 0x002f280000300800 */
[----:B------:R-:W-:Y:S04]  /*102500*/  STL [R1+0x3ab0], R86 ;  /* 0x003ab05601007387 */ /* 0x000fe80000100800 */
[----:B------:R1:W-:Y:S04]  /*102510*/  STL [R1+0x3aac], R89 ;  /* 0x003aac5901007387 */ /* 0x0003e80000100800 */
[----:B------:R-:W4:Y:S04]  /*102520*/  LDL.LU R85, [R1+0x2c7c] ;  /* 0x002c7c0001557983 */ /* 0x000f280000300800 */
[----:B------:R-:W4:Y:S01]  /*102530*/  LDL.LU R8, [R1+0x2c88] ;  /* 0x002c880001087983 */ /* 0x000f220000300800 */
[----:B------:R-:W-:Y:S01]  /*102540*/  IADD3 R90, P2, R90, R175, RZ ;  /* 0x000000af5a5a7210 */ /* 0x000fe20007f5e0ff */
[----:B------:R-:W-:Y:S01]  /*102550*/  IMAD.MOV.U32 R6, RZ, RZ, R11 ;  /* 0x000000ffff067224 */ /* 0x000fe200078e000b */
[----:B------:R-:W-:-:S02]  /*102560*/  MOV R7, R89 ;  /* 0x0000005900077202 */ /* 0x000fc40000000f00 */
[----:B-1----:R-:W4:Y:S01]  /*102570*/  LDL.LU R89, [R1+0x2c84] ;  /* 0x002c840001597983 */ /* 0x002f220000300800 */
[----:B------:R-:W-:-:S03]  /*102580*/  IMAD.X R91, R91, 0x1, R2, P3 ;  /* 0x000000015b5b7824 */ /* 0x000fc600018e0602 */
[----:B------:R-:W-:Y:S04]  /*102590*/  STL [R1+0x2b80], R90 ;  /* 0x002b805a01007387 */ /* 0x000fe80000100800 */
[----:B------:R1:W-:Y:S04]  /*1025a0*/  LDGSTS.E [R4+0x1000], [R6.64], P1 ;  /* 0x0100000006047fae */ /* 0x0003e80008921844 */
[----:B------:R1:W-:Y:S04]  /*1025b0*/  STL [R1+0x3aa4], R91 ;  /* 0x003aa45b01007387 */ /* 0x0003e80000100800 */
[----:B------:R-:W4:Y:S01]  /*1025c0*/  LDL.LU R11, [R1+0x2d00] ;  /* 0x002d0000010b7983 */ /* 0x000f220000300800 */
[----:B-1----:R-:W-:Y:S01]  /*1025d0*/  IMAD.MOV.U32 R6, RZ, RZ, R86 ;  /* 0x000000ffff067224 */ /* 0x002fe200078e0056 */
[----:B------:R-:W-:-:S02]  /*1025e0*/  MOV R7, R91 ;  /* 0x0000005b00077202 */ /* 0x000fc40000000f00 */
[----:B------:R-:W4:Y:S04]  /*1025f0*/  LDL.LU R91, [R1+0x2cfc] ;  /* 0x002cfc00015b7983 */ /* 0x000f280000300800 */
[----:B------:R1:W-:Y:S02]  /*102600*/  LDGSTS.E [R4+0x1100], [R6.64], P0 ;  /* 0x0110000006047fae */ /* 0x0003e40008121844 */
[----:B-1----:R-:W-:Y:S01]  /*102610*/  IMAD.MOV.U32 R6, RZ, RZ, R90 ;  /* 0x000000ffff067224 */ /* 0x002fe200078e005a */
[----:B---3--:R-:W-:Y:S01]  /*102620*/  IADD3 R9, P3, R9, R175, RZ ;  /* 0x000000af09097210 */ /* 0x008fe20007f7e0ff */
[----:B------:R-:W-:-:S04]  /*102630*/  IMAD.X R98, R98, 0x1, R2, P2 ;  /* 0x0000000162627824 */ /* 0x000fc800010e0602 */
[----:B------:R-:W-:Y:S04]  /*102640*/  STL [R1+0x2b88], R9 ;  /* 0x002b880901007387 */ /* 0x000fe80000100800 */
[----:B------:R-:W-:Y:S01]  /*102650*/  STL [R1+0x2b7c], R98 ;  /* 0x002b7c6201007387 */ /* 0x000fe20000100800 */
[-C--:B------:R-:W-:Y:S02]  /*102660*/  IADD3 R84, P2, R84, R175.reuse, RZ ;  /* 0x000000af54547210 */ /* 0x080fe40007f5e0ff */
[----:B------:R-:W-:Y:S01]  /*102670*/  MOV R7, R98 ;  /* 0x0000006200077202 */ /* 0x000fe20000000f00 */
[----:B------:R-:W3:Y:S04]  /*102680*/  LDL.LU R86, [R1+0x2d08] ;  /* 0x002d080001567983 */ /* 0x000ee80000300800 */
[----:B------:R-:W3:Y:S04]  /*102690*/  LDL.LU R90, [R1+0x2d04] ;  /* 0x002d0400015a7983 */ /* 0x000ee80000300800 */
[----:B------:R-:W-:Y:S04]  /*1026a0*/  STL [R1+0x2c00], R84 ;  /* 0x002c005401007387 */ /* 0x000fe80000100800 */
[----:B------:R1:W-:Y:S01]  /*1026b0*/  LDGSTS.E [R4+0x2000], [R6.64], P1 ;  /* 0x0200000006047fae */ /* 0x0003e20008921844 */
[----:B------:R-:W-:Y:S01]  /*1026c0*/  IMAD.X R88, R88, 0x1, R2, P3 ;  /* 0x0000000158587824 */ /* 0x000fe200018e0602 */
[----:B--2---:R-:W-:-:S04]  /*1026d0*/  IADD3 R10, P3, R10, R175, RZ ;  /* 0x000000af0a0a7210 */ /* 0x004fc80007f7e0ff */
[----:B------:R2:W-:Y:S01]  /*1026e0*/  STL [R1+0x2b84], R88 ;  /* 0x002b845801007387 */ /* 0x0005e20000100800 */
[----:B-1----:R-:W-:Y:S01]  /*1026f0*/  IMAD.MOV.U32 R6, RZ, RZ, R9 ;  /* 0x000000ffff067224 */ /* 0x002fe200078e0009 */
[----:B------:R-:W-:Y:S02]  /*102700*/  MOV R7, R88 ;  /* 0x0000005800077202 */ /* 0x000fe40000000f00 */
[----:B------:R-:W3:Y:S04]  /*102710*/  LDL.LU R5, [R1+0x2d80] ;  /* 0x002d800001057983 */ /* 0x000ee80000300800 */
[----:B--2---:R-:W2:Y:S01]  /*102720*/  LDL.LU R88, [R1+0x2d7c] ;  /* 0x002d7c0001587983 */ /* 0x004ea20000300800 */
[----:B------:R-:W-:-:S03]  /*102730*/  IMAD.X R97, R97, 0x1, R2, P2 ;  /* 0x0000000161617824 */ /* 0x000fc600010e0602 */
[----:B------:R-:W-:Y:S04]  /*102740*/  STL [R1+0x2c08], R10 ;  /* 0x002c080a01007387 */ /* 0x000fe80000100800 */
[----:B------:R-:W-:Y:S04]  /*102750*/  STL [R1+0x2bfc], R97 ;  /* 0x002bfc6101007387 */ /* 0x000fe80000100800 */
[----:B------:R-:W2:Y:S04]  /*102760*/  LDL.LU R9, [R1+0x2d88] ;  /* 0x002d880001097983 */ /* 0x000ea80000300800 */
[----:B------:R1:W-:Y:S01]  /*102770*/  LDGSTS.E [R4+0x2100], [R6.64], P0 ;  /* 0x0210000006047fae */ /* 0x0003e20008121844 */
[----:B------:R-:W-:Y:S01]  /*102780*/  IADD3 R3, P2, R3, R175, RZ ;  /* 0x000000af03037210 */ /* 0x000fe20007f5e0ff */
[----:B-1----:R-:W-:Y:S01]  /*102790*/  IMAD.MOV.U32 R6, RZ, RZ, R84 ;  /* 0x000000ffff067224 */ /* 0x002fe200078e0054 */
[----:B------:R-:W-:Y:S01]  /*1027a0*/  MOV R7, R97 ;  /* 0x0000006100077202 */ /* 0x000fe20000000f00 */
[----:B------:R-:W2:Y:S01]  /*1027b0*/  LDL.LU R84, [R1+0x2e00] ;  /* 0x002e000001547983 */ /* 0x000ea20000300800 */
[----:B----4-:R-:W-:-:S03]  /*1027c0*/  IMAD.X R96, R96, 0x1, R2, P3 ;  /* 0x0000000160607824 */ /* 0x010fc600018e0602 */
[----:B------:R-:W-:Y:S04]  /*1027d0*/  STL [R1+0x2c80], R3 ;  /* 0x002c800301007387 */ /* 0x000fe80000100800 */
[----:B------:R1:W-:Y:S04]  /*1027e0*/  LDGSTS.E [R4+0x3000], [R6.64], P1 ;  /* 0x0300000006047fae */ /* 0x0003e80008921844 */
[----:B------:R4:W-:Y:S01]  /*1027f0*/  STL [R1+0x2c04], R96 ;  /* 0x002c046001007387 */ /* 0x0009e20000100800 */
[----:B------:R-:W-:Y:S01]  /*102800*/  IMAD.X R85, R85, 0x1, R2, P2 ;  /* 0x0000000155557824 */ /* 0x000fe200010e0602 */
[----:B------:R-:W-:Y:S01]  /*102810*/  IADD3 R8, P3, R8, R175, RZ ;  /* 0x000000af08087210 */ /* 0x000fe20007f7e0ff */
[----:B-1----:R-:W-:Y:S01]  /*102820*/  IMAD.MOV.U32 R6, RZ, RZ, R10 ;  /* 0x000000ffff067224 */ /* 0x002fe200078e000a */
[----:B------:R-:W-:-:S02]  /*102830*/  MOV R7, R96 ;  /* 0x0000006000077202 */ /* 0x000fc40000000f00 */
[----:B----4-:R-:W2:Y:S04]  /*102840*/  LDL.LU R96, [R1+0x2d84] ;  /* 0x002d840001607983 */ /* 0x010ea80000300800 */
[----:B------:R-:W-:Y:S04]  /*102850*/  STL [R1+0x2c88], R8 ;  /* 0x002c880801007387 */ /* 0x000fe80000100800 */
[----:B------:R1:W-:Y:S04]  /*102860*/  STL [R1+0x2c7c], R85 ;  /* 0x002c7c5501007387 */ /* 0x0003e80000100800 */
[----:B------:R1:W-:Y:S04]  /*102870*/  LDGSTS.E [R4+0x3100], [R6.64], P0 ;  /* 0x0310000006047fae */ /* 0x0003e80008121844 */
[----:B------:R-:W2:Y:S01]  /*102880*/  LDL.LU R10, [R1+0x2e08] ;  /* 0x002e0800010a7983 */ /* 0x000ea20000300800 */
[----:B-1----:R-:W-:-:S03]  /*102890*/  MOV R7, R85 ;  /* 0x0000005500077202 */ /* 0x002fc60000000f00 */
[----:B------:R-:W2:Y:S01]  /*1028a0*/  LDL.LU R85, [R1+0x2dfc] ;  /* 0x002dfc0001557983 */ /* 0x000ea20000300800 */
[----:B------:R-:W-:Y:S01]  /*1028b0*/  IADD3 R11, P2, R11, R175, RZ ;  /* 0x000000af0b0b7210 */ /* 0x000fe20007f5e0ff */
[--C-:B------:R-:W-:Y:S02]  /*1028c0*/  IMAD.X R89, R89, 0x1, R2.reuse, P3 ;  /* 0x0000000159597824 */ /* 0x100fe400018e0602 */
[----:B------:R-:W-:Y:S02]  /*1028d0*/  IMAD.MOV.U32 R6, RZ, RZ, R3 ;  /* 0x000000ffff067224 */ /* 0x000fe400078e0003 */
[----:B------:R-:W-:Y:S01]  /*1028e0*/  STL [R1+0x2d00], R11 ;  /* 0x002d000b01007387 */ /* 0x000fe20000100800 */
[----:B------:R-:W-:-:S03]  /*1028f0*/  IMAD.X R91, R91, 0x1, R2, P2 ;  /* 0x000000015b5b7824 */ /* 0x000fc600010e0602 */
[----:B------:R1:W-:Y:S04]  /*102900*/  STL [R1+0x2c84], R89 ;  /* 0x002c845901007387 */ /* 0x0003e80000100800 */
[----:B------:R1:W-:Y:S04]  /*102910*/  LDGSTS.E [R4+0x4000], [R6.64], P1 ;  /* 0x0400000006047fae */ /* 0x0003e80008921844 */
[----:B------:R-:W2:Y:S01]  /*102920*/  LDL.LU R3, [R1+0x2e80] ;  /* 0x002e800001037983 */ /* 0x000ea20000300800 */
[----:B-1----:R-:W-:Y:S01]  /*102930*/  MOV R7, R89 ;  /* 0x0000005900077202 */ /* 0x002fe20000000f00 */
[----:B------:R-:W-:-:S02]  /*102940*/  IMAD.MOV.U32 R6, RZ, RZ, R8 ;  /* 0x000000ffff067224 */ /* 0x000fc400078e0008 */
[----:B------:R-:W2:Y:S04]  /*102950*/  LDL.LU R89, [R1+0x2e04] ;  /* 0x002e040001597983 */ /* 0x000ea80000300800 */
[----:B------:R1:W-:Y:S02]  /*102960*/  LDGSTS.E [R4+0x4100], [R6.64], P0 ;  /* 0x0410000006047fae */ /* 0x0003e40008121844 */
[----:B-1----:R-:W-:Y:S01]  /*102970*/  IMAD.MOV.U32 R6, RZ, RZ, R11 ;  /* 0x000000ffff067224 */ /* 0x002fe200078e000b */
[----:B------:R-:W-:-:S05]  /*102980*/  MOV R7, R91 ;  /* 0x0000005b00077202 */ /* 0x000fca0000000f00 */
[----:B------:R1:W-:Y:S01]  /*102990*/  LDGSTS.E [R4+0x5000], [R6.64], P1 ;  /* 0x0500000006047fae */ /* 0x0003e20008921844 */
[----:B---3--:R-:W-:-:S05]  /*1029a0*/  IADD3 R86, P3, R86, R175, RZ ;  /* 0x000000af56567210 */ /* 0x008fca0007f7e0ff */
[----:B------:R-:W-:Y:S01]  /*1029b0*/  STL [R1+0x2d08], R86 ;  /* 0x002d085601007387 */ /* 0x000fe20000100800 */
[----:B------:R-:W-:-:S03]  /*1029c0*/  IMAD.X R90, R90, 0x1, R2, P3 ;  /* 0x000000015a5a7824 */ /* 0x000fc600018e0602 */
[----:B------:R3:W-:Y:S04]  /*1029d0*/  STL [R1+0x2cfc], R91 ;  /* 0x002cfc5b01007387 */ /* 0x0007e80000100800 */
[----:B------:R-:W4:Y:S04]  /*1029e0*/  LDL.LU R8, [R1+0x2e88] ;  /* 0x002e880001087983 */ /* 0x000f280000300800 */
[----:B------:R-:W4:Y:S01]  /*1029f0*/  LDL.LU R97, [R1+0x2e7c] ;  /* 0x002e7c0001617983 */ /* 0x000f220000300800 */
[----:B-1----:R-:W-:Y:S01]  /*102a00*/  IMAD.MOV.U32 R6, RZ, RZ, R86 ;  /* 0x000000ffff067224 */ /* 0x002fe200078e0056 */
[----:B------:R-:W-:-:S02]  /*102a10*/  IADD3 R5, P2, R5, R175, RZ ;  /* 0x000000af05057210 */ /* 0x000fc40007f5e0ff */
[----:B------:R-:W-:-:S03]  /*102a20*/  MOV R7, R90 ;  /* 0x0000005a00077202 */ /* 0x000fc60000000f00 */
[----:B------:R-:W-:Y:S01]  /*102a30*/  STL [R1+0x2d80], R5 ;  /* 0x002d800501007387 */ /* 0x000fe20000100800 */
[----:B--2---:R-:W-:-:S03]  /*102a40*/  IMAD.X R88, R88, 0x1, R2, P2 ;  /* 0x0000000158587824 */ /* 0x004fc600010e0602 */
[----:B------:R1:W-:Y:S04]  /*102a50*/  STL [R1+0x2d04], R90 ;  /* 0x002d045a01007387 */ /* 0x0003e80000100800 */
[----:B------:R-:W2:Y:S04]  /*102a60*/  LDL.LU R11, [R1+0x2f00] ;  /* 0x002f0000010b7983 */ /* 0x000ea80000300800 */
[----:B---3--:R-:W3:Y:S01]  /*102a70*/  LDL.LU R91, [R1+0x2e84] ;  /* 0x002e8400015b7983 */ /* 0x008ee20000300800 */
[----:B------:R-:W-:-:S03]  /*102a80*/  IADD3 R9, P3, R9, R175, RZ ;  /* 0x000000af09097210 */ /* 0x000fc60007f7e0ff */
[----:B------:R1:W-:Y:S04]  /*102a90*/  LDGSTS.E [R4+0x5100], [R6.64], P0 ;  /* 0x0510000006047fae */ /* 0x0003e80008121844 */
[----:B------:R-:W-:Y:S04]  /*102aa0*/  STL [R1+0x2d88], R9 ;  /* 0x002d880901007387 */ /* 0x000fe80000100800 */
[----:B------:R1:W-:Y:S04]  /*102ab0*/  STL [R1+0x2d7c], R88 ;  /* 0x002d7c5801007387 */ /* 0x0003e80000100800 */
[----:B-1----:R-:W3:Y:S01]  /*102ac0*/  LDL.LU R90, [R1+0x2efc] ;  /* 0x002efc00015a7983 */ /* 0x002ee20000300800 */
[----:B------:R-:W-:-:S03]  /*102ad0*/  IADD3 R84, P2, R84, R175, RZ ;  /* 0x000000af54547210 */ /* 0x000fc60007f5e0ff */
[----:B------:R-:W3:Y:S01]  /*102ae0*/  LDL.LU R86, [R1+0x2f08] ;  /* 0x002f080001567983 */ /* 0x000ee20000300800 */
[----:B------:R-:W-:Y:S01]  /*102af0*/  IMAD.MOV.U32 R6, RZ, RZ, R5 ;  /* 0x000000ffff067224 */ /* 0x000fe200078e0005 */
[----:B------:R-:W-:Y:S02]  /*102b00*/  MOV R7, R88 ;  /* 0x0000005800077202 */ /* 0x000fe40000000f00 */
[----:B------:R-:W3:Y:S04]  /*102b10*/  LDL.LU R88, [R1+0x2f04] ;  /* 0x002f040001587983 */ /* 0x000ee80000300800 */
[----:B------:R-:W-:Y:S04]  /*102b20*/  STL [R1+0x2e00], R84 ;  /* 0x002e005401007387 */ /* 0x000fe80000100800 */
[----:B------:R1:W-:Y:S01]  /*102b30*/  LDGSTS.E [R4+0x6000], [R6.64], P1 ;  /* 0x0600000006047fae */ /* 0x0003e20008921844 */
[----:B------:R-:W-:-:S05]  /*102b40*/  IMAD.X R96, R96, 0x1, R2, P3 ;  /* 0x0000000160607824 */ /* 0x000fca00018e0602 */
[----:B------:R1:W-:Y:S02]  /*102b50*/  STL [R1+0x2d84], R96 ;  /* 0x002d846001007387 */ /* 0x0003e40000100800 */
[----:B-1----:R-:W-:Y:S02]  /*102b60*/  MOV R7, R96 ;  /* 0x0000006000077202 */ /* 0x002fe40000000f00 */
[----:B------:R-:W3:Y:S01]  /*102b70*/  LDL.LU R5, [R1+0x2f80] ;  /* 0x002f800001057983 */ /* 0x000ee20000300800 */
[----:B------:R-:W-:-:S03]  /*102b80*/  IMAD.MOV.U32 R6, RZ, RZ, R9 ;  /* 0x000000ffff067224 */ /* 0x000fc600078e0009 */
[----:B------:R-:W3:Y:S01]  /*102b90*/  LDL.LU R96, [R1+0x2f7c] ;  /* 0x002f7c0001607983 */ /* 0x000ee20000300800 */
[----:B------:R-:W-:-:S03]  /*102ba0*/  IADD3 R10, P3, R10, R175, RZ ;  /* 0x000000af0a0a7210 */ /* 0x000fc60007f7e0ff */
[----:B------:R1:W-:Y:S01]  /*102bb0*/  LDGSTS.E [R4+0x6100], [R6.64], P0 ;  /* 0x0610000006047fae */ /* 0x0003e20008121844 */
[----:B------:R-:W-:-:S03]  /*102bc0*/  IMAD.X R85, R85, 0x1, R2, P2 ;  /* 0x0000000155557824 */ /* 0x000fc600010e0602 */
[----:B------:R-:W-:Y:S04]  /*102bd0*/  STL [R1+0x2e08], R10 ;  /* 0x002e080a01007387 */ /* 0x000fe80000100800 */
[----:B------:R1:W-:Y:S04]  /*102be0*/  STL [R1+0x2dfc], R85 ;  /* 0x002dfc5501007387 */ /* 0x0003e80000100800 */
[----:B------:R-:W3:Y:S01]  /*102bf0*/  LDL.LU R9, [R1+0x2f88] ;  /* 0x002f880001097983 */ /* 0x000ee20000300800 */
[----:B-1----:R-:W-:Y:S01]  /*102c00*/  IMAD.MOV.U32 R6, RZ, RZ, R84 ;  /* 0x000000ffff067224 */ /* 0x002fe200078e0054 */
[----:B------:R-:W-:-:S02]  /*102c10*/  MOV R7, R85 ;  /* 0x0000005500077202 */ /* 0x000fc40000000f00 */
[----:B------:R-:W3:Y:S01]  /*102c20*/  LDL.LU R85, [R1+0x2f84] ;  /* 0x002f840001557983 */ /* 0x000ee20000300800 */
[----:B------:R-:W-:-:S03]  /*102c30*/  IADD3 R3, P2, R3, R175, RZ ;  /* 0x000000af03037210 */ /* 0x000fc60007f5e0ff */
[----:B------:R1:W-:Y:S04]  /*102c40*/  LDGSTS.E [R4+0x7000], [R6.64], P1 ;  /* 0x0700000006047fae */ /* 0x0003e80008921844 */
[----:B------:R-:W-:Y:S01]  /*102c50*/  STL [R1+0x2e80], R3 ;  /* 0x002e800301007387 */ /* 0x000fe20000100800 */
[----:B------:R-:W-:Y:S02]  /*102c60*/  IMAD.X R89, R89, 0x1, R2, P3 ;  /* 0x0000000159597824 */ /* 0x000fe400018e0602 */
[----:B-1----:R-:W-:-:S03]  /*102c70*/  IMAD.MOV.U32 R6, RZ, RZ, R10 ;  /* 0x000000ffff067224 */ /* 0x002fc600078e000a */
[----:B------:R1:W-:Y:S01]  /*102c80*/  STL [R1+0x2e04], R89 ;  /* 0x002e045901007387 */ /* 0x0003e20000100800 */
[----:B------:R-:W-:-:S03]  /*102c90*/  MOV R7, R89 ;  /* 0x0000005900077202 */ /* 0x000fc60000000f00 */
[----:B------:R-:W3:Y:S04]  /*102ca0*/  LDL.LU R84, [R1+0x3000] ;  /* 0x0030000001547983 */ /* 0x000ee80000300800 */
[----:B------:R1:W-:Y:S04]  /*102cb0*/  LDGSTS.E [R4+0x7100], [R6.64], P0 ;  /* 0x0710000006047fae */ /* 0x0003e80008121844 */
[----:B-1----:R-:W3:Y:S01]  /*102cc0*/  LDL.LU R89, [R1+0x2ffc] ;  /* 0x002ffc0001597983 */ /* 0x002ee20000300800 */
[----:B------:R-:W-:Y:S01]  /*102cd0*/  IMAD.MOV.U32 R6, RZ, RZ, R3 ;  /* 0x000000ffff067224 */ /* 0x000fe200078e0003 */
[----:B----4-:R-:W-:Y:S01]  /*102ce0*/  IADD3 R8, P3, R8, R175, RZ ;  /* 0x000000af08087210 */ /* 0x010fe20007f7e0ff */
[----:B------:R-:W-:-:S04]  /*102cf0*/  IMAD.X R97, R97, 0x1, R2, P2 ;  /* 0x0000000161617824 */ /* 0x000fc800010e0602 */
[----:B------:R-:W-:Y:S04]  /*102d00*/  STL [R1+0x2e88], R8 ;  /* 0x002e880801007387 */ /* 0x000fe80000100800 */
[----:B------:R-:W-:Y:S01]  /*102d10*/  STL [R1+0x2e7c], R97 ;  /* 0x002e7c6101007387 */ /* 0x000fe20000100800 */
[----:B------:R-:W-:-:S03]  /*102d20*/  MOV R7, R97 ;  /* 0x0000006100077202 */ /* 0x000fc60000000f00 */
[----:B------:R-:W4:Y:S04]  /*102d30*/  LDL.LU R10, [R1+0x3008] ;  /* 0x00300800010a7983 */ /* 0x000f280000300800 */
[----:B------:R-:W4:Y:S04]  /*102d40*/  LDL.LU R3, [R1+0x3080] ;  /* 0x0030800001037983 */ /* 0x000f280000300800 */
[----:B------:R1:W-:Y:S01]  /*102d50*/  LDGSTS.E [R4+0x8000], [R6.64], P1 ;  /* 0x0800000006047fae */ /* 0x0003e20008921844 */
[----:B--2---:R-:W-:Y:S01]  /*102d60*/  IADD3 R11, P2, R11, R175, RZ ;  /* 0x000000af0b0b7210 */ /* 0x004fe20007f5e0ff */
[----:B---3--:R-:W-:-:S04]  /*102d70*/  IMAD.X R91, R91, 0x1, R2, P3 ;  /* 0x000000015b5b7824 */ /* 0x008fc800018e0602 */
[----:B------:R-:W-:Y:S01]  /*102d80*/  STL [R1+0x2f00], R11 ;  /* 0x002f000b01007387 */ /* 0x000fe20000100800 */
[----:B-1----:R-:W-:-:S03]  /*102d90*/  IMAD.MOV.U32 R6, RZ, RZ, R8 ;  /* 0x000000ffff067224 */ /* 0x002fc600078e0008 */
[----:B------:R1:W-:Y:S01]  /*102da0*/  STL [R1+0x2e84], R91 ;  /* 0x002e845b01007387 */ /* 0x0003e20000100800 */
[----:B------:R-:W-:-:S05]  /*102db0*/  MOV R7, R91 ;  /* 0x0000005b00077202 */ /* 0x000fca0000000f00 */
[----:B------:R2:W-:Y:S04]  /*102dc0*/  LDGSTS.E [R4+0x8100], [R6.64], P0 ;  /* 0x0810000006047fae */ /* 0x0005e80008121844 */
[----:B-1----:R-:W3:Y:S01]  /*102dd0*/  LDL.LU R91, [R1+0x3004] ;  /* 0x00300400015b7983 */ /* 0x002ee20000300800 */
[----:B------:R-:W-:Y:S01]  /*102de0*/  IMAD.X R90, R90, 0x1, R2, P2 ;  /* 0x000000015a5a7824 */ /* 0x000fe200010e0602 */
[----:B------:R-:W-:Y:S01]  /*102df0*/  IADD3 R86, P3, R86, R175, RZ ;  /* 0x000000af56567210 */ /* 0x000fe20007f7e0ff */
[----:B--2---:R-:W-:-:S04]  /*102e00*/  IMAD.MOV.U32 R6, RZ, RZ, R11 ;  /* 0x000000ffff067224 */ /* 0x004fc800078e000b */
[----:B------:R-:W-:Y:S01]  /*102e10*/  STL [R1+0x2f08], R86 ;  /* 0x002f085601007387 */ /* 0x000fe20000100800 */
[----:B------:R-:W-:Y:S01]  /*102e20*/  IMAD.X R88, R88, 0x1, R2, P3 ;  /* 0x0000000158587824 */ /* 0x000fe200018e0602 */
[----:B------:R-:W-:Y:S02]  /*102e30*/  MOV R7, R90 ;  /* 0x0000005a00077202 */ /* 0x000fe40000000f00 */
[----:B------:R1:W-:Y:S04]  /*102e40*/  STL [R1+0x2efc], R90 ;  /* 0x002efc5a01007387 */ /* 0x0003e80000100800 */
[----:B------:R-:W3:Y:S04]  /*102e50*/  LDL.LU R8, [R1+0x3088] ;  /* 0x0030880001087983 */ /* 0x000ee80000300800 */
[----:B------:R1:W-:Y:S04]  /*102e60*/  LDGSTS.E [R4+0x9000], [R6.64], P1 ;  /* 0x0900000006047fae */ /* 0x0003e80008921844 */
[----:B-1----:R-:W3:Y:S01]  /*102e70*/  LDL.LU R90, [R1+0x307c] ;  /* 0x00307c00015a7983 */ /* 0x002ee20000300800 */
[----:B------:R-:W-:-:S02]  /*102e80*/  IADD3 R5, P2, R5, R175, RZ ;  /* 0x000000af05057210 */ /* 0x000fc40007f5e0ff */
[----:B------:R-:W-:-:S03]  /*102e90*/  MOV R7, R88 ;  /* 0x0000005800077202 */ /* 0x000fc60000000f00 */
[----:B------:R-:W-:Y:S01]  /*102ea0*/  STL [R1+0x2f80], R5 ;  /* 0x002f800501007387 */ /* 0x000fe20000100800 */
[----:B------:R-:W-:-:S03]  /*102eb0*/  IMAD.X R96, R96, 0x1, R2, P2 ;  /* 0x0000000160607824 */ /* 0x000fc600010e0602 */
[----:B------:R1:W-:Y:S04]  /*102ec0*/  STL [R1+0x2f04], R88 ;  /* 0x002f045801007387 */ /* 0x0003e80000100800 */
[----:B------:R-:W3:Y:S01]  /*102ed0*/  LDL.LU R11, [R1+0x3578] ;  /* 0x00357800010b7983 */ /* 0x000ee20000300800 */
[----:B------:R-:W-:-:S03]  /*102ee0*/  IMAD.MOV.U32 R6, RZ, RZ, R86 ;  /* 0x000000ffff067224 */ /* 0x000fc600078e0056 */
[----:B-1----:R-:W3:Y:S04]  /*102ef0*/  LDL.LU R88, [R1+0x3084] ;  /* 0x0030840001587983 */ /* 0x002ee80000300800 */
[----:B------:R1:W-:Y:S01]  /*102f00*/  LDGSTS.E [R4+0x9100], [R6.64], P0 ;  /* 0x0910000006047fae */ /* 0x0003e20008121844 */
[----:B------:R-:W-:-:S05]  /*102f10*/  IADD3 R9, P3, R9, R175, RZ ;  /* 0x000000af09097210 */ /* 0x000fca0007f7e0ff */
[----:B------:R-:W-:Y:S04]  /*102f20*/  STL [R1+0x2f88], R9 ;  /* 0x002f880901007387 */ /* 0x000fe80000100800 */
[----:B------:R1:W-:Y:S04]  /*102f30*/  STL [R1+0x2f7c], R96 ;  /* 0x002f7c6001007387 */ /* 0x0003e80000100800 */
[----:B------:R-:W3:Y:S04]  /*102f40*/  LDL.LU R86, [R1+0x3648] ;  /* 0x0036480001567983 */ /* 0x000ee80000300800 */
[----:B------:R-:W3:Y:S01]  /*102f50*/  LDL.LU R97, [R1+0x3574] ;  /* 0x0035740001617983 */ /* 0x000ee20000300800 */
[----:B------:R-:W-:Y:S01]  /*102f60*/  IMAD.X R85, R85, 0x1, R2, P3 ;  /* 0x0000000155557824 */ /* 0x000fe200018e0602 */
[----:B-1----:R-:W-:Y:S01]  /*102f70*/  MOV R7, R96 ;  /* 0x0000006000077202 */ /* 0x002fe20000000f00 */
[----:B------:R-:W-:-:S05]  /*102f80*/  IMAD.MOV.U32 R6, RZ, RZ, R5 ;  /* 0x000000ffff067224 */ /* 0x000fca00078e0005 */
[----:B------:R1:W-:Y:S01]  /*102f90*/  LDGSTS.E [R4+0xa000], [R6.64], P1 ;  /* 0x0a00000006047fae */ /* 0x0003e20008921844 */
[----:B------:R-:W-:-:S05]  /*102fa0*/  IADD3 R84, P2, R84, R175, RZ ;  /* 0x000000af54547210 */ /* 0x000fca0007f5e0ff */
[----:B------:R-:W-:Y:S01]  /*102fb0*/  STL [R1+0x3000], R84 ;  /* 0x0030005401007387 */ /* 0x000fe20000100800 */
[----:B------:R-:W-:-:S03]  /*102fc0*/  IMAD.X R89, R89, 0x1, R2, P2 ;  /* 0x0000000159597824 */ /* 0x000fc600010e0602 */
[----:B------:R4:W-:Y:S01]  /*102fd0*/  STL [R1+0x2f84], R85 ;  /* 0x002f845501007387 */ /* 0x0009e20000100800 */
[----:B-1----:R-:W-:Y:S01]  /*102fe0*/  IMAD.MOV.U32 R6, RZ, RZ, R9 ;  /* 0x000000ffff067224 */ /* 0x002fe200078e0009 */
[----:B------:R-:W-:Y:S02]  /*102ff0*/  MOV R7, R85 ;  /* 0x0000005500077202 */ /* 0x000fe40000000f00 */
[----:B------:R-:W3:Y:S04]  /*103000*/  LDL.LU R5, [R1+0x3168] ;  /* 0x0031680001057983 */ /* 0x000ee80000300800 */
[----:B------:R-:W3:Y:S04]  /*103010*/  LDL.LU R96, [R1+0x3644] ;  /* 0x0036440001607983 */ /* 0x000ee80000300800 */
[----:B------:R1:W-:Y:S02]  /*103020*/  LDGSTS.E [R4+0xa100], [R6.64], P0 ;  /* 0x0a10000006047fae */ /* 0x0003e40008121844 */
[----:B-1----:R-:W-:Y:S01]  /*103030*/  IMAD.MOV.U32 R6, RZ, RZ, R84 ;  /* 0x000000ffff067224 */ /* 0x002fe200078e0054 */
[----:B------:R-:W-:-:S05]  /*103040*/  MOV R7, R89 ;  /* 0x0000005900077202 */ /* 0x000fca0000000f00 */
[----:B------:R1:W-:Y:S01]  /*103050*/  LDGSTS.E [R4+0xb000], [R6.64], P1 ;  /* 0x0b00000006047fae */ /* 0x0003e20008921844 */
[----:B----4-:R-:W-:-:S05]  /*103060*/  IADD3 R10, P3, R10, R175, RZ ;  /* 0x000000af0a0a7210 */ /* 0x010fca0007f7e0ff */
[----:B------:R-:W-:Y:S01]  /*103070*/  STL [R1+0x3008], R10 ;  /* 0x0030080a01007387 */ /* 0x000fe20000100800 */
[----:B------:R-:W-:-:S03]  /*103080*/  IADD3 R3, P2, R3, R175, RZ ;  /* 0x000000af03037210 */ /* 0x000fc60007f5e0ff */
[----:B------:R4:W-:Y:S04]  /*103090*/  STL [R1+0x2ffc], R89 ;  /* 0x002ffc5901007387 */ /* 0x0009e80000100800 */
[----:B------:R-:W2:Y:S04]  /*1030a0*/  LDL.LU R85, [R1+0x3164] ;  /* 0x0031640001557983 */ /* 0x000ea80000300800 */
[----:B------:R-:W2:Y:S04]  /*1030b0*/  LDL.LU R9, [R1+0x3170] ;  /* 0x0031700001097983 */ /* 0x000ea80000300800 */
[----:B----4-:R-:W4:Y:S04]  /*1030c0*/  LDL.LU R89, [R1+0x316c] ;  /* 0x00316c0001597983 */ /* 0x010f280000300800 */
[----:B------:R-:W-:Y:S01]  /*1030d0*/  STL [R1+0x3080], R3 ;  /* 0x0030800301007387 */ /* 0x000fe20000100800 */
[----:B---3--:R-:W-:-:S02]  /*1030e0*/  IMAD.X R91, R91, 0x1, R2, P3 ;  /* 0x000000015b5b7824 */ /* 0x008fc400018e0602 */
[----:B-1----:R-:W-:-:S03]  /*1030f0*/  IMAD.MOV.U32 R6, RZ, RZ, R10 ;  /* 0x000000ffff067224 */ /* 0x002fc600078e000a */
[----:B------:R1:W-:Y:S01]  /*103100*/  STL [R1+0x3004], R91 ;  /* 0x0030045b01007387 */ /* 0x0003e20000100800 */
[----:B------:R-:W-:-:S03]  /*103110*/  MOV R7, R91 ;  /* 0x0000005b00077202 */ /* 0x000fc60000000f00 */
[----:B------:R-:W3:Y:S04]  /*103120*/  LDL.LU R84, [R1+0x31e8] ;  /* 0x0031e80001547983 */ /* 0x000ee80000300800 */
[----:B------:R1:W-:Y:S04]  /*103130*/  LDGSTS.E [R4+0xb100], [R6.64], P0 ;  /* 0x0b10000006047fae */ /* 0x0003e80008121844 */
[----:B-1----:R-:W3:Y:S01]  /*103140*/  LDL.LU R91, [R1+0x31e4] ;  /* 0x0031e400015b7983 */ /* 0x002ee20000300800 */
[----:B------:R-:W-:Y:S01]  /*103150*/  IADD3 R8, P3, R8, R175, RZ ;  /* 0x000000af08087210 */ /* 0x000fe20007f7e0ff */
[----:B------:R-:W-:-:S04]  /*103160*/  IMAD.X R90, R90, 0x1, R2, P2 ;  /* 0x000000015a5a7824 */ /* 0x000fc800010e0602 */
[----:B------:R-:W-:Y:S01]  /*103170*/  STL [R1+0x3088], R8 ;  /* 0x0030880801007387 */ /* 0x000fe20000100800 */
[----:B------:R-:W-:-:S03]  /*103180*/  IMAD.MOV.U32 R6, RZ, RZ, R3 ;  /* 0x000000ffff067224 */ /* 0x000fc600078e0003 */
[----:B------:R1:W-:Y:S01]  /*103190*/  STL [R1+0x307c], R90 ;  /* 0x00307c5a01007387 */ /* 0x0003e20000100800 */
[----:B------:R-:W-:-:S03]  /*1031a0*/  MOV R7, R90 ;  /* 0x0000005a00077202 */ /* 0x000fc60000000f00 */
[----:B------:R-:W3:Y:S04]  /*1031b0*/  LDL.LU R10, [R1+0x31f0] ;  /* 0x0031f000010a7983 */ /* 0x000ee80000300800 */
[----:B------:R1:W-:Y:S04]  /*1031c0*/  LDGSTS.E [R4+0xc000], [R6.64], P1 ;  /* 0x0c00000006047fae */ /* 0x0003e80008921844 */
[----:B-1----:R-:W3:Y:S01]  /*1031d0*/  LDL.LU R90, [R1+0x31ec] ;  /* 0x0031ec00015a7983 */ /* 0x002ee20000300800 */
[----:B------:R-:W-:Y:S01]  /*1031e0*/  IADD3 R11, P2, R11, R175, RZ ;  /* 0x000000af0b0b7210 */ /* 0x000fe20007f5e0ff */
[----:B------:R-:W-:-:S04]  /*1031f0*/  IMAD.X R88, R88, 0x1, R2, P3 ;  /* 0x0000000158587824 */ /* 0x000fc800018e0602 */
[----:B------:R-:W-:Y:S04]  /*103200*/  STL [R1+0x3578], R11 ;  /* 0x0035780b01007387 */ /* 0x000fe80000100800 */
[----:B------:R1:W-:Y:S01]  /*103210*/  STL [R1+0x3084], R88 ;  /* 0x0030845801007387 */ /* 0x0003e20000100800 */
[----:B------:R-:W-:-:S03]  /*103220*/  MOV R7, R88 ;  /* 0x0000005800077202 */ /* 0x000fc60000000f00 */
[----:B------:R-:W3:Y:S01]  /*103230*/  LDL.LU R3, [R1+0x3268] ;  /* 0x0032680001037983 */ /* 0x000ee20000300800 */
[----:B------:R-:W-:-:S03]  /*103240*/  IMAD.MOV.U32 R6, RZ, RZ, R8 ;  /* 0x000000ffff067224 */ /* 0x000fc600078e0008 */
[----:B-1----:R-:W3:Y:S04]  /*103250*/  LDL.LU R88, [R1+0x3264] ;  /* 0x0032640001587983 */ /* 0x002ee80000300800 */
[----:B------:R1:W-:Y:S01]  /*103260*/  LDGSTS.E [R4+0xc100], [R6.64], P0 ;  /* 0x0c10000006047fae */ /* 0x0003e20008121844 */
[----:B------:R-:W-:Y:S01]  /*103270*/  IADD3 R86, P3, R86, R175, RZ ;  /* 0x000000af56567210 */ /* 0x000fe20007f7e0ff */
[----:B------:R-:W-:-:S04]  /*103280*/  IMAD.X R97, R97, 0x1, R2, P2 ;  /* 0x0000000161617824 */ /* 0x000fc800010e0602 */
[----:B------:R-:W-:Y:S04]  /*103290*/  STL [R1+0x3648], R86 ;  /* 0x0036485601007387 */ /* 0x000fe80000100800 */
[----:B------:R-:W-:Y:S04]  /*1032a0*/  STL [R1+0x3574], R97 ;  /* 0x0035746101007387 */ /* 0x000fe80000100800 */
[----:B------:R-:W3:Y:S01]  /*1032b0*/  LDL.LU R8, [R1+0x3270] ;  /* 0x0032700001087983 */ /* 0x000ee20000300800 */
[----:B-1----:R-:W-:Y:S01]  /*1032c0*/  IMAD.MOV.U32 R6, RZ, RZ, R11 ;  /* 0x000000ffff067224 */ /* 0x002fe200078e000b */
[----:B------:R-:W-:-:S02]  /*1032d0*/  MOV R7, R97 ;  /* 0x0000006100077202 */ /* 0x000fc40000000f00 */
[----:B------:R-:W3:Y:S04]  /*1032e0*/  LDL.LU R11, [R1+0x32e8] ;  /* 0x0032e800010b7983 */ /* 0x000ee80000300800 */
[----:B------:R1:W-:Y:S01]  /*1032f0*/  LDGSTS.E [R4+0xd000], [R6.64], P1 ;  /* 0x0d00000006047fae */ /* 0x0003e20008921844 */
[----:B------:R-:W-:Y:S01]  /*103300*/  IADD3 R5, P2, R5, R175, RZ ;  /* 0x000000af05057210 */ /* 0x000fe20007f5e0ff */
[----:B------:R-:W-:-:S04]  /*103310*/  IMAD.X R96, R96, 0x1, R2, P3 ;  /* 0x0000000160607824 */ /* 0x000fc800018e0602 */
[----:B------:R-:W-:Y:S01]  /*103320*/  STL [R1+0x3168], R5 ;  /* 0x0031680501007387 */ /* 0x000fe20000100800 */
[----:B-1----:R-:W-:-:S03]  /*103330*/  IMAD.MOV.U32 R6, RZ, RZ, R86 ;  /* 0x000000ffff067224 */ /* 0x002fc600078e0056 */
[----:B------:R1:W-:Y:S01]  /*103340*/  STL [R1+0x3644], R96 ;  /* 0x0036446001007387 */ /* 0x0003e20000100800 */
[----:B------:R-:W-:-:S05]  /*103350*/  MOV R7, R96 ;  /* 0x0000006000077202 */ /* 0x000fca0000000f00 */
[----:B------:R1:W-:Y:S04]  /*103360*/  LDGSTS.E [R4+0xd100], [R6.64], P0 ;  /* 0x0d10000006047fae */ /* 0x0003e80008121844 */
[----:B-1----:R-:W3:Y:S01]  /*103370*/  LDL.LU R96, [R1+0x326c] ;  /* 0x00326c0001607983 */ /* 0x002ee20000300800 */
[----:B------:R-:W-:Y:S02]  /*103380*/  IMAD.MOV.U32 R6, RZ, RZ, R5 ;  /* 0x000000ffff067224 */ /* 0x000fe400078e0005 */
[----:B--2---:R-:W-:Y:S01]  /*103390*/  IMAD.X R85, R85, 0x1, R2, P2 ;  /* 0x0000000155557824 */ /* 0x004fe200010e0602 */
[----:B------:R-:W-:-:S04]  /*1033a0*/  IADD3 R9, P3, R9, R175, RZ ;  /* 0x000000af09097210 */ /* 0x000fc80007f7e0ff */
[----:B------:R-:W-:Y:S01]  /*1033b0*/  MOV R7, R85 ;  /* 0x0000005500077202 */ /* 0x000fe20000000f00 */
[----:B------:R-:W-:Y:S01]  /*1033c0*/  STL [R1+0x3170], R9 ;  /* 0x0031700901007387 */ /* 0x000fe20000100800 */
[----:B----4-:R-:W-:-:S03]  /*1033d0*/  IMAD.X R89, R89, 0x1, R2, P3 ;  /* 0x0000000159597824 */ /* 0x010fc600018e0602 */
[----:B------:R1:W-:Y:S04]  /*1033e0*/  STL [R1+0x3164], R85 ;  /* 0x0031645501007387 */ /* 0x0003e80000100800 */
[----:B------:R-:W2:Y:S04]  /*1033f0*/  LDL.LU R86, [R1+0x32f0] ;  /* 0x0032f00001567983 */ /* 0x000ea80000300800 */
[----:B------:R4:W-:Y:S04]  /*103400*/  LDGSTS.E [R4+0xe000], [R6.64], P1 ;  /* 0x0e00000006047fae */ /* 0x0009e80008921844 */
[----:B-1----:R-:W2:Y:S01]  /*103410*/  LDL.LU R85, [R1+0x32e4] ;  /* 0x0032e40001557983 */ /* 0x002ea20000300800 */
[----:B---3--:R-:W-:-:S05]  /*103420*/  IADD3 R84, P2, R84, R175, RZ ;  /* 0x000000af54547210 */ /* 0x008fca0007f5e0ff */
[----:B------:R-:W-:Y:S01]  /*103430*/  STL [R1+0x31e8], R84 ;  /* 0x0031e85401007387 */ /* 0x000fe20000100800 */
[----:B----4-:R-:W-:Y:S01]  /*103440*/  MOV R7, R89 ;  /* 0x0000005900077202 */ /* 0x010fe20000000f00 */
[----:B------:R-:W-:Y:S02]  /*103450*/  IMAD.X R91, R91, 0x1, R2, P2 ;  /* 0x000000015b5b7824 */ /* 0x000fe400010e0602 */
[----:B------:R1:W-:Y:S04]  /*103460*/  STL [R1+0x316c], R89 ;  /* 0x00316c5901007387 */ /* 0x0003e80000100800 */
[----:B------:R-:W3:Y:S01]  /*103470*/  LDL.LU R5, [R1+0x3368] ;  /* 0x0033680001057983 */ /* 0x000ee20000300800 */
[----:B------:R-:W-:-:S03]  /*103480*/  IMAD.MOV.U32 R6, RZ, RZ, R9 ;  /* 0x000000ffff067224 */ /* 0x000fc600078e0009 */
[----:B-1----:R-:W4:Y:S04]  /*103490*/  LDL.LU R89, [R1+0x32ec] ;  /* 0x0032ec0001597983 */ /* 0x002f280000300800 */
[----:B------:R1:W-:Y:S01]  /*1034a0*/  LDGSTS.E [R4+0xe100], [R6.64], P0 ;  /* 0x0e10000006047fae */ /* 0x0003e20008121844 */
[----:B------:R-:W-:-:S05]  /*1034b0*/  IADD3 R10, P3, R10, R175, RZ ;  /* 0x000000af0a0a7210 */ /* 0x000fca0007f7e0ff */
[----:B------:R-:W-:Y:S01]  /*1034c0*/  STL [R1+0x31f0], R10 ;  /* 0x0031f00a01007387 */ /* 0x000fe20000100800 */
[----:B------:R-:W-:-:S03]  /*1034d0*/  IMAD.X R90, R90, 0x1, R2, P3 ;  /* 0x000000015a5a7824 */ /* 0x000fc600018e0602 */
[----:B------:R1:W-:Y:S04]  /*1034e0*/  STL [R1+0x31e4], R91 ;  /* 0x0031e45b01007387 */ /* 0x0003e80000100800 */
[----:B------:R-:W4:Y:S04]  /*1034f0*/  LDL.LU R9, [R1+0x3370] ;  /* 0x0033700001097983 */ /* 0x000f280000300800 */
[----:B------:R-:W4:Y:S01]  /*103500*/  LDL.LU R97, [R1+0x3364] ;  /* 0x0033640001617983 */ /* 0x000f220000300800 */
[----:B-1----:R-:W-:Y:S01]  /*103510*/  IMAD.MOV.U32 R6, RZ, RZ, R84 ;  /* 0x000000ffff067224 */ /* 0x002fe200078e0054 */
[----:B------:R-:W-:-:S05]  /*103520*/  MOV R7, R91 ;  /* 0x0000005b00077202 */ /* 0x000fca0000000f00 */
[----:B------:R1:W-:Y:S01]  /*103530*/  LDGSTS.E [R4+0xf000], [R6.64], P1 ;  /* 0x0f00000006047fae */ /* 0x0003e20008921844 */
[----:B------:R-:W-:-:S05]  /*103540*/  IADD3 R3, P2, R3, R175, RZ ;  /* 0x000000af03037210 */ /* 0x000fca0007f5e0ff */
[----:B------:R-:W-:Y:S01]  /*103550*/  STL [R1+0x3268], R3 ;  /* 0x0032680301007387 */ /* 0x000fe20000100800 */
[----:B------:R-:W-:-:S03]  /*103560*/  IMAD.X R88, R88, 0x1, R2, P2 ;  /* 0x0000000158587824 */ /* 0x000fc600010e0602 */
[----:B------:R1:W-:Y:S04]  /*103570*/  STL [R1+0x31ec], R90 ;  /* 0x0031ec5a01007387 */ /* 0x0003e80000100800 */
[----:B------:R-:W4:Y:S04]  /*103580*/  LDL.LU R84, [R1+0x33e8] ;  /* 0x0033e80001547983 */ /* 0x000f280000300800 */
[----:B------:R-:W4:Y:S01]  /*103590*/  LDL.LU R91, [R1+0x336c] ;  /* 0x00336c00015b7983 */ /* 0x000f220000300800 */
[----:B-1----:R-:W-:Y:S02]  /*1035a0*/  MOV R7, R90 ;  /* 0x0000005a00077202 */ /* 0x002fe40000000f00 */
[----:B------:R-:W-:Y:S01]  /*1035b0*/  IADD3 R8, P3, R8, R175, RZ ;  /* 0x000000af08087210 */ /* 0x000fe20007f7e0ff */
[----:B------:R-:W-:-:S04]  /*1035c0*/  IMAD.MOV.U32 R6, RZ, RZ, R10 ;  /* 0x000000ffff067224 */ /* 0x000fc800078e000a */
[----:B------:R-:W-:Y:S04]  /*1035d0*/  STL [R1+0x3270], R8 ;  /* 0x0032700801007387 */ /* 0x000fe80000100800 */
[----:B------:R1:W-:Y:S04]  /*1035e0*/  STL [R1+0x3264], R88 ;  /* 0x0032645801007387 */ /* 0x0003e80000100800 */
[----:B------:R-:W4:Y:S04]  /*1035f0*/  LDL.LU R90, [R1+0x33e4] ;  /* 0x0033e400015a7983 */ /* 0x000f280000300800 */
[----:B------:R-:W4:Y:S01]  /*103600*/  LDL.LU R10, [R1+0x33f0] ;  /* 0x0033f000010a7983 */ /* 0x000f220000300800 */
[----:B------:R-:W-:-:S03]  /*103610*/  IADD3 R11, P2, R11, R175, RZ ;  /* 0x000000af0b0b7210 */ /* 0x000fc60007f5e0ff */
[----:B------:R1:W-:Y:S02]  /*103620*/  LDGSTS.E [R4+0xf100], [R6.64], P0 ;  /* 0x0f10000006047fae */ /* 0x0003e40008121844 */
[----:B-1----:R-:W-:Y:S01]  /*103630*/  IMAD.MOV.U32 R6, RZ, RZ, R3 ;  /* 0x000000ffff067224 */ /* 0x002fe200078e0003 */
[----:B------:R-:W-:Y:S01]  /*103640*/  MOV R7, R88 ;  /* 0x0000005800077202 */ /* 0x000fe20000000f00 */
[----:B------:R-:W-:Y:S01]  /*103650*/  IMAD.X R96, R96, 0x1, R2, P3 ;  /* 0x0000000160607824 */ /* 0x000fe200018e0602 */
[----:B------:R-:W4:Y:S04]  /*103660*/  LDL.LU R88, [R1+0x33ec] ;  /* 0x0033ec0001587983 */ /* 0x000f280000300800 */
[----:B------:R1:W-:Y:S04]  /*103670*/  LDGSTS.E [R4+0x10000], [R6.64], P1 ;  /* 0x1000000006047fae */ /* 0x0003e80008921844 */
[----:B------:R-:W-:Y:S04]  /*103680*/  STL [R1+0x32e8], R11 ;  /* 0x0032e80b01007387 */ /* 0x000fe80000100800 */
[----:B------:R1:W-:Y:S02]  /*103690*/  STL [R1+0x326c], R96 ;  /* 0x00326c6001007387 */ /* 0x0003e40000100800 */
[----:B-1----:R-:W-:Y:S01]  /*1036a0*/  IMAD.MOV.U32 R6, RZ, RZ, R8 ;  /* 0x000000ffff067224 */ /* 0x002fe200078e0008 */
[----:B------:R-:W-:Y:S01]  /*1036b0*/  MOV R7, R96 ;  /* 0x0000006000077202 */ /* 0x000fe20000000f00 */
[----:B------:R-:W4:Y:S04]  /*1036c0*/  LDL.LU R3, [R1+0x3468] ;  /* 0x0034680001037983 */ /* 0x000f280000300800 */
[----:B------:R1:W-:Y:S04]  /*1036d0*/  LDGSTS.E [R4+0x10100], [R6.64], P0 ;  /* 0x1010000006047fae */ /* 0x0003e80008121844 */
[----:B------:R-:W4:Y:S01]  /*1036e0*/  LDL.LU R96, [R1+0x3464] ;  /* 0x0034640001607983 */ /* 0x000f220000300800 */
[----:B-1----:R-:W-:Y:S01]  /*1036f0*/  IMAD.MOV.U32 R6, RZ, RZ, R11 ;  /* 0x000000ffff067224 */ /* 0x002fe200078e000b */
[----:B--2---:R-:W-:Y:S01]  /*103700*/  IADD3 R86, P3, R86, R175, RZ ;  /* 0x000000af56567210 */ /* 0x004fe20007f7e0ff */
[----:B------:R-:W-:-:S04]  /*103710*/  IMAD.X R85, R85, 0x1, R2, P2 ;  /* 0x0000000155557824 */ /* 0x000fc800010e0602 */
[----:B------:R-:W-:Y:S01]  /*103720*/  STL [R1+0x32f0], R86 ;  /* 0x0032f05601007387 */ /* 0x000fe20000100800 */
[----:B------:R-:W-:-:S03]  /*103730*/  MOV R7, R85 ;  /* 0x0000005500077202 */ /* 0x000fc60000000f00 */
[----:B------:R1:W-:Y:S04]  /*103740*/  STL [R1+0x32e4], R85 ;  /* 0x0032e45501007387 */ /* 0x0003e80000100800 */
[----:B------:R-:W2:Y:S04]  /*103750*/  LDL.LU R8, [R1+0x3470] ;  /* 0x0034700001087983 */ /* 0x000ea80000300800 */
[----:B------:R4:W-:Y:S01]  /*103760*/  LDGSTS.E [R4+0x11000], [R6.64], P1 ;  /* 0x1100000006047fae */ /* 0x0009e20008921844 */
[----:B---3--:R-:W-:-:S03]  /*103770*/  IADD3 R5, P2, R5, R175, RZ ;  /* 0x000000af05057210 */ /* 0x008fc60007f5e0ff */
[----:B-1----:R-:W3:Y:S01]  /*103780*/  LDL.LU R85, [R1+0x346c] ;  /* 0x00346c0001557983 */ /* 0x002ee20000300800 */
[----:B----4-:R-:W-:-:S03]  /*103790*/  IMAD.X R89, R89, 0x1, R2, P3 ;  /* 0x0000000159597824 */ /* 0x010fc600018e0602 */
[----:B------:R-:W-:Y:S01]  /*1037a0*/  STL [R1+0x3368], R5 ;  /* 0x0033680501007387 */ /* 0x000fe20000100800 */
[----:B------:R-:W-:Y:S01]  /*1037b0*/  IMAD.MOV.U32 R6, RZ, RZ, R86 ;  /* 0x000000ffff067224 */ /* 0x000fe200078e0056 */
[----:B------:R-:W-:Y:S02]  /*1037c0*/  MOV R7, R89 ;  /* 0x0000005900077202 */ /* 0x000fe40000000f00 */
[----:B------:R1:W-:Y:S04]  /*1037d0*/  STL [R1+0x32ec], R89 ;  /* 0x0032ec5901007387 */ /* 0x0003e80000100800 */
[----:B------:R-:W4:Y:S04]  /*1037e0*/  LDL.LU R11, [R1+0x34e8] ;  /* 0x0034e800010b7983 */ /* 0x000f280000300800 */
[----:B------:R-:W4:Y:S04]  /*1037f0*/  LDL.LU R86, [R1+0x34e4] ;  /* 0x0034e40001567983 */ /* 0x000f280000300800 */
[----:B------:R1:W-:Y:S01]  /*103800*/  LDGSTS.E [R4+0x11100], [R6.64], P0 ;  /* 0x1110000006047fae */ /* 0x0003e20008121844 */
[----:B------:R-:W-:Y:S01]  /*103810*/  IADD3 R9, P3, R9, R175, RZ ;  /* 0x000000af09097210 */ /* 0x000fe20007f7e0ff */
[----:B------:R-:W-:-:S04]  /*103820*/  IMAD.X R97, R97, 0x1, R2, P2 ;  /* 0x0000000161617824 */ /* 0x000fc800010e0602 */
[----:B------:R-:W-:Y:S04]  /*103830*/  STL [R1+0x3370], R9 ;  /* 0x0033700901007387 */ /* 0x000fe80000100800 */
[----:B------:R-:W-:Y:S01]  /*103840*/  STL [R1+0x3364], R97 ;  /* 0x0033646101007387 */ /* 0x000fe20000100800 */
[----:B-1----:R-:W-:Y:S01]  /*103850*/  IMAD.MOV.U32 R6, RZ, RZ, R5 ;  /* 0x000000ffff067224 */ /* 0x002fe200078e0005 */
[----:B------:R-:W-:Y:S02]  /*103860*/  MOV R7, R97 ;  /* 0x0000006100077202 */ /* 0x000fe40000000f00 */
[----:B------:R-:W4:Y:S04]  /*103870*/  LDL.LU R89, [R1+0x34f0] ;  /* 0x0034f00001597983 */ /* 0x000f280000300800 */
[----:B------:R-:W4:Y:S04]  /*103880*/  LDL.LU R5, [R1+0x3570] ;  /* 0x0035700001057983 */ /* 0x000f280000300800 */
        /* <DEDUP_REMOVED lines=8> */
[----:B-1----:R-:W4:Y:S01]  /*103910*/  LDL.LU R91, [R1+0x34ec] ;  /* 0x0034ec00015b7983 */ /* 0x002f220000300800 */
[----:B------:R-:W-:Y:S01]  /*103920*/  IMAD.X R90, R90, 0x1, R2, P2 ;  /* 0x000000015a5a7824 */ /* 0x000fe200010e0602 */
[----:B------:R-:W-:-:S04]  /*103930*/  IADD3 R10, P3, R10, R175, RZ ;  /* 0x000000af0a0a7210 */ /* 0x000fc80007f7e0ff */
[----:B------:R-:W-:Y:S01]  /*103940*/  MOV R7, R90 ;  /* 0x0000005a00077202 */ /* 0x000fe20000000f00 */
[----:B------:R-:W-:Y:S04]  /*103950*/  STL [R1+0x33f0], R10 ;  /* 0x0033f00a01007387 */ /* 0x000fe80000100800 */
[----:B------:R1:W-:Y:S04]  /*103960*/  STL [R1+0x33e4], R90 ;  /* 0x0033e45a01007387 */ /* 0x0003e80000100800 */
[----:B------:R-:W4:Y:S04]  /*103970*/  LDL.LU R9, [R1+0x3580] ;  /* 0x0035800001097983 */ /* 0x000f280000300800 */
[----:B-1----:R-:W4:Y:S01]  /*103980*/  LDL.LU R90, [R1+0x356c] ;  /* 0x00356c00015a7983 */ /* 0x002f220000300800 */
[----:B------:R-:W-:-:S02]  /*103990*/  IMAD.MOV.U32 R6, RZ, RZ, R84 ;  /* 0x000000ffff067224 */ /* 0x000fc400078e0054 */
[----:B------:R-:W-:-:S03]  /*1039a0*/  IMAD.X R88, R88, 0x1, R2, P3 ;  /* 0x0000000158587824 */ /* 0x000fc600018e0602 */
[----:B------:R1:W-:Y:S01]  /*1039b0*/  LDGSTS.E [R4+0x13000], [R6.64], P1 ;  /* 0x1300000006047fae */ /* 0x0003e20008921844 */
[----:B------:R-:W-:Y:S01]  /*1039c0*/  IADD3 R3, P2, R3, R175, RZ ;  /* 0x000000af03037210 */ /* 0x000fe20007f5e0ff */
[----:B-1----:R-:W-:Y:S01]  /*1039d0*/  IMAD.MOV.U32 R6, RZ, RZ, R10 ;  /* 0x000000ffff067224 */ /* 0x002fe200078e000a */
[----:B------:R-:W-:-:S03]  /*1039e0*/  MOV R7, R88 ;  /* 0x0000005800077202 */ /* 0x000fc60000000f00 */
[----:B------:R-:W-:Y:S01]  /*1039f0*/  STL [R1+0x3468], R3 ;  /* 0x0034680301007387 */ /* 0x000fe20000100800 */
[----:B------:R-:W-:-:S03]  /*103a00*/  IMAD.X R96, R96, 0x1, R2, P2 ;  /* 0x0000000160607824 */ /* 0x000fc600010e0602 */
[----:B------:R1:W-:Y:S04]  /*103a10*/  STL [R1+0x33ec], R88 ;  /* 0x0033ec5801007387 */ /* 0x0003e80000100800 */
[----:B------:R-:W4:Y:S04]  /*103a20*/  LDL.LU R84, [R1+0x35f8] ;  /* 0x0035f80001547983 */ /* 0x000f280000300800 */
[----:B------:R1:W-:Y:S04]  /*103a30*/  LDGSTS.E [R4+0x13100], [R6.64], P0 ;  /* 0x1310000006047fae */ /* 0x0003e80008121844 */
[----:B-1----:R-:W4:Y:S01]  /*103a40*/  LDL.LU R88, [R1+0x357c] ;  /* 0x00357c0001587983 */ /* 0x002f220000300800 */
[----:B------:R-:W-:Y:S01]  /*103a50*/  IMAD.MOV.U32 R6, RZ, RZ, R3 ;  /* 0x000000ffff067224 */ /* 0x000fe200078e0003 */
[----:B------:R-:W-:-:S05]  /*103a60*/  MOV R7, R96 ;  /* 0x0000006000077202 */ /* 0x000fca0000000f00 */
[----:B------:R1:W-:Y:S01]  /*103a70*/  LDGSTS.E [R4+0x14000], [R6.64], P1 ;  /* 0x1400000006047fae */ /* 0x0003e20008921844 */
[----:B--2---:R-:W-:-:S05]  /*103a80*/  IADD3 R8, P3, R8, R175, RZ ;  /* 0x000000af08087210 */ /* 0x004fca0007f7e0ff */
[----:B------:R-:W-:Y:S01]  /*103a90*/  STL [R1+0x3470], R8 ;  /* 0x0034700801007387 */ /* 0x000fe20000100800 */
[----:B---3--:R-:W-:-:S03]  /*103aa0*/  IMAD.X R85, R85, 0x1, R2, P3 ;  /* 0x0000000155557824 */ /* 0x008fc600018e0602 */
[----:B------:R2:W-:Y:S04]  /*103ab0*/  STL [R1+0x3464], R96 ;  /* 0x0034646001007387 */ /* 0x0005e80000100800 */
[----:B------:R-:W3:Y:S04]  /*103ac0*/  LDL.LU R10, [R1+0x3600] ;  /* 0x00360000010a7983 */ /* 0x000ee80000300800 */
[----:B------:R-:W3:Y:S01]  /*103ad0*/  LDL.LU R97, [R1+0x35f4] ;  /* 0x0035f40001617983 */ /* 0x000ee20000300800 */
[----:B----4-:R-:W-:Y:S01]  /*103ae0*/  IADD3 R11, P2, R11, R175, RZ ;  /* 0x000000af0b0b7210 */ /* 0x010fe20007f5e0ff */
[----:B-1----:R-:W-:Y:S01]  /*103af0*/  IMAD.MOV.U32 R6, RZ, RZ, R8 ;  /* 0x000000ffff067224 */ /* 0x002fe200078e0008 */
[----:B------:R-:W-:-:S03]  /*103b00*/  MOV R7, R85 ;  /* 0x0000005500077202 */ /* 0x000fc60000000f00 */
[----:B------:R-:W-:Y:S01]  /*103b10*/  STL [R1+0x34e8], R11 ;  /* 0x0034e80b01007387 */ /* 0x000fe20000100800 */
[----:B------:R-:W-:-:S03]  /*103b20*/  IMAD.X R86, R86, 0x1, R2, P2 ;  /* 0x0000000156567824 */ /* 0x000fc600010e0602 */
[----:B------:R1:W-:Y:S04]  /*103b30*/  STL [R1+0x346c], R85 ;  /* 0x00346c5501007387 */ /* 0x0003e80000100800 */
[----:B------:R-:W4:Y:S04]  /*103b40*/  LDL.LU R3, [R1+0x3680] ;  /* 0x0036800001037983 */ /* 0x000f280000300800 */
[----:B--2---:R-:W2:Y:S04]  /*103b50*/  LDL.LU R96, [R1+0x35fc] ;  /* 0x0035fc0001607983 */ /* 0x004ea80000300800 */
[----:B------:R1:W-:Y:S01]  /*103b60*/  LDGSTS.E [R4+0x14100], [R6.64], P0 ;  /* 0x1410000006047fae */ /* 0x0003e20008121844 */
[----:B------:R-:W-:-:S02]  /*103b70*/  IADD3 R89, P3, R89, R175, RZ ;  /* 0x000000af59597210 */ /* 0x000fc40007f7e0ff */
[----:B------:R-:W-:-:S03]  /*103b80*/  IADD3 R5, P2, R5, R175, RZ ;  /* 0x000000af05057210 */ /* 0x000fc60007f5e0ff */
[----:B------:R-:W-:Y:S04]  /*103b90*/  STL [R1+0x34f0], R89 ;  /* 0x0034f05901007387 */ /* 0x000fe80000100800 */
[----:B------:R1:W-:Y:S02]  /*103ba0*/  STL [R1+0x34e4], R86 ;  /* 0x0034e45601007387 */ /* 0x0003e40000100800 */
[----:B-1----:R-:W-:Y:S02]  /*103bb0*/  MOV R7, R86 ;  /* 0x0000005600077202 */ /* 0x002fe40000000f00 */
[----:B------:R-:W2:Y:S01]  /*103bc0*/  LDL.LU R85, [R1+0x367c] ;  /* 0x00367c0001557983 */ /* 0x000ea20000300800 */
[----:B------:R-:W-:-:S03]  /*103bd0*/  IMAD.MOV.U32 R6, RZ, RZ, R11 ;  /* 0x000000ffff067224 */ /* 0x000fc600078e000b */
[----:B------:R-:W2:Y:S04]  /*103be0*/  LDL.LU R8, [R1+0x3688] ;  /* 0x0036880001087983 */ /* 0x000ea80000300800 */
[----:B------:R-:W2:Y:S04]  /*103bf0*/  LDL.LU R86, [R1+0x3684] ;  /* 0x0036840001567983 */ /* 0x000ea80000300800 */
[----:B------:R-:W-:Y:S04]  /*103c00*/  STL [R1+0x3570], R5 ;  /* 0x0035700501007387 */ /* 0x000fe80000100800 */
[----:B------:R1:W-:Y:S01]  /*103c10*/  LDGSTS.E [R4+0x15000], [R6.64], P1 ;  /* 0x1500000006047fae */ /* 0x0003e20008921844 */
[----:B------:R-:W-:-:S05]  /*103c20*/  IMAD.X R91, R91, 0x1, R2, P3 ;  /* 0x000000015b5b7824 */ /* 0x000fca00018e0602 */
[----:B------:R1:W-:Y:S04]  /*103c30*/  STL [R1+0x34ec], R91 ;  /* 0x0034ec5b01007387 */ /* 0x0003e80000100800 */
[----:B------:R-:W2:Y:S01]  /*103c40*/  LDL.LU R11, [R1+0x3700] ;  /* 0x00370000010b7983 */ /* 0x000ea20000300800 */
[----:B-1----:R-:W-:Y:S01]  /*103c50*/  MOV R7, R91 ;  /* 0x0000005b00077202 */ /* 0x002fe20000000f00 */
[----:B------:R-:W-:Y:S02]  /*103c60*/  IMAD.MOV.U32 R6, RZ, RZ, R89 ;  /* 0x000000ffff067224 */ /* 0x000fe400078e0059 */
[----:B------:R-:W2:Y:S04]  /*103c70*/  LDL.LU R91, [R1+0x36fc] ;  /* 0x0036fc00015b7983 */ /* 0x000ea80000300800 */
[----:B------:R1:W-:Y:S01]  /*103c80*/  LDGSTS.E [R4+0x15100], [R6.64], P0 ;  /* 0x1510000006047fae */ /* 0x0003e20008121844 */
[----:B------:R-:W-:Y:S01]  /*103c90*/  IADD3 R9, P3, R9, R175, RZ ;  /* 0x000000af09097210 */ /* 0x000fe20007f7e0ff */
[----:B------:R-:W-:-:S04]  /*103ca0*/  IMAD.X R90, R90, 0x1, R2, P2 ;  /* 0x000000015a5a7824 */ /* 0x000fc800010e0602 */
[----:B------:R-:W-:Y:S04]  /*103cb0*/  STL [R1+0x3580], R9 ;  /* 0x0035800901007387 */ /* 0x000fe80000100800 */
[----:B------:R1:W-:Y:S04]  /*103cc0*/  STL [R1+0x356c], R90 ;  /* 0x00356c5a01007387 */ /* 0x0003e80000100800 */
[----:B------:R-:W2:Y:S01]  /*103cd0*/  LDL.LU R89, [R1+0x3708] ;  /* 0x0037080001597983 */ /* 0x000ea20000300800 */
[----:B-1----:R-:W-:Y:S01]  /*103ce0*/  IMAD.MOV.U32 R6, RZ, RZ, R5 ;  /* 0x000000ffff067224 */ /* 0x002fe200078e0005 */
[----:B------:R-:W-:-:S02]  /*103cf0*/  MOV R7, R90 ;  /* 0x0000005a00077202 */ /* 0x000fc40000000f00 */
[----:B------:R-:W2:Y:S04]  /*103d00*/  LDL.LU R90, [R1+0x3704] ;  /* 0x00370400015a7983 */ /* 0x000ea80000300800 */
[----:B------:R1:W-:Y:S01]  /*103d10*/  LDGSTS.E [R4+0x16000], [R6.64], P1 ;  /* 0x1600000006047fae */ /* 0x0003e20008921844 */
[----:B------:R-:W-:Y:S01]  /*103d20*/  IADD3 R84, P2, R84, R175, RZ ;  /* 0x000000af54547210 */ /* 0x000fe20007f5e0ff */
[----:B-1----:R-:W-:Y:S02]  /*103d30*/  IMAD.MOV.U32 R6, RZ, RZ, R9 ;  /* 0x000000ffff067224 */ /* 0x002fe400078e0009 */
[----:B------:R-:W-:Y:S02]  /*103d40*/  IMAD.X R88, R88, 0x1, R2, P3 ;  /* 0x0000000158587824 */ /* 0x000fe400018e0602 */
[----:B------:R-:W-:Y:S04]  /*103d50*/  STL [R1+0x35f8], R84 ;  /* 0x0035f85401007387 */ /* 0x000fe80000100800 */
[----:B------:R1:W-:Y:S01]  /*103d60*/  STL [R1+0x357c], R88 ;  /* 0x00357c5801007387 */ /* 0x0003e20000100800 */
[----:B------:R-:W-:-:S03]  /*103d70*/  MOV R7, R88 ;  /* 0x0000005800077202 */ /* 0x000fc60000000f00 */
[----:B------:R-:W2:Y:S04]  /*103d80*/  LDL.LU R5, [R1+0x3710] ;  /* 0x0037100001057983 */ /* 0x000ea80000300800 */
[----:B------:R1:W-:Y:S04]  /*103d90*/  LDGSTS.E [R4+0x16100], [R6.64], P0 ;  /* 0x1610000006047fae */ /* 0x0003e80008121844 */
[----:B-1----:R-:W2:Y:S01]  /*103da0*/  LDL.LU R88, [R1+0x370c] ;  /* 0x00370c0001587983 */ /* 0x002ea20000300800 */
[----:B------:R-:W-:Y:S01]  /*103db0*/  IMAD.MOV.U32 R6, RZ, RZ, R84 ;  /* 0x000000ffff067224 */ /* 0x000fe200078e0054 */
[----:B---3--:R-:W-:Y:S01]  /*103dc0*/  IADD3 R10, P3, R10, R175, RZ ;  /* 0x000000af0a0a7210 */ /* 0x008fe20007f7e0ff */
[----:B------:R-:W-:-:S04]  /*103dd0*/  IMAD.X R97, R97, 0x1, R2, P2 ;  /* 0x0000000161617824 */ /* 0x000fc800010e0602 */
[----:B------:R1:W-:Y:S04]  /*103de0*/  STL [R1+0x3600], R10 ;  /* 0x0036000a01007387 */ /* 0x0003e80000100800 */
[----:B------:R-:W-:Y:S01]  /*103df0*/  STL [R1+0x35f4], R97 ;  /* 0x0035f46101007387 */ /* 0x000fe20000100800 */
[----:B------:R-:W-:-:S03]  /*103e00*/  MOV R7, R97 ;  /* 0x0000006100077202 */ /* 0x000fc60000000f00 */
[----:B------:R-:W3:Y:S04]  /*103e10*/  LDL.LU R9, [R1+0x3718] ;  /* 0x0037180001097983 */ /* 0x000ee80000300800 */
[----:B------:R-:W3:Y:S04]  /*103e20*/  LDL.LU R84, [R1+0x3714] ;  /* 0x0037140001547983 */ /* 0x000ee80000300800 */
[----:B------:R1:W-:Y:S01]  /*103e30*/  LDGSTS.E [R4+0x17000], [R6.64], P1 ;  /* 0x1700000006047fae */ /* 0x0003e20008921844 */
[----:B----4-:R-:W-:Y:S01]  /*103e40*/  IADD3 R3, P2, R3, R175, RZ ;  /* 0x000000af03037210 */ /* 0x010fe20007f5e0ff */
[----:B--2---:R-:W-:-:S04]  /*103e50*/  IMAD.X R96, R96, 0x1, R2, P3 ;  /* 0x0000000160607824 */ /* 0x004fc800018e0602 */
[----:B------:R-:W-:Y:S04]  /*103e60*/  STL [R1+0x3680], R3 ;  /* 0x0036800301007387 */ /* 0x000fe80000100800 */
[----:B------:R-:W-:Y:S01]  /*103e70*/  STL [R1+0x35fc], R96 ;  /* 0x0035fc6001007387 */ /* 0x000fe20000100800 */
[----:B-1----:R-:W-:Y:S01]  /*103e80*/  IMAD.MOV.U32 R6, RZ, RZ, R10 ;  /* 0x000000ffff067224 */ /* 0x002fe200078e000a */
[----:B------:R-:W-:Y:S02]  /*103e90*/  MOV R7, R96 ;  /* 0x0000006000077202 */ /* 0x000fe40000000f00 */
[----:B------:R-:W2:Y:S04]  /*103ea0*/  LDL.LU R10, [R1+0x3720] ;  /* 0x00372000010a7983 */ /* 0x000ea80000300800 */
[----:B------:R1:W-:Y:S01]  /*103eb0*/  LDGSTS.E [R4+0x17100], [R6.64], P0 ;  /* 0x1710000006047fae */ /* 0x0003e20008121844 */
[----:B------:R-:W-:Y:S01]  /*103ec0*/  IMAD.X R85, R85, 0x1, R2, P2 ;  /* 0x0000000155557824 */ /* 0x000fe200010e0602 */
[----:B------:R-:W-:-:S04]  /*103ed0*/  IADD3 R8, P3, R8, R175, RZ ;  /* 0x000000af08087210 */ /* 0x000fc80007f7e0ff */
[----:B-1----:R-:W-:Y:S01]  /*103ee0*/  MOV R7, R85 ;  /* 0x0000005500077202 */ /* 0x002fe20000000f00 */
[----:B------:R-:W-:Y:S01]  /*103ef0*/  IMAD.X R86, R86, 0x1, R2, P3 ;  /* 0x0000000156567824 */ /* 0x000fe200018e0602 */
[----:B------:R-:W-:Y:S01]  /*103f00*/  STL [R1+0x3688], R8 ;  /* 0x0036880801007387 */ /* 0x000fe20000100800 */
[----:B------:R-:W-:-:S03]  /*103f10*/  IMAD.MOV.U32 R6, RZ, RZ, R3 ;  /* 0x000000ffff067224 */ /* 0x000fc600078e0003 */
[----:B------:R1:W-:Y:S04]  /*103f20*/  STL [R1+0x367c], R85 ;  /* 0x00367c5501007387 */ /* 0x0003e80000100800 */
[----:B------:R4:W-:Y:S04]  /*103f30*/  LDGSTS.E [R4+0x18000], [R6.64], P1 ;  /* 0x1800000006047fae */ /* 0x0009e80008921844 */
[----:B-1----:R-:W2:Y:S01]  /*103f40*/  LDL.LU R85, [R1+0x371c] ;  /* 0x00371c0001557983 */ /* 0x002ea20000300800 */
[----:B------:R-:W-:-:S05]  /*103f50*/  IADD3 R11, P2, R11, R175, RZ ;  /* 0x000000af0b0b7210 */ /* 0x000fca0007f5e0ff */
[----:B------:R-:W-:Y:S01]  /*103f60*/  STL [R1+0x3700], R11 ;  /* 0x0037000b01007387 */ /* 0x000fe20000100800 */
[----:B------:R-:W-:-:S03]  /*103f70*/  IMAD.X R91, R91, 0x1, R2, P2 ;  /* 0x000000015b5b7824 */ /* 0x000fc600010e0602 */
[----:B------:R1:W-:Y:S04]  /*103f80*/  STL [R1+0x3684], R86 ;  /* 0x0036845601007387 */ /* 0x0003e80000100800 */
[----:B------:R-:W2:Y:S01]  /*103f90*/  LDL.LU R3, [R1+0x3728] ;  /* 0x0037280001037983 */ /* 0x000ea20000300800 */
[----:B----4-:R-:W-:Y:S01]  /*103fa0*/  MOV R7, R86 ;  /* 0x0000005600077202 */ /* 0x010fe20000000f00 */
[----:B------:R-:W-:Y:S02]  /*103fb0*/  IMAD.MOV.U32 R6, RZ, RZ, R8 ;  /* 0x000000ffff067224 */ /* 0x000fe400078e0008 */
[----:B-1----:R-:W4:Y:S04]  /*103fc0*/  LDL.LU R86, [R1+0x3724] ;  /* 0x0037240001567983 */ /* 0x002f280000300800 */
[----:B------:R1:W-:Y:S01]  /*103fd0*/  LDGSTS.E [R4+0x18100], [R6.64], P0 ;  /* 0x1810000006047fae */ /* 0x0003e20008121844 */
[----:B------:R-:W-:-:S05]  /*103fe0*/  IADD3 R89, P3, R89, R175, RZ ;  /* 0x000000af59597210 */ /* 0x000fca0007f7e0ff */
[----:B------:R-:W-:Y:S04]  /*103ff0*/  STL [R1+0x3708], R89 ;  /* 0x0037085901007387 */ /* 0x000fe80000100800 */
[----:B------:R2:W-:Y:S04]  /*104000*/  STL [R1+0x36fc], R91 ;  /* 0x0036fc5b01007387 */ /* 0x0005e80000100800 */
[----:B------:R-:W4:Y:S01]  /*104010*/  LDL.LU R8, [R1+0x3730] ;  /* 0x0037300001087983 */ /* 0x000f220000300800 */
[----:B------:R-:W-:Y:S02]  /*104020*/  IMAD.X R90, R90, 0x1, R2, P3 ;  /* 0x000000015a5a7824 */ /* 0x000fe400018e0602 */
[----:B-1----:R-:W-:-:S02]  /*104030*/  IMAD.MOV.U32 R6, RZ, RZ, R11 ;  /* 0x000000ffff067224 */ /* 0x002fc400078e000b */
[----:B------:R-:W4:Y:S01]  /*104040*/  LDL.LU R11, [R1+0x372c] ;  /* 0x00372c00010b7983 */ /* 0x000f220000300800 */
[----:B------:R-:W-:-:S05]  /*104050*/  MOV R7, R91 ;  /* 0x0000005b00077202 */ /* 0x000fca0000000f00 */
[----:B------:R1:W-:Y:S01]  /*104060*/  LDGSTS.E [R4+0x19000], [R6.64], P1 ;  /* 0x1900000006047fae */ /* 0x0003e20008921844 */
[----:B------:R-:W-:-:S05]  /*104070*/  IADD3 R5, P2, R5, R175, RZ ;  /* 0x000000af05057210 */ /* 0x000fca0007f5e0ff */
[----:B------:R1:W-:Y:S01]  /*104080*/  STL [R1+0x3710], R5 ;  /* 0x0037100501007387 */ /* 0x0003e20000100800 */
[----:B------:R-:W-:-:S03]  /*104090*/  IMAD.X R88, R88, 0x1, R2, P2 ;  /* 0x0000000158587824 */ /* 0x000fc600010e0602 */
[----:B------:R-:W-:Y:S04]  /*1040a0*/  STL [R1+0x3704], R90 ;  /* 0x0037045a01007387 */ /* 0x000fe80000100800 */
[----:B------:R-:W4:Y:S04]  /*1040b0*/  LDL.LU R99, [R1+0x3738] ;  /* 0x0037380001637983 */ /* 0x000f280000300800 */
[----:B------:R-:W4:Y:S01]  /*1040c0*/  LDL.LU R100, [R1+0x3734] ;  /* 0x0037340001647983 */ /* 0x000f220000300800 */
[----:B-1----:R-:W-:Y:S01]  /*1040d0*/  IMAD.MOV.U32 R6, RZ, RZ, R89 ;  /* 0x000000ffff067224 */ /* 0x002fe200078e0059 */
[----:B------:R-:W-:-:S05]  /*1040e0*/  MOV R7, R90 ;  /* 0x0000005a00077202 */ /* 0x000fca0000000f00 */
[----:B------:R1:W-:Y:S02]  /*1040f0*/  LDGSTS.E [R4+0x19100], [R6.64], P0 ;  /* 0x1910000006047fae */ /* 0x0003e40008121844 */
[----:B-1----:R-:W-:Y:S01]  /*104100*/  IMAD.MOV.U32 R6, RZ, RZ, R5 ;  /* 0x000000ffff067224 */ /* 0x002fe200078e0005 */
[----:B------:R-:W-:-:S05]  /*104110*/  MOV R7, R88 ;  /* 0x0000005800077202 */ /* 0x000fca0000000f00 */
[----:B------:R1:W-:Y:S01]  /*104120*/  LDGSTS.E [R4+0x1a000], [R6.64], P1 ;  /* 0x1a00000006047fae */ /* 0x0003e20008921844 */
[----:B---3--:R-:W-:-:S05]  /*104130*/  IADD3 R9, P3, R9, R175, RZ ;  /* 0x000000af09097210 */ /* 0x008fca0007f7e0ff */
[----:B------:R-:W-:Y:S01]  /*104140*/  STL [R1+0x3718], R9 ;  /* 0x0037180901007387 */ /* 0x000fe20000100800 */
[----:B------:R-:W-:-:S03]  /*104150*/  IMAD.X R84, R84, 0x1, R2, P3 ;  /* 0x0000000154547824 */ /* 0x000fc600018e0602 */
[----:B------:R-:W-:Y:S04]  /*104160*/  STL [R1+0x370c], R88 ;  /* 0x00370c5801007387 */ /* 0x000fe80000100800 */
[----:B------:R-:W3:Y:S04]  /*104170*/  LDL.LU R97, [R1+0x3740] ;  /* 0x0037400001617983 */ /* 0x000ee80000300800 */
[----:B------:R-:W3:Y:S01]  /*104180*/  LDL.LU R98, [R1+0x373c] ;  /* 0x00373c0001627983 */ /* 0x000ee20000300800 */
[----:B--2---:R-:W-:-:S05]  /*104190*/  IADD3 R10, P2, R10, R175, RZ ;  /* 0x000000af0a0a7210 */ /* 0x004fca0007f5e0ff */
[----:B------:R-:W-:Y:S04]  /*1041a0*/  STL [R1+0x3720], R10 ;  /* 0x0037200a01007387 */ /* 0x000fe80000100800 */
[----:B------:R2:W-:Y:S04]  /*1041b0*/  STL [R1+0x3714], R84 ;  /* 0x0037145401007387 */ /* 0x0005e80000100800 */
[----:B------:R-:W3:Y:S04]  /*1041c0*/  LDL.LU R91, [R1+0x3748] ;  /* 0x00374800015b7983 */ /* 0x000ee80000300800 */
[----:B------:R-:W3:Y:S01]  /*1041d0*/  LDL.LU R5, [R1+0x3750] ;  /* 0x0037500001057983 */ /* 0x000ee20000300800 */
[----:B-1----:R-:W-:-:S03]  /*1041e0*/  MOV R7, R84 ;  /* 0x0000005400077202 */ /* 0x002fc60000000f00 */
[----:B------:R-:W3:Y:S01]  /*1041f0*/  LDL.LU R96, [R1+0x3744] ;  /* 0x0037440001607983 */ /* 0x000ee20000300800 */
[----:B------:R-:W-:-:S05]  /*104200*/  IMAD.MOV.U32 R6, RZ, RZ, R9 ;  /* 0x000000ffff067224 */ /* 0x000fca00078e0009 */
[----:B------:R1:W-:Y:S01]  /*104210*/  LDGSTS.E [R4+0x1a100], [R6.64], P0 ;  /* 0x1a10000006047fae */ /* 0x0003e20008121844 */
[----:B------:R-:W-:-:S05]  /*104220*/  IMAD.X R85, R85, 0x1, R2, P2 ;  /* 0x0000000155557824 */ /* 0x000fca00010e0602 */
[----:B-1----:R-:W-:Y:S02]  /*104230*/  MOV R7, R85 ;  /* 0x0000005500077202 */ /* 0x002fe40000000f00 */
[----:B------:R-:W-:-:S05]  /*104240*/  IADD3 R3, P3, R3, R175, RZ ;  /* 0x000000af03037210 */ /* 0x000fca0007f7e0ff */
[----:B------:R-:W-:Y:S01]  /*104250*/  STL [R1+0x3728], R3 ;  /* 0x0037280301007387 */ /* 0x000fe20000100800 */
[----:B----4-:R-:W-:-:S03]  /*104260*/  IMAD.X R86, R86, 0x1, R2, P3 ;  /* 0x0000000156567824 */ /* 0x010fc600018e0602 */
[----:B------:R1:W-:Y:S04]  /*104270*/  STL [R1+0x371c], R85 ;  /* 0x00371c5501007387 */ /* 0x0003e80000100800 */
[----:B--2---:R-:W2:Y:S04]  /*104280*/  LDL.LU R84, [R1+0x374c] ;  /* 0x00374c0001547983 */ /* 0x004ea80000300800 */
[----:B------:R-:W4:Y:S04]  /*104290*/  LDL.LU R9, [R1+0x3758] ;  /* 0x0037580001097983 */ /* 0x000f280000300800 */
[----:B------:R-:W4:Y:S04]  /*1042a0*/  LDL.LU R88, [R1+0x3760] ;  /* 0x0037600001587983 */ /* 0x000f280000300800 */
[----:B------:R-:W4:Y:S01]  /*1042b0*/  LDL.LU R90, [R1+0x3754] ;  /* 0x00375400015a7983 */ /* 0x000f220000300800 */
[----:B------:R-:W-:-:S05]  /*1042c0*/  IADD3 R8, P2, R8, R175, RZ ;  /* 0x000000af08087210 */ /* 0x000fca0007f5e0ff */
[----:B------:R-:W-:Y:S04]  /*1042d0*/  STL [R1+0x3730], R8 ;  /* 0x0037300801007387 */ /* 0x000fe80000100800 */
[----:B------:R1:W-:Y:S04]  /*1042e0*/  STL [R1+0x3724], R86 ;  /* 0x0037245601007387 */ /* 0x0003e80000100800 */
[----:B-1----:R-:W4:Y:S01]  /*1042f0*/  LDL.LU R85, [R1+0x3768] ;  /* 0x0037680001557983 */ /* 0x002f220000300800 */
[----:B------:R-:W-:Y:S02]  /*104300*/  IMAD.MOV.U32 R6, RZ, RZ, R10 ;  /* 0x000000ffff067224 */ /* 0x000fe400078e000a */
[----:B------:R-:W-:Y:S01]  /*104310*/  IMAD.X R11, R11, 0x1, R2, P2 ;  /* 0x000000010b0b7824 */ /* 0x000fe200010e0602 */
[----:B------:R-:W4:Y:S04]  /*104320*/  LDL.LU R10, [R1+0x3770] ;  /* 0x00377000010a7983 */ /* 0x000f280000300800 */
[----:B------:R1:W-:Y:S04]  /*104330*/  LDGSTS.E [R4+0x1b000], [R6.64], P1 ;  /* 0x1b00000006047fae */ /* 0x0003e80008921844 */
[----:B------:R-:W4:Y:S01]  /*104340*/  LDL.LU R89, [R1+0x375c] ;  /* 0x00375c0001597983 */ /* 0x000f220000300800 */
[----:B-1----:R-:W-:Y:S01]  /*104350*/  IMAD.MOV.U32 R6, RZ, RZ, R3 ;  /* 0x000000ffff067224 */ /* 0x002fe200078e0003 */
[----:B------:R-:W-:-:S02]  /*104360*/  MOV R7, R86 ;  /* 0x0000005600077202 */ /* 0x000fc40000000f00 */
[----:B------:R-:W-:-:S03]  /*104370*/  IADD3 R99, P3, R99, R175, RZ ;  /* 0x000000af63637210 */ /* 0x000fc60007f7e0ff */
[----:B------:R1:W-:Y:S02]  /*104380*/  LDGSTS.E [R4+0x1b100], [R6.64], P0 ;  /* 0x1b10000006047fae */ /* 0x0003e40008121844 */
[----:B------:R-:W-:Y:S02]  /*104390*/  IMAD.X R100, R100, 0x1, R2, P3 ;  /* 0x0000000164647824 */ /* 0x000fe400018e0602 */
[----:B-1----:R-:W-:Y:S01]  /*1043a0*/  IMAD.MOV.U32 R6, RZ, RZ, R8 ;  /* 0x000000ffff067224 */ /* 0x002fe200078e0008 */
[----:B------:R-:W-:-:S05]  /*1043b0*/  MOV R7, R11 ;  /* 0x0000000b00077202 */ /* 0x000fca0000000f00 */
[----:B------:R1:W-:Y:S04]  /*1043c0*/  LDGSTS.E [R4+0x1c000], [R6.64], P1 ;  /* 0x1c00000006047fae */ /* 0x0003e80008921844 */
[----:B------:R-:W-:Y:S01]  /*1043d0*/  STL [R1+0x3738], R99 ;  /* 0x0037386301007387 */ /* 0x000fe20000100800 */
[----:B-1----:R-:W-:Y:S01]  /*1043e0*/  IMAD.MOV.U32 R6, RZ, RZ, R99 ;  /* 0x000000ffff067224 */ /* 0x002fe200078e0063 */
[----:B------:R-:W-:Y:S02]  /*1043f0*/  MOV R7, R100 ;  /* 0x0000006400077202 */ /* 0x000fe40000000f00 */
[----:B------:R1:W-:Y:S04]  /*104400*/  STL [R1+0x372c], R11 ;  /* 0x00372c0b01007387 */ /* 0x0003e80000100800 */
[----:B------:R1:W-:Y:S04]  /*104410*/  LDGSTS.E [R4+0x1c100], [R6.64], P0 ;  /* 0x1c10000006047fae */ /* 0x0003e80008121844 */
[----:B------:R-:W4:Y:S04]  /*104420*/  LDL.LU R3, [R1+0x3778] ;  /* 0x0037780001037983 */ /* 0x000f280000300800 */
[----:B------:R-:W4:Y:S01]  /*104430*/  LDL.LU R86, [R1+0x3764] ;  /* 0x0037640001567983 */ /* 0x000f220000300800 */
[----:B---3--:R-:W-:-:S05]  /*104440*/  IADD3 R97, P2, R97, R175, RZ ;  /* 0x000000af61617210 */ /* 0x008fca0007f5e0ff */
[----:B------:R-:W-:Y:S02]  /*104450*/  IMAD.X R98, R98, 0x1, R2, P2 ;  /* 0x0000000162627824 */ /* 0x000fe400010e0602 */
[----:B-1----:R-:W-:-:S03]  /*104460*/  IMAD.MOV.U32 R6, RZ, RZ, R97 ;  /* 0x000000ffff067224 */ /* 0x002fc600078e0061 */
[----:B------:R-:W-:Y:S01]  /*104470*/  MOV R7, R98 ;  /* 0x0000006200077202 */ /* 0x000fe20000000f00 */
[----:B------:R-:W-:Y:S01]  /*104480*/  STL [R1+0x3740], R97 ;  /* 0x0037406101007387 */ /* 0x000fe20000100800 */
[----:B------:R-:W-:-:S03]  /*104490*/  IADD3 R91, P3, R91, R175, RZ ;  /* 0x000000af5b5b7210 */ /* 0x000fc60007f7e0ff */
[----:B------:R-:W-:Y:S01]  /*1044a0*/  STL [R1+0x3734], R100 ;  /* 0x0037346401007387 */ /* 0x000fe20000100800 */
[----:B------:R-:W-:-:S03]  /*1044b0*/  IADD3 R5, P2, R5, R175, RZ ;  /* 0x000000af05057210 */ /* 0x000fc60007f5e0ff */
[----:B------:R1:W-:Y:S01]  /*1044c0*/  LDGSTS.E [R4+0x1d000], [R6.64], P1 ;  /* 0x1d00000006047fae */ /* 0x0003e20008921844 */
[----:B------:R-:W-:-:S03]  /*1044d0*/  IMAD.X R96, R96, 0x1, R2, P3 ;  /* 0x0000000160607824 */ /* 0x000fc600018e0602 */
[----:B------:R-:W3:Y:S04]  /*1044e0*/  LDL.LU R11, [R1+0x376c] ;  /* 0x00376c00010b7983 */ /* 0x000ee80000300800 */
[----:B------:R-:W3:Y:S01]  /*1044f0*/  LDL.LU R8, [R1+0x3774] ;  /* 0x0037740001087983 */ /* 0x000ee20000300800 */
[----:B-1----:R-:W-:Y:S01]  /*104500*/  IMAD.MOV.U32 R6, RZ, RZ, R91 ;  /* 0x000000ffff067224 */ /* 0x002fe200078e005b */
[----:B------:R-:W-:Y:S02]  /*104510*/  MOV R7, R96 ;  /* 0x0000006000077202 */ /* 0x000fe40000000f00 */
[----:B------:R-:W-:Y:S04]  /*104520*/  STL [R1+0x3748], R91 ;  /* 0x0037485b01007387 */ /* 0x000fe80000100800 */
[----:B------:R-:W-:Y:S04]  /*104530*/  STL [R1+0x373c], R98 ;  /* 0x00373c6201007387 */ /* 0x000fe80000100800 */
[----:B------:R1:W-:Y:S04]  /*104540*/  STL [R1+0x3750], R5 ;  /* 0x0037500501007387 */ /* 0x0003e80000100800 */
[----:B------:R-:W-:Y:S04]  /*104550*/  STL [R1+0x3744], R96 ;  /* 0x0037446001007387 */ /* 0x000fe80000100800 */
[----:B------:R1:W-:Y:S02]  /*104560*/  LDGSTS.E [R4+0x1d100], [R6.64], P0 ;  /* 0x1d10000006047fae */ /* 0x0003e40008121844 */
[----:B-1----:R-:W-:-:S02]  /*104570*/  IMAD.MOV.U32 R6, RZ, RZ, R5 ;  /* 0x000000ffff067224 */ /* 0x002fc400078e0005 */
[----:B--2---:R-:W-:Y:S01]  /*104580*/  IMAD.X R84, R84, 0x1, R2, P2 ;  /* 0x0000000154547824 */ /* 0x004fe200010e0602 */
[----:B----4-:R-:W-:-:S04]  /*104590*/  IADD3 R9, P3, R9, R175, RZ ;  /* 0x000000af09097210 */ /* 0x010fc80007f7e0ff */
[----:B------:R-:W-:Y:S02]  /*1045a0*/  MOV R7, R84 ;  /* 0x0000005400077202 */ /* 0x000fe40000000f00 */
[----:B------:R-:W-:Y:S01]  /*1045b0*/  IADD3 R88, P2, R88, R175, RZ ;  /* 0x000000af58587210 */ /* 0x000fe20007f5e0ff */
[----:B------:R-:W-:Y:S01]  /*1045c0*/  STL [R1+0x3758], R9 ;  /* 0x0037580901007387 */ /* 0x000fe20000100800 */
[----:B------:R-:W-:-:S03]  /*1045d0*/  IMAD.X R90, R90, 0x1, R2, P3 ;  /* 0x000000015a5a7824 */ /* 0x000fc600018e0602 */
[----:B------:R1:W-:Y:S04]  /*1045e0*/  STL [R1+0x374c], R84 ;  /* 0x00374c5401007387 */ /* 0x0003e80000100800 */
[----:B------:R-:W2:Y:S04]  /*1045f0*/  LDL.LU R5, [R1+0x3b28] ;  /* 0x003b280001057983 */ /* 0x000ea80000300800 */
[----:B------:R-:W-:Y:S04]  /*104600*/  STL [R1+0x3760], R88 ;  /* 0x0037605801007387 */ /* 0x000fe80000100800 */
[----:B------:R4:W-:Y:S01]  /*104610*/  STL [R1+0x3754], R90 ;  /* 0x0037545a01007387 */ /* 0x0009e20000100800 */
[----:B------:R-:W-:-:S03]  /*104620*/  IADD3 R85, P3, R85, R175, RZ ;  /* 0x000000af55557210 */ /* 0x000fc60007f7e0ff */
[----:B-1----:R-:W4:Y:S04]  /*104630*/  LDL.LU R84, [R1+0x3b20] ;  /* 0x003b200001547983 */ /* 0x002f280000300800 */
[----:B------:R1:W-:Y:S04]  /*104640*/  LDGSTS.E [R4+0x1e000], [R6.64], P1 ;  /* 0x1e00000006047fae */ /* 0x0003e80008921844 */
[----:B------:R-:W-:Y:S01]  /*104650*/  STL [R1+0x3768], R85 ;  /* 0x0037685501007387 */ /* 0x000fe20000100800 */
[----:B-1----:R-:W-:-:S03]  /*104660*/  IMAD.MOV.U32 R6, RZ, RZ, R9 ;  /* 0x000000ffff067224 */ /* 0x002fc600078e0009 */
[----:B------:R-:W4:Y:S01]  /*104670*/  LDL.LU R9, [R1+0x3b1c] ;  /* 0x003b1c0001097983 */ /* 0x000f220000300800 */
[----:B------:R-:W-:Y:S01]  /*104680*/  IMAD.X R89, R89, 0x1, R2, P2 ;  /* 0x0000000159597824 */ /* 0x000fe200010e0602 */
[----:B------:R-:W-:Y:S02]  /*104690*/  IADD3 R10, P4, R10, R175, RZ ;  /* 0x000000af0a0a7210 */ /* 0x000fe40007f9e0ff */
[----:B------:R-:W-:Y:S02]  /*1046a0*/  LOP3.LUT R13, R13, R12, RZ, 0x3c, !PT ;  /* 0x0000000c0d0d7212 */ /* 0x000fe400078e3cff */
[----:B------:R-:W-:Y:S02]  /*1046b0*/  LOP3.LUT R15, R15, R14, RZ, 0x3c, !PT ;  /* 0x0000000e0f0f7212 */ /* 0x000fe400078e3cff */
[----:B------:R-:W-:Y:S01]  /*1046c0*/  LOP3.LUT R17, R17, R16, RZ, 0x3c, !PT ;  /* 0x0000001011117212 */ /* 0x000fe200078e3cff */
[----:B------:R-:W-:Y:S01]  /*1046d0*/  STL [R1+0x375c], R89 ;  /* 0x00375c5901007387 */ /* 0x000fe20000100800 */
[----:B------:R-:W-:-:S02]  /*1046e0*/  LOP3.LUT R19, R19, R18, RZ, 0x3c, !PT ;  /* 0x0000001213137212 */ /* 0x000fc400078e3cff */
[----:B------:R-:W-:Y:S01]  /*1046f0*/  LOP3.LUT R12, R13, R12, RZ, 0x3c, !PT ;  /* 0x0000000c0d0c7212 */ /* 0x000fe200078e3cff */
[----:B------:R-:W-:Y:S01]  /*104700*/  STL [R1+0x3770], R10 ;  /* 0x0037700a01007387 */ /* 0x000fe20000100800 */
[----:B------:R-:W-:Y:S02]  /*104710*/  LOP3.LUT R21, R21, R20, RZ, 0x3c, !PT ;  /* 0x0000001415157212 */ /* 0x000fe400078e3cff */
[----:B------:R-:W-:Y:S02]  /*104720*/  LOP3.LUT R14, R15, R14, RZ, 0x3c, !PT ;  /* 0x0000000e0f0e7212 */ /* 0x000fe400078e3cff */
[----:B------:R-:W-:Y:S02]  /*104730*/  LOP3.LUT R23, R23, R22, RZ, 0x3c, !PT ;  /* 0x0000001617177212 */ /* 0x000fe400078e3cff */
[----:B------:R-:W-:Y:S02]  /*104740*/  LOP3.LUT R16, R17, R16, RZ, 0x3c, !PT ;  /* 0x0000001011107212 */ /* 0x000fe400078e3cff */
[----:B------:R-:W-:-:S02]  /*104750*/  LOP3.LUT R25, R25, R24, RZ, 0x3c, !PT ;  /* 0x0000001819197212 */ /* 0x000fc400078e3cff */
[----:B------:R-:W-:Y:S02]  /*104760*/  LOP3.LUT R18, R19, R18, RZ, 0x3c, !PT ;  /* 0x0000001213127212 */ /* 0x000fe400078e3cff */
[----:B------:R-:W-:Y:S02]  /*104770*/  LOP3.LUT R27, R27, R26, RZ, 0x3c, !PT ;  /* 0x0000001a1b1b7212 */ /* 0x000fe400078e3cff */
[----:B------:R-:W-:Y:S02]  /*104780*/  LOP3.LUT R13, R13, R12, RZ, 0x3c, !PT ;  /* 0x0000000c0d0d7212 */ /* 0x000fe400078e3cff */
[----:B------:R-:W-:Y:S02]  /*104790*/  LOP3.LUT R20, R21, R20, RZ, 0x3c, !PT ;  /* 0x0000001415147212 */ /* 0x000fe400078e3cff */
[----:B------:R-:W-:Y:S02]  /*1047a0*/  LOP3.LUT R29, R29, R28, RZ, 0x3c, !PT ;  /* 0x0000001c1d1d7212 */ /* 0x000fe400078e3cff */
[----:B------:R-:W-:-:S02]  /*1047b0*/  LOP3.LUT R15, R15, R14, RZ, 0x3c, !PT ;  /* 0x0000000e0f0f7212 */ /* 0x000fc400078e3cff */
[----:B------:R-:W-:Y:S02]  /*1047c0*/  LOP3.LUT R22, R23, R22, RZ, 0x3c, !PT ;  /* 0x0000001617167212 */ /* 0x000fe400078e3cff */
[----:B------:R-:W-:Y:S01]  /*1047d0*/  IADD3 R3, P2, R3, R175, RZ ;  /* 0x000000af03037210 */ /* 0x000fe20007f5e0ff */
[----:B------:R-:W-:-:S04]  /*1047e0*/  IMAD.X R86, R86, 0x1, R2, P3 ;  /* 0x0000000156567824 */ /* 0x000fc800018e0602 */
[----:B------:R1:W-:Y:S01]  /*1047f0*/  STL [R1+0x3778], R3 ;  /* 0x0037780301007387 */ /* 0x0003e20000100800 */
[----:B------:R-:W-:-:S03]  /*104800*/  LOP3.LUT R31, R31, R30, RZ, 0x3c, !PT ;  /* 0x0000001e1f1f7212 */ /* 0x000fc600078e3cff */
[----:B------:R-:W-:Y:S01]  /*104810*/  STL [R1+0x3764], R86 ;  /* 0x0037645601007387 */ /* 0x000fe20000100800 */
[----:B------:R-:W-:Y:S02]  /*104820*/  LOP3.LUT R17, R17, R16, RZ, 0x3c, !PT ;  /* 0x0000001011117212 */ /* 0x000fe400078e3cff */
        /* <DEDUP_REMOVED lines=60> */
[----:B------:R-:W-:Y:S01]  /*104bf0*/  LOP3.LUT R64, R65, R64, RZ, 0x3c, !PT ;  /* 0x0000004041407212 */ /* 0x000fe200078e3cff */
[--C-:B---3--:R-:W-:Y:S02]  /*104c00*/  IMAD.X R11, R11, 0x1, R2.reuse, P4 ;  /* 0x000000010b0b7824 */ /* 0x108fe400020e0602 */
[----:B------:R-:W-:-:S03]  /*104c10*/  IMAD.X R8, R8, 0x1, R2, P2 ;  /* 0x0000000108087824 */ /* 0x000fc600010e0602 */
[----:B------:R3:W-:Y:S04]  /*104c20*/  STL [R1+0x376c], R11 ;  /* 0x00376c0b01007387 */ /* 0x0007e80000100800 */
[----:B------:R-:W-:Y:S01]  /*104c30*/  STL [R1+0x3774], R8 ;  /* 0x0037740801007387 */ /* 0x000fe20000100800 */
        /* <DEDUP_REMOVED lines=11> */
[----:B--2---:R-:W-:-:S05]  /*104cf0*/  IADD3 R5, P2, R5, R175, RZ ;  /* 0x000000af05057210 */ /* 0x004fca0007f5e0ff */
[----:B------:R-:W-:Y:S01]  /*104d00*/  STL [R1+0x3b28], R5 ;  /* 0x003b280501007387 */ /* 0x000fe20000100800 */
[----:B----4-:R-:W-:-:S05]  /*104d10*/  IADD3 R84, P3, R84, R175, RZ ;  /* 0x000000af54547210 */ /* 0x010fca0007f7e0ff */
[----:B------:R-:W-:Y:S01]  /*104d20*/  STL [R1+0x3b20], R84 ;  /* 0x003b205401007387 */ /* 0x000fe20000100800 */
[----:B------:R-:W-:-:S05]  /*104d30*/  IADD3.X R9, R9, R2, RZ, P2, !PT ;  /* 0x0000000209097210 */ /* 0x000fca00017fe4ff */
[----:B------:R-:W-:Y:S04]  /*104d40*/  STL [R1+0x3b1c], R9 ;  /* 0x003b1c0901007387 */ /* 0x000fe80000100800 */
        /* <DEDUP_REMOVED lines=18> */
[----:B------:R-:W-:-:S03]  /*104e70*/  LOP3.LUT R72, R73, R72, RZ, 0x3c, !PT ;  /* 0x0000004849487212 */ /* 0x000fc600078e3cff */
[----:B------:R-:W-:Y:S01]  /*104e80*/  STL.64 [R1+0x1da8], R48 ;  /* 0x001da83001007387 */ /* 0x000fe20000100a00 */
[----:B------:R-:W-:-:S03]  /*104e90*/  LOP3.LUT R81, R81, R80, RZ, 0x3c, !PT ;  /* 0x0000005051517212 */ /* 0x000fc600078e3cff */
[----:B------:R-:W-:Y:S01]  /*104ea0*/  STL.64 [R1+0x1da0], R50 ;  /* 0x001da03201007387 */ /* 0x000fe20000100a00 */
[----:B------:R-:W-:-:S03]  /*104eb0*/  LOP3.LUT R67, R67, R66, RZ, 0x3c, !PT ;  /* 0x0000004243437212 */ /* 0x000fc600078e3cff */
[----:B------:R-:W-:Y:S01]  /*104ec0*/  STL.64 [R1+0x1d98], R52 ;  /* 0x001d983401007387 */ /* 0x000fe20000100a00 */
[----:B------:R-:W-:Y:S02]  /*104ed0*/  LOP3.LUT R74, R75, R74, RZ, 0x3c, !PT ;  /* 0x0000004a4b4a7212 */ /* 0x000fe400078e3cff */
[----:B------:R-:W-:Y:S01]  /*104ee0*/  LOP3.LUT R83, R83, R82, RZ, 0x3c, !PT ;  /* 0x0000005253537212 */ /* 0x000fe200078e3cff */
[----:B------:R-:W-:Y:S01]  /*104ef0*/  STL.64 [R1+0x1d90], R54 ;  /* 0x001d903601007387 */ /* 0x000fe20000100a00 */
[----:B------:R-:W-:Y:S02]  /*104f00*/  LOP3.LUT R69, R69, R68, RZ, 0x3c, !PT ;  /* 0x0000004445457212 */ /* 0x000fe400078e3cff */
[----:B------:R-:W-:Y:S01]  /*104f10*/  LOP3.LUT R76, R77, R76, RZ, 0x3c, !PT ;  /* 0x0000004c4d4c7212 */ /* 0x000fe200078e3cff */
[----:B------:R-:W-:Y:S01]  /*104f20*/  STL.64 [R1+0x1d88], R56 ;  /* 0x001d883801007387 */ /* 0x000fe20000100a00 */
[----:B------:R-:W-:Y:S02]  /*104f30*/  LOP3.LUT R93, R93, R92, RZ, 0x3c, !PT ;  /* 0x0000005c5d5d7212 */ /* 0x000fe400078e3cff */
[----:B------:R-:W-:Y:S01]  /*104f40*/  LOP3.LUT R71, R71, R70, RZ, 0x3c, !PT ;  /* 0x0000004647477212 */ /* 0x000fe200078e3cff */
[----:B------:R-:W-:Y:S01]  /*104f50*/  STL.64 [R1+0x1d80], R58 ;  /* 0x001d803a01007387 */ /* 0x000fe20000100a00 */
[----:B------:R-:W-:-:S02]  /*104f60*/  LOP3.LUT R78, R79, R78, RZ, 0x3c, !PT ;  /* 0x0000004e4f4e7212 */ /* 0x000fc400078e3cff */
        /* <DEDUP_REMOVED lines=11> */
[----:B------:R-:W-:Y:S02]  /*105020*/  MOV R7, R90 ;  /* 0x0000005a00077202 */ /* 0x000fe40000000f00 */
[----:B------:R-:W-:Y:S01]  /*105030*/  LOP3.LUT R77, R77, R76, RZ, 0x3c, !PT ;  /* 0x0000004c4d4d7212 */ /* 0x000fe200078e3cff */
[----:B------:R-:W-:Y:S01]  /*105040*/  STL.64 [R1+0x1d58], R68 ;  /* 0x001d584401007387 */ /* 0x000fe20000100a00 */
[----:B------:R-:W-:Y:S02]  /*105050*/  LOP3.LUT R92, R93, R92, RZ, 0x3c, !PT ;  /* 0x0000005c5d5c7212 */ /* 0x000fe400078e3cff */
[----:B------:R-:W-:Y:S01]  /*105060*/  LOP3.LUT R109, R109, R108, RZ, 0x3c, !PT ;  /* 0x0000006c6d6d7212 */ /* 0x000fe200078e3cff */
[----:B------:R-:W-:Y:S01]  /*105070*/  STL.64 [R1+0x1d50], R70 ;  /* 0x001d504601007387 */ /* 0x000fe20000100a00 */
[----:B------:R-:W-:-:S02]  /*105080*/  LOP3.LUT R79, R79, R78, RZ, 0x3c, !PT ;  /* 0x0000004e4f4f7212 */ /* 0x000fc400078e3cff */
[----:B------:R-:W-:Y:S02]  /*105090*/  LOP3.LUT R94, R95, R94, RZ, 0x3c, !PT ;  /* 0x0000005e5f5e7212 */ /* 0x000fe400078e3cff */
[----:B------:R-:W-:Y:S01]  /*1050a0*/  LOP3.LUT R111, R111, R110, RZ, 0x3c, !PT ;  /* 0x0000006e6f6f7212 */ /* 0x000fe200078e3cff */
[----:B------:R-:W-:Y:S01]  /*1050b0*/  STL.64 [R1+0x1d48], R72 ;  /* 0x001d484801007387 */ /* 0x000fe20000100a00 */
[----:B------:R-:W-:Y:S02]  /*1050c0*/  LOP3.LUT R81, R81, R80, RZ, 0x3c, !PT ;  /* 0x0000005051517212 */ /* 0x000fe400078e3cff */
[----:B------:R-:W-:Y:S02]  /*1050d0*/  LOP3.LUT R104, R105, R104, RZ, 0x3c, !PT ;  /* 0x0000006869687212 */ /* 0x000fe400078e3cff */
[----:B------:R-:W-:Y:S01]  /*1050e0*/  LOP3.LUT R113, R113, R112, RZ, 0x3c, !PT ;  /* 0x0000007071717212 */ /* 0x000fe200078e3cff */
[----:B------:R-:W-:Y:S01]  /*1050f0*/  STL.64 [R1+0x1d40], R74 ;  /* 0x001d404a01007387 */ /* 0x000fe20000100a00 */
[----:B------:R-:W-:-:S02]  /*105100*/  LOP3.LUT R83, R83, R82, RZ, 0x3c, !PT ;  /* 0x0000005253537212 */ /* 0x000fc400078e3cff */
[----:B------:R-:W-:Y:S01]  /*105110*/  LOP3.LUT R106, R107, R106, RZ, 0x3c, !PT ;  /* 0x0000006a6b6a7212 */ /* 0x000fe200078e3cff */
[----:B------:R1:W-:Y:S01]  /*105120*/  LDGSTS.E [R4+0x1e100], [R6.64], P0 ;  /* 0x1e10000006047fae */ /* 0x0003e20008121844 */
        /* <DEDUP_REMOVED lines=8> */
[----:B-1----:R-:W-:Y:S01]  /*1051b0*/  IMAD.MOV.U32 R7, RZ, RZ, R89 ;  /* 0x000000ffff077224 */ /* 0x002fe200078e0059 */
[----:B------:R-:W-:Y:S01]  /*1051c0*/  LOP3.LUT R141, R141, R140, RZ, 0x3c, !PT ;  /* 0x0000008c8d8d7212 */ /* 0x000fe200078e3cff */
[----:B------:R-:W-:Y:S01]  /*1051d0*/  STL.64 [R1+0x1d28], R80 ;  /* 0x001d285001007387 */ /* 0x000fe20000100a00 */
[----:B------:R-:W-:Y:S02]  /*1051e0*/  MOV R6, R88 ;  /* 0x0000005800067202 */ /* 0x000fe40000000f00 */
[----:B------:R-:W-:Y:S02]  /*1051f0*/  LOP3.LUT R105, R105, R104, RZ, 0x3c, !PT ;  /* 0x0000006869697212 */ /* 0x000fe400078e3cff */
        /* <DEDUP_REMOVED lines=23> */
[----:B------:R-:W-:Y:S01]  /*105370*/  MOV R6, R85 ;  /* 0x0000005500067202 */ /* 0x000fe20000000f00 */
        /* <DEDUP_REMOVED lines=10> */
[----:B------:R-:W-:Y:S01]  /*105420*/  LOP3.LUT R157, R157, R156, RZ, 0x3c, !PT ;  /* 0x0000009c9d9d7212 */ /* 0x000fe200078e3cff */
[----:B------:R-:W-:Y:S02]  /*105430*/  IMAD.MOV.U32 R158, RZ, RZ, R161 ;  /* 0x000000ffff9e7224 */ /* 0x000fe400078e00a1 */
[----:B------:R1:W-:Y:S01]  /*105440*/  LDGSTS.E [R4+0x1f100], [R6.64], P0 ;  /* 0x1f10000006047fae */ /* 0x0003e20008121844 */
[----:B------:R-:W-:Y:S01]  /*105450*/  IMAD.MOV.U32 R159, RZ, RZ, R160 ;  /* 0x000000ffff9f7224 */ /* 0x000fe200078e00a0 */
[----:B------:R-:W-:Y:S02]  /*105460*/  MOV R154, R165 ;  /* 0x000000a5009a7202 */ /* 0x000fe40000000f00 */
[----:B------:R-:W-:Y:S01]  /*105470*/  STL.64 [R1+0x1cd8], R120 ;  /* 0x001cd87801007387 */ /* 0x000fe20000100a00 */
[----:B------:R-:W-:Y:S01]  /*105480*/  IMAD.MOV.U32 R155, RZ, RZ, R164 ;  /* 0x000000ffff9b7224 */ /* 0x000fe200078e00a4 */
[----:B------:R-:W-:-:S02]  /*105490*/  MOV R151, R168 ;  /* 0x000000a800977202 */ /* 0x000fc40000000f00 */
[----:B------:R-:W-:Y:S01]  /*1054a0*/  STL.64 [R1+0x1cd0], R140 ;  /* 0x001cd08c01007387 */ /* 0x000fe20000100a00 */
[----:B------:R-:W-:Y:S02]  /*1054b0*/  IMAD.MOV.U32 R150, RZ, RZ, R169 ;  /* 0x000000ffff967224 */ /* 0x000fe400078e00a9 */
[----:B-1----:R-:W-:Y:S01]  /*1054c0*/  IMAD.MOV.U32 R6, RZ, RZ, R10 ;  /* 0x000000ffff067224 */ /* 0x002fe200078e000a */
[----:B------:R-:W-:Y:S01]  /*1054d0*/  MOV R7, R11 ;  /* 0x0000000b00077202 */ /* 0x000fe20000000f00 */
[----:B------:R-:W-:Y:S01]  /*1054e0*/  STL.64 [R1+0x1cc8], R144 ;  /* 0x001cc89001007387 */ /* 0x000fe20000100a00 */
[----:B------:R-:W-:Y:S01]  /*1054f0*/  IMAD.MOV.U32 R122, RZ, RZ, R173 ;  /* 0x000000ffff7a7224 */ /* 0x000fe200078e00ad */
[----:B------:R-:W-:Y:S01]  /*105500*/  MOV R102, R177 ;  /* 0x000000b100667202 */ /* 0x000fe20000000f00 */
[----:B------:R-:W-:Y:S01]  /*105510*/  IMAD.MOV.U32 R123, RZ, RZ, R172 ;  /* 0x000000ffff7b7224 */ /* 0x000fe200078e00ac */
[----:B------:R-:W-:Y:S01]  /*105520*/  STL.64 [R1+0x1cc0], R148 ;  /* 0x001cc09401007387 */ /* 0x000fe20000100a00 */
[----:B------:R-:W-:Y:S01]  /*105530*/  IMAD.MOV.U32 R103, RZ, RZ, R176 ;  /* 0x000000ffff677224 */ /* 0x000fe200078e00b0 */
[----:B------:R-:W-:-:S02]  /*105540*/  MOV R101, R180 ;  /* 0x000000b400657202 */ /* 0x000fc40000000f00 */
[----:B------:R-:W-:Y:S01]  /*105550*/  STL.64 [R1+0x1cb8], R152 ;  /* 0x001cb89801007387 */ /* 0x000fe20000100a00 */
[----:B------:R-:W-:-:S03]  /*105560*/  IMAD.MOV.U32 R100, RZ, RZ, R181 ;  /* 0x000000ffff647224 */ /* 0x000fc600078e00b5 */
[----:B------:R-:W-:Y:S01]  /*105570*/  STL.64 [R1+0x1cb0], R156 ;  /* 0x001cb09c01007387 */ /* 0x000fe20000100a00 */
[----:B------:R-:W-:Y:S01]  /*105580*/  IMAD.MOV.U32 R98, RZ, RZ, R185 ;  /* 0x000000ffff627224 */ /* 0x000fe200078e00b9 */
[----:B------:R-:W-:Y:S01]  /*105590*/  MOV R96, R189 ;  /* 0x000000bd00607202 */ /* 0x000fe20000000f00 */
[----:B------:R-:W-:Y:S01]  /*1055a0*/  IMAD.MOV.U32 R99, RZ, RZ, R184 ;  /* 0x000000ffff637224 */ /* 0x000fe200078e00b8 */
[----:B------:R1:W-:Y:S01]  /*1055b0*/  LDGSTS.E [R4+0x20000], [R6.64], P1 ;  /* 0x2000000006047fae */ /* 0x0003e20008921844 */
[----:B------:R-:W-:-:S03]  /*1055c0*/  IMAD.MOV.U32 R97, RZ, RZ, R188 ;  /* 0x000000ffff617224 */ /* 0x000fc600078e00bc */
[----:B------:R-:W-:Y:S01]  /*1055d0*/  STL.64 [R1+0x1ca8], R158 ;  /* 0x001ca89e01007387 */ /* 0x000fe20000100a00 */
[----:B------:R-:W-:Y:S01]  /*1055e0*/  IMAD.MOV.U32 R90, RZ, RZ, R193 ;  /* 0x000000ffff5a7224 */ /* 0x000fe200078e00c1 */
[----:B------:R-:W-:Y:S02]  /*1055f0*/  MOV R91, R192 ;  /* 0x000000c0005b7202 */ /* 0x000fe40000000f00 */
[----:B------:R-:W-:Y:S01]  /*105600*/  STL.64 [R1+0x1ca0], R154 ;  /* 0x001ca09a01007387 */ /* 0x000fe20000100a00 */
[----:B-1----:R-:W-:-:S03]  /*105610*/  IMAD.MOV.U32 R6, RZ, RZ, R3 ;  /* 0x000000ffff067224 */ /* 0x002fc600078e0003 */
[----:B------:R-:W-:Y:S01]  /*105620*/  STL.64 [R1+0x1c98], R150 ;  /* 0x001c989601007387 */ /* 0x000fe20000100a00 */
[----:B------:R-:W-:Y:S01]  /*105630*/  IMAD.MOV.U32 R7, RZ, RZ, R8 ;  /* 0x000000ffff077224 */ /* 0x000fe200078e0008 */
[----:B------:R-:W-:Y:S02]  /*105640*/  LOP3.LUT R3, R87, 0x10, RZ, 0x3c, !PT ;  /* 0x0000001057037812 */ /* 0x000fe400078e3cff */
[----:B------:R-:W-:Y:S01]  /*105650*/  STL.64 [R1+0x1c90], R122 ;  /* 0x001c907a01007387 */ /* 0x000fe20000100a00 */
[----:B------:R-:W-:Y:S01]  /*105660*/  IMAD.MOV.U32 R10, RZ, RZ, R197 ;  /* 0x000000ffff0a7224 */ /* 0x000fe200078e00c5 */
[----:B------:R-:W-:Y:S01]  /*105670*/  MOV R88, R199 ;  /* 0x000000c700587202 */ /* 0x000fe20000000f00 */
[----:B---3--:R-:W-:Y:S01]  /*105680*/  IMAD.MOV.U32 R11, RZ, RZ, R196 ;  /* 0x000000ffff0b7224 */ /* 0x008fe200078e00c4 */
[----:B------:R-:W-:Y:S01]  /*105690*/  STL.64 [R1+0x1c88], R102 ;  /* 0x001c886601007387 */ /* 0x000fe20000100a00 */
[----:B------:R-:W-:Y:S01]  /*1056a0*/  IMAD.MOV.U32 R89, RZ, RZ, R198 ;  /* 0x000000ffff597224 */ /* 0x000fe200078e00c6 */
[----:B------:R-:W-:-:S02]  /*1056b0*/  MOV R87, R200 ;  /* 0x000000c800577202 */ /* 0x000fc40000000f00 */
[----:B------:R-:W-:Y:S01]  /*1056c0*/  STL.64 [R1+0x1c80], R100 ;  /* 0x001c806401007387 */ /* 0x000fe20000100a00 */
[----:B------:R-:W-:-:S03]  /*1056d0*/  IMAD.MOV.U32 R86, RZ, RZ, R201 ;  /* 0x000000ffff567224 */ /* 0x000fc600078e00c9 */
[----:B------:R1:W-:Y:S01]  /*1056e0*/  LDGSTS.E [R4+0x20100], [R6.64], P0 ;  /* 0x2010000006047fae */ /* 0x0003e20008121844 */
[----:B------:R-:W-:-:S03]  /*1056f0*/  IMAD R3, R251, 0x40000, R3 ;  /* 0x00040000fb037824 */ /* 0x000fc600078e0203 */
[----:B------:R-:W-:Y:S04]  /*105700*/  STL.64 [R1+0x1c78], R98 ;  /* 0x001c786201007387 */ /* 0x000fe80000100a00 */
[----:B------:R-:W-:Y:S04]  /*105710*/  STL.64 [R1+0x1c70], R96 ;  /* 0x001c706001007387 */ /* 0x000fe80000100a00 */
[----:B------:R3:W-:Y:S04]  /*105720*/  LDGSTS.E [R4+0x21000], [R12.64], P1 ;  /* 0x210000000c047fae */ /* 0x0007e80008921844 */
[----:B------:R-:W-:Y:S04]  /*105730*/  STL.64 [R1+0x1c68], R90 ;  /* 0x001c685a01007387 */ /* 0x000fe80000100a00 */
[----:B------:R1:W-:Y:S04]  /*105740*/  LDGSTS.E [R4+0x21100], [R14.64], P0 ;  /* 0x211000000e047fae */ /* 0x0003e80008121844 */
[----:B------:R1:W5:Y:S04]  /*105750*/  LDL.LU R251, [R1+0x59b4] ;  /* 0x0059b40001fb7983 */ /* 0x0003680000300800 */
[----:B------:R1:W-:Y:S04]  /*105760*/  LDGSTS.E [R4+0x22000], [R16.64], P1 ;  /* 0x2200000010047fae */ /* 0x0003e80008921844 */
[----:B------:R1:W-:Y:S04]  /*105770*/  STL.64 [R1+0x1c60], R10 ;  /* 0x001c600a01007387 */ /* 0x0003e80000100a00 */
[----:B------:R1:W-:Y:S04]  /*105780*/  LDGSTS.E [R4+0x22100], [R18.64], P0 ;  /* 0x2210000012047fae */ /* 0x0003e80008121844 */
[----:B------:R-:W-:Y:S04]  /*105790*/  STL.64 [R1+0x1c58], R88 ;  /* 0x001c585801007387 */ /* 0x000fe80000100a00 */
[----:B------:R1:W-:Y:S04]  /*1057a0*/  LDGSTS.E [R4+0x23000], [R20.64], P1 ;  /* 0x2300000014047fae */ /* 0x0003e80008921844 */
[----:B------:R-:W-:Y:S04]  /*1057b0*/  STL.64 [R1+0x1c50], R86 ;  /* 0x001c505601007387 */ /* 0x000fe80000100a00 */
[----:B------:R2:W-:Y:S04]  /*1057c0*/  LDGSTS.E [R4+0x23100], [R22.64], P0 ;  /* 0x2310000016047fae */ /* 0x0005e80008121844 */
[----:B------:R4:W-:Y:S04]  /*1057d0*/  LDGSTS.E [R4+0x24000], [R24.64], P1 ;  /* 0x2400000018047fae */ /* 0x0009e80008921844 */
[----:B------:R1:W-:Y:S04]  /*1057e0*/  LDGSTS.E [R4+0x24100], [R26.64], P0 ;  /* 0x241000001a047fae */ /* 0x0003e80008121844 */
[----:B--2---:R-:W2:Y:S04]  /*1057f0*/  LDL.LU R22, [R1+0x3aa8] ;  /* 0x003aa80001167983 */ /* 0x004ea80000300800 */
[----:B----4-:R-:W4:Y:S04]  /*105800*/  LDL.LU R24, [R1+0x3b14] ;  /* 0x003b140001187983 */ /* 0x010f280000300800 */
        /* <DEDUP_REMOVED lines=24> */
[----:B-1----:R-:W4:Y:S04]  /*105990*/  LDL.LU R20, [R1+0x3aa0] ;  /* 0x003aa00001147983 */ /* 0x002f280000300800 */
[----:B------:R1:W-:Y:S04]  /*1059a0*/  LDGSTS.E [R4+0x31000], [R76.64], P1 ;  /* 0x310000004c047fae */ /* 0x0003e80008921844 */
[----:B------:R-:W4:Y:S04]  /*1059b0*/  LDL.LU R23, [R1+0x3a9c] ;  /* 0x003a9c0001177983 */ /* 0x000f280000300800 */
[----:B------:R1:W-:Y:S04]  /*1059c0*/  LDGSTS.E [R4+0x31100], [R78.64], P0 ;  /* 0x311000004e047fae */ /* 0x0003e80008121844 */
[----:B------:R1:W-:Y:S04]  /*1059d0*/  LDGSTS.E [R4+0x32000], [R80.64], P1 ;  /* 0x3200000050047fae */ /* 0x0003e80008921844 */
[----:B------:R1:W-:Y:S04]  /*1059e0*/  LDGSTS.E [R4+0x32100], [R82.64], P0 ;  /* 0x3210000052047fae */ /* 0x0003e80008121844 */
[----:B------:R1:W-:Y:S04]  /*1059f0*/  LDGSTS.E [R4+0x33000], [R92.64], P1 ;  /* 0x330000005c047fae */ /* 0x0003e80008921844 */
[----:B------:R1:W-:Y:S04]  /*105a00*/  LDGSTS.E [R4+0x33100], [R94.64], P0 ;  /* 0x331000005e047fae */ /* 0x0003e80008121844 */
[----:B------:R-:W4:Y:S04]  /*105a10*/  LDL.LU R18, [R1+0x2b90] ;  /* 0x002b900001127983 */ /* 0x000f280000300800 */
        /* <DEDUP_REMOVED lines=23> */
[----:B---3--:R-:W3:Y:S04]  /*105b90*/  LDL.LU R12, [R1+0x2c18] ;  /* 0x002c1800010c7983 */ /* 0x008ee80000300800 */
[----:B------:R1:W-:Y:S04]  /*105ba0*/  LDGSTS.E [R4+0x3d000], [R98.64], P1 ;  /* 0x3d00000062047fae */ /* 0x0003e80008921844 */
[----:B------:R-:W3:Y:S04]  /*105bb0*/  LDL.LU R15, [R1+0x2c0c] ;  /* 0x002c0c00010f7983 */ /* 0x000ee80000300800 */
[----:B------:R1:W-:Y:S04]  /*105bc0*/  LDGSTS.E [R4+0x3d100], [R96.64], P0 ;  /* 0x3d10000060047fae */ /* 0x0003e80008121844 */
[----:B------:R1:W-:Y:S04]  /*105bd0*/  LDGSTS.E [R4+0x3e000], [R90.64], P1 ;  /* 0x3e0000005a047fae */ /* 0x0003e80008921844 */
[----:B------:R1:W-:Y:S04]  /*105be0*/  LDGSTS.E [R4+0x3e100], [R10.64], P0 ;  /* 0x3e1000000a047fae */ /* 0x0003e80008121844 */
[----:B------:R1:W-:Y:S04]  /*105bf0*/  LDGSTS.E [R4+0x3f000], [R88.64], P1 ;  /* 0x3f00000058047fae */ /* 0x0003e80008921844 */
[----:B------:R1:W-:Y:S04]  /*105c00*/  LDGSTS.E [R4+0x3f100], [R86.64], P0 ;  /* 0x3f10000056047fae */ /* 0x0003e80008121844 */
[----:B-1----:R-:W3:Y:S04]  /*105c10*/  LDL.LU R10, [R1+0x2c90] ;  /* 0x002c9000010a7983 */ /* 0x002ee80000300800 */
[----:B------:R-:W3:Y:S04]  /*105c20*/  LDL.LU R8, [R1+0x2c98] ;  /* 0x002c980001087983 */ /* 0x000ee80000300800 */
[----:B------:R-:W3:Y:S04]  /*105c30*/  LDL.LU R13, [R1+0x2c14] ;  /* 0x002c1400010d7983 */ /* 0x000ee80000300800 */
[----:B------:R-:W3:Y:S01]  /*105c40*/  LDL.LU R6, [R1+0x2d10] ;  /* 0x002d100001067983 */ /* 0x000ee20000300800 */
[----:B------:R-:W-:-:S03]  /*105c50*/  MOV R4, R5 ;  /* 0x0000000500047202 */ /* 0x000fc60000000f00 */
[----:B------:R-:W3:Y:S01]  /*105c60*/  LDL.LU R11, [R1+0x2c8c] ;  /* 0x002c8c00010b7983 */ /* 0x000ee20000300800 */
[----:B------:R-:W-:-:S05]  /*105c70*/  IMAD.MOV.U32 R5, RZ, RZ, R9 ;  /* 0x000000ffff057224 */ /* 0x000fca00078e0009 */
[----:B------:R1:W-:Y:S01]  /*105c80*/  LDGSTS.E [R3+0x200], [R4.64], P1 ;  /* 0x0020000004037fae */ /* 0x0003e20008921844 */
[----:B--2---:R-:W-:Y:S01]  /*105c90*/  IADD3 R22, P2, R22, R175, RZ ;  /* 0x000000af16167210 */ /* 0x004fe20007f5e0ff */
[----:B----4-:R-:W-:-:S04]  /*105ca0*/  IMAD.X R24, R24, 0x1, R2, P3 ;  /* 0x0000000118187824 */ /* 0x010fc800018e0602 */
[----:B------:R-:W-:Y:S04]  /*105cb0*/  STL [R1+0x3aa8], R22 ;  /* 0x003aa81601007387 */ /* 0x000fe80000100800 */
[----:B------:R-:W-:Y:S04]  /*105cc0*/  STL [R1+0x3b14], R24 ;  /* 0x003b141801007387 */ /* 0x000fe80000100800 */
[----:B------:R-:W2:Y:S04]  /*105cd0*/  LDL.LU R9, [R1+0x2c94] ;  /* 0x002c940001097983 */ /* 0x000ea80000300800 */
[----:B------:R-:W4:Y:S01]  /*105ce0*/  LDL.LU R7, [R1+0x2d0c] ;  /* 0x002d0c0001077983 */ /* 0x000f220000300800 */
[----:B-1----:R-:W-:Y:S01]  /*105cf0*/  MOV R4, R84 ;  /* 0x0000005400047202 */ /* 0x002fe20000000f00 */
[----:B------:R-:W-:-:S05]  /*105d00*/  IMAD.MOV.U32 R5, RZ, RZ, R24 ;  /* 0x000000ffff057224 */ /* 0x000fca00078e0018 */
[----:B------:R1:W-:Y:S02]  /*105d10*/  LDGSTS.E [R3+0x300], [R4.64], P0 ;  /* 0x0030000004037fae */ /* 0x0003e40008121844 */
[----:B-1----:R-:W-:Y:S02]  /*105d20*/  MOV R4, R22 ;  /* 0x0000001600047202 */ /* 0x002fe40000000f00 */
[----:B------:R-:W-:Y:S01]  /*105d30*/  IADD3 R20, P3, R20, R175, RZ ;  /* 0x000000af14147210 */ /* 0x000fe20007f7e0ff */
[----:B------:R-:W-:-:S04]  /*105d40*/  IMAD.X R23, R23, 0x1, R2, P2 ;  /* 0x0000000117177824 */ /* 0x000fc800010e0602 */
        /* <DEDUP_REMOVED lines=16> */
[----:B------:R1:W-:Y:S04]  /*105e50*/  LDGSTS.E [R3+0x2300], [R4.64], P0 ;  /* 0x0230000004037fae */ /* 0x0003e80008121844 */
[----:B------:R-:W-:Y:S01]  /*105e60*/  STL [R1+0x3aa0], R20 ;  /* 0x003aa01401007387 */ /* 0x000fe20000100800 */
[----:B-1----:R-:W-:Y:S02]  /*105e70*/  MOV R4, R14 ;  /* 0x0000000e00047202 */ /* 0x002fe40000000f00 */
[----:B---3--:R-:W-:Y:S01]  /*105e80*/  IADD3 R12, P3, R12, R175, RZ ;  /* 0x000000af0c0c7210 */ /* 0x008fe20007f7e0ff */
[----:B------:R-:W-:-:S04]  /*105e90*/  IMAD.X R15, R15, 0x1, R2, P2 ;  /* 0x000000010f0f7824 */ /* 0x000fc800010e0602 */
[----:B------:R-:W-:Y:S01]  /*105ea0*/  IMAD.MOV.U32 R5, RZ, RZ, R15 ;  /* 0x000000ffff057224 */ /* 0x000fe200078e000f */
[----:B------:R-:W-:Y:S04]  /*105eb0*/  STL [R1+0x3a9c], R23 ;  /* 0x003a9c1701007387 */ /* 0x000fe80000100800 */
[----:B------:R1:W-:Y:S04]  /*105ec0*/  LDGSTS.E [R3+0x3200], [R4.64], P1 ;  /* 0x0320000004037fae */ /* 0x0003e80008921844 */
[----:B------:R-:W-:Y:S04]  /*105ed0*/  STL [R1+0x2b90], R18 ;  /* 0x002b901201007387 */ /* 0x000fe80000100800 */
[----:B------:R-:W-:Y:S01]  /*105ee0*/  STL [R1+0x3a94], R21 ;  /* 0x003a941501007387 */ /* 0x000fe20000100800 */
[----:B-1----:R-:W-:Y:S01]  /*105ef0*/  IMAD.MOV.U32 R4, RZ, RZ, R12 ;  /* 0x000000ffff047224 */ /* 0x002fe200078e000c */
[-C--:B------:R-:W-:Y:S01]  /*105f00*/  IADD3 R10, P2, R10, R175.reuse, RZ ;  /* 0x000000af0a0a7210 */ /* 0x080fe20007f5e0ff */
[----:B------:R-:W-:Y:S01]  /*105f10*/  IMAD.X R13, R13, 0x1, R2, P3 ;  /* 0x000000010d0d7824 */ /* 0x000fe200018e0602 */
[----:B------:R-:W-:-:S03]  /*105f20*/  IADD3 R8, P4, R8, R175, RZ ;  /* 0x000000af08087210 */ /* 0x000fc60007f9e0ff */
[----:B------:R-:W-:Y:S01]  /*105f30*/  IMAD.MOV.U32 R5, RZ, RZ, R13 ;  /* 0x000000ffff057224 */ /* 0x000fe200078e000d */
[----:B------:R-:W-:Y:S01]  /*105f40*/  STL [R1+0x2b98], R16 ;  /* 0x002b981001007387 */ /* 0x000fe20000100800 */
[----:B------:R-:W-:-:S03]  /*105f50*/  IMAD.X R11, R11, 0x1, R2, P2 ;  /* 0x000000010b0b7824 */ /* 0x000fc600010e0602 */
[----:B------:R1:W-:Y:S01]  /*105f60*/  LDGSTS.E [R3+0x3300], [R4.64], P0 ;  /* 0x0330000004037fae */ /* 0x0003e20008121844 */
[----:B------:R-:W-:-:S03]  /*105f70*/  IADD3 R6, P3, R6, R175, RZ ;  /* 0x000000af06067210 */ /* 0x000fc60007f7e0ff */
[----:B------:R-:W-:Y:S04]  /*105f80*/  STL [R1+0x2b8c], R19 ;  /* 0x002b8c1301007387 */ /* 0x000fe80000100800 */
[----:B------:R-:W-:Y:S01]  /*105f90*/  STL [R1+0x2c10], R14 ;  /* 0x002c100e01007387 */ /* 0x000fe20000100800 */
[----:B-1----:R-:W-:Y:S02]  /*105fa0*/  IMAD.MOV.U32 R4, RZ, RZ, R10 ;  /* 0x000000ffff047224 */ /* 0x002fe400078e000a */
[----:B------:R-:W-:Y:S01]  /*105fb0*/  IMAD.MOV.U32 R5, RZ, RZ, R11 ;  /* 0x000000ffff057224 */ /* 0x000fe200078e000b */
[----:B------:R1:W-:Y:S04]  /*105fc0*/  STL [R1+0x2b94], R17 ;  /* 0x002b941101007387 */ /* 0x0003e80000100800 */
[----:B------:R-:W-:Y:S04]  /*105fd0*/  STL [R1+0x2c18], R12 ;  /* 0x002c180c01007387 */ /* 0x000fe80000100800 */
[----:B------:R-:W-:Y:S04]  /*105fe0*/  STL [R1+0x2c0c], R15 ;  /* 0x002c0c0f01007387 */ /* 0x000fe80000100800 */
[----:B------:R-:W-:Y:S04]  /*105ff0*/  STL [R1+0x2c90], R10 ;  /* 0x002c900a01007387 */ /* 0x000fe80000100800 */
[----:B------:R3:W-:Y:S01]  /*106000*/  LDGSTS.E [R3+0x4200], [R4.64], P1 ;  /* 0x0420000004037fae */ /* 0x0007e20008921844 */
[----:B--2---:R-:W-:-:S03]  /*106010*/  IADD3.X R9, R9, R2, RZ, P4, !PT ;  /* 0x0000000209097210 */ /* 0x004fc600027fe4ff */
[----:B------:R-:W-:Y:S01]  /*106020*/  STL [R1+0x2c14], R13 ;  /* 0x002c140d01007387 */ /* 0x000fe20000100800 */
[----:B----4-:R-:W-:-:S03]  /*106030*/  IADD3.X R7, R7, R2, RZ, P3, !PT ;  /* 0x0000000207077210 */ /* 0x010fc60001ffe4ff */
[----:B------:R-:W-:Y:S01]  /*106040*/  STL [R1+0x2c98], R8 ;  /* 0x002c980801007387 */ /* 0x000fe20000100800 */
[----:B---3--:R-:W-:Y:S01]  /*106050*/  MOV R4, R8 ;  /* 0x0000000800047202 */ /* 0x008fe20000000f00 */
[----:B------:R-:W-:Y:S02]  /*106060*/  IMAD.MOV.U32 R5, RZ, RZ, R9 ;  /* 0x000000ffff057224 */ /* 0x000fe400078e0009 */
[----:B------:R-:W-:Y:S04]  /*106070*/  STL [R1+0x2d10], R6 ;  /* 0x002d100601007387 */ /* 0x000fe80000100800 */
[----:B------:R-:W-:Y:S04]  /*106080*/  STL [R1+0x2c8c], R11 ;  /* 0x002c8c0b01007387 */ /* 0x000fe80000100800 */
[----:B------:R-:W-:Y:S04]  /*106090*/  STL [R1+0x2c94], R9 ;  /* 0x002c940901007387 */ /* 0x000fe80000100800 */
[----:B------:R2:W-:Y:S04]  /*1060a0*/  STL [R1+0x2d0c], R7 ;  /* 0x002d0c0701007387 */ /* 0x0005e80000100800 */
[----:B------:R3:W-:Y:S04]  /*1060b0*/  LDGSTS.E [R3+0x4300], [R4.64], P0 ;  /* 0x0430000004037fae */ /* 0x0007e80008121844 */
[----:B-1----:R-:W4:Y:S01]  /*1060c0*/  LDL.LU R17, [R1+0x3b18] ;  /* 0x003b180001117983 */ /* 0x002f220000300800 */
[----:B---3--:R-:W-:-:S03]  /*1060d0*/  MOV R5, R7 ;  /* 0x0000000700057202 */ /* 0x008fc60000000f00 */
[----:B--2---:R-:W2:Y:S01]  /*1060e0*/  LDL.LU R7, [R1+0x3b10] ;  /* 0x003b100001077983 */ /* 0x004ea20000300800 */
        /* <DEDUP_REMOVED lines=70> */
[----:B------:R1:W-:Y:S01]  /*106550*/  LDGSTS.E [R3+0x5200], [R4.64], P1 ;  /* 0x0520000004037fae */ /* 0x0003e20008921844 */
[----:B----4-:R-:W-:-:S02]  /*106560*/  IADD3 R17, P2, R17, R175, RZ ;  /* 0x000000af11117210 */ /* 0x010fc40007f5e0ff */
[-C--:B--2---:R-:W-:Y:S02]  /*106570*/  IADD3 R7, P6, R7, R175.reuse, RZ ;  /* 0x000000af07077210 */ /* 0x084fe40007fde0ff */
[----:B---3--:R-:W-:-:S03]  /*106580*/  IADD3 R16, P5, R16, R175, RZ ;  /* 0x000000af10107210 */ /* 0x008fc60007fbe0ff */
[----:B------:R2:W-:Y:S01]  /*106590*/  STL [R1+0x3b10], R7 ;  /* 0x003b100701007387 */ /* 0x0005e20000100800 */
[----:B------:R-:W-:-:S03]  /*1065a0*/  IADD3 R15, P4, R15, R175, RZ ;  /* 0x000000af0f0f7210 */ /* 0x000fc60007f9e0ff */
[----:B--2---:R-:W2:Y:S01]  /*1065b0*/  LDL.LU R7, [R1+0x3ac0] ;  /* 0x003ac00001077983 */ /* 0x004ea20000300800 */
[----:B------:R-:W-:-:S03]  /*1065c0*/  IADD3 R6, P3, R6, R175, RZ ;  /* 0x000000af06067210 */ /* 0x000fc60007f7e0ff */
[----:B------:R3:W-:Y:S04]  /*1065d0*/  STL [R1+0x3b18], R17 ;  /* 0x003b181101007387 */ /* 0x0007e80000100800 */
[----:B-1----:R-:W4:Y:S04]  /*1065e0*/  LDL.LU R4, [R1+0x3ad4] ;  /* 0x003ad40001047983 */ /* 0x002f280000300800 */
[----:B------:R1:W-:Y:S04]  /*1065f0*/  STL [R1+0x3b08], R16 ;  /* 0x003b081001007387 */ /* 0x0003e80000100800 */
[----:B---3--:R-:W3:Y:S04]  /*106600*/  LDL.LU R17, [R1+0x3a98] ;  /* 0x003a980001117983 */ /* 0x008ee80000300800 */
[----:B------:R-:W-:Y:S04]  /*106610*/  STL [R1+0x3b00], R15 ;  /* 0x003b000f01007387 */ /* 0x000fe80000100800 */
[----:B-1----:R-:W3:Y:S04]  /*106620*/  LDL.LU R16, [R1+0x3acc] ;  /* 0x003acc0001107983 */ /* 0x002ee80000300800 */
[----:B------:R1:W-:Y:S04]  /*106630*/  STL [R1+0x3af8], R6 ;  /* 0x003af80601007387 */ /* 0x0003e80000100800 */
[----:B-1----:R-:W3:Y:S01]  /*106640*/  LDL.LU R6, [R1+0x2b28] ;  /* 0x002b280001067983 */ /* 0x002ee20000300800 */
[----:B------:R-:W-:-:S03]  /*106650*/  IMAD.X R11, R11, 0x1, R2, P2 ;  /* 0x000000010b0b7824 */ /* 0x000fc600010e0602 */
[----:B------:R-:W3:Y:S04]  /*106660*/  LDL.LU R15, [R1+0x3ac4] ;  /* 0x003ac400010f7983 */ /* 0x000ee80000300800 */
[----:B------:R1:W-:Y:S01]  /*106670*/  STL [R1+0x3b0c], R11 ;  /* 0x003b0c0b01007387 */ /* 0x0003e20000100800 */
[----:B------:R-:W-:-:S03]  /*106680*/  IMAD.X R8, R8, 0x1, R2, P6 ;  /* 0x0000000108087824 */ /* 0x000fc600030e0602 */
[----:B-1----:R-:W3:Y:S04]  /*106690*/  LDL.LU R11, [R1+0x2b30] ;  /* 0x002b3000010b7983 */ /* 0x002ee80000300800 */
[----:B------:R1:W-:Y:S04]  /*1066a0*/  STL [R1+0x3b04], R8 ;  /* 0x003b040801007387 */ /* 0x0003e80000100800 */
[----:B-1----:R-:W3:Y:S01]  /*1066b0*/  LDL.LU R8, [R1+0x3abc] ;  /* 0x003abc0001087983 */ /* 0x002ee20000300800 */
[-C--:B------:R-:W-:Y:S02]  /*1066c0*/  IADD3 R23, P2, R23, R175.reuse, RZ ;  /* 0x000000af17177210 */ /* 0x080fe40007f5e0ff */
[----:B------:R-:W-:-:S02]  /*1066d0*/  IADD3 R22, P6, R22, R175, RZ ;  /* 0x000000af16167210 */ /* 0x000fc40007fde0ff */
[-C--:B------:R-:W-:Y:S01]  /*1066e0*/  IADD3.X R21, R21, R2.reuse, RZ, P5, !PT ;  /* 0x0000000215157210 */ /* 0x080fe20002ffe4ff */
[----:B------:R-:W-:Y:S01]  /*1066f0*/  STL [R1+0x3af0], R23 ;  /* 0x003af01701007387 */ /* 0x000fe20000100800 */
[-C--:B------:R-:W-:Y:S01]  /*106700*/  IADD3 R20, P5, R20, R175.reuse, RZ ;  /* 0x000000af14147210 */ /* 0x080fe20007fbe0ff */
[--C-:B------:R-:W-:Y:S02]  /*106710*/  IMAD.X R19, R19, 0x1, R2.reuse, P4 ;  /* 0x0000000113137824 */ /* 0x100fe400020e0602 */
[----:B------:R-:W-:Y:S01]  /*106720*/  IMAD.X R14, R14, 0x1, R2, P3 ;  /* 0x000000010e0e7824 */ /* 0x000fe200018e0602 */
[----:B------:R-:W-:Y:S01]  /*106730*/  STL [R1+0x3ae8], R22 ;  /* 0x003ae81601007387 */ /* 0x000fe20000100800 */
[-C--:B------:R-:W-:Y:S02]  /*106740*/  IADD3 R10, P3, R10, R175.reuse, RZ ;  /* 0x000000af0a0a7210 */ /* 0x080fe40007f7e0ff */
[----:B------:R-:W-:Y:S01]  /*106750*/  IADD3 R18, P4, R18, R175, RZ ;  /* 0x000000af12127210 */ /* 0x000fe20007f9e0ff */
[----:B------:R-:W3:Y:S04]  /*106760*/  LDL.LU R5, [R1+0x2b38] ;  /* 0x002b380001057983 */ /* 0x000ee80000300800 */
[----:B------:R-:W-:Y:S04]  /*106770*/  STL [R1+0x3afc], R21 ;  /* 0x003afc1501007387 */ /* 0x000fe80000100800 */
[----:B------:R-:W-:Y:S01]  /*106780*/  STL [R1+0x3ae0], R20 ;  /* 0x003ae01401007387 */ /* 0x000fe20000100800 */
[----:B------:R-:W-:-:S03]  /*106790*/  IADD3.X R9, R9, R2, RZ, P2, !PT ;  /* 0x0000000209097210 */ /* 0x000fc600017fe4ff */
[----:B------:R-:W-:Y:S04]  /*1067a0*/  STL [R1+0x3af4], R19 ;  /* 0x003af41301007387 */ /* 0x000fe80000100800 */
[----:B------:R1:W-:Y:S04]  /*1067b0*/  STL [R1+0x3ad0], R10 ;  /* 0x003ad00a01007387 */ /* 0x0003e80000100800 */
[----:B------:R-:W-:Y:S04]  /*1067c0*/  STL [R1+0x3ad8], R18 ;  /* 0x003ad81201007387 */ /* 0x000fe80000100800 */
[----:B-1----:R-:W3:Y:S04]  /*1067d0*/  LDL.LU R10, [R1+0x3ab4] ;  /* 0x003ab400010a7983 */ /* 0x002ee80000300800 */
[----:B------:R1:W-:Y:S04]  /*1067e0*/  STL [R1+0x3aec], R14 ;  /* 0x003aec0e01007387 */ /* 0x0003e80000100800 */
[----:B------:R-:W3:Y:S04]  /*1067f0*/  LDL.LU R19, [R1+0x2b40] ;  /* 0x002b400001137983 */ /* 0x000ee80000300800 */
[----:B-1----:R-:W3:Y:S04]  /*106800*/  LDL.LU R14, [R1+0x2b20] ;  /* 0x002b2000010e7983 */ /* 0x002ee80000300800 */
[----:B------:R1:W-:Y:S01]  /*106810*/  STL [R1+0x3ae4], R9 ;  /* 0x003ae40901007387 */ /* 0x0003e20000100800 */
[----:B------:R-:W-:Y:S01]  /*106820*/  IADD3 R13, P2, R13, R175, RZ ;  /* 0x000000af0d0d7210 */ /* 0x000fe20007f5e0ff */
[----:B------:R-:W-:-:S02]  /*106830*/  IMAD.X R12, R12, 0x1, R2, P6 ;  /* 0x000000010c0c7824 */ /* 0x000fc400030e0602 */
[----:B-1----:R-:W3:Y:S04]  /*106840*/  LDL.LU R9, [R1+0x2b48] ;  /* 0x002b480001097983 */ /* 0x002ee80000300800 */
[----:B------:R-:W3:Y:S04]  /*106850*/  LDL.LU R18, [R1+0x2b24] ;  /* 0x002b240001127983 */ /* 0x000ee80000300800 */
[----:B------:R1:W-:Y:S04]  /*106860*/  STL [R1+0x3ac8], R13 ;  /* 0x003ac80d01007387 */ /* 0x0003e80000100800 */
[----:B-1----:R-:W3:Y:S04]  /*106870*/  LDL.LU R13, [R1+0x2b50] ;  /* 0x002b5000010d7983 */ /* 0x002ee80000300800 */
[----:B------:R1:W-:Y:S04]  /*106880*/  STL [R1+0x3adc], R12 ;  /* 0x003adc0c01007387 */ /* 0x0003e80000100800 */
[----:B-1----:R-:W3:Y:S01]  /*106890*/  LDL.LU R12, [R1+0x2b2c] ;  /* 0x002b2c00010c7983 */ /* 0x002ee20000300800 */
[----:B--2---:R-:W-:-:S05]  /*1068a0*/  IADD3 R7, P6, R7, R175, RZ ;  /* 0x000000af07077210 */ /* 0x004fca0007fde0ff */
[----:B------:R1:W-:Y:S01]  /*1068b0*/  STL [R1+0x3ac0], R7 ;  /* 0x003ac00701007387 */ /* 0x0003e20000100800 */
[----:B----4-:R-:W-:-:S03]  /*1068c0*/  IMAD.X R4, R4, 0x1, R2, P5 ;  /* 0x0000000104047824 */ /* 0x010fc600028e0602 */
[----:B-1----:R-:W2:Y:S01]  /*1068d0*/  LDL.LU R7, [R1+0x2b58] ;  /* 0x002b580001077983 */ /* 0x002ea20000300800 */
[----:B---3--:R-:W-:-:S03]  /*1068e0*/  IADD3 R17, P5, R17, R175, RZ ;  /* 0x000000af11117210 */ /* 0x008fc60007fbe0ff */
[----:B------:R1:W-:Y:S01]  /*1068f0*/  STL [R1+0x3ad4], R4 ;  /* 0x003ad40401007387 */ /* 0x0003e20000100800 */
[----:B------:R-:W-:-:S03]  /*106900*/  IADD3.X R16, R16, R2, RZ, P4, !PT ;  /* 0x0000000210107210 */ /* 0x000fc600027fe4ff */
[----:B-1----:R-:W3:Y:S01]  /*106910*/  LDL.LU R4, [R1+0x2b34] ;  /* 0x002b340001047983 */ /* 0x002ee20000300800 */
[----:B------:R-:W-:-:S05]  /*106920*/  IADD3 R6, P4, R6, R175, RZ ;  /* 0x000000af06067210 */ /* 0x000fca0007f9e0ff */
[----:B------:R1:W-:Y:S04]  /*106930*/  STL [R1+0x2b28], R6 ;  /* 0x002b280601007387 */ /* 0x0003e80000100800 */
[----:B------:R-:W-:Y:S04]  /*106940*/  STL [R1+0x3a98], R17 ;  /* 0x003a981101007387 */ /* 0x000fe80000100800 */
[----:B-1----:R-:W4:Y:S01]  /*106950*/  LDL.LU R6, [R1+0x2b60] ;  /* 0x002b600001067983 */ /* 0x002f220000300800 */
[----:B------:R-:W-:Y:S01]  /*106960*/  IMAD.X R15, R15, 0x1, R2, P3 ;  /* 0x000000010f0f7824 */ /* 0x000fe200018e0602 */
[----:B------:R-:W-:-:S02]  /*106970*/  IADD3 R11, P3, R11, R175, RZ ;  /* 0x000000af0b0b7210 */ /* 0x000fc40007f7e0ff */
[----:B------:R-:W-:Y:S04]  /*106980*/  STL [R1+0x3acc], R16 ;  /* 0x003acc1001007387 */ /* 0x000fe80000100800 */
[----:B------:R-:W4:Y:S04]  /*106990*/  LDL.LU R22, [R1+0x2b3c] ;  /* 0x002b3c0001167983 */ /* 0x000f280000300800 */
[----:B------:R1:W-:Y:S04]  /*1069a0*/  STL [R1+0x2b30], R11 ;  /* 0x002b300b01007387 */ /* 0x0003e80000100800 */
[----:B------:R-:W-:Y:S01]  /*1069b0*/  STL [R1+0x3ac4], R15 ;  /* 0x003ac40f01007387 */ /* 0x000fe20000100800 */
[----:B------:R-:W-:-:S03]  /*1069c0*/  IMAD.X R8, R8, 0x1, R2, P2 ;  /* 0x0000000108087824 */ /* 0x000fc600010e0602 */
[----:B-1----:R-:W4:Y:S04]  /*1069d0*/  LDL.LU R11, [R1+0x2b68] ;  /* 0x002b6800010b7983 */ /* 0x002f280000300800 */
[----:B------:R-:W4:Y:S04]  /*1069e0*/  LDL.LU R21, [R1+0x2b44] ;  /* 0x002b440001157983 */ /* 0x000f280000300800 */
[----:B------:R-:W4:Y:S04]  /*1069f0*/  LDL.LU R20, [R1+0x2b70] ;  /* 0x002b700001147983 */ /* 0x000f280000300800 */
[----:B------:R-:W4:Y:S04]  /*106a00*/  LDL.LU R17, [R1+0x2b4c] ;  /* 0x002b4c0001117983 */ /* 0x000f280000300800 */
[----:B------:R1:W-:Y:S04]  /*106a10*/  STL [R1+0x3abc], R8 ;  /* 0x003abc0801007387 */ /* 0x0003e80000100800 */
[----:B-1----:R-:W4:Y:S01]  /*106a20*/  LDL.LU R8, [R1+0x2b78] ;  /* 0x002b780001087983 */ /* 0x002f220000300800 */
[----:B------:R-:W-:-:S03]  /*106a30*/  IADD3 R5, P2, R5, R175, RZ ;  /* 0x000000af05057210 */ /* 0x000fc60007f5e0ff */
[----:B------:R-:W4:Y:S04]  /*106a40*/  LDL.LU R16, [R1+0x2b54] ;  /* 0x002b540001107983 */ /* 0x000f280000300800 */
[----:B------:R-:W4:Y:S01]  /*106a50*/  LDL.LU R15, [R1+0x2ba0] ;  /* 0x002ba000010f7983 */ /* 0x000f220000300800 */
[----:B------:R-:W-:-:S03]  /*106a60*/  IADD3.X R10, R10, R2, RZ, P6, !PT ;  /* 0x000000020a0a7210 */ /* 0x000fc600037fe4ff */
[----:B------:R1:W-:Y:S01]  /*106a70*/  STL [R1+0x2b38], R5 ;  /* 0x002b380501007387 */ /* 0x0003e20000100800 */
[----:B------:R-:W-:-:S03]  /*106a80*/  IADD3 R19, P6, R19, R175, RZ ;  /* 0x000000af13137210 */ /* 0x000fc60007fde0ff */
[----:B-1----:R-:W4:Y:S01]  /*106a90*/  LDL.LU R5, [R1+0x2b5c] ;  /* 0x002b5c0001057983 */ /* 0x002f220000300800 */
[----:B------:R-:W-:-:S03]  /*106aa0*/  IMAD.X R14, R14, 0x1, R2, P5 ;  /* 0x000000010e0e7824 */ /* 0x000fc600028e0602 */
[----:B------:R1:W-:Y:S04]  /*106ab0*/  STL [R1+0x3ab4], R10 ;  /* 0x003ab40a01007387 */ /* 0x0003e80000100800 */
[----:B-1----:R-:W4:Y:S01]  /*106ac0*/  LDL.LU R10, [R1+0x2ba8] ;  /* 0x002ba800010a7983 */ /* 0x002f220000300800 */
[----:B------:R-:W-:-:S03]  /*106ad0*/  IADD3 R9, P5, R9, R175, RZ ;  /* 0x000000af09097210 */ /* 0x000fc60007fbe0ff */
[----:B------:R1:W-:Y:S04]  /*106ae0*/  STL [R1+0x2b20], R14 ;  /* 0x002b200e01007387 */ /* 0x0003e80000100800 */
[----:B------:R-:W-:Y:S01]  /*106af0*/  STL [R1+0x2b40], R19 ;  /* 0x002b401301007387 */ /* 0x000fe20000100800 */
[----:B------:R-:W-:-:S03]  /*106b00*/  IMAD.X R18, R18, 0x1, R2, P4 ;  /* 0x0000000112127824 */ /* 0x000fc600020e0602 */
[----:B-1----:R-:W4:Y:S04]  /*106b10*/  LDL.LU R14, [R1+0x2b64] ;  /* 0x002b6400010e7983 */ /* 0x002f280000300800 */
[----:B------:R1:W-:Y:S01]  /*106b20*/  STL [R1+0x2b48], R9 ;  /* 0x002b480901007387 */ /* 0x0003e20000100800 */
[----:B------:R-:W-:-:S03]  /*106b30*/  IADD3 R13, P4, R13, R175, RZ ;  /* 0x000000af0d0d7210 */ /* 0x000fc60007f9e0ff */
[----:B-1----:R-:W4:Y:S04]  /*106b40*/  LDL.LU R9, [R1+0x2bb0] ;  /* 0x002bb00001097983 */ /* 0x002f280000300800 */
[----:B------:R1:W-:Y:S01]  /*106b50*/  STL [R1+0x2b50], R13 ;  /* 0x002b500d01007387 */ /* 0x0003e20000100800 */
[----:B------:R-:W-:-:S03]  /*106b60*/  IADD3.X R12, R12, R2, RZ, P3, !PT ;  /* 0x000000020c0c7210 */ /* 0x000fc60001ffe4ff */
[----:B-1----:R-:W4:Y:S04]  /*106b70*/  LDL.LU R13, [R1+0x2b6c] ;  /* 0x002b6c00010d7983 */ /* 0x002f280000300800 */
[----:B------:R-:W-:Y:S01]  /*106b80*/  STL [R1+0x2b24], R18 ;  /* 0x002b241201007387 */ /* 0x000fe20000100800 */
[----:B--2---:R-:W-:-:S05]  /*106b90*/  IADD3 R7, P3, R7, R175, RZ ;  /* 0x000000af07077210 */ /* 0x004fca0007f7e0ff */
[----:B------:R1:W-:Y:S01]  /*106ba0*/  STL [R1+0x2b58], R7 ;  /* 0x002b580701007387 */ /* 0x0003e20000100800 */
[----:B---3--:R-:W-:-:S03]  /*106bb0*/  IMAD.X R4, R4, 0x1, R2, P2 ;  /* 0x0000000104047824 */ /* 0x008fc600010e0602 */
[----:B-1----:R-:W2:Y:S04]  /*106bc0*/  LDL.LU R7, [R1+0x2bb8] ;  /* 0x002bb80001077983 */ /* 0x002ea80000300800 */
[----:B------:R-:W-:Y:S04]  /*106bd0*/  STL [R1+0x2b2c], R12 ;  /* 0x002b2c0c01007387 */ /* 0x000fe80000100800 */
[----:B------:R-:W3:Y:S04]  /*106be0*/  LDL.LU R19, [R1+0x2b74] ;  /* 0x002b740001137983 */ /* 0x000ee80000300800 */
[----:B------:R-:W3:Y:S04]  /*106bf0*/  LDL.LU R18, [R1+0x2bc0] ;  /* 0x002bc00001127983 */ /* 0x000ee80000300800 */
[----:B------:R1:W-:Y:S01]  /*106c00*/  STL [R1+0x2b34], R4 ;  /* 0x002b340401007387 */ /* 0x0003e20000100800 */
[----:B----4-:R-:W-:-:S03]  /*106c10*/  IADD3 R6, P2, R6, R175, RZ ;  /* 0x000000af06067210 */ /* 0x010fc60007f5e0ff */
[----:B-1----:R-:W4:Y:S04]  /*106c20*/  LDL.LU R4, [R1+0x2b9c] ;  /* 0x002b9c0001047983 */ /* 0x002f280000300800 */
[----:B------:R-:W4:Y:S04]  /*106c30*/  LDL.LU R12, [R1+0x2bc8] ;  /* 0x002bc800010c7983 */ /* 0x000f280000300800 */
[----:B------:R1:W-:Y:S04]  /*106c40*/  STL [R1+0x2b60], R6 ;  /* 0x002b600601007387 */ /* 0x0003e80000100800 */
[----:B-1----:R-:W4:Y:S01]  /*106c50*/  LDL.LU R6, [R1+0x2ba4] ;  /* 0x002ba40001067983 */ /* 0x002f220000300800 */
[----:B------:R-:W-:Y:S01]  /*106c60*/  IMAD.X R22, R22, 0x1, R2, P6 ;  /* 0x0000000116167824 */ /* 0x000fe200030e0602 */
[----:B------:R-:W-:-:S05]  /*106c70*/  IADD3 R11, P6, R11, R175, RZ ;  /* 0x000000af0b0b7210 */ /* 0x000fca0007fde0ff */
[----:B------:R1:W-:Y:S01]  /*106c80*/  STL [R1+0x2b68], R11 ;  /* 0x002b680b01007387 */ /* 0x0003e20000100800 */
[----:B------:R-:W-:Y:S02]  /*106c90*/  IADD3.X R21, R21, R2, RZ, P5, !PT ;  /* 0x0000000215157210 */ /* 0x000fe40002ffe4ff */
[-C--:B------:R-:W-:Y:S01]  /*106ca0*/  IADD3 R20, P5, R20, R175.reuse, RZ ;  /* 0x000000af14147210 */ /* 0x080fe20007fbe0ff */
[----:B------:R-:W-:Y:S01]  /*106cb0*/  IMAD.X R17, R17, 0x1, R2, P4 ;  /* 0x0000000111117824 */ /* 0x000fe200020e0602 */
[----:B-1----:R-:W4:Y:S04]  /*106cc0*/  LDL.LU R11, [R1+0x2bd0] ;  /* 0x002bd000010b7983 */ /* 0x002f280000300800 */
[----:B------:R-:W-:Y:S01]  /*106cd0*/  STL [R1+0x2b3c], R22 ;  /* 0x002b3c1601007387 */ /* 0x000fe20000100800 */
[----:B------:R-:W-:-:S03]  /*106ce0*/  IADD3 R8, P4, R8, R175, RZ ;  /* 0x000000af08087210 */ /* 0x000fc60007f9e0ff */
[----:B------:R-:W-:Y:S04]  /*106cf0*/  STL [R1+0x2b44], R21 ;  /* 0x002b441501007387 */ /* 0x000fe80000100800 */
[----:B------:R1:W-:Y:S04]  /*106d00*/  STL [R1+0x2b78], R8 ;  /* 0x002b780801007387 */ /* 0x0003e80000100800 */
[----:B------:R-:W-:Y:S04]  /*106d10*/  STL [R1+0x2b70], R20 ;  /* 0x002b701401007387 */ /* 0x000fe80000100800 */
[----:B-1----:R-:W4:Y:S01]  /*106d20*/  LDL.LU R8, [R1+0x2bac] ;  /* 0x002bac0001087983 */ /* 0x002f220000300800 */
[----:B------:R-:W-:Y:S01]  /*106d30*/  IMAD.X R16, R16, 0x1, R2, P3 ;  /* 0x0000000110107824 */ /* 0x000fe200018e0602 */
[----:B------:R-:W-:-:S02]  /*106d40*/  IADD3 R15, P3, R15, R175, RZ ;  /* 0x000000af0f0f7210 */ /* 0x000fc40007f7e0ff */
[----:B------:R-:W-:Y:S01]  /*106d50*/  IADD3.X R5, R5, R2, RZ, P2, !PT ;  /* 0x0000000205057210 */ /* 0x000fe200017fe4ff */
[----:B------:R-:W-:Y:S04]  /*106d60*/  STL [R1+0x2b4c], R17 ;  /* 0x002b4c1101007387 */ /* 0x000fe80000100800 */
[----:B------:R1:W-:Y:S04]  /*106d70*/  STL [R1+0x2b5c], R5 ;  /* 0x002b5c0501007387 */ /* 0x0003e80000100800 */
[----:B------:R1:W-:Y:S01]  /*106d80*/  STL [R1+0x2b54], R16 ;  /* 0x002b541001007387 */ /* 0x0003e20000100800 */
[----:B------:R-:W-:-:S03]  /*106d90*/  IADD3 R10, P2, R10, R175, RZ ;  /* 0x000000af0a0a7210 */ /* 0x000fc60007f5e0ff */
[----:B-1----:R-:W4:Y:S04]  /*106da0*/  LDL.LU R5, [R1+0x2bd8] ;  /* 0x002bd80001057983 */ /* 0x002f280000300800 */
[----:B------:R-:W-:Y:S04]  /*106db0*/  STL [R1+0x2ba0], R15 ;  /* 0x002ba00f01007387 */ /* 0x000fe80000100800 */
[----:B------:R-:W4:Y:S04]  /*106dc0*/  LDL.LU R17, [R1+0x2bb4] ;  /* 0x002bb40001117983 */ /* 0x000f280000300800 */
[----:B------:R-:W4:Y:S01]  /*106dd0*/  LDL.LU R16, [R1+0x2be0] ;  /* 0x002be00001107983 */ /* 0x000f220000300800 */
[----:B------:R-:W-:-:S03]  /*106de0*/  IMAD.X R14, R14, 0x1, R2, P6 ;  /* 0x000000010e0e7824 */ /* 0x000fc600030e0602 */
[----:B------:R1:W-:Y:S04]  /*106df0*/  STL [R1+0x2ba8], R10 ;  /* 0x002ba80a01007387 */ /* 0x0003e80000100800 */
[----:B-1----:R-:W4:Y:S01]  /*106e00*/  LDL.LU R10, [R1+0x2bbc] ;  /* 0x002bbc00010a7983 */ /* 0x002f220000300800 */
[----:B------:R-:W-:-:S03]  /*106e10*/  IADD3 R9, P6, R9, R175, RZ ;  /* 0x000000af09097210 */ /* 0x000fc60007fde0ff */
[----:B------:R-:W4:Y:S04]  /*106e20*/  LDL.LU R15, [R1+0x2be8] ;  /* 0x002be800010f7983 */ /* 0x000f280000300800 */
[----:B------:R1:W-:Y:S04]  /*106e30*/  STL [R1+0x2bb0], R9 ;  /* 0x002bb00901007387 */ /* 0x0003e80000100800 */
[----:B------:R1:W-:Y:S01]  /*106e40*/  STL [R1+0x2b64], R14 ;  /* 0x002b640e01007387 */ /* 0x0003e20000100800 */
[----:B------:R-:W-:-:S03]  /*106e50*/  IMAD.X R13, R13, 0x1, R2, P5 ;  /* 0x000000010d0d7824 */ /* 0x000fc600028e0602 */
[----:B-1----:R-:W4:Y:S04]  /*106e60*/  LDL.LU R9, [R1+0x2bc4] ;  /* 0x002bc40001097983 */ /* 0x002f280000300800 */
[----:B------:R-:W4:Y:S04]  /*106e70*/  LDL.LU R14, [R1+0x2bf0] ;  /* 0x002bf000010e7983 */ /* 0x000f280000300800 */
[----:B------:R1:W-:Y:S04]  /*106e80*/  STL [R1+0x2b6c], R13 ;  /* 0x002b6c0d01007387 */ /* 0x0003e80000100800 */
[----:B-1----:R-:W4:Y:S01]  /*106e90*/  LDL.LU R13, [R1+0x2bcc] ;  /* 0x002bcc00010d7983 */ /* 0x002f220000300800 */
[----:B--2---:R-:W-:-:S05]  /*106ea0*/  IADD3 R7, P5, R7, R175, RZ ;  /* 0x000000af07077210 */ /* 0x004fca0007fbe0ff */
[----:B------:R1:W-:Y:S01]  /*106eb0*/  STL [R1+0x2bb8], R7 ;  /* 0x002bb80701007387 */ /* 0x0003e20000100800 */
[----:B---3--:R-:W-:Y:S02]  /*106ec0*/  IADD3.X R19, R19, R2, RZ, P4, !PT ;  /* 0x0000000213137210 */ /* 0x008fe400027fe4ff */
[----:B------:R-:W-:Y:S01]  /*106ed0*/  IADD3 R18, P4, R18, R175, RZ ;  /* 0x000000af12127210 */ /* 0x000fe20007f9e0ff */
[----:B-1----:R-:W2:Y:S01]  /*106ee0*/  LDL.LU R7, [R1+0x2bf8] ;  /* 0x002bf80001077983 */ /* 0x002ea20000300800 */
[----:B----4-:R-:W-:-:S05]  /*106ef0*/  IMAD.X R4, R4, 0x1, R2, P3 ;  /* 0x0000000104047824 */ /* 0x010fca00018e0602 */
[----:B------:R1:W-:Y:S01]  /*106f00*/  STL [R1+0x2b9c], R4 ;  /* 0x002b9c0401007387 */ /* 0x0003e20000100800 */
[----:B------:R-:W-:-:S03]  /*106f10*/  IADD3 R12, P3, R12, R175, RZ ;  /* 0x000000af0c0c7210 */ /* 0x000fc60007f7e0ff */
[----:B------:R-:W-:Y:S04]  /*106f20*/  STL [R1+0x2b74], R19 ;  /* 0x002b741301007387 */ /* 0x000fe80000100800 */
[----:B-1----:R-:W3:Y:S01]  /*106f30*/  LDL.LU R4, [R1+0x2bd4] ;  /* 0x002bd40001047983 */ /* 0x002ee20000300800 */
[----:B------:R-:W-:-:S03]  /*106f40*/  IMAD.X R6, R6, 0x1, R2, P2 ;  /* 0x0000000106067824 */ /* 0x000fc600010e0602 */
[----:B------:R-:W-:Y:S04]  /*106f50*/  STL [R1+0x2bc0], R18 ;  /* 0x002bc01201007387 */ /* 0x000fe80000100800 */
[----:B------:R-:W4:Y:S04]  /*106f60*/  LDL.LU R22, [R1+0x2c20] ;  /* 0x002c200001167983 */ /* 0x000f280000300800 */
[----:B------:R1:W-:Y:S04]  /*106f70*/  STL [R1+0x2ba4], R6 ;  /* 0x002ba40601007387 */ /* 0x0003e80000100800 */
[----:B------:R1:W-:Y:S04]  /*106f80*/  STL [R1+0x2bc8], R12 ;  /* 0x002bc80c01007387 */ /* 0x0003e80000100800 */
[----:B-1----:R-:W4:Y:S01]  /*106f90*/  LDL.LU R6, [R1+0x2bdc] ;  /* 0x002bdc0001067983 */ /* 0x002f220000300800 */
[----:B------:R-:W-:-:S03]  /*106fa0*/  IADD3 R11, P2, R11, R175, RZ ;  /* 0x000000af0b0b7210 */ /* 0x000fc60007f5e0ff */
[----:B------:R-:W4:Y:S04]  /*106fb0*/  LDL.LU R21, [R1+0x2c28] ;  /* 0x002c280001157983 */ /* 0x000f280000300800 */
[----:B------:R-:W4:Y:S04]  /*106fc0*/  LDL.LU R20, [R1+0x2be4] ;  /* 0x002be40001147983 */ /* 0x000f280000300800 */
[----:B------:R-:W4:Y:S04]  /*106fd0*/  LDL.LU R19, [R1+0x2c30] ;  /* 0x002c300001137983 */ /* 0x000f280000300800 */
[----:B------:R1:W-:Y:S04]  /*106fe0*/  STL [R1+0x2bd0], R11 ;  /* 0x002bd00b01007387 */ /* 0x0003e80000100800 */
[----:B------:R-:W4:Y:S01]  /*106ff0*/  LDL.LU R12, [R1+0x2bec] ;  /* 0x002bec00010c7983 */ /* 0x000f220000300800 */
[----:B------:R-:W-:-:S03]  /*107000*/  IADD3.X R8, R8, R2, RZ, P6, !PT ;  /* 0x0000000208087210 */ /* 0x000fc600037fe4ff */
[----:B------:R-:W4:Y:S04]  /*107010*/  LDL.LU R18, [R1+0x2c38] ;  /* 0x002c380001127983 */ /* 0x000f280000300800 */
[----:B-1----:R-:W4:Y:S04]  /*107020*/  LDL.LU R11, [R1+0x2bf4] ;  /* 0x002bf400010b7983 */ /* 0x002f280000300800 */
[----:B------:R1:W-:Y:S04]  /*107030*/  STL [R1+0x2bac], R8 ;  /* 0x002bac0801007387 */ /* 0x0003e80000100800 */
[----:B-1----:R-:W4:Y:S01]  /*107040*/  LDL.LU R8, [R1+0x2c40] ;  /* 0x002c400001087983 */ /* 0x002f220000300800 */
[----:B------:R-:W-:-:S05]  /*107050*/  IADD3 R5, P6, R5, R175, RZ ;  /* 0x000000af05057210 */ /* 0x000fca0007fde0ff */
[----:B------:R1:W-:Y:S01]  /*107060*/  STL [R1+0x2bd8], R5 ;  /* 0x002bd80501007387 */ /* 0x0003e20000100800 */
[--C-:B------:R-:W-:Y:S01]  /*107070*/  IMAD.X R17, R17, 0x1, R2.reuse, P5 ;  /* 0x0000000111117824 */ /* 0x100fe200028e0602 */
[----:B------:R-:W-:Y:S02]  /*107080*/  IADD3 R16, P5, R16, R175, RZ ;  /* 0x000000af10107210 */ /* 0x000fe40007fbe0ff */
[----:B-1----:R-:W4:Y:S04]  /*107090*/  LDL.LU R5, [R1+0x2c1c] ;  /* 0x002c1c0001057983 */ /* 0x002f280000300800 */
[----:B------:R1:W-:Y:S01]  /*1070a0*/  STL [R1+0x2bb4], R17 ;  /* 0x002bb41101007387 */ /* 0x0003e20000100800 */
[----:B------:R-:W-:-:S03]  /*1070b0*/  IMAD.X R10, R10, 0x1, R2, P4 ;  /* 0x000000010a0a7824 */ /* 0x000fc600020e0602 */
[----:B-1----:R-:W4:Y:S04]  /*1070c0*/  LDL.LU R17, [R1+0x2c48] ;  /* 0x002c480001117983 */ /* 0x002f280000300800 */
[----:B------:R1:W-:Y:S04]  /*1070d0*/  STL [R1+0x2bbc], R10 ;  /* 0x002bbc0a01007387 */ /* 0x0003e80000100800 */
[----:B------:R-:W-:Y:S01]  /*1070e0*/  STL [R1+0x2be0], R16 ;  /* 0x002be01001007387 */ /* 0x000fe20000100800 */
[----:B------:R-:W-:-:S03]  /*1070f0*/  IADD3.X R9, R9, R2, RZ, P3, !PT ;  /* 0x0000000209097210 */ /* 0x000fc60001ffe4ff */
[----:B-1----:R-:W4:Y:S01]  /*107100*/  LDL.LU R10, [R1+0x2c24] ;  /* 0x002c2400010a7983 */ /* 0x002f220000300800 */
[----:B------:R-:W-:-:S03]  /*107110*/  IADD3 R15, P4, R15, R175, RZ ;  /* 0x000000af0f0f7210 */ /* 0x000fc60007f9e0ff */
[----:B------:R1:W-:Y:S01]  /*107120*/  STL [R1+0x2bc4], R9 ;  /* 0x002bc40901007387 */ /* 0x0003e20000100800 */
[----:B------:R-:W-:-:S03]  /*107130*/  IADD3 R14, P3, R14, R175, RZ ;  /* 0x000000af0e0e7210 */ /* 0x000fc60007f7e0ff */
[----:B-1----:R-:W4:Y:S01]  /*107140*/  LDL.LU R9, [R1+0x2c50] ;  /* 0x002c500001097983 */ /* 0x002f220000300800 */
[----:B------:R-:W-:-:S03]  /*107150*/  IMAD.X R13, R13, 0x1, R2, P2 ;  /* 0x000000010d0d7824 */ /* 0x000fc600010e0602 */
[----:B------:R-:W-:Y:S04]  /*107160*/  STL [R1+0x2be8], R15 ;  /* 0x002be80f01007387 */ /* 0x000fe80000100800 */
[----:B------:R1:W-:Y:S04]  /*107170*/  STL [R1+0x2bcc], R13 ;  /* 0x002bcc0d01007387 */ /* 0x0003e80000100800 */
[----:B-1----:R-:W4:Y:S04]  /*107180*/  LDL.LU R13, [R1+0x2c2c] ;  /* 0x002c2c00010d7983 */ /* 0x002f280000300800 */
[----:B------:R-:W-:Y:S04]  /*107190*/  STL [R1+0x2bf0], R14 ;  /* 0x002bf00e01007387 */ /* 0x000fe80000100800 */
[----:B------:R-:W4:Y:S04]  /*1071a0*/  LDL.LU R16, [R1+0x2c58] ;  /* 0x002c580001107983 */ /* 0x000f280000300800 */
[----:B------:R-:W4:Y:S01]  /*1071b0*/  LDL.LU R15, [R1+0x2c34] ;  /* 0x002c3400010f7983 */ /* 0x000f220000300800 */
[----:B--2---:R-:W-:-:S05]  /*1071c0*/  IADD3 R7, P2, R7, R175, RZ ;  /* 0x000000af07077210 */ /* 0x004fca0007f5e0ff */
[----:B------:R1:W-:Y:S04]  /*1071d0*/  STL [R1+0x2bf8], R7 ;  /* 0x002bf80701007387 */ /* 0x0003e80000100800 */
[----:B-1----:R-:W2:Y:S04]  /*1071e0*/  LDL.LU R7, [R1+0x2c60] ;  /* 0x002c600001077983 */ /* 0x002ea80000300800 */
[----:B------:R-:W2:Y:S01]  /*1071f0*/  LDL.LU R14, [R1+0x2c3c] ;  /* 0x002c3c00010e7983 */ /* 0x000ea20000300800 */
[----:B---3--:R-:W-:-:S05]  /*107200*/  IMAD.X R4, R4, 0x1, R2, P6 ;  /* 0x0000000104047824 */ /* 0x008fca00030e0602 */
[----:B------:R1:W-:Y:S04]  /*107210*/  STL [R1+0x2bd4], R4 ;  /* 0x002bd40401007387 */ /* 0x0003e80000100800 */
[----:B-1----:R-:W3:Y:S01]  /*107220*/  LDL.LU R4, [R1+0x2c68] ;  /* 0x002c680001047983 */ /* 0x002ee20000300800 */
[----:B----4-:R-:W-:-:S05]  /*107230*/  IADD3.X R6, R6, R2, RZ, P5, !PT ;  /* 0x0000000206067210 */ /* 0x010fca0002ffe4ff */
[----:B------:R1:W-:Y:S01]  /*107240*/  STL [R1+0x2bdc], R6 ;  /* 0x002bdc0601007387 */ /* 0x0003e20000100800 */
[----:B------:R-:W-:-:S03]  /*107250*/  IADD3 R22, P6, R22, R175, RZ ;  /* 0x000000af16167210 */ /* 0x000fc60007fde0ff */
[----:B-1----:R-:W4:Y:S01]  /*107260*/  LDL.LU R6, [R1+0x2c44] ;  /* 0x002c440001067983 */ /* 0x002f220000300800 */
[-C--:B------:R-:W-:Y:S01]  /*107270*/  IADD3 R21, P5, R21, R175.reuse, RZ ;  /* 0x000000af15157210 */ /* 0x080fe20007fbe0ff */
[--C-:B------:R-:W-:Y:S02]  /*107280*/  IMAD.X R20, R20, 0x1, R2.reuse, P4 ;  /* 0x0000000114147824 */ /* 0x100fe400020e0602 */
[----:B------:R-:W-:Y:S01]  /*107290*/  IMAD.X R12, R12, 0x1, R2, P3 ;  /* 0x000000010c0c7824 */ /* 0x000fe200018e0602 */
[----:B------:R-:W-:Y:S01]  /*1072a0*/  STL [R1+0x2c20], R22 ;  /* 0x002c201601007387 */ /* 0x000fe20000100800 */
[----:B------:R-:W-:-:S03]  /*1072b0*/  IADD3 R19, P4, R19, R175, RZ ;  /* 0x000000af13137210 */ /* 0x000fc60007f9e0ff */
[----:B------:R-:W-:Y:S01]  /*1072c0*/  STL [R1+0x2c28], R21 ;  /* 0x002c281501007387 */ /* 0x000fe20000100800 */
[----:B------:R-:W-:-:S03]  /*1072d0*/  IADD3 R18, P3, R18, R175, RZ ;  /* 0x000000af12127210 */ /* 0x000fc60007f7e0ff */
[----:B------:R1:W-:Y:S01]  /*1072e0*/  STL [R1+0x2bec], R12 ;  /* 0x002bec0c01007387 */ /* 0x0003e20000100800 */
[----:B------:R-:W-:-:S03]  /*1072f0*/  IADD3.X R11, R11, R2, RZ, P2, !PT ;  /* 0x000000020b0b7210 */ /* 0x000fc600017fe4ff */
[----:B------:R-:W-:Y:S04]  /*107300*/  STL [R1+0x2be4], R20 ;  /* 0x002be41401007387 */ /* 0x000fe80000100800 */
[----:B-1----:R-:W4:Y:S01]  /*107310*/  LDL.LU R12, [R1+0x2c70] ;  /* 0x002c7000010c7983 */ /* 0x002f220000300800 */
[----:B------:R-:W-:-:S03]  /*107320*/  IADD3 R8, P2, R8, R175, RZ ;  /* 0x000000af08087210 */ /* 0x000fc60007f5e0ff */
[----:B------:R-:W-:Y:S04]  /*107330*/  STL [R1+0x2c30], R19 ;  /* 0x002c301301007387 */ /* 0x000fe80000100800 */
[----:B------:R1:W-:Y:S04]  /*107340*/  STL [R1+0x2bf4], R11 ;  /* 0x002bf40b01007387 */ /* 0x0003e80000100800 */
[----:B------:R-:W-:Y:S04]  /*107350*/  STL [R1+0x2c38], R18 ;  /* 0x002c381201007387 */ /* 0x000fe80000100800 */
[----:B-1----:R-:W4:Y:S04]  /*107360*/  LDL.LU R11, [R1+0x2c4c] ;  /* 0x002c4c00010b7983 */ /* 0x002f280000300800 */
[----:B------:R-:W4:Y:S04]  /*107370*/  LDL.LU R19, [R1+0x2c78] ;  /* 0x002c780001137983 */ /* 0x000f280000300800 */
[----:B------:R1:W-:Y:S04]  /*107380*/  STL [R1+0x2c40], R8 ;  /* 0x002c400801007387 */ /* 0x0003e80000100800 */
[----:B-1----:R-:W4:Y:S01]  /*107390*/  LDL.LU R8, [R1+0x2c54] ;  /* 0x002c540001087983 */ /* 0x002f220000300800 */
[----:B------:R-:W-:Y:S01]  /*1073a0*/  IMAD.X R5, R5, 0x1, R2, P6 ;  /* 0x0000000105057824 */ /* 0x000fe200030e0602 */
[----:B------:R-:W-:-:S04]  /*1073b0*/  IADD3 R17, P6, R17, R175, RZ ;  /* 0x000000af11117210 */ /* 0x000fc80007fde0ff */
[----:B------:R1:W-:Y:S01]  /*1073c0*/  STL [R1+0x2c1c], R5 ;  /* 0x002c1c0501007387 */ /* 0x0003e20000100800 */
[----:B------:R-:W-:-:S03]  /*1073d0*/  IMAD.X R10, R10, 0x1, R2, P5 ;  /* 0x000000010a0a7824 */ /* 0x000fc600028e0602 */
[----:B-1----:R-:W4:Y:S04]  /*1073e0*/  LDL.LU R5, [R1+0x2ca0] ;  /* 0x002ca00001057983 */ /* 0x002f280000300800 */
[----:B------:R-:W4:Y:S04]  /*1073f0*/  LDL.LU R18, [R1+0x2c5c] ;  /* 0x002c5c0001127983 */ /* 0x000f280000300800 */
[----:B------:R1:W-:Y:S01]  /*107400*/  STL [R1+0x2c24], R10 ;  /* 0x002c240a01007387 */ /* 0x0003e20000100800 */
[----:B------:R-:W-:-:S03]  /*107410*/  IADD3 R9, P5, R9, R175, RZ ;  /* 0x000000af09097210 */ /* 0x000fc60007fbe0ff */
[----:B------:R1:W-:Y:S04]  /*107420*/  STL [R1+0x2c48], R17 ;  /* 0x002c481101007387 */ /* 0x0003e80000100800 */
[----:B-1----:R-:W4:Y:S04]  /*107430*/  LDL.LU R10, [R1+0x2ca8] ;  /* 0x002ca800010a7983 */ /* 0x002f280000300800 */
[----:B------:R-:W4:Y:S04]  /*107440*/  LDL.LU R17, [R1+0x2c64] ;  /* 0x002c640001117983 */ /* 0x000f280000300800 */
[----:B------:R1:W-:Y:S01]  /*107450*/  STL [R1+0x2c50], R9 ;  /* 0x002c500901007387 */ /* 0x0003e20000100800 */
[----:B------:R-:W-:-:S03]  /*107460*/  IADD3.X R13, R13, R2, RZ, P4, !PT ;  /* 0x000000020d0d7210 */ /* 0x000fc600027fe4ff */
[----:B-1----:R-:W4:Y:S01]  /*107470*/  LDL.LU R9, [R1+0x2cb0] ;  /* 0x002cb00001097983 */ /* 0x002f220000300800 */
[-C--:B------:R-:W-:Y:S01]  /*107480*/  IADD3 R16, P4, R16, R175.reuse, RZ ;  /* 0x000000af10107210 */ /* 0x080fe20007f9e0ff */
[--C-:B------:R-:W-:Y:S02]  /*107490*/  IMAD.X R15, R15, 0x1, R2.reuse, P3 ;  /* 0x000000010f0f7824 */ /* 0x100fe400018e0602 */
[----:B------:R1:W-:Y:S04]  /*1074a0*/  STL [R1+0x2c2c], R13 ;  /* 0x002c2c0d01007387 */ /* 0x0003e80000100800 */
[----:B-1----:R-:W4:Y:S01]  /*1074b0*/  LDL.LU R13, [R1+0x2c6c] ;  /* 0x002c6c00010d7983 */ /* 0x002f220000300800 */
[----:B--2---:R-:W-:Y:S01]  /*1074c0*/  IADD3 R7, P3, R7, R175, RZ ;  /* 0x000000af07077210 */ /* 0x004fe20007f7e0ff */
[----:B------:R-:W-:-:S04]  /*1074d0*/  IMAD.X R14, R14, 0x1, R2, P2 ;  /* 0x000000010e0e7824 */ /* 0x000fc800010e0602 */
[----:B------:R1:W-:Y:S04]  /*1074e0*/  STL [R1+0x2c60], R7 ;  /* 0x002c600701007387 */ /* 0x0003e80000100800 */
[----:B------:R-:W-:Y:S04]  /*1074f0*/  STL [R1+0x2c58], R16 ;  /* 0x002c581001007387 */ /* 0x000fe80000100800 */
[----:B-1----:R-:W2:Y:S04]  /*107500*/  LDL.LU R7, [R1+0x2cb8] ;  /* 0x002cb80001077983 */ /* 0x002ea80000300800 */
[----:B------:R-:W-:Y:S04]  /*107510*/  STL [R1+0x2c34], R15 ;  /* 0x002c340f01007387 */ /* 0x000fe80000100800 */
[----:B------:R-:W2:Y:S01]  /*107520*/  LDL.LU R22, [R1+0x2c74] ;  /* 0x002c740001167983 */ /* 0x000ea20000300800 */
[----:B---3--:R-:W-:-:S05]  /*107530*/  IADD3 R4, P2, R4, R175, RZ ;  /* 0x000000af04047210 */ /* 0x008fca0007f5e0ff */
[----:B------:R1:W-:Y:S04]  /*107540*/  STL [R1+0x2c68], R4 ;  /* 0x002c680401007387 */ /* 0x0003e80000100800 */
[----:B------:R-:W-:Y:S04]  /*107550*/  STL [R1+0x2c3c], R14 ;  /* 0x002c3c0e01007387 */ /* 0x000fe80000100800 */
[----:B-1----:R-:W3:Y:S04]  /*107560*/  LDL.LU R4, [R1+0x2cc0] ;  /* 0x002cc00001047983 */ /* 0x002ee80000300800 */
[----:B------:R-:W3:Y:S01]  /*107570*/  LDL.LU R21, [R1+0x2c9c] ;  /* 0x002c9c0001157983 */ /* 0x000ee20000300800 */
[----:B----4-:R-:W-:-:S03]  /*107580*/  IADD3.X R6, R6, R2, RZ, P6, !PT ;  /* 0x0000000206067210 */ /* 0x010fc600037fe4ff */
[----:B------:R-:W4:Y:S04]  /*107590*/  LDL.LU R20, [R1+0x2cc8] ;  /* 0x002cc80001147983 */ /* 0x000f280000300800 */
[----:B------:R-:W4:Y:S04]  /*1075a0*/  LDL.LU R16, [R1+0x2ca4] ;  /* 0x002ca40001107983 */ /* 0x000f280000300800 */
[----:B------:R1:W-:Y:S04]  /*1075b0*/  STL [R1+0x2c44], R6 ;  /* 0x002c440601007387 */ /* 0x0003e80000100800 */
[----:B-1----:R-:W4:Y:S04]  /*1075c0*/  LDL.LU R6, [R1+0x2cd0] ;  /* 0x002cd00001067983 */ /* 0x002f280000300800 */
[----:B------:R-:W4:Y:S01]  /*1075d0*/  LDL.LU R15, [R1+0x2cac] ;  /* 0x002cac00010f7983 */ /* 0x000f220000300800 */
[----:B------:R-:W-:-:S03]  /*1075e0*/  IADD3 R12, P6, R12, R175, RZ ;  /* 0x000000af0c0c7210 */ /* 0x000fc60007fde0ff */
[----:B------:R-:W4:Y:S04]  /*1075f0*/  LDL.LU R14, [R1+0x2cd8] ;  /* 0x002cd800010e7983 */ /* 0x000f280000300800 */
[----:B------:R1:W-:Y:S04]  /*107600*/  STL [R1+0x2c70], R12 ;  /* 0x002c700c01007387 */ /* 0x0003e80000100800 */
[----:B-1----:R-:W4:Y:S01]  /*107610*/  LDL.LU R12, [R1+0x2cb4] ;  /* 0x002cb400010c7983 */ /* 0x002f220000300800 */
[----:B------:R-:W-:Y:S01]  /*107620*/  IMAD.X R11, R11, 0x1, R2, P5 ;  /* 0x000000010b0b7824 */ /* 0x000fe200028e0602 */
[----:B------:R-:W-:-:S04]  /*107630*/  IADD3 R19, P5, R19, R175, RZ ;  /* 0x000000af13137210 */ /* 0x000fc80007fbe0ff */
[----:B------:R1:W-:Y:S04]  /*107640*/  STL [R1+0x2c4c], R11 ;  /* 0x002c4c0b01007387 */ /* 0x0003e80000100800 */
[----:B-1----:R-:W4:Y:S01]  /*107650*/  LDL.LU R11, [R1+0x2ce0] ;  /* 0x002ce000010b7983 */ /* 0x002f220000300800 */
[----:B------:R-:W-:-:S05]  /*107660*/  IMAD.X R8, R8, 0x1, R2, P4 ;  /* 0x0000000108087824 */ /* 0x000fca00020e0602 */
[----:B------:R1:W-:Y:S04]  /*107670*/  STL [R1+0x2c54], R8 ;  /* 0x002c540801007387 */ /* 0x0003e80000100800 */
[----:B------:R-:W-:Y:S04]  /*107680*/  STL [R1+0x2c78], R19 ;  /* 0x002c781301007387 */ /* 0x000fe80000100800 */
[----:B-1----:R-:W4:Y:S01]  /*107690*/  LDL.LU R8, [R1+0x2cbc] ;  /* 0x002cbc0001087983 */ /* 0x002f220000300800 */
[----:B------:R-:W-:Y:S02]  /*1076a0*/  IADD3 R5, P4, R5, R175, RZ ;  /* 0x000000af05057210 */ /* 0x000fe40007f9e0ff */
[----:B------:R-:W-:-:S03]  /*1076b0*/  IADD3.X R18, R18, R2, RZ, P3, !PT ;  /* 0x0000000212127210 */ /* 0x000fc60001ffe4ff */
[----:B------:R1:W-:Y:S04]  /*1076c0*/  STL [R1+0x2ca0], R5 ;  /* 0x002ca00501007387 */ /* 0x0003e80000100800 */
[----:B-1----:R-:W4:Y:S01]  /*1076d0*/  LDL.LU R5, [R1+0x2ce8] ;  /* 0x002ce80001057983 */ /* 0x002f220000300800 */
[----:B------:R-:W-:Y:S01]  /*1076e0*/  IADD3 R10, P3, R10, R175, RZ ;  /* 0x000000af0a0a7210 */ /* 0x000fe20007f7e0ff */
[----:B------:R-:W-:-:S04]  /*1076f0*/  IMAD.X R17, R17, 0x1, R2, P2 ;  /* 0x0000000111117824 */ /* 0x000fc800010e0602 */
[----:B------:R1:W-:Y:S04]  /*107700*/  STL [R1+0x2ca8], R10 ;  /* 0x002ca80a01007387 */ /* 0x0003e80000100800 */
[----:B-1----:R-:W4:Y:S01]  /*107710*/  LDL.LU R10, [R1+0x2cc4] ;  /* 0x002cc400010a7983 */ /* 0x002f220000300800 */
[----:B------:R-:W-:-:S03]  /*107720*/  IADD3 R9, P2, R9, R175, RZ ;  /* 0x000000af09097210 */ /* 0x000fc60007f5e0ff */
[----:B------:R-:W-:Y:S04]  /*107730*/  STL [R1+0x2c5c], R18 ;  /* 0x002c5c1201007387 */ /* 0x000fe80000100800 */
[----:B------:R1:W-:Y:S04]  /*107740*/  STL [R1+0x2cb0], R9 ;  /* 0x002cb00901007387 */ /* 0x0003e80000100800 */
[----:B-1----:R-:W4:Y:S01]  /*107750*/  LDL.LU R9, [R1+0x2cf0] ;  /* 0x002cf00001097983 */ /* 0x002f220000300800 */
[----:B------:R-:W-:-:S03]  /*107760*/  IMAD.X R13, R13, 0x1, R2, P6 ;  /* 0x000000010d0d7824 */ /* 0x000fc600030e0602 */
[----:B------:R1:W-:Y:S04]  /*107770*/  STL [R1+0x2c64], R17 ;  /* 0x002c641101007387 */ /* 0x0003e80000100800 */
[----:B------:R-:W4:Y:S04]  /*107780*/  LDL.LU R19, [R1+0x2ccc] ;  /* 0x002ccc0001137983 */ /* 0x000f280000300800 */
[----:B------:R-:W4:Y:S04]  /*107790*/  LDL.LU R18, [R1+0x2cf8] ;  /* 0x002cf80001127983 */ /* 0x000f280000300800 */
[----:B-1----:R-:W4:Y:S04]  /*1077a0*/  LDL.LU R17, [R1+0x2cd4] ;  /* 0x002cd40001117983 */ /* 0x002f280000300800 */
[----:B------:R1:W-:Y:S04]  /*1077b0*/  STL [R1+0x2c6c], R13 ;  /* 0x002c6c0d01007387 */ /* 0x0003e80000100800 */
[----:B-1----:R-:W4:Y:S01]  /*1077c0*/  LDL.LU R13, [R1+0x2cdc] ;  /* 0x002cdc00010d7983 */ /* 0x002f220000300800 */
[----:B--2---:R-:W-:-:S02]  /*1077d0*/  IADD3 R7, P6, R7, R175, RZ ;  /* 0x000000af07077210 */ /* 0x004fc40007fde0ff */
[----:B------:R-:W-:-:S03]  /*1077e0*/  IADD3.X R22, R22, R2, RZ, P5, !PT ;  /* 0x0000000216167210 */ /* 0x000fc60002ffe4ff */
[----:B------:R1:W-:Y:S04]  /*1077f0*/  STL [R1+0x2cb8], R7 ;  /* 0x002cb80701007387 */ /* 0x0003e80000100800 */
[----:B-1----:R-:W2:Y:S01]  /*107800*/  LDL.LU R7, [R1+0x2d20] ;  /* 0x002d200001077983 */ /* 0x002ea20000300800 */
[----:B---3--:R-:W-:Y:S01]  /*107810*/  IADD3 R4, P5, R4, R175, RZ ;  /* 0x000000af04047210 */ /* 0x008fe20007fbe0ff */
[----:B------:R-:W-:-:S04]  /*107820*/  IMAD.X R21, R21, 0x1, R2, P4 ;  /* 0x0000000115157824 */ /* 0x000fc800020e0602 */
[----:B------:R1:W-:Y:S01]  /*107830*/  STL [R1+0x2cc0], R4 ;  /* 0x002cc00401007387 */ /* 0x0003e20000100800 */
[-C--:B----4-:R-:W-:Y:S01]  /*107840*/  IADD3 R20, P4, R20, R175.reuse, RZ ;  /* 0x000000af14147210 */ /* 0x090fe20007f9e0ff */
[----:B------:R-:W-:Y:S02]  /*107850*/  IMAD.X R16, R16, 0x1, R2, P3 ;  /* 0x0000000110107824 */ /* 0x000fe400018e0602 */
[----:B-1----:R-:W3:Y:S04]  /*107860*/  LDL.LU R4, [R1+0x2d18] ;  /* 0x002d180001047983 */ /* 0x002ee80000300800 */
[----:B------:R-:W-:Y:S01]  /*107870*/  STL [R1+0x2c74], R22 ;  /* 0x002c741601007387 */ /* 0x000fe20000100800 */
[----:B------:R-:W-:-:S03]  /*107880*/  IADD3 R6, P3, R6, R175, RZ ;  /* 0x000000af06067210 */ /* 0x000fc60007f7e0ff */
[----:B------:R-:W-:Y:S04]  /*107890*/  STL [R1+0x2c9c], R21 ;  /* 0x002c9c1501007387 */ /* 0x000fe80000100800 */
[----:B------:R1:W-:Y:S04]  /*1078a0*/  STL [R1+0x2cd0], R6 ;  /* 0x002cd00601007387 */ /* 0x0003e80000100800 */
[----:B------:R-:W-:Y:S04]  /*1078b0*/  STL [R1+0x2cc8], R20 ;  /* 0x002cc81401007387 */ /* 0x000fe80000100800 */
[----:B-1----:R-:W4:Y:S01]  /*1078c0*/  LDL.LU R6, [R1+0x2ce4] ;  /* 0x002ce40001067983 */ /* 0x002f220000300800 */
[----:B------:R-:W-:Y:S01]  /*1078d0*/  IADD3.X R15, R15, R2, RZ, P2, !PT ;  /* 0x000000020f0f7210 */ /* 0x000fe200017fe4ff */
[----:B------:R-:W-:-:S02]  /*1078e0*/  IMAD.X R12, R12, 0x1, R2, P6 ;  /* 0x000000010c0c7824 */ /* 0x000fc400030e0602 */
[----:B------:R-:W-:Y:S01]  /*1078f0*/  STL [R1+0x2ca4], R16 ;  /* 0x002ca41001007387 */ /* 0x000fe20000100800 */
[----:B------:R-:W-:-:S03]  /*107900*/  IADD3 R14, P2, R14, R175, RZ ;  /* 0x000000af0e0e7210 */ /* 0x000fc60007f5e0ff */
[----:B------:R1:W-:Y:S04]  /*107910*/  STL [R1+0x2cb4], R12 ;  /* 0x002cb40c01007387 */ /* 0x0003e80000100800 */
[----:B------:R-:W-:Y:S04]  /*107920*/  STL [R1+0x2cac], R15 ;  /* 0x002cac0f01007387 */ /* 0x000fe80000100800 */
[----:B-1----:R-:W4:Y:S01]  /*107930*/  LDL.LU R12, [R1+0x2d28] ;  /* 0x002d2800010c7983 */ /* 0x002f220000300800 */
[----:B------:R-:W-:-:S03]  /*107940*/  IADD3 R11, P6, R11, R175, RZ ;  /* 0x000000af0b0b7210 */ /* 0x000fc60007fde0ff */
[----:B------:R1:W-:Y:S04]  /*107950*/  STL [R1+0x2cd8], R14 ;  /* 0x002cd80e01007387 */ /* 0x0003e80000100800 */
[----:B------:R-:W4:Y:S04]  /*107960*/  LDL.LU R16, [R1+0x2cec] ;  /* 0x002cec0001107983 */ /* 0x000f280000300800 */
[----:B-1----:R-:W4:Y:S01]  /*107970*/  LDL.LU R14, [R1+0x2d30] ;  /* 0x002d3000010e7983 */ /* 0x002f220000300800 */
[----:B------:R-:W-:-:S03]  /*107980*/  IMAD.X R8, R8, 0x1, R2, P5 ;  /* 0x0000000108087824 */ /* 0x000fc600028e0602 */
[----:B------:R1:W-:Y:S04]  /*107990*/  STL [R1+0x2ce0], R11 ;  /* 0x002ce00b01007387 */ /* 0x0003e80000100800 */
[----:B-1----:R-:W4:Y:S04]  /*1079a0*/  LDL.LU R11, [R1+0x2cf4] ;  /* 0x002cf400010b7983 */ /* 0x002f280000300800 */
[----:B------:R1:W-:Y:S04]  /*1079b0*/  STL [R1+0x2cbc], R8 ;  /* 0x002cbc0801007387 */ /* 0x0003e80000100800 */
[----:B-1----:R-:W4:Y:S01]  /*1079c0*/  LDL.LU R8, [R1+0x2d38] ;  /* 0x002d380001087983 */ /* 0x002f220000300800 */
[----:B------:R-:W-:-:S05]  /*1079d0*/  IADD3 R5, P5, R5, R175, RZ ;  /* 0x000000af05057210 */ /* 0x000fca0007fbe0ff */
[----:B------:R1:W-:Y:S01]  /*1079e0*/  STL [R1+0x2ce8], R5 ;  /* 0x002ce80501007387 */ /* 0x0003e20000100800 */
[----:B------:R-:W-:-:S03]  /*1079f0*/  IADD3.X R10, R10, R2, RZ, P4, !PT ;  /* 0x000000020a0a7210 */ /* 0x000fc600027fe4ff */
[----:B-1----:R-:W4:Y:S04]  /*107a00*/  LDL.LU R5, [R1+0x2d14] ;  /* 0x002d140001057983 */ /* 0x002f280000300800 */
[----:B------:R-:W4:Y:S04]  /*107a10*/  LDL.LU R15, [R1+0x2d40] ;  /* 0x002d4000010f7983 */ /* 0x000f280000300800 */
[----:B------:R1:W-:Y:S01]  /*107a20*/  STL [R1+0x2cc4], R10 ;  /* 0x002cc40a01007387 */ /* 0x0003e20000100800 */
[----:B------:R-:W-:-:S03]  /*107a30*/  IADD3 R9, P4, R9, R175, RZ ;  /* 0x000000af09097210 */ /* 0x000fc60007f9e0ff */
[----:B-1----:R-:W4:Y:S04]  /*107a40*/  LDL.LU R10, [R1+0x2d1c] ;  /* 0x002d1c00010a7983 */ /* 0x002f280000300800 */
[----:B------:R1:W-:Y:S01]  /*107a50*/  STL [R1+0x2cf0], R9 ;  /* 0x002cf00901007387 */ /* 0x0003e20000100800 */
[--C-:B------:R-:W-:Y:S01]  /*107a60*/  IMAD.X R19, R19, 0x1, R2.reuse, P3 ;  /* 0x0000000113137824 */ /* 0x100fe200018e0602 */
[----:B------:R-:W-:Y:S02]  /*107a70*/  IADD3 R18, P3, R18, R175, RZ ;  /* 0x000000af12127210 */ /* 0x000fe40007f7e0ff */
[----:B-1----:R-:W4:Y:S01]  /*107a80*/  LDL.LU R9, [R1+0x2d48] ;  /* 0x002d480001097983 */ /* 0x002f220000300800 */
[----:B------:R-:W-:-:S03]  /*107a90*/  IMAD.X R17, R17, 0x1, R2, P2 ;  /* 0x0000000111117824 */ /* 0x000fc600010e0602 */
[----:B------:R1:W-:Y:S04]  /*107aa0*/  STL [R1+0x2ccc], R19 ;  /* 0x002ccc1301007387 */ /* 0x0003e80000100800 */
[----:B------:R1:W-:Y:S01]  /*107ab0*/  STL [R1+0x2cf8], R18 ;  /* 0x002cf81201007387 */ /* 0x0003e20000100800 */
[----:B------:R-:W-:-:S03]  /*107ac0*/  IADD3.X R13, R13, R2, RZ, P6, !PT ;  /* 0x000000020d0d7210 */ /* 0x000fc600037fe4ff */
[----:B------:R1:W-:Y:S04]  /*107ad0*/  STL [R1+0x2cd4], R17 ;  /* 0x002cd41101007387 */ /* 0x0003e80000100800 */
[----:B------:R-:W4:Y:S04]  /*107ae0*/  LDL.LU R22, [R1+0x2d24] ;  /* 0x002d240001167983 */ /* 0x000f280000300800 */
[----:B------:R-:W4:Y:S04]  /*107af0*/  LDL.LU R21, [R1+0x2d50] ;  /* 0x002d500001157983 */ /* 0x000f280000300800 */
[----:B------:R-:W-:Y:S04]  /*107b00*/  STL [R1+0x2cdc], R13 ;  /* 0x002cdc0d01007387 */ /* 0x000fe80000100800 */
[----:B------:R-:W4:Y:S01]  /*107b10*/  LDL.LU R20, [R1+0x2d2c] ;  /* 0x002d2c0001147983 */ /* 0x000f220000300800 */
[----:B--2---:R-:W-:-:S05]  /*107b20*/  IADD3 R7, P6, R7, R175, RZ ;  /* 0x000000af07077210 */ /* 0x004fca0007fde0ff */
[----:B------:R2:W-:Y:S04]  /*107b30*/  STL [R1+0x2d20], R7 ;  /* 0x002d200701007387 */ /* 0x0005e80000100800 */
[----:B-1----:R-:W4:Y:S04]  /*107b40*/  LDL.LU R19, [R1+0x2d58] ;  /* 0x002d580001137983 */ /* 0x002f280000300800 */
[----:B------:R-:W4:Y:S04]  /*107b50*/  LDL.LU R18, [R1+0x2d34] ;  /* 0x002d340001127983 */ /* 0x000f280000300800 */
[----:B------:R-:W4:Y:S04]  /*107b60*/  LDL.LU R17, [R1+0x2d60] ;  /* 0x002d600001117983 */ /* 0x000f280000300800 */
[----:B--2---:R-:W2:Y:S01]  /*107b70*/  LDL.LU R7, [R1+0x2d3c] ;  /* 0x002d3c0001077983 */ /* 0x004ea20000300800 */
[----:B---3--:R-:W-:Y:S01]  /*107b80*/  IADD3 R4, P2, R4, R175, RZ ;  /* 0x000000af04047210 */ /* 0x008fe20007f5e0ff */
[----:B----4-:R-:W-:-:S05]  /*107b90*/  IMAD.X R6, R6, 0x1, R2, P5 ;  /* 0x0000000106067824 */ /* 0x010fca00028e0602 */
[----:B------:R1:W-:Y:S04]  /*107ba0*/  STL [R1+0x2ce4], R6 ;  /* 0x002ce40601007387 */ /* 0x0003e80000100800 */
[----:B-1----:R-:W3:Y:S04]  /*107bb0*/  LDL.LU R6, [R1+0x2d68] ;  /* 0x002d680001067983 */ /* 0x002ee80000300800 */
[----:B------:R-:W4:Y:S01]  /*107bc0*/  LDL.LU R13, [R1+0x2d44] ;  /* 0x002d4400010d7983 */ /* 0x000f220000300800 */
[----:B------:R-:W-:-:S03]  /*107bd0*/  IADD3 R12, P5, R12, R175, RZ ;  /* 0x000000af0c0c7210 */ /* 0x000fc60007fbe0ff */
[----:B------:R-:W-:Y:S04]  /*107be0*/  STL [R1+0x2d18], R4 ;  /* 0x002d180401007387 */ /* 0x000fe80000100800 */
[----:B------:R1:W-:Y:S01]  /*107bf0*/  STL [R1+0x2d28], R12 ;  /* 0x002d280c01007387 */ /* 0x0003e20000100800 */
[----:B------:R-:W-:Y:S01]  /*107c00*/  IMAD.X R16, R16, 0x1, R2, P4 ;  /* 0x0000000110107824 */ /* 0x000fe200020e0602 */
[----:B------:R-:W-:Y:S02]  /*107c10*/  IADD3 R14, P4, R14, R175, RZ ;  /* 0x000000af0e0e7210 */ /* 0x000fe40007f9e0ff */
[----:B-1----:R-:W4:Y:S04]  /*107c20*/  LDL.LU R12, [R1+0x2d70] ;  /* 0x002d7000010c7983 */ /* 0x002f280000300800 */
[----:B------:R1:W-:Y:S04]  /*107c30*/  STL [R1+0x2d30], R14 ;  /* 0x002d300e01007387 */ /* 0x0003e80000100800 */
[----:B------:R-:W-:Y:S04]  /*107c40*/  STL [R1+0x2cec], R16 ;  /* 0x002cec1001007387 */ /* 0x000fe80000100800 */
[----:B-1----:R-:W4:Y:S01]  /*107c50*/  LDL.LU R14, [R1+0x2d4c] ;  /* 0x002d4c00010e7983 */ /* 0x002f220000300800 */
[----:B------:R-:W-:-:S05]  /*107c60*/  IADD3.X R11, R11, R2, RZ, P3, !PT ;  /* 0x000000020b0b7210 */ /* 0x000fca0001ffe4ff */
[----:B------:R1:W-:Y:S01]  /*107c70*/  STL [R1+0x2cf4], R11 ;  /* 0x002cf40b01007387 */ /* 0x0003e20000100800 */
[----:B------:R-:W-:-:S03]  /*107c80*/  IADD3 R8, P3, R8, R175, RZ ;  /* 0x000000af08087210 */ /* 0x000fc60007f7e0ff */
[----:B-1----:R-:W4:Y:S04]  /*107c90*/  LDL.LU R11, [R1+0x2d78] ;  /* 0x002d7800010b7983 */ /* 0x002f280000300800 */
[----:B------:R1:W-:Y:S04]  /*107ca0*/  STL [R1+0x2d38], R8 ;  /* 0x002d380801007387 */ /* 0x0003e80000100800 */
[----:B-1----:R-:W4:Y:S01]  /*107cb0*/  LDL.LU R8, [R1+0x2d54] ;  /* 0x002d540001087983 */ /* 0x002f220000300800 */
[----:B------:R-:W-:-:S03]  /*107cc0*/  IMAD.X R5, R5, 0x1, R2, P2 ;  /* 0x0000000105057824 */ /* 0x000fc600010e0602 */
[----:B------:R-:W4:Y:S01]  /*107cd0*/  LDL.LU R16, [R1+0x2d5c] ;  /* 0x002d5c0001107983 */ /* 0x000f220000300800 */
[----:B------:R-:W-:-:S05]  /*107ce0*/  IADD3 R15, P2, R15, R175, RZ ;  /* 0x000000af0f0f7210 */ /* 0x000fca0007f5e0ff */
[----:B------:R1:W-:Y:S01]  /*107cf0*/  STL [R1+0x2d40], R15 ;  /* 0x002d400f01007387 */ /* 0x0003e20000100800 */
[----:B------:R-:W-:-:S03]  /*107d00*/  IMAD.X R10, R10, 0x1, R2, P6 ;  /* 0x000000010a0a7824 */ /* 0x000fc600030e0602 */
[----:B-1----:R-:W4:Y:S04]  /*107d10*/  LDL.LU R15, [R1+0x2d64] ;  /* 0x002d6400010f7983 */ /* 0x002f280000300800 */
[----:B------:R1:W-:Y:S01]  /*107d20*/  STL [R1+0x2d1c], R10 ;  /* 0x002d1c0a01007387 */ /* 0x0003e20000100800 */
[----:B------:R-:W-:-:S03]  /*107d30*/  IADD3 R9, P6, R9, R175, RZ ;  /* 0x000000af09097210 */ /* 0x000fc60007fde0ff */
[----:B-1----:R-:W4:Y:S04]  /*107d40*/  LDL.LU R10, [R1+0x2da0] ;  /* 0x002da000010a7983 */ /* 0x002f280000300800 */
[----:B------:R1:W-:Y:S04]  /*107d50*/  STL [R1+0x2d48], R9 ;  /* 0x002d480901007387 */ /* 0x0003e80000100800 */
[----:B-1----:R-:W4:Y:S04]  /*107d60*/  LDL.LU R9, [R1+0x2d6c] ;  /* 0x002d6c0001097983 */ /* 0x002f280000300800 */
[----:B------:R-:W-:Y:S04]  /*107d70*/  STL [R1+0x2d14], R5 ;  /* 0x002d140501007387 */ /* 0x000fe80000100800 */
[----:B------:R-:W4:Y:S01]  /*107d80*/  LDL.LU R110, [R1+0x2d90] ;  /* 0x002d9000016e7983 */ /* 0x000f220000300800 */
[----:B------:R-:W-:-:S02]  /*107d90*/  IADD3.X R22, R22, R2, RZ, P5, !PT ;  /* 0x0000000216167210 */ /* 0x000fc40002ffe4ff */
[----:B------:R-:W-:Y:S01]  /*107da0*/  IADD3 R21, P5, R21, R175, RZ ;  /* 0x000000af15157210 */ /* 0x000fe20007fbe0ff */
[----:B------:R-:W4:Y:S01]  /*107db0*/  LDL.LU R108, [R1+0x2d98] ;  /* 0x002d9800016c7983 */ /* 0x000f220000300800 */
[----:B------:R-:W-:-:S03]  /*107dc0*/  IMAD.X R20, R20, 0x1, R2, P4 ;  /* 0x0000000114147824 */ /* 0x000fc600020e0602 */
[----:B------:R-:W-:Y:S04]  /*107dd0*/  STL [R1+0x2d24], R22 ;  /* 0x002d241601007387 */ /* 0x000fe80000100800 */
[----:B------:R-:W-:Y:S04]  /*107de0*/  STL [R1+0x2d50], R21 ;  /* 0x002d501501007387 */ /* 0x000fe80000100800 */
[----:B------:R-:W-:Y:S01]  /*107df0*/  STL [R1+0x2d2c], R20 ;  /* 0x002d2c1401007387 */ /* 0x000fe20000100800 */
[----:B------:R-:W-:Y:S01]  /*107e00*/  IADD3 R19, P4, R19, R175, RZ ;  /* 0x000000af13137210 */ /* 0x000fe20007f9e0ff */
[----:B------:R-:W-:-:S04]  /*107e10*/  IMAD.X R18, R18, 0x1, R2, P3 ;  /* 0x0000000112127824 */ /* 0x000fc800018e0602 */
[----:B------:R-:W-:Y:S01]  /*107e20*/  STL [R1+0x2d58], R19 ;  /* 0x002d581301007387 */ /* 0x000fe20000100800 */
[----:B------:R-:W-:Y:S02]  /*107e30*/  IADD3 R17, P3, R17, R175, RZ ;  /* 0x000000af11117210 */ /* 0x000fe40007f7e0ff */
[----:B--2---:R-:W-:-:S05]  /*107e40*/  IADD3.X R7, R7, R2, RZ, P2, !PT ;  /* 0x0000000207077210 */ /* 0x004fca00017fe4ff */
[----:B------:R1:W-:Y:S04]  /*107e50*/  STL [R1+0x2d3c], R7 ;  /* 0x002d3c0701007387 */ /* 0x0003e80000100800 */
[----:B------:R-:W-:Y:S04]  /*107e60*/  STL [R1+0x2d34], R18 ;  /* 0x002d341201007387 */ /* 0x000fe80000100800 */
[----:B-1----:R-:W2:Y:S04]  /*107e70*/  LDL.LU R7, [R1+0x2da8] ;  /* 0x002da80001077983 */ /* 0x002ea80000300800 */
[----:B------:R-:W-:Y:S01]  /*107e80*/  STL [R1+0x2d60], R17 ;  /* 0x002d601101007387 */ /* 0x000fe20000100800 */
[----:B---3--:R-:W-:-:S05]  /*107e90*/  IADD3 R6, P2, R6, R175, RZ ;  /* 0x000000af06067210 */ /* 0x008fca0007f5e0ff */
[----:B------:R1:W-:Y:S04]  /*107ea0*/  STL [R1+0x2d68], R6 ;  /* 0x002d680601007387 */ /* 0x0003e80000100800 */
[----:B-1----:R-:W3:Y:S01]  /*107eb0*/  LDL.LU R6, [R1+0x2d74] ;  /* 0x002d740001067983 */ /* 0x002ee20000300800 */
[----:B----4-:R-:W-:Y:S01]  /*107ec0*/  IMAD.X R13, R13, 0x1, R2, P6 ;  /* 0x000000010d0d7824 */ /* 0x010fe200030e0602 */
[----:B------:R-:W-:-:S04]  /*107ed0*/  IADD3 R12, P6, R12, R175, RZ ;  /* 0x000000af0c0c7210 */ /* 0x000fc80007fde0ff */
[----:B------:R1:W-:Y:S04]  /*107ee0*/  STL [R1+0x2d44], R13 ;  /* 0x002d440d01007387 */ /* 0x0003e80000100800 */
[----:B-1----:R-:W4:Y:S01]  /*107ef0*/  LDL.LU R13, [R1+0x2db0] ;  /* 0x002db000010d7983 */ /* 0x002f220000300800 */
[----:B------:R-:W-:-:S03]  /*107f00*/  IMAD.X R14, R14, 0x1, R2, P5 ;  /* 0x000000010e0e7824 */ /* 0x000fc600028e0602 */
[----:B------:R1:W-:Y:S04]  /*107f10*/  STL [R1+0x2d70], R12 ;  /* 0x002d700c01007387 */ /* 0x0003e80000100800 */
[----:B-1----:R-:W4:Y:S04]  /*107f20*/  LDL.LU R12, [R1+0x2db8] ;  /* 0x002db800010c7983 */ /* 0x002f280000300800 */
[----:B------:R-:W4:Y:S01]  /*107f30*/  LDL.LU R111, [R1+0x2d8c] ;  /* 0x002d8c00016f7983 */ /* 0x000f220000300800 */
[----:B------:R-:W-:-:S03]  /*107f40*/  IADD3 R11, P5, R11, R175, RZ ;  /* 0x000000af0b0b7210 */ /* 0x000fc60007fbe0ff */
[----:B------:R-:W4:Y:S04]  /*107f50*/  LDL.LU R109, [R1+0x2d94] ;  /* 0x002d9400016d7983 */ /* 0x000f280000300800 */
[----:B------:R1:W-:Y:S01]  /*107f60*/  STL [R1+0x2d4c], R14 ;  /* 0x002d4c0e01007387 */ /* 0x0003e20000100800 */
[----:B------:R-:W-:-:S03]  /*107f70*/  IADD3.X R8, R8, R2, RZ, P4, !PT ;  /* 0x0000000208087210 */ /* 0x000fc600027fe4ff */
[----:B-1----:R-:W4:Y:S04]  /*107f80*/  LDL.LU R14, [R1+0x2dc0] ;  /* 0x002dc000010e7983 */ /* 0x002f280000300800 */
[----:B------:R1:W-:Y:S04]  /*107f90*/  STL [R1+0x2d78], R11 ;  /* 0x002d780b01007387 */ /* 0x0003e80000100800 */
[----:B-1----:R-:W4:Y:S04]  /*107fa0*/  LDL.LU R11, [R1+0x2d9c] ;  /* 0x002d9c00010b7983 */ /* 0x002f280000300800 */
[----:B------:R1:W-:Y:S04]  /*107fb0*/  STL [R1+0x2d54], R8 ;  /* 0x002d540801007387 */ /* 0x0003e80000100800 */
[----:B-1----:R-:W4:Y:S01]  /*107fc0*/  LDL.LU R8, [R1+0x2dc8] ;  /* 0x002dc80001087983 */ /* 0x002f220000300800 */
[----:B------:R-:W-:-:S02]  /*107fd0*/  IMAD.X R16, R16, 0x1, R2, P3 ;  /* 0x0000000110107824 */ /* 0x000fc400018e0602 */
[----:B------:R-:W-:Y:S01]  /*107fe0*/  IMAD.X R15, R15, 0x1, R2, P2 ;  /* 0x000000010f0f7824 */ /* 0x000fe200010e0602 */
[-C--:B------:R-:W-:Y:S02]  /*107ff0*/  IADD3 R10, P2, R10, R175.reuse, RZ ;  /* 0x000000af0a0a7210 */ /* 0x080fe40007f5e0ff */
[----:B------:R-:W-:Y:S02]  /*108000*/  IADD3.X R9, R9, R2, RZ, P6, !PT ;  /* 0x0000000209097210 */ /* 0x000fe400037fe4ff */
[----:B------:R-:W-:-:S05]  /*108010*/  IADD3 R110, P4, R110, R175, RZ ;  /* 0x000000af6e6e7210 */ /* 0x000fca0007f9e0ff */
[----:B------:R-:W-:Y:S04]  /*108020*/  STL [R1+0x2d90], R110 ;  /* 0x002d906e01007387 */ /* 0x000fe80000100800 */
[----:B------:R-:W-:Y:S04]  /*108030*/  STL [R1+0x2d5c], R16 ;  /* 0x002d5c1001007387 */ /* 0x000fe80000100800 */
[----:B------:R-:W-:Y:S04]  /*108040*/  STL [R1+0x2d64], R15 ;  /* 0x002d640f01007387 */ /* 0x000fe80000100800 */
[----:B------:R-:W4:Y:S04]  /*108050*/  LDL.LU R22, [R1+0x2da4] ;  /* 0x002da40001167983 */ /* 0x000f280000300800 */
[----:B------:R-:W4:Y:S04]  /*108060*/  LDL.LU R21, [R1+0x2dd0] ;  /* 0x002dd00001157983 */ /* 0x000f280000300800 */
[----:B------:R1:W-:Y:S04]  /*108070*/  STL [R1+0x2da0], R10 ;  /* 0x002da00a01007387 */ /* 0x0003e80000100800 */
[----:B------:R-:W4:Y:S04]  /*108080*/  LDL.LU R20, [R1+0x2dac] ;  /* 0x002dac0001147983 */ /* 0x000f280000300800 */
[----:B------:R1:W-:Y:S04]  /*108090*/  STL [R1+0x2d6c], R9 ;  /* 0x002d6c0901007387 */ /* 0x0003e80000100800 */
[----:B------:R-:W4:Y:S04]  /*1080a0*/  LDL.LU R19, [R1+0x2dd8] ;  /* 0x002dd80001137983 */ /* 0x000f280000300800 */
[----:B------:R-:W4:Y:S04]  /*1080b0*/  LDL.LU R18, [R1+0x2db4] ;  /* 0x002db40001127983 */ /* 0x000f280000300800 */
[----:B------:R-:W4:Y:S04]  /*1080c0*/  LDL.LU R17, [R1+0x2de0] ;  /* 0x002de00001117983 */ /* 0x000f280000300800 */
[----:B-1----:R-:W4:Y:S01]  /*1080d0*/  LDL.LU R10, [R1+0x2dbc] ;  /* 0x002dbc00010a7983 */ /* 0x002f220000300800 */
[----:B------:R-:W-:-:S03]  /*1080e0*/  IADD3 R108, P3, R108, R175, RZ ;  /* 0x000000af6c6c7210 */ /* 0x000fc60007f7e0ff */
[----:B------:R-:W4:Y:S04]  /*1080f0*/  LDL.LU R9, [R1+0x2de8] ;  /* 0x002de80001097983 */ /* 0x000f280000300800 */
[----:B------:R-:W-:Y:S01]  /*108100*/  STL [R1+0x2d98], R108 ;  /* 0x002d986c01007387 */ /* 0x000fe20000100800 */
[----:B--2---:R-:W-:-:S05]  /*108110*/  IADD3 R7, P6, R7, R175, RZ ;  /* 0x000000af07077210 */ /* 0x004fca0007fde0ff */
[----:B------:R1:W-:Y:S04]  /*108120*/  STL [R1+0x2da8], R7 ;  /* 0x002da80701007387 */ /* 0x0003e80000100800 */
[----:B-1----:R-:W2:Y:S01]  /*108130*/  LDL.LU R7, [R1+0x2dc4] ;  /* 0x002dc40001077983 */ /* 0x002ea20000300800 */
[----:B---3--:R-:W-:-:S05]  /*108140*/  IMAD.X R6, R6, 0x1, R2, P5 ;  /* 0x0000000106067824 */ /* 0x008fca00028e0602 */
[----:B------:R1:W-:Y:S04]  /*108150*/  STL [R1+0x2d74], R6 ;  /* 0x002d740601007387 */ /* 0x0003e80000100800 */
[----:B-1----:R-:W3:Y:S01]  /*108160*/  LDL.LU R6, [R1+0x2df0] ;  /* 0x002df00001067983 */ /* 0x002ee20000300800 */
[----:B----4-:R-:W-:-:S03]  /*108170*/  IADD3 R13, P5, R13, R175, RZ ;  /* 0x000000af0d0d7210 */ /* 0x010fc60007fbe0ff */
[----:B------:R-:W4:Y:S04]  /*108180*/  LDL.LU R15, [R1+0x2dcc] ;  /* 0x002dcc00010f7983 */ /* 0x000f280000300800 */
[----:B------:R1:W-:Y:S04]  /*108190*/  STL [R1+0x2db0], R13 ;  /* 0x002db00d01007387 */ /* 0x0003e80000100800 */
[----:B-1----:R-:W4:Y:S01]  /*1081a0*/  LDL.LU R13, [R1+0x2df8] ;  /* 0x002df800010d7983 */ /* 0x002f220000300800 */
[----:B------:R-:W-:Y:S01]  /*1081b0*/  IMAD.X R111, R111, 0x1, R2, P4 ;  /* 0x000000016f6f7824 */ /* 0x000fe200020e0602 */
[----:B------:R-:W-:-:S02]  /*1081c0*/  IADD3 R12, P4, R12, R175, RZ ;  /* 0x000000af0c0c7210 */ /* 0x000fc40007f9e0ff */
[----:B------:R-:W-:-:S03]  /*1081d0*/  IADD3.X R109, R109, R2, RZ, P3, !PT ;  /* 0x000000026d6d7210 */ /* 0x000fc60001ffe4ff */
[----:B------:R1:W-:Y:S04]  /*1081e0*/  STL [R1+0x2db8], R12 ;  /* 0x002db80c01007387 */ /* 0x0003e80000100800 */
[----:B-1----:R-:W4:Y:S01]  /*1081f0*/  LDL.LU R12, [R1+0x2dd4] ;  /* 0x002dd400010c7983 */ /* 0x002f220000300800 */
[----:B------:R-:W-:-:S03]  /*108200*/  IADD3 R14, P3, R14, R175, RZ ;  /* 0x000000af0e0e7210 */ /* 0x000fc60007f7e0ff */
[----:B------:R-:W-:Y:S04]  /*108210*/  STL [R1+0x2d8c], R111 ;  /* 0x002d8c6f01007387 */ /* 0x000fe80000100800 */
[----:B------:R-:W4:Y:S04]  /*108220*/  LDL.LU R16, [R1+0x2ddc] ;  /* 0x002ddc0001107983 */ /* 0x000f280000300800 */
        /* <DEDUP_REMOVED lines=9> */
[----:B------:R-:W4:Y:S04]  /*1082c0*/  LDL.LU R106, [R1+0x2e10] ;  /* 0x002e1000016a7983 */ /* 0x000f280000300800 */
[----:B------:R-:W4:Y:S01]  /*1082d0*/  LDL.LU R104, [R1+0x2e18] ;  /* 0x002e180001687983 */ /* 0x000f220000300800 */
[----:B------:R-:W-:Y:S01]  /*1082e0*/  IMAD.X R22, R22, 0x1, R2, P6 ;  /* 0x0000000116167824 */ /* 0x000fe200030e0602 */
[----:B------:R-:W-:-:S04]  /*1082f0*/  IADD3 R21, P6, R21, R175, RZ ;  /* 0x000000af15157210 */ /* 0x000fc80007fde0ff */
[----:B------:R-:W-:Y:S01]  /*108300*/  STL [R1+0x2da4], R22 ;  /* 0x002da41601007387 */ /* 0x000fe20000100800 */
[----:B------:R-:W-:-:S03]  /*108310*/  IADD3.X R20, R20, R2, RZ, P5, !PT ;  /* 0x0000000214147210 */ /* 0x000fc60002ffe4ff */
[----:B------:R-:W-:Y:S01]  /*108320*/  STL [R1+0x2dd0], R21 ;  /* 0x002dd01501007387 */ /* 0x000fe20000100800 */
[----:B------:R-:W-:-:S03]  /*108330*/  IADD3 R19, P5, R19, R175, RZ ;  /* 0x000000af13137210 */ /* 0x000fc60007fbe0ff */
[----:B------:R-:W-:Y:S01]  /*108340*/  STL [R1+0x2dac], R20 ;  /* 0x002dac1401007387 */ /* 0x000fe20000100800 */
[----:B------:R-:W-:-:S03]  /*108350*/  IMAD.X R18, R18, 0x1, R2, P4 ;  /* 0x0000000112127824 */ /* 0x000fc600020e0602 */
[----:B------:R-:W-:Y:S01]  /*108360*/  STL [R1+0x2dd8], R19 ;  /* 0x002dd81301007387 */ /* 0x000fe20000100800 */
[-C--:B------:R-:W-:Y:S01]  /*108370*/  IADD3 R17, P4, R17, R175.reuse, RZ ;  /* 0x000000af11117210 */ /* 0x080fe20007f9e0ff */
[----:B------:R-:W-:Y:S01]  /*108380*/  IMAD.X R10, R10, 0x1, R2, P3 ;  /* 0x000000010a0a7824 */ /* 0x000fe200018e0602 */
[----:B------:R-:W-:-:S04]  /*108390*/  IADD3 R9, P3, R9, R175, RZ ;  /* 0x000000af09097210 */ /* 0x000fc80007f7e0ff */
[----:B------:R1:W-:Y:S04]  /*1083a0*/  STL [R1+0x2dbc], R10 ;  /* 0x002dbc0a01007387 */ /* 0x0003e80000100800 */
[----:B------:R-:W-:Y:S04]  /*1083b0*/  STL [R1+0x2db4], R18 ;  /* 0x002db41201007387 */ /* 0x000fe80000100800 */
[----:B-1----:R-:W4:Y:S04]  /*1083c0*/  LDL.LU R10, [R1+0x2e28] ;  /* 0x002e2800010a7983 */ /* 0x002f280000300800 */
[----:B------:R-:W-:Y:S04]  /*1083d0*/  STL [R1+0x2de0], R17 ;  /* 0x002de01101007387 */ /* 0x000fe80000100800 */
[----:B------:R1:W-:Y:S04]  /*1083e0*/  STL [R1+0x2de8], R9 ;  /* 0x002de80901007387 */ /* 0x0003e80000100800 */
[----:B-1----:R-:W4:Y:S01]  /*1083f0*/  LDL.LU R9, [R1+0x2df4] ;  /* 0x002df40001097983 */ /* 0x002f220000300800 */
[----:B--2---:R-:W-:-:S05]  /*108400*/  IADD3.X R7, R7, R2, RZ, P2, !PT ;  /* 0x0000000207077210 */ /* 0x004fca00017fe4ff */
[----:B------:R1:W-:Y:S04]  /*108410*/  STL [R1+0x2dc4], R7 ;  /* 0x002dc40701007387 */ /* 0x0003e80000100800 */
[----:B-1----:R-:W2:Y:S01]  /*108420*/  LDL.LU R7, [R1+0x2e30] ;  /* 0x002e300001077983 */ /* 0x002ea20000300800 */
[----:B---3--:R-:W-:-:S05]  /*108430*/  IADD3 R6, P2, R6, R175, RZ ;  /* 0x000000af06067210 */ /* 0x008fca0007f5e0ff */
[----:B------:R1:W-:Y:S04]  /*108440*/  STL [R1+0x2df0], R6 ;  /* 0x002df00601007387 */ /* 0x0003e80000100800 */
[----:B-1----:R-:W3:Y:S04]  /*108450*/  LDL.LU R6, [R1+0x2e38] ;  /* 0x002e380001067983 */ /* 0x002ee80000300800 */
[----:B------:R-:W3:Y:S01]  /*108460*/  LDL.LU R107, [R1+0x2e0c] ;  /* 0x002e0c00016b7983 */ /* 0x000ee20000300800 */
[----:B----4-:R-:W-:Y:S01]  /*108470*/  IMAD.X R15, R15, 0x1, R2, P6 ;  /* 0x000000010f0f7824 */ /* 0x010fe200030e0602 */
[----:B------:R-:W-:-:S02]  /*108480*/  IADD3 R13, P6, R13, R175, RZ ;  /* 0x000000af0d0d7210 */ /* 0x000fc40007fde0ff */
[----:B------:R-:W4:Y:S04]  /*108490*/  LDL.LU R105, [R1+0x2e14] ;  /* 0x002e140001697983 */ /* 0x000f280000300800 */
[----:B------:R1:W-:Y:S01]  /*1084a0*/  STL [R1+0x2dcc], R15 ;  /* 0x002dcc0f01007387 */ /* 0x0003e20000100800 */
[----:B------:R-:W-:-:S03]  /*1084b0*/  IMAD.X R12, R12, 0x1, R2, P5 ;  /* 0x000000010c0c7824 */ /* 0x000fc600028e0602 */
[----:B-1----:R-:W4:Y:S04]  /*1084c0*/  LDL.LU R15, [R1+0x2e40] ;  /* 0x002e4000010f7983 */ /* 0x002f280000300800 */
[----:B------:R1:W-:Y:S01]  /*1084d0*/  STL [R1+0x2df8], R13 ;  /* 0x002df80d01007387 */ /* 0x0003e20000100800 */
[----:B------:R-:W-:-:S03]  /*1084e0*/  IADD3.X R16, R16, R2, RZ, P4, !PT ;  /* 0x0000000210107210 */ /* 0x000fc600027fe4ff */
[----:B-1----:R-:W4:Y:S04]  /*1084f0*/  LDL.LU R13, [R1+0x2e1c] ;  /* 0x002e1c00010d7983 */ /* 0x002f280000300800 */
[----:B------:R1:W-:Y:S01]  /*108500*/  STL [R1+0x2dd4], R12 ;  /* 0x002dd40c01007387 */ /* 0x0003e20000100800 */
[----:B------:R-:W-:-:S03]  /*108510*/  IMAD.X R14, R14, 0x1, R2, P3 ;  /* 0x000000010e0e7824 */ /* 0x000fc600018e0602 */
[----:B-1----:R-:W4:Y:S01]  /*108520*/  LDL.LU R12, [R1+0x2e48] ;  /* 0x002e4800010c7983 */ /* 0x002f220000300800 */
[-C--:B------:R-:W-:Y:S01]  /*108530*/  IADD3 R11, P3, R11, R175.reuse, RZ ;  /* 0x000000af0b0b7210 */ /* 0x080fe20007f7e0ff */
[----:B------:R-:W-:Y:S01]  /*108540*/  IMAD.X R8, R8, 0x1, R2, P2 ;  /* 0x0000000108087824 */ /* 0x000fe200010e0602 */
        /* <DEDUP_REMOVED lines=12> */
[----:B-1----:R-:W4:Y:S04]  /*108610*/  LDL.LU R11, [R1+0x2e3c] ;  /* 0x002e3c00010b7983 */ /* 0x002f280000300800 */
[----:B------:R-:W4:Y:S01]  /*108620*/  LDL.LU R8, [R1+0x2e68] ;  /* 0x002e680001087983 */ /* 0x000f220000300800 */
[----:B------:R-:W-:-:S02]  /*108630*/  IADD3 R104, P4, R104, R175, RZ ;  /* 0x000000af68687210 */ /* 0x000fc40007f9e0ff */
[----:B------:R-:W-:-:S03]  /*108640*/  IADD3 R10, P2, R10, R175, RZ ;  /* 0x000000af0a0a7210 */ /* 0x000fc60007f5e0ff */
[----:B------:R-:W-:Y:S04]  /*108650*/  STL [R1+0x2e18], R104 ;  /* 0x002e186801007387 */ /* 0x000fe80000100800 */
[----:B------:R1:W-:Y:S04]  /*108660*/  STL [R1+0x2e28], R10 ;  /* 0x002e280a01007387 */ /* 0x0003e80000100800 */
[----:B-1----:R-:W4:Y:S01]  /*108670*/  LDL.LU R10, [R1+0x2e44] ;  /* 0x002e4400010a7983 */ /* 0x002f220000300800 */
[----:B------:R-:W-:-:S05]  /*108680*/  IADD3.X R9, R9, R2, RZ, P6, !PT ;  /* 0x0000000209097210 */ /* 0x000fca00037fe4ff */
[----:B------:R1:W-:Y:S04]  /*108690*/  STL [R1+0x2df4], R9 ;  /* 0x002df40901007387 */ /* 0x0003e80000100800 */
[----:B-1----:R-:W4:Y:S04]  /*1086a0*/  LDL.LU R9, [R1+0x2e70] ;  /* 0x002e700001097983 */ /* 0x002f280000300800 */
[----:B------:R-:W4:Y:S01]  /*1086b0*/  LDL.LU R14, [R1+0x2e4c] ;  /* 0x002e4c00010e7983 */ /* 0x000f220000300800 */
[----:B--2---:R-:W-:-:S05]  /*1086c0*/  IADD3 R7, P6, R7, R175, RZ ;  /* 0x000000af07077210 */ /* 0x004fca0007fde0ff */
[----:B------:R1:W-:Y:S04]  /*1086d0*/  STL [R1+0x2e30], R7 ;  /* 0x002e300701007387 */ /* 0x0003e80000100800 */
[----:B-1----:R-:W2:Y:S01]  /*1086e0*/  LDL.LU R7, [R1+0x2e78] ;  /* 0x002e780001077983 */ /* 0x002ea20000300800 */
[----:B---3--:R-:W-:Y:S01]  /*1086f0*/  IMAD.X R107, R107, 0x1, R2, P5 ;  /* 0x000000016b6b7824 */ /* 0x008fe200028e0602 */
[----:B------:R-:W-:-:S05]  /*108700*/  IADD3 R6, P5, R6, R175, RZ ;  /* 0x000000af06067210 */ /* 0x000fca0007fbe0ff */
[----:B------:R1:W-:Y:S04]  /*108710*/  STL [R1+0x2e38], R6 ;  /* 0x002e380601007387 */ /* 0x0003e80000100800 */
[----:B-1----:R-:W3:Y:S01]  /*108720*/  LDL.LU R6, [R1+0x2e54] ;  /* 0x002e540001067983 */ /* 0x002ee20000300800 */
[----:B----4-:R-:W-:Y:S01]  /*108730*/  IMAD.X R105, R105, 0x1, R2, P4 ;  /* 0x0000000169697824 */ /* 0x010fe200020e0602 */
[----:B------:R-:W-:Y:S02]  /*108740*/  IADD3 R15, P4, R15, R175, RZ ;  /* 0x000000af0f0f7210 */ /* 0x000fe40007f9e0ff */
[----:B------:R-:W-:Y:S04]  /*108750*/  STL [R1+0x2e0c], R107 ;  /* 0x002e0c6b01007387 */ /* 0x000fe80000100800 */
[----:B------:R-:W4:Y:S04]  /*108760*/  LDL.LU R16, [R1+0x2e5c] ;  /* 0x002e5c0001107983 */ /* 0x000f280000300800 */
[----:B------:R1:W-:Y:S01]  /*108770*/  STL [R1+0x2e40], R15 ;  /* 0x002e400f01007387 */ /* 0x0003e20000100800 */
[----:B------:R-:W-:-:S03]  /*108780*/  IADD3.X R13, R13, R2, RZ, P3, !PT ;  /* 0x000000020d0d7210 */ /* 0x000fc60001ffe4ff */
        /* <DEDUP_REMOVED lines=12> */
[----:B------:R-:W-:-:S03]  /*108850*/  IMAD.X R20, R20, 0x1, R2, P6 ;  /* 0x0000000114147824 */ /* 0x000fc600030e0602 */
[----:B------:R-:W-:Y:S01]  /*108860*/  STL [R1+0x2e50], R21 ;  /* 0x002e501501007387 */ /* 0x000fe20000100800 */
[----:B------:R-:W-:-:S03]  /*108870*/  IADD3 R19, P6, R19, R175, RZ ;  /* 0x000000af13137210 */ /* 0x000fc60007fde0ff */
[----:B------:R-:W-:Y:S01]  /*108880*/  STL [R1+0x2e2c], R20 ;  /* 0x002e2c1401007387 */ /* 0x000fe20000100800 */
[----:B------:R-:W-:-:S03]  /*108890*/  IADD3.X R18, R18, R2, RZ, P5, !PT ;  /* 0x0000000212127210 */ /* 0x000fc60002ffe4ff */
        /* <DEDUP_REMOVED lines=10> */
[----:B------:R-:W-:-:S05]  /*108940*/  IMAD.X R10, R10, 0x1, R2, P3 ;  /* 0x000000010a0a7824 */ /* 0x000fca00018e0602 */
[----:B------:R1:W-:Y:S01]  /*108950*/  STL [R1+0x2e44], R10 ;  /* 0x002e440a01007387 */ /* 0x0003e20000100800 */
[----:B------:R-:W-:-:S03]  /*108960*/  IADD3 R9, P3, R9, R175, RZ ;  /* 0x000000af09097210 */ /* 0x000fc60007f7e0ff */
[----:B-1----:R-:W4:Y:S01]  /*108970*/  LDL.LU R10, [R1+0x2eb0] ;  /* 0x002eb000010a7983 */ /* 0x002f220000300800 */
[----:B------:R-:W-:-:S03]  /*108980*/  IADD3.X R14, R14, R2, RZ, P2, !PT ;  /* 0x000000020e0e7210 */ /* 0x000fc600017fe4ff */
[----:B------:R1:W-:Y:S04]  /*108990*/  STL [R1+0x2e70], R9 ;  /* 0x002e700901007387 */ /* 0x0003e80000100800 */
[----:B-1----:R-:W4:Y:S04]  /*1089a0*/  LDL.LU R9, [R1+0x2eb8] ;  /* 0x002eb80001097983 */ /* 0x002f280000300800 */
[----:B------:R-:W4:Y:S04]  /*1089b0*/  LDL.LU R103, [R1+0x2e8c] ;  /* 0x002e8c0001677983 */ /* 0x000f280000300800 */
[----:B------:R-:W4:Y:S04]  /*1089c0*/  LDL.LU R101, [R1+0x2e94] ;  /* 0x002e940001657983 */ /* 0x000f280000300800 */
[----:B------:R1:W-:Y:S04]  /*1089d0*/  STL [R1+0x2e4c], R14 ;  /* 0x002e4c0e01007387 */ /* 0x0003e80000100800 */
[----:B-1----:R-:W4:Y:S01]  /*1089e0*/  LDL.LU R14, [R1+0x2ec0] ;  /* 0x002ec000010e7983 */ /* 0x002f220000300800 */
[----:B--2---:R-:W-:-:S05]  /*1089f0*/  IADD3 R7, P2, R7, R175, RZ ;  /* 0x000000af07077210 */ /* 0x004fca0007f5e0ff */
[----:B------:R1:W-:Y:S04]  /*108a00*/  STL [R1+0x2e78], R7 ;  /* 0x002e780701007387 */ /* 0x0003e80000100800 */
[----:B-1----:R-:W2:Y:S01]  /*108a10*/  LDL.LU R7, [R1+0x2e9c] ;  /* 0x002e9c0001077983 */ /* 0x002ea20000300800 */
[----:B---3--:R-:W-:-:S05]  /*108a20*/  IMAD.X R6, R6, 0x1, R2, P6 ;  /* 0x0000000106067824 */ /* 0x008fca00030e0602 */
[----:B------:R1:W-:Y:S04]  /*108a30*/  STL [R1+0x2e54], R6 ;  /* 0x002e540601007387 */ /* 0x0003e80000100800 */
[----:B-1----:R-:W3:Y:S01]  /*108a40*/  LDL.LU R6, [R1+0x2ec8] ;  /* 0x002ec80001067983 */ /* 0x002ee20000300800 */
[--C-:B----4-:R-:W-:Y:S01]  /*108a50*/  IMAD.X R16, R16, 0x1, R2.reuse, P5 ;  /* 0x0000000110107824 */ /* 0x110fe200028e0602 */
[----:B------:R-:W-:Y:S02]  /*108a60*/  IADD3.X R15, R15, R2, RZ, P4, !PT ;  /* 0x000000020f0f7210 */ /* 0x000fe400027fe4ff */
        /* <DEDUP_REMOVED lines=10> */
[----:B------:R1:W-:Y:S01]  /*108b10*/  STL [R1+0x2e6c], R12 ;  /* 0x002e6c0c01007387 */ /* 0x0003e20000100800 */
[----:B------:R-:W-:-:S03]  /*108b20*/  IADD3 R100, P5, R100, R175, RZ ;  /* 0x000000af64647210 */ /* 0x000fc60007fbe0ff */
[----:B------:R-:W4:Y:S04]  /*108b30*/  LDL.LU R19, [R1+0x2ed8] ;  /* 0x002ed80001137983 */ /* 0x000f280000300800 */
[----:B------:R-:W4:Y:S04]  /*108b40*/  LDL.LU R18, [R1+0x2eb4] ;  /* 0x002eb40001127983 */ /* 0x000f280000300800 */
[----:B------:R-:W4:Y:S04]  /*108b50*/  LDL.LU R17, [R1+0x2ee0] ;  /* 0x002ee00001117983 */ /* 0x000f280000300800 */
[----:B-1----:R-:W4:Y:S04]  /*108b60*/  LDL.LU R13, [R1+0x2ebc] ;  /* 0x002ebc00010d7983 */ /* 0x002f280000300800 */
[----:B------:R-:W4:Y:S04]  /*108b70*/  LDL.LU R12, [R1+0x2ee8] ;  /* 0x002ee800010c7983 */ /* 0x000f280000300800 */
[----:B------:R-:W-:Y:S01]  /*108b80*/  STL [R1+0x2e98], R100 ;  /* 0x002e986401007387 */ /* 0x000fe20000100800 */
[----:B------:R-:W-:-:S05]  /*108b90*/  IADD3 R11, P3, R11, R175, RZ ;  /* 0x000000af0b0b7210 */ /* 0x000fca0007f7e0ff */
[----:B------:R1:W-:Y:S04]  /*108ba0*/  STL [R1+0x2ea8], R11 ;  /* 0x002ea80b01007387 */ /* 0x0003e80000100800 */
[----:B-1----:R-:W4:Y:S01]  /*108bb0*/  LDL.LU R11, [R1+0x2ec4] ;  /* 0x002ec400010b7983 */ /* 0x002f220000300800 */
[----:B------:R-:W-:-:S05]  /*108bc0*/  IMAD.X R8, R8, 0x1, R2, P2 ;  /* 0x0000000108087824 */ /* 0x000fca00010e0602 */
[----:B------:R1:W-:Y:S04]  /*108bd0*/  STL [R1+0x2e74], R8 ;  /* 0x002e740801007387 */ /* 0x0003e80000100800 */
[----:B-1----:R-:W4:Y:S01]  /*108be0*/  LDL.LU R8, [R1+0x2ef0] ;  /* 0x002ef00001087983 */ /* 0x002f220000300800 */
[----:B------:R-:W-:-:S03]  /*108bf0*/  IADD3 R10, P2, R10, R175, RZ ;  /* 0x000000af0a0a7210 */ /* 0x000fc60007f5e0ff */
[----:B------:R-:W4:Y:S04]  /*108c00*/  LDL.LU R15, [R1+0x2ecc] ;  /* 0x002ecc00010f7983 */ /* 0x000f280000300800 */
[----:B------:R1:W-:Y:S04]  /*108c10*/  STL [R1+0x2eb0], R10 ;  /* 0x002eb00a01007387 */ /* 0x0003e80000100800 */
[----:B-1----:R-:W4:Y:S01]  /*108c20*/  LDL.LU R10, [R1+0x2ef8] ;  /* 0x002ef800010a7983 */ /* 0x002f220000300800 */
[----:B------:R-:W-:Y:S02]  /*108c30*/  IADD3.X R103, R103, R2, RZ, P6, !PT ;  /* 0x0000000267677210 */ /* 0x000fe400037fe4ff */
[----:B------:R-:W-:Y:S01]  /*108c40*/  IADD3 R9, P6, R9, R175, RZ ;  /* 0x000000af09097210 */ /* 0x000fe20007fde0ff */
[----:B------:R-:W-:-:S04]  /*108c50*/  IMAD.X R101, R101, 0x1, R2, P5 ;  /* 0x0000000165657824 */ /* 0x000fc800028e0602 */
[----:B------:R1:W-:Y:S04]  /*108c60*/  STL [R1+0x2eb8], R9 ;  /* 0x002eb80901007387 */ /* 0x0003e80000100800 */
[----:B-1----:R-:W4:Y:S01]  /*108c70*/  LDL.LU R9, [R1+0x2ed4] ;  /* 0x002ed40001097983 */ /* 0x002f220000300800 */
[----:B------:R-:W-:-:S03]  /*108c80*/  IADD3 R14, P5, R14, R175, RZ ;  /* 0x000000af0e0e7210 */ /* 0x000fc60007fbe0ff */
[----:B------:R-:W-:Y:S04]  /*108c90*/  STL [R1+0x2e8c], R103 ;  /* 0x002e8c6701007387 */ /* 0x000fe80000100800 */
[----:B------:R-:W4:Y:S04]  /*108ca0*/  LDL.LU R16, [R1+0x2edc] ;  /* 0x002edc0001107983 */ /* 0x000f280000300800 */
[----:B------:R1:W-:Y:S04]  /*108cb0*/  STL [R1+0x2ec0], R14 ;  /* 0x002ec00e01007387 */ /* 0x0003e80000100800 */
[----:B-1----:R-:W4:Y:S01]  /*108cc0*/  LDL.LU R14, [R1+0x2ee4] ;  /* 0x002ee400010e7983 */ /* 0x002f220000300800 */
[----:B--2---:R-:W-:-:S05]  /*108cd0*/  IMAD.X R7, R7, 0x1, R2, P4 ;  /* 0x0000000107077824 */ /* 0x004fca00020e0602 */
[----:B------:R1:W-:Y:S04]  /*108ce0*/  STL [R1+0x2e9c], R7 ;  /* 0x002e9c0701007387 */ /* 0x0003e80000100800 */
[----:B-1----:R-:W2:Y:S01]  /*108cf0*/  LDL.LU R7, [R1+0x2f20] ;  /* 0x002f200001077983 */ /* 0x002ea20000300800 */
[----:B---3--:R-:W-:-:S05]  /*108d00*/  IADD3 R6, P4, R6, R175, RZ ;  /* 0x000000af06067210 */ /* 0x008fca0007f9e0ff */
[----:B------:R1:W-:Y:S04]  /*108d10*/  STL [R1+0x2ec8], R6 ;  /* 0x002ec80601007387 */ /* 0x0003e80000100800 */
[----:B-1----:R-:W3:Y:S04]  /*108d20*/  LDL.LU R6, [R1+0x2eec] ;  /* 0x002eec0001067983 */ /* 0x002ee80000300800 */
[----:B------:R-:W-:Y:S04]  /*108d30*/  STL [R1+0x2e94], R101 ;  /* 0x002e946501007387 */ /* 0x000fe80000100800 */
[----:B------:R-:W3:Y:S04]  /*108d40*/  LDL.LU R98, [R1+0x2f10] ;  /* 0x002f100001627983 */ /* 0x000ee80000300800 */
[----:B------:R-:W3:Y:S01]  /*108d50*/  LDL.LU R96, [R1+0x2f18] ;  /* 0x002f180001607983 */ /* 0x000ee20000300800 */
[----:B----4-:R-:W-:-:S02]  /*108d60*/  IADD3.X R22, R22, R2, RZ, P3, !PT ;  /* 0x0000000216167210 */ /* 0x010fc40001ffe4ff */
[----:B------:R-:W-:-:S03]  /*108d70*/  IADD3 R21, P3, R21, R175, RZ ;  /* 0x000000af15157210 */ /* 0x000fc60007f7e0ff */
[----:B------:R-:W-:Y:S01]  /*108d80*/  STL [R1+0x2ea4], R22 ;  /* 0x002ea41601007387 */ /* 0x000fe20000100800 */
[----:B------:R-:W-:-:S03]  /*108d90*/  IMAD.X R20, R20, 0x1, R2, P2 ;  /* 0x0000000114147824 */ /* 0x000fc600010e0602 */
[----:B------:R-:W-:Y:S01]  /*108da0*/  STL [R1+0x2ed0], R21 ;  /* 0x002ed01501007387 */ /* 0x000fe20000100800 */
[----:B------:R-:W-:-:S03]  /*108db0*/  IADD3 R19, P2, R19, R175, RZ ;  /* 0x000000af13137210 */ /* 0x000fc60007f5e0ff */
[----:B------:R-:W-:Y:S01]  /*108dc0*/  STL [R1+0x2eac], R20 ;  /* 0x002eac1401007387 */ /* 0x000fe20000100800 */
[----:B------:R-:W-:-:S03]  /*108dd0*/  IMAD.X R18, R18, 0x1, R2, P6 ;  /* 0x0000000112127824 */ /* 0x000fc600030e0602 */
[----:B------:R-:W-:Y:S01]  /*108de0*/  STL [R1+0x2ed8], R19 ;  /* 0x002ed81301007387 */ /* 0x000fe20000100800 */
[-C--:B------:R-:W-:Y:S02]  /*108df0*/  IADD3 R17, P6, R17, R175.reuse, RZ ;  /* 0x000000af11117210 */ /* 0x080fe40007fde0ff */
[----:B------:R-:W-:Y:S02]  /*108e00*/  IADD3.X R13, R13, R2, RZ, P5, !PT ;  /* 0x000000020d0d7210 */ /* 0x000fe40002ffe4ff */
[----:B------:R-:W-:-:S03]  /*108e10*/  IADD3 R12, P5, R12, R175, RZ ;  /* 0x000000af0c0c7210 */ /* 0x000fc60007fbe0ff */
[----:B------:R1:W-:Y:S04]  /*108e20*/  STL [R1+0x2ebc], R13 ;  /* 0x002ebc0d01007387 */ /* 0x0003e80000100800 */
[----:B------:R-:W-:Y:S04]  /*108e30*/  STL [R1+0x2eb4], R18 ;  /* 0x002eb41201007387 */ /* 0x000fe80000100800 */
[----:B-1----:R-:W4:Y:S04]  /*108e40*/  LDL.LU R13, [R1+0x2f28] ;  /* 0x002f2800010d7983 */ /* 0x002f280000300800 */
[----:B------:R-:W-:Y:S04]  /*108e50*/  STL [R1+0x2ee0], R17 ;  /* 0x002ee01101007387 */ /* 0x000fe80000100800 */
[----:B------:R1:W-:Y:S01]  /*108e60*/  STL [R1+0x2ee8], R12 ;  /* 0x002ee80c01007387 */ /* 0x0003e20000100800 */
[----:B------:R-:W-:-:S03]  /*108e70*/  IMAD.X R11, R11, 0x1, R2, P4 ;  /* 0x000000010b0b7824 */ /* 0x000fc600020e0602 */
[----:B-1----:R-:W4:Y:S04]  /*108e80*/  LDL.LU R12, [R1+0x2ef4] ;  /* 0x002ef400010c7983 */ /* 0x002f280000300800 */
[----:B------:R1:W-:Y:S04]  /*108e90*/  STL [R1+0x2ec4], R11 ;  /* 0x002ec40b01007387 */ /* 0x0003e80000100800 */
[----:B-1----:R-:W4:Y:S01]  /*108ea0*/  LDL.LU R11, [R1+0x2f30] ;  /* 0x002f3000010b7983 */ /* 0x002f220000300800 */
[----:B------:R-:W-:-:S05]  /*108eb0*/  IADD3 R8, P4, R8, R175, RZ ;  /* 0x000000af08087210 */ /* 0x000fca0007f9e0ff */
[----:B------:R1:W-:Y:S04]  /*108ec0*/  STL [R1+0x2ef0], R8 ;  /* 0x002ef00801007387 */ /* 0x0003e80000100800 */
[----:B-1----:R-:W4:Y:S04]  /*108ed0*/  LDL.LU R8, [R1+0x2f38] ;  /* 0x002f380001087983 */ /* 0x002f280000300800 */
[----:B------:R-:W4:Y:S01]  /*108ee0*/  LDL.LU R99, [R1+0x2f0c] ;  /* 0x002f0c0001637983 */ /* 0x000f220000300800 */
[----:B------:R-:W-:Y:S01]  /*108ef0*/  IMAD.X R15, R15, 0x1, R2, P3 ;  /* 0x000000010f0f7824 */ /* 0x000fe200018e0602 */
[----:B------:R-:W-:-:S02]  /*108f00*/  IADD3 R10, P3, R10, R175, RZ ;  /* 0x000000af0a0a7210 */ /* 0x000fc40007f7e0ff */
[----:B------:R-:W4:Y:S04]  /*108f10*/  LDL.LU R97, [R1+0x2f14] ;  /* 0x002f140001617983 */ /* 0x000f280000300800 */
[----:B------:R1:W-:Y:S01]  /*108f20*/  STL [R1+0x2ecc], R15 ;  /* 0x002ecc0f01007387 */ /* 0x0003e20000100800 */
[----:B------:R-:W-:-:S03]  /*108f30*/  IADD3.X R9, R9, R2, RZ, P2, !PT ;  /* 0x0000000209097210 */ /* 0x000fc600017fe4ff */
[----:B-1----:R-:W4:Y:S04]  /*108f40*/  LDL.LU R15, [R1+0x2f40] ;  /* 0x002f4000010f7983 */ /* 0x002f280000300800 */
[----:B------:R1:W-:Y:S04]  /*108f50*/  STL [R1+0x2ef8], R10 ;  /* 0x002ef80a01007387 */ /* 0x0003e80000100800 */
[----:B-1----:R-:W4:Y:S04]  /*108f60*/  LDL.LU R10, [R1+0x2f1c] ;  /* 0x002f1c00010a7983 */ /* 0x002f280000300800 */
[----:B------:R1:W-:Y:S01]  /*108f70*/  STL [R1+0x2ed4], R9 ;  /* 0x002ed40901007387 */ /* 0x0003e20000100800 */
[----:B------:R-:W-:-:S02]  /*108f80*/  IMAD.X R16, R16, 0x1, R2, P6 ;  /* 0x0000000110107824 */ /* 0x000fc400030e0602 */
[----:B------:R-:W-:Y:S01]  /*108f90*/  IMAD.X R14, R14, 0x1, R2, P5 ;  /* 0x000000010e0e7824 */ /* 0x000fe200028e0602 */
[----:B-1----:R-:W4:Y:S01]  /*108fa0*/  LDL.LU R9, [R1+0x2f48] ;  /* 0x002f480001097983 */ /* 0x002f220000300800 */
[-C--:B--2---:R-:W-:Y:S02]  /*108fb0*/  IADD3 R7, P5, R7, R175.reuse, RZ ;  /* 0x000000af07077210 */ /* 0x084fe40007fbe0ff */
[----:B---3--:R-:W-:Y:S02]  /*108fc0*/  IADD3.X R6, R6, R2, RZ, P4, !PT ;  /* 0x0000000206067210 */ /* 0x008fe400027fe4ff */
[----:B------:R-:W-:-:S05]  /*108fd0*/  IADD3 R98, P2, R98, R175, RZ ;  /* 0x000000af62627210 */ /* 0x000fca0007f5e0ff */
[----:B------:R-:W-:Y:S04]  /*108fe0*/  STL [R1+0x2f10], R98 ;  /* 0x002f106201007387 */ /* 0x000fe80000100800 */
[----:B------:R-:W-:Y:S04]  /*108ff0*/  STL [R1+0x2edc], R16 ;  /* 0x002edc1001007387 */ /* 0x000fe80000100800 */
[----:B------:R-:W-:Y:S04]  /*109000*/  STL [R1+0x2ee4], R14 ;  /* 0x002ee40e01007387 */ /* 0x000fe80000100800 */
[----:B------:R-:W2:Y:S04]  /*109010*/  LDL.LU R22, [R1+0x2f24] ;  /* 0x002f240001167983 */ /* 0x000ea80000300800 */
[----:B------:R-:W3:Y:S04]  /*109020*/  LDL.LU R21, [R1+0x2f50] ;  /* 0x002f500001157983 */ /* 0x000ee80000300800 */
[----:B------:R1:W-:Y:S04]  /*109030*/  STL [R1+0x2f20], R7 ;  /* 0x002f200701007387 */ /* 0x0003e80000100800 */
[----:B------:R-:W3:Y:S04]  /*109040*/  LDL.LU R20, [R1+0x2f2c] ;  /* 0x002f2c0001147983 */ /* 0x000ee80000300800 */
[----:B------:R1:W-:Y:S04]  /*109050*/  STL [R1+0x2eec], R6 ;  /* 0x002eec0601007387 */ /* 0x0003e80000100800 */
[----:B------:R-:W3:Y:S04]  /*109060*/  LDL.LU R19, [R1+0x2f58] ;  /* 0x002f580001137983 */ /* 0x000ee80000300800 */
[----:B------:R-:W3:Y:S04]  /*109070*/  LDL.LU R18, [R1+0x2f34] ;  /* 0x002f340001127983 */ /* 0x000ee80000300800 */
[----:B------:R-:W3:Y:S04]  /*109080*/  LDL.LU R17, [R1+0x2f60] ;  /* 0x002f600001117983 */ /* 0x000ee80000300800 */
[----:B-1----:R-:W3:Y:S04]  /*109090*/  LDL.LU R7, [R1+0x2f3c] ;  /* 0x002f3c0001077983 */ /* 0x002ee80000300800 */
[----:B------:R-:W3:Y:S01]  /*1090a0*/  LDL.LU R6, [R1+0x2f68] ;  /* 0x002f680001067983 */ /* 0x000ee20000300800 */
[----:B------:R-:W-:-:S05]  /*1090b0*/  IADD3 R96, P6, R96, R175, RZ ;  /* 0x000000af60607210 */ /* 0x000fca0007fde0ff */
[----:B------:R-:W-:Y:S04]  /*1090c0*/  STL [R1+0x2f18], R96 ;  /* 0x002f186001007387 */ /* 0x000fe80000100800 */
[----:B------:R-:W3:Y:S01]  /*1090d0*/  LDL.LU R14, [R1+0x2f44] ;  /* 0x002f4400010e7983 */ /* 0x000ee20000300800 */
[----:B----4-:R-:W-:-:S05]  /*1090e0*/  IADD3 R13, P4, R13, R175, RZ ;  /* 0x000000af0d0d7210 */ /* 0x010fca0007f9e0ff */
[----:B------:R1:W-:Y:S04]  /*1090f0*/  STL [R1+0x2f28], R13 ;  /* 0x002f280d01007387 */ /* 0x0003e80000100800 */
[----:B-1----:R-:W4:Y:S01]  /*109100*/  LDL.LU R13, [R1+0x2f70] ;  /* 0x002f7000010d7983 */ /* 0x002f220000300800 */
[----:B------:R-:W-:-:S05]  /*109110*/  IMAD.X R12, R12, 0x1, R2, P3 ;  /* 0x000000010c0c7824 */ /* 0x000fca00018e0602 */
[----:B------:R1:W-:Y:S01]  /*109120*/  STL [R1+0x2ef4], R12 ;  /* 0x002ef40c01007387 */ /* 0x0003e20000100800 */
[----:B------:R-:W-:-:S03]  /*109130*/  IADD3 R11, P3, R11, R175, RZ ;  /* 0x000000af0b0b7210 */ /* 0x000fc60007f7e0ff */
[----:B-1----:R-:W4:Y:S04]  /*109140*/  LDL.LU R12, [R1+0x2f4c] ;  /* 0x002f4c00010c7983 */ /* 0x002f280000300800 */
[----:B------:R1:W-:Y:S04]  /*109150*/  STL [R1+0x2f30], R11 ;  /* 0x002f300b01007387 */ /* 0x0003e80000100800 */
[----:B-1----:R-:W4:Y:S01]  /*109160*/  LDL.LU R11, [R1+0x2f78] ;  /* 0x002f7800010b7983 */ /* 0x002f220000300800 */
[----:B------:R-:W-:Y:S01]  /*109170*/  IMAD.X R99, R99, 0x1, R2, P2 ;  /* 0x0000000163637824 */ /* 0x000fe200010e0602 */
[----:B------:R-:W-:-:S05]  /*109180*/  IADD3 R8, P2, R8, R175, RZ ;  /* 0x000000af08087210 */ /* 0x000fca0007f5e0ff */
[----:B------:R1:W-:Y:S04]  /*109190*/  STL [R1+0x2f38], R8 ;  /* 0x002f380801007387 */ /* 0x0003e80000100800 */
[----:B-1----:R-:W4:Y:S01]  /*1091a0*/  LDL.LU R8, [R1+0x2f54] ;  /* 0x002f540001087983 */ /* 0x002f220000300800 */
[----:B------:R-:W-:Y:S02]  /*1091b0*/  IADD3.X R97, R97, R2, RZ, P6, !PT ;  /* 0x0000000261617210 */ /* 0x000fe400037fe4ff */
[----:B------:R-:W-:Y:S01]  /*1091c0*/  IADD3 R15, P6, R15, R175, RZ ;  /* 0x000000af0f0f7210 */ /* 0x000fe20007fde0ff */
        /* <DEDUP_REMOVED lines=13> */
[----:B--2---:R-:W-:Y:S01]  /*1092a0*/  IMAD.X R22, R22, 0x1, R2, P4 ;  /* 0x0000000116167824 */ /* 0x004fe200020e0602 */
[----:B---3--:R-:W-:-:S04]  /*1092b0*/  IADD3 R21, P4, R21, R175, RZ ;  /* 0x000000af15157210 */ /* 0x008fc80007f9e0ff */
        /* <DEDUP_REMOVED lines=12> */
[----:B-1----:R-:W2:Y:S04]  /*109380*/  LDL.LU R7, [R1+0x2fa8] ;  /* 0x002fa80001077983 */ /* 0x002ea80000300800 */
[----:B------:R-:W-:Y:S04]  /*109390*/  STL [R1+0x2f60], R17 ;  /* 0x002f601101007387 */ /* 0x000fe80000100800 */
[----:B------:R1:W-:Y:S04]  /*1093a0*/  STL [R1+0x2f68], R6 ;  /* 0x002f680601007387 */ /* 0x0003e80000100800 */
[----:B-1----:R-:W3:Y:S01]  /*1093b0*/  LDL.LU R6, [R1+0x2f74] ;  /* 0x002f740001067983 */ /* 0x002ee20000300800 */
[----:B------:R-:W-:-:S05]  /*1093c0*/  IADD3.X R14, R14, R2, RZ, P5, !PT ;  /* 0x000000020e0e7210 */ /* 0x000fca0002ffe4ff */
[----:B------:R1:W-:Y:S04]  /*1093d0*/  STL [R1+0x2f44], R14 ;  /* 0x002f440e01007387 */ /* 0x0003e80000100800 */
[----:B-1----:R-:W3:Y:S01]  /*1093e0*/  LDL.LU R14, [R1+0x2fb0] ;  /* 0x002fb000010e7983 */ /* 0x002ee20000300800 */
[----:B----4-:R-:W-:-:S05]  /*1093f0*/  IADD3 R13, P5, R13, R175, RZ ;  /* 0x000000af0d0d7210 */ /* 0x010fca0007fbe0ff */
[----:B------:R1:W-:Y:S04]  /*109400*/  STL [R1+0x2f70], R13 ;  /* 0x002f700d01007387 */ /* 0x0003e80000100800 */
[----:B-1----:R-:W4:Y:S01]  /*109410*/  LDL.LU R13, [R1+0x2fb8] ;  /* 0x002fb800010d7983 */ /* 0x002f220000300800 */
[----:B------:R-:W-:-:S03]  /*109420*/  IMAD.X R12, R12, 0x1, R2, P4 ;  /* 0x000000010c0c7824 */ /* 0x000fc600020e0602 */
[----:B------:R-:W4:Y:S04]  /*109430*/  LDL.LU R95, [R1+0x2f8c] ;  /* 0x002f8c00015f7983 */ /* 0x000f280000300800 */
[----:B------:R-:W4:Y:S04]  /*109440*/  LDL.LU R93, [R1+0x2f94] ;  /* 0x002f9400015d7983 */ /* 0x000f280000300800 */
[----:B------:R1:W-:Y:S01]  /*109450*/  STL [R1+0x2f4c], R12 ;  /* 0x002f4c0c01007387 */ /* 0x0003e20000100800 */
[----:B------:R-:W-:-:S03]  /*109460*/  IADD3 R11, P4, R11, R175, RZ ;  /* 0x000000af0b0b7210 */ /* 0x000fc60007f9e0ff */
[----:B-1----:R-:W4:Y:S04]  /*109470*/  LDL.LU R12, [R1+0x2fc0] ;  /* 0x002fc000010c7983 */ /* 0x002f280000300800 */
[----:B------:R1:W-:Y:S04]  /*109480*/  STL [R1+0x2f78], R11 ;  /* 0x002f780b01007387 */ /* 0x0003e80000100800 */
[----:B-1----:R-:W4:Y:S01]  /*109490*/  LDL.LU R11, [R1+0x2f9c] ;  /* 0x002f9c00010b7983 */ /* 0x002f220000300800 */
[----:B------:R-:W-:-:S05]  /*1094a0*/  IMAD.X R8, R8, 0x1, R2, P3 ;  /* 0x0000000108087824 */ /* 0x000fca00018e0602 */
[----:B------:R1:W-:Y:S04]  /*1094b0*/  STL [R1+0x2f54], R8 ;  /* 0x002f540801007387 */ /* 0x0003e80000100800 */
[----:B-1----:R-:W4:Y:S01]  /*1094c0*/  LDL.LU R8, [R1+0x2fc8] ;  /* 0x002fc80001087983 */ /* 0x002f220000300800 */
[----:B------:R-:W-:Y:S01]  /*1094d0*/  IADD3.X R16, R16, R2, RZ, P2, !PT ;  /* 0x0000000210107210 */ /* 0x000fe200017fe4ff */
[--C-:B------:R-:W-:Y:S01]  /*1094e0*/  IMAD.X R15, R15, 0x1, R2.reuse, P6 ;  /* 0x000000010f0f7824 */ /* 0x100fe200030e0602 */
        /* <DEDUP_REMOVED lines=21> */
[----:B---3--:R-:W-:-:S05]  /*109640*/  IADD3.X R6, R6, R2, RZ, P4, !PT ;  /* 0x0000000206067210 */ /* 0x008fca00027fe4ff */
[----:B------:R1:W-:Y:S04]  /*109650*/  STL [R1+0x2f74], R6 ;  /* 0x002f740601007387 */ /* 0x0003e80000100800 */
[----:B-1----:R-:W3:Y:S01]  /*109660*/  LDL.LU R6, [R1+0x2ff0] ;  /* 0x002ff00001067983 */ /* 0x002ee20000300800 */
[----:B------:R-:W-:-:S03]  /*109670*/  IADD3 R14, P4, R14, R175, RZ ;  /* 0x000000af0e0e7210 */ /* 0x000fc60007f9e0ff */
[----:B------:R-:W3:Y:S04]  /*109680*/  LDL.LU R15, [R1+0x2fcc] ;  /* 0x002fcc00010f7983 */ /* 0x000ee80000300800 */
[----:B------:R1:W-:Y:S04]  /*109690*/  STL [R1+0x2fb0], R14 ;  /* 0x002fb00e01007387 */ /* 0x0003e80000100800 */
[----:B-1----:R-:W3:Y:S01]  /*1096a0*/  LDL.LU R14, [R1+0x2ff8] ;  /* 0x002ff800010e7983 */ /* 0x002ee20000300800 */
[--C-:B----4-:R-:W-:Y:S01]  /*1096b0*/  IMAD.X R95, R95, 0x1, R2.reuse, P3 ;  /* 0x000000015f5f7824 */ /* 0x110fe200018e0602 */
[----:B------:R-:W-:Y:S01]  /*1096c0*/  IADD3 R13, P3, R13, R175, RZ ;  /* 0x000000af0d0d7210 */ /* 0x000fe20007f7e0ff */
[----:B------:R-:W-:-:S04]  /*1096d0*/  IMAD.X R93, R93, 0x1, R2, P2 ;  /* 0x000000015d5d7824 */ /* 0x000fc800010e0602 */
[----:B------:R1:W-:Y:S04]  /*1096e0*/  STL [R1+0x2fb8], R13 ;  /* 0x002fb80d01007387 */ /* 0x0003e80000100800 */
[----:B-1----:R-:W4:Y:S01]  /*1096f0*/  LDL.LU R13, [R1+0x2fd4] ;  /* 0x002fd400010d7983 */ /* 0x002f220000300800 */
[----:B------:R-:W-:-:S03]  /*109700*/  IADD3 R12, P2, R12, R175, RZ ;  /* 0x000000af0c0c7210 */ /* 0x000fc60007f5e0ff */
        /* <DEDUP_REMOVED lines=37> */
[----:B------:R-:W3:Y:S01]  /*109960*/  LDL.LU R91, [R1+0x300c] ;  /* 0x00300c00015b7983 */ /* 0x000ee20000300800 */
[----:B------:R-:W-:Y:S02]  /*109970*/  IADD3.X R15, R15, R2, RZ, P5, !PT ;  /* 0x000000020f0f7210 */ /* 0x000fe40002ffe4ff */
[----:B------:R-:W-:Y:S01]  /*109980*/  IADD3 R14, P5, R14, R175, RZ ;  /* 0x000000af0e0e7210 */ /* 0x000fe20007fbe0ff */
[----:B------:R-:W3:Y:S04]  /*109990*/  LDL.LU R89, [R1+0x3014] ;  /* 0x0030140001597983 */ /* 0x000ee80000300800 */
[----:B------:R1:W-:Y:S01]  /*1099a0*/  STL [R1+0x2fcc], R15 ;  /* 0x002fcc0f01007387 */ /* 0x0003e20000100800 */
[----:B----4-:R-:W-:-:S03]  /*1099b0*/  IMAD.X R13, R13, 0x1, R2, P4 ;  /* 0x000000010d0d7824 */ /* 0x010fc600020e0602 */
[----:B-1----:R-:W4:Y:S04]  /*1099c0*/  LDL.LU R15, [R1+0x3040] ;  /* 0x00304000010f7983 */ /* 0x002f280000300800 */
[----:B------:R1:W-:Y:S01]  /*1099d0*/  STL [R1+0x2ff8], R14 ;  /* 0x002ff80e01007387 */ /* 0x0003e20000100800 */
[----:B------:R-:W-:-:S03]  /*1099e0*/  IMAD.X R16, R16, 0x1, R2, P3 ;  /* 0x0000000110107824 */ /* 0x000fc600018e0602 */
[----:B-1----:R-:W4:Y:S04]  /*1099f0*/  LDL.LU R14, [R1+0x301c] ;  /* 0x00301c00010e7983 */ /* 0x002f280000300800 */
[----:B------:R1:W-:Y:S01]  /*109a00*/  STL [R1+0x2fd4], R13 ;  /* 0x002fd40d01007387 */ /* 0x0003e20000100800 */
[----:B------:R-:W-:-:S03]  /*109a10*/  IADD3.X R12, R12, R2, RZ, P2, !PT ;  /* 0x000000020c0c7210 */ /* 0x000fc600017fe4ff */
[----:B-1----:R-:W4:Y:S01]  /*109a20*/  LDL.LU R13, [R1+0x3048] ;  /* 0x00304800010d7983 */ /* 0x002f220000300800 */
[-C--:B------:R-:W-:Y:S01]  /*109a30*/  IADD3 R11, P2, R11, R175.reuse, RZ ;  /* 0x000000af0b0b7210 */ /* 0x080fe20007f5e0ff */
[----:B------:R-:W-:Y:S01]  /*109a40*/  IMAD.X R8, R8, 0x1, R2, P6 ;  /* 0x0000000108087824 */ /* 0x000fe200030e0602 */
[----:B------:R-:W-:-:S05]  /*109a50*/  IADD3 R90, P4, R90, R175, RZ ;  /* 0x000000af5a5a7210 */ /* 0x000fca0007f9e0ff */
[----:B------:R-:W-:Y:S04]  /*109a60*/  STL [R1+0x3010], R90 ;  /* 0x0030105a01007387 */ /* 0x000fe80000100800 */
[----:B------:R-:W-:Y:S04]  /*109a70*/  STL [R1+0x2fdc], R16 ;  /* 0x002fdc1001007387 */ /* 0x000fe80000100800 */
[----:B------:R1:W-:Y:S04]  /*109a80*/  STL [R1+0x2fe4], R12 ;  /* 0x002fe40c01007387 */ /* 0x0003e80000100800 */
[----:B------:R-:W4:Y:S04]  /*109a90*/  LDL.LU R22, [R1+0x3024] ;  /* 0x0030240001167983 */ /* 0x000f280000300800 */
[----:B------:R-:W4:Y:S04]  /*109aa0*/  LDL.LU R21, [R1+0x3050] ;  /* 0x0030500001157983 */ /* 0x000f280000300800 */
[----:B------:R-:W-:Y:S04]  /*109ab0*/  STL [R1+0x3020], R11 ;  /* 0x0030200b01007387 */ /* 0x000fe80000100800 */
[----:B------:R-:W4:Y:S04]  /*109ac0*/  LDL.LU R20, [R1+0x302c] ;  /* 0x00302c0001147983 */ /* 0x000f280000300800 */
[----:B------:R1:W-:Y:S04]  /*109ad0*/  STL [R1+0x2fec], R8 ;  /* 0x002fec0801007387 */ /* 0x0003e80000100800 */
[----:B------:R-:W4:Y:S04]  /*109ae0*/  LDL.LU R19, [R1+0x3058] ;  /* 0x0030580001137983 */ /* 0x000f280000300800 */
[----:B------:R-:W4:Y:S04]  /*109af0*/  LDL.LU R18, [R1+0x3034] ;  /* 0x0030340001127983 */ /* 0x000f280000300800 */
[----:B------:R-:W4:Y:S04]  /*109b00*/  LDL.LU R17, [R1+0x3060] ;  /* 0x0030600001117983 */ /* 0x000f280000300800 */
[----:B-1----:R-:W4:Y:S04]  /*109b10*/  LDL.LU R12, [R1+0x303c] ;  /* 0x00303c00010c7983 */ /* 0x002f280000300800 */
[----:B------:R-:W4:Y:S01]  /*109b20*/  LDL.LU R8, [R1+0x3068] ;  /* 0x0030680001087983 */ /* 0x000f220000300800 */
[----:B------:R-:W-:-:S05]  /*109b30*/  IADD3 R88, P3, R88, R175, RZ ;  /* 0x000000af58587210 */ /* 0x000fca0007f7e0ff */
[----:B------:R-:W-:Y:S04]  /*109b40*/  STL [R1+0x3018], R88 ;  /* 0x0030185801007387 */ /* 0x000fe80000100800 */
[----:B------:R-:W4:Y:S01]  /*109b50*/  LDL.LU R11, [R1+0x3044] ;  /* 0x00304400010b7983 */ /* 0x000f220000300800 */
[----:B------:R-:W-:Y:S01]  /*109b60*/  IADD3 R10, P6, R10, R175, RZ ;  /* 0x000000af0a0a7210 */ /* 0x000fe20007fde0ff */
[----:B------:R-:W-:-:S05]  /*109b70*/  IMAD.X R9, R9, 0x1, R2, P5 ;  /* 0x0000000109097824 */ /* 0x000fca00028e0602 */
[----:B------:R1:W-:Y:S04]  /*109b80*/  STL [R1+0x2ff4], R9 ;  /* 0x002ff40901007387 */ /* 0x0003e80000100800 */
[----:B------:R1:W-:Y:S04]  /*109b90*/  STL [R1+0x3028], R10 ;  /* 0x0030280a01007387 */ /* 0x0003e80000100800 */
[----:B-1----:R-:W4:Y:S04]  /*109ba0*/  LDL.LU R9, [R1+0x3070] ;  /* 0x0030700001097983 */ /* 0x002f280000300800 */
[----:B------:R-:W4:Y:S01]  /*109bb0*/  LDL.LU R10, [R1+0x304c] ;  /* 0x00304c00010a7983 */ /* 0x000f220000300800 */
[----:B--2---:R-:W-:-:S05]  /*109bc0*/  IADD3 R7, P5, R7, R175, RZ ;  /* 0x000000af07077210 */ /* 0x004fca0007fbe0ff */
[----:B------:R1:W-:Y:S04]  /*109bd0*/  STL [R1+0x3030], R7 ;  /* 0x0030300701007387 */ /* 0x0003e80000100800 */
[----:B-1----:R-:W2:Y:S01]  /*109be0*/  LDL.LU R7, [R1+0x3078] ;  /* 0x0030780001077983 */ /* 0x002ea20000300800 */
[----:B---3--:R-:W-:Y:S02]  /*109bf0*/  IADD3.X R91, R91, R2, RZ, P4, !PT ;  /* 0x000000025b5b7210 */ /* 0x008fe400027fe4ff */
[----:B------:R-:W-:-:S05]  /*109c00*/  IADD3 R6, P4, R6, R175, RZ ;  /* 0x000000af06067210 */ /* 0x000fca0007f9e0ff */
[----:B------:R1:W-:Y:S01]  /*109c10*/  STL [R1+0x3038], R6 ;  /* 0x0030380601007387 */ /* 0x0003e20000100800 */
[----:B------:R-:W-:-:S03]  /*109c20*/  IMAD.X R89, R89, 0x1, R2, P3 ;  /* 0x0000000159597824 */ /* 0x000fc600018e0602 */
[----:B-1----:R-:W3:Y:S01]  /*109c30*/  LDL.LU R6, [R1+0x3054] ;  /* 0x0030540001067983 */ /* 0x002ee20000300800 */
[----:B----4-:R-:W-:-:S03]  /*109c40*/  IADD3 R15, P3, R15, R175, RZ ;  /* 0x000000af0f0f7210 */ /* 0x010fc60007f7e0ff */
        /* <DEDUP_REMOVED lines=13> */
[----:B------:R-:W-:-:S02]  /*109d20*/  IADD3.X R22, R22, R2, RZ, P6, !PT ;  /* 0x0000000216167210 */ /* 0x000fc400037fe4ff */
        /* <DEDUP_REMOVED lines=15> */
[----:B------:R1:W-:Y:S04]  /*109e20*/  STL [R1+0x3068], R8 ;  /* 0x0030680801007387 */ /* 0x0003e80000100800 */
[----:B-1----:R-:W4:Y:S01]  /*109e30*/  LDL.LU R8, [R1+0x3074] ;  /* 0x0030740001087983 */ /* 0x002f220000300800 */
[----:B------:R-:W-:-:S05]  /*109e40*/  IMAD.X R11, R11, 0x1, R2, P2 ;  /* 0x000000010b0b7824 */ /* 0x000fca00010e0602 */
[----:B------:R1:W-:Y:S04]  /*109e50*/  STL [R1+0x3044], R11 ;  /* 0x0030440b01007387 */ /* 0x0003e80000100800 */
[----:B-1----:R-:W4:Y:S01]  /*109e60*/  LDL.LU R11, [R1+0x30b0] ;  /* 0x0030b000010b7983 */ /* 0x002f220000300800 */
[----:B------:R-:W-:Y:S01]  /*109e70*/  IADD3 R9, P2, R9, R175, RZ ;  /* 0x000000af09097210 */ /* 0x000fe20007f5e0ff */
[----:B------:R-:W-:-:S04]  /*109e80*/  IMAD.X R10, R10, 0x1, R2, P6 ;  /* 0x000000010a0a7824 */ /* 0x000fc800030e0602 */
        /* <DEDUP_REMOVED lines=9> */
[----:B---3--:R-:W-:-:S05]  /*109f20*/  IADD3.X R6, R6, R2, RZ, P5, !PT ;  /* 0x0000000206067210 */ /* 0x008fca0002ffe4ff */
[----:B------:R1:W-:Y:S04]  /*109f30*/  STL [R1+0x3054], R6 ;  /* 0x0030540601007387 */ /* 0x0003e80000100800 */
[----:B-1----:R-:W3:Y:S01]  /*109f40*/  LDL.LU R6, [R1+0x30c8] ;  /* 0x0030c80001067983 */ /* 0x002ee20000300800 */
[--C-:B----4-:R-:W-:Y:S02]  /*109f50*/  IMAD.X R16, R16, 0x1, R2.reuse, P4 ;  /* 0x0000000110107824 */ /* 0x110fe400020e0602 */
[----:B------:R-:W-:Y:S01]  /*109f60*/  IMAD.X R15, R15, 0x1, R2, P3 ;  /* 0x000000010f0f7824 */ /* 0x000fe200018e0602 */
[----:B------:R-:W-:Y:S02]  /*109f70*/  IADD3 R14, P3, R14, R175, RZ ;  /* 0x000000af0e0e7210 */ /* 0x000fe40007f7e0ff */
[----:B------:R-:W-:-:S02]  /*109f80*/  IADD3.X R13, R13, R2, RZ, P2, !PT ;  /* 0x000000020d0d7210 */ /* 0x000fc400017fe4ff */
        /* <DEDUP_REMOVED lines=10> */
[----:B------:R-:W4:Y:S01]  /*10a030*/  LDL.LU R18, [R1+0x30b4] ;  /* 0x0030b40001127983 */ /* 0x000f220000300800 */
[----:B------:R-:W-:-:S03]  /*10a040*/  IADD3 R84, P4, R84, R175, RZ ;  /* 0x000000af54547210 */ /* 0x000fc60007f9e0ff */
[----:B------:R-:W4:Y:S04]  /*10a050*/  LDL.LU R17, [R1+0x30e0] ;  /* 0x0030e00001117983 */ /* 0x000f280000300800 */
[----:B-1----:R-:W4:Y:S04]  /*10a060*/  LDL.LU R15, [R1+0x30bc] ;  /* 0x0030bc00010f7983 */ /* 0x002f280000300800 */
[----:B------:R-:W4:Y:S04]  /*10a070*/  LDL.LU R13, [R1+0x30e8] ;  /* 0x0030e800010d7983 */ /* 0x000f280000300800 */
[----:B------:R-:W-:Y:S04]  /*10a080*/  STL [R1+0x3098], R84 ;  /* 0x0030985401007387 */ /* 0x000fe80000100800 */
[----:B------:R-:W4:Y:S01]  /*10a090*/  LDL.LU R14, [R1+0x30c4] ;  /* 0x0030c400010e7983 */ /* 0x000f220000300800 */
[----:B------:R-:W-:Y:S01]  /*10a0a0*/  IADD3 R12, P2, R12, R175, RZ ;  /* 0x000000af0c0c7210 */ /* 0x000fe20007f5e0ff */
[----:B------:R-:W-:-:S05]  /*10a0b0*/  IMAD.X R8, R8, 0x1, R2, P6 ;  /* 0x0000000108087824 */ /* 0x000fca00030e0602 */
[----:B------:R1:W-:Y:S04]  /*10a0c0*/  STL [R1+0x3074], R8 ;  /* 0x0030740801007387 */ /* 0x0003e80000100800 */
[----:B------:R1:W-:Y:S04]  /*10a0d0*/  STL [R1+0x30a8], R12 ;  /* 0x0030a80c01007387 */ /* 0x0003e80000100800 */
[----:B-1----:R-:W4:Y:S01]  /*10a0e0*/  LDL.LU R8, [R1+0x30f0] ;  /* 0x0030f00001087983 */ /* 0x002f220000300800 */
[----:B------:R-:W-:-:S03]  /*10a0f0*/  IADD3 R11, P6, R11, R175, RZ ;  /* 0x000000af0b0b7210 */ /* 0x000fc60007fde0ff */
        /* <DEDUP_REMOVED lines=22> */
[----:B----4-:R-:W-:Y:S01]  /*10a260*/  IMAD.X R22, R22, 0x1, R2, P2 ;  /* 0x0000000116167824 */ /* 0x010fe200010e0602 */
        /* <DEDUP_REMOVED lines=12> */
[----:B------:R-:W-:Y:S01]  /*10a330*/  STL [R1+0x30b4], R18 ;  /* 0x0030b41201007387 */ /* 0x000fe20000100800 */
[----:B------:R-:W-:-:S03]  /*10a340*/  IADD3.X R14, R14, R2, RZ, P3, !PT ;  /* 0x000000020e0e7210 */ /* 0x000fc60001ffe4ff */
[----:B-1----:R-:W4:Y:S04]  /*10a350*/  LDL.LU R15, [R1+0x3110] ;  /* 0x00311000010f7983 */ /* 0x002f280000300800 */
[----:B------:R-:W-:Y:S04]  /*10a360*/  STL [R1+0x30e0], R17 ;  /* 0x0030e01101007387 */ /* 0x000fe80000100800 */
[----:B------:R1:W-:Y:S04]  /*10a370*/  STL [R1+0x30e8], R13 ;  /* 0x0030e80d01007387 */ /* 0x0003e80000100800 */
        /* <DEDUP_REMOVED lines=10> */
[----:B------:R1:W-:Y:S04]  /*10a420*/  STL [R1+0x30cc], R12 ;  /* 0x0030cc0c01007387 */ /* 0x0003e80000100800 */
[----:B-1----:R-:W4:Y:S04]  /*10a430*/  LDL.LU R12, [R1+0x3128] ;  /* 0x00312800010c7983 */ /* 0x002f280000300800 */
[----:B------:R1:W-:Y:S04]  /*10a440*/  STL [R1+0x3568], R11 ;  /* 0x0035680b01007387 */ /* 0x0003e80000100800 */
[----:B-1----:R-:W4:Y:S01]  /*10a450*/  LDL.LU R11, [R1+0x3104] ;  /* 0x00310400010b7983 */ /* 0x002f220000300800 */
[----:B------:R-:W-:-:S05]  /*10a460*/  IMAD.X R9, R9, 0x1, R2, P6 ;  /* 0x0000000109097824 */ /* 0x000fca00030e0602 */
[----:B------:R1:W-:Y:S01]  /*10a470*/  STL [R1+0x30d4], R9 ;  /* 0x0030d40901007387 */ /* 0x0003e20000100800 */
[----:B------:R-:W-:-:S03]  /*10a480*/  IADD3.X R16, R16, R2, RZ, P5, !PT ;  /* 0x0000000210107210 */ /* 0x000fc60002ffe4ff */
[----:B-1----:R-:W4:Y:S01]  /*10a490*/  LDL.LU R9, [R1+0x3130] ;  /* 0x0031300001097983 */ /* 0x002f220000300800 */
[--C-:B------:R-:W-:Y:S01]  /*10a4a0*/  IMAD.X R10, R10, 0x1, R2.reuse, P4 ;  /* 0x000000010a0a7824 */ /* 0x100fe200020e0602 */
[-C--:B--2---:R-:W-:Y:S01]  /*10a4b0*/  IADD3 R7, P4, R7, R175.reuse, RZ ;  /* 0x000000af07077210 */ /* 0x084fe20007f9e0ff */
[----:B---3--:R-:W-:Y:S01]  /*10a4c0*/  IMAD.X R6, R6, 0x1, R2, P3 ;  /* 0x0000000106067824 */ /* 0x008fe200018e0602 */
[----:B------:R-:W-:-:S05]  /*10a4d0*/  IADD3 R82, P6, R82, R175, RZ ;  /* 0x000000af52527210 */ /* 0x000fca0007fde0ff */
[----:B------:R-:W-:Y:S04]  /*10a4e0*/  STL [R1+0x30f8], R82 ;  /* 0x0030f85201007387 */ /* 0x000fe80000100800 */
[----:B------:R-:W-:Y:S04]  /*10a4f0*/  STL [R1+0x30dc], R16 ;  /* 0x0030dc1001007387 */ /* 0x000fe80000100800 */
[----:B------:R1:W-:Y:S04]  /*10a500*/  STL [R1+0x30e4], R10 ;  /* 0x0030e40a01007387 */ /* 0x0003e80000100800 */
[----:B-1----:R-:W2:Y:S04]  /*10a510*/  LDL.LU R10, [R1+0x310c] ;  /* 0x00310c00010a7983 */ /* 0x002ea80000300800 */
[----:B------:R-:W3:Y:S04]  /*10a520*/  LDL.LU R21, [R1+0x3138] ;  /* 0x0031380001157983 */ /* 0x000ee80000300800 */
[----:B------:R1:W-:Y:S04]  /*10a530*/  STL [R1+0x3108], R7 ;  /* 0x0031080701007387 */ /* 0x0003e80000100800 */
[----:B------:R-:W3:Y:S04]  /*10a540*/  LDL.LU R20, [R1+0x3114] ;  /* 0x0031140001147983 */ /* 0x000ee80000300800 */
[----:B------:R-:W3:Y:S04]  /*10a550*/  LDL.LU R19, [R1+0x3140] ;  /* 0x0031400001137983 */ /* 0x000ee80000300800 */
[----:B------:R1:W-:Y:S04]  /*10a560*/  STL [R1+0x30ec], R6 ;  /* 0x0030ec0601007387 */ /* 0x0003e80000100800 */
[----:B------:R-:W3:Y:S04]  /*10a570*/  LDL.LU R18, [R1+0x311c] ;  /* 0x00311c0001127983 */ /* 0x000ee80000300800 */
[----:B------:R-:W3:Y:S04]  /*10a580*/  LDL.LU R17, [R1+0x3148] ;  /* 0x0031480001117983 */ /* 0x000ee80000300800 */
[----:B-1----:R-:W3:Y:S04]  /*10a590*/  LDL.LU R7, [R1+0x3124] ;  /* 0x0031240001077983 */ /* 0x002ee80000300800 */
[----:B------:R-:W3:Y:S01]  /*10a5a0*/  LDL.LU R6, [R1+0x3150] ;  /* 0x0031500001067983 */ /* 0x000ee20000300800 */
[----:B------:R-:W-:-:S05]  /*10a5b0*/  IADD3 R80, P5, R80, R175, RZ ;  /* 0x000000af50507210 */ /* 0x000fca0007fbe0ff */
[----:B------:R-:W-:Y:S01]  /*10a5c0*/  STL [R1+0x3100], R80 ;  /* 0x0031005001007387 */ /* 0x000fe20000100800 */
[----:B----4-:R-:W-:-:S05]  /*10a5d0*/  IADD3 R15, P3, R15, R175, RZ ;  /* 0x000000af0f0f7210 */ /* 0x010fca0007f7e0ff */
[----:B------:R1:W-:Y:S04]  /*10a5e0*/  STL [R1+0x3110], R15 ;  /* 0x0031100f01007387 */ /* 0x0003e80000100800 */
[----:B-1----:R-:W4:Y:S01]  /*10a5f0*/  LDL.LU R15, [R1+0x312c] ;  /* 0x00312c00010f7983 */ /* 0x002f220000300800 */
[----:B------:R-:W-:-:S05]  /*10a600*/  IADD3.X R13, R13, R2, RZ, P2, !PT ;  /* 0x000000020d0d7210 */ /* 0x000fca00017fe4ff */
[----:B------:R1:W-:Y:S01]  /*10a610*/  STL [R1+0x3564], R13 ;  /* 0x0035640d01007387 */ /* 0x0003e20000100800 */
[----:B------:R-:W-:-:S03]  /*10a620*/  IADD3 R14, P2, R14, R175, RZ ;  /* 0x000000af0e0e7210 */ /* 0x000fc60007f5e0ff */
[----:B-1----:R-:W4:Y:S04]  /*10a630*/  LDL.LU R13, [R1+0x3158] ;  /* 0x00315800010d7983 */ /* 0x002f280000300800 */
[----:B------:R-:W4:Y:S04]  /*10a640*/  LDL.LU R16, [R1+0x3134] ;  /* 0x0031340001107983 */ /* 0x000f280000300800 */
[----:B------:R1:W-:Y:S04]  /*10a650*/  STL [R1+0x3118], R14 ;  /* 0x0031180e01007387 */ /* 0x0003e80000100800 */
[----:B-1----:R-:W4:Y:S01]  /*10a660*/  LDL.LU R14, [R1+0x3160] ;  /* 0x00316000010e7983 */ /* 0x002f220000300800 */
[----:B------:R-:W-:Y:S01]  /*10a670*/  IMAD.X R83, R83, 0x1, R2, P6 ;  /* 0x0000000153537824 */ /* 0x000fe200030e0602 */
[----:B------:R-:W-:-:S05]  /*10a680*/  IADD3 R8, P6, R8, R175, RZ ;  /* 0x000000af08087210 */ /* 0x000fca0007fde0ff */
[----:B------:R1:W-:Y:S04]  /*10a690*/  STL [R1+0x3120], R8 ;  /* 0x0031200801007387 */ /* 0x0003e80000100800 */
[----:B-1----:R-:W4:Y:S01]  /*10a6a0*/  LDL.LU R8, [R1+0x313c] ;  /* 0x00313c0001087983 */ /* 0x002f220000300800 */
[----:B------:R-:W-:Y:S01]  /*10a6b0*/  IMAD.X R81, R81, 0x1, R2, P5 ;  /* 0x0000000151517824 */ /* 0x000fe200028e0602 */
[----:B------:R-:W-:Y:S02]  /*10a6c0*/  IADD3 R12, P5, R12, R175, RZ ;  /* 0x000000af0c0c7210 */ /* 0x000fe40007fbe0ff */
[----:B------:R-:W-:Y:S04]  /*10a6d0*/  STL [R1+0x30f4], R83 ;  /* 0x0030f45301007387 */ /* 0x000fe80000100800 */
[----:B------:R1:W-:Y:S01]  /*10a6e0*/  STL [R1+0x3128], R12 ;  /* 0x0031280c01007387 */ /* 0x0003e20000100800 */
[----:B------:R-:W-:-:S03]  /*10a6f0*/  IADD3.X R11, R11, R2, RZ, P4, !PT ;  /* 0x000000020b0b7210 */ /* 0x000fc600027fe4ff */
[----:B-1----:R-:W4:Y:S04]  /*10a700*/  LDL.LU R12, [R1+0x3144] ;  /* 0x00314400010c7983 */ /* 0x002f280000300800 */
[----:B------:R1:W-:Y:S04]  /*10a710*/  STL [R1+0x3104], R11 ;  /* 0x0031040b01007387 */ /* 0x0003e80000100800 */
[----:B-1----:R-:W4:Y:S01]  /*10a720*/  LDL.LU R11, [R1+0x314c] ;  /* 0x00314c00010b7983 */ /* 0x002f220000300800 */
[----:B------:R-:W-:-:S05]  /*10a730*/  IADD3 R9, P4, R9, R175, RZ ;  /* 0x000000af09097210 */ /* 0x000fca0007f9e0ff */
[----:B------:R1:W-:Y:S04]  /*10a740*/  STL [R1+0x3130], R9 ;  /* 0x0031300901007387 */ /* 0x0003e80000100800 */
[----:B-1----:R-:W4:Y:S04]  /*10a750*/  LDL.LU R9, [R1+0x3188] ;  /* 0x0031880001097983 */ /* 0x002f280000300800 */
[----:B------:R-:W-:Y:S04]  /*10a760*/  STL [R1+0x30fc], R81 ;  /* 0x0030fc5101007387 */ /* 0x000fe80000100800 */
[----:B------:R-:W4:Y:S04]  /*10a770*/  LDL.LU R78, [R1+0x3178] ;  /* 0x00317800014e7983 */ /* 0x000f280000300800 */
[----:B------:R-:W4:Y:S01]  /*10a780*/  LDL.LU R76, [R1+0x3180] ;  /* 0x00318000014c7983 */ /* 0x000f220000300800 */
[----:B--2---:R-:W-:Y:S01]  /*10a790*/  IMAD.X R10, R10, 0x1, R2, P3 ;  /* 0x000000010a0a7824 */ /* 0x004fe200018e0602 */
[----:B---3--:R-:W-:-:S04]  /*10a7a0*/  IADD3 R21, P3, R21, R175, RZ ;  /* 0x000000af15157210 */ /* 0x008fc80007f7e0ff */
[----:B------:R1:W-:Y:S01]  /*10a7b0*/  STL [R1+0x310c], R10 ;  /* 0x00310c0a01007387 */ /* 0x0003e20000100800 */
[----:B------:R-:W-:-:S03]  /*10a7c0*/  IMAD.X R20, R20, 0x1, R2, P2 ;  /* 0x0000000114147824 */ /* 0x000fc600010e0602 */
[----:B-1----:R-:W2:Y:S01]  /*10a7d0*/  LDL.LU R10, [R1+0x3154] ;  /* 0x00315400010a7983 */ /* 0x002ea20000300800 */
[----:B------:R-:W-:-:S03]  /*10a7e0*/  IADD3 R19, P2, R19, R175, RZ ;  /* 0x000000af13137210 */ /* 0x000fc60007f5e0ff */
[----:B------:R-:W-:Y:S01]  /*10a7f0*/  STL [R1+0x3138], R21 ;  /* 0x0031381501007387 */ /* 0x000fe20000100800 */
[----:B------:R-:W-:-:S03]  /*10a800*/  IADD3.X R18, R18, R2, RZ, P6, !PT ;  /* 0x0000000212127210 */ /* 0x000fc600037fe4ff */
[----:B------:R-:W-:Y:S01]  /*10a810*/  STL [R1+0x3114], R20 ;  /* 0x0031141401007387 */ /* 0x000fe20000100800 */
[-C--:B------:R-:W-:Y:S01]  /*10a820*/  IADD3 R17, P6, R17, R175.reuse, RZ ;  /* 0x000000af11117210 */ /* 0x080fe20007fde0ff */
[----:B------:R-:W-:Y:S02]  /*10a830*/  IMAD.X R7, R7, 0x1, R2, P5 ;  /* 0x0000000107077824 */ /* 0x000fe400028e0602 */
[----:B------:R-:W-:Y:S01]  /*10a840*/  STL [R1+0x3140], R19 ;  /* 0x0031401301007387 */ /* 0x000fe20000100800 */
[----:B------:R-:W-:-:S03]  /*10a850*/  IADD3 R6, P5, R6, R175, RZ ;  /* 0x000000af06067210 */ /* 0x000fc60007fbe0ff */
[----:B------:R1:W-:Y:S04]  /*10a860*/  STL [R1+0x3124], R7 ;  /* 0x0031240701007387 */ /* 0x0003e80000100800 */
[----:B------:R-:W-:Y:S04]  /*10a870*/  STL [R1+0x311c], R18 ;  /* 0x00311c1201007387 */ /* 0x000fe80000100800 */
[----:B-1----:R-:W3:Y:S04]  /*10a880*/  LDL.LU R7, [R1+0x3190] ;  /* 0x0031900001077983 */ /* 0x002ee80000300800 */
[----:B------:R-:W-:Y:S04]  /*10a890*/  STL [R1+0x3148], R17 ;  /* 0x0031481101007387 */ /* 0x000fe80000100800 */
[----:B------:R1:W-:Y:S04]  /*10a8a0*/  STL [R1+0x3150], R6 ;  /* 0x0031500601007387 */ /* 0x0003e80000100800 */
[----:B-1----:R-:W3:Y:S01]  /*10a8b0*/  LDL.LU R6, [R1+0x315c] ;  /* 0x00315c0001067983 */ /* 0x002ee20000300800 */
[----:B----4-:R-:W-:-:S05]  /*10a8c0*/  IMAD.X R15, R15, 0x1, R2, P4 ;  /* 0x000000010f0f7824 */ /* 0x010fca00020e0602 */
[----:B------:R1:W-:Y:S04]  /*10a8d0*/  STL [R1+0x312c], R15 ;  /* 0x00312c0f01007387 */ /* 0x0003e80000100800 */
[----:B-1----:R-:W4:Y:S01]  /*10a8e0*/  LDL.LU R15, [R1+0x3198] ;  /* 0x00319800010f7983 */ /* 0x002f220000300800 */
[----:B------:R-:W-:Y:S02]  /*10a8f0*/  IADD3 R13, P4, R13, R175, RZ ;  /* 0x000000af0d0d7210 */ /* 0x000fe40007f9e0ff */
[----:B------:R-:W-:-:S03]  /*10a900*/  IADD3.X R16, R16, R2, RZ, P3, !PT ;  /* 0x0000000210107210 */ /* 0x000fc60001ffe4ff */
[----:B------:R1:W-:Y:S04]  /*10a910*/  STL [R1+0x3158], R13 ;  /* 0x0031580d01007387 */ /* 0x0003e80000100800 */
[----:B-1----:R-:W4:Y:S01]  /*10a920*/  LDL.LU R13, [R1+0x31a0] ;  /* 0x0031a000010d7983 */ /* 0x002f220000300800 */
[----:B------:R-:W-:-:S03]  /*10a930*/  IADD3 R14, P3, R14, R175, RZ ;  /* 0x000000af0e0e7210 */ /* 0x000fc60007f7e0ff */
[----:B------:R-:W4:Y:S04]  /*10a940*/  LDL.LU R79, [R1+0x3174] ;  /* 0x00317400014f7983 */ /* 0x000f280000300800 */
[----:B------:R-:W4:Y:S04]  /*10a950*/  LDL.LU R77, [R1+0x317c] ;  /* 0x00317c00014d7983 */ /* 0x000f280000300800 */
[----:B------:R-:W4:Y:S04]  /*10a960*/  LDL.LU R21, [R1+0x31a8] ;  /* 0x0031a80001157983 */ /* 0x000f280000300800 */
[----:B------:R-:W-:Y:S01]  /*10a970*/  STL [R1+0x3134], R16 ;  /* 0x0031341001007387 */ /* 0x000fe20000100800 */
[----:B------:R-:W-:-:S03]  /*10a980*/  IMAD.X R8, R8, 0x1, R2, P2 ;  /* 0x0000000108087824 */ /* 0x000fc600010e0602 */
[----:B------:R1:W-:Y:S04]  /*10a990*/  STL [R1+0x3160], R14 ;  /* 0x0031600e01007387 */ /* 0x0003e80000100800 */
[----:B-1----:R-:W4:Y:S04]  /*10a9a0*/  LDL.LU R14, [R1+0x3184] ;  /* 0x00318400010e7983 */ /* 0x002f280000300800 */
[----:B------:R1:W-:Y:S04]  /*10a9b0*/  STL [R1+0x313c], R8 ;  /* 0x00313c0801007387 */ /* 0x0003e80000100800 */
[----:B-1----:R-:W4:Y:S01]  /*10a9c0*/  LDL.LU R8, [R1+0x31b0] ;  /* 0x0031b00001087983 */ /* 0x002f220000300800 */
[----:B------:R-:W-:Y:S01]  /*10a9d0*/  IMAD.X R12, R12, 0x1, R2, P6 ;  /* 0x000000010c0c7824 */ /* 0x000fe200030e0602 */
[----:B------:R-:W-:-:S04]  /*10a9e0*/  IADD3.X R11, R11, R2, RZ, P5, !PT ;  /* 0x000000020b0b7210 */ /* 0x000fc80002ffe4ff */
[----:B------:R1:W-:Y:S04]  /*10a9f0*/  STL [R1+0x3144], R12 ;  /* 0x0031440c01007387 */ /* 0x0003e80000100800 */
[----:B-1----:R-:W4:Y:S01]  /*10aa00*/  LDL.LU R12, [R1+0x318c] ;  /* 0x00318c00010c7983 */ /* 0x002f220000300800 */
[-C--:B------:R-:W-:Y:S02]  /*10aa10*/  IADD3 R9, P5, R9, R175.reuse, RZ ;  /* 0x000000af09097210 */ /* 0x080fe40007fbe0ff */
[----:B------:R-:W-:-:S05]  /*10aa20*/  IADD3 R78, P2, R78, R175, RZ ;  /* 0x000000af4e4e7210 */ /* 0x000fca0007f5e0ff */
[----:B------:R-:W-:Y:S04]  /*10aa30*/  STL [R1+0x3178], R78 ;  /* 0x0031784e01007387 */ /* 0x000fe80000100800 */
[----:B------:R-:W-:Y:S04]  /*10aa40*/  STL [R1+0x314c], R11 ;  /* 0x00314c0b01007387 */ /* 0x000fe80000100800 */
[----:B------:R-:W4:Y:S04]  /*10aa50*/  LDL.LU R20, [R1+0x31b8] ;  /* 0x0031b80001147983 */ /* 0x000f280000300800 */
[----:B------:R1:W-:Y:S01]  /*10aa60*/  STL [R1+0x3188], R9 ;  /* 0x0031880901007387 */ /* 0x0003e20000100800 */
[----:B------:R-:W-:-:S03]  /*10aa70*/  IADD3 R76, P6, R76, R175, RZ ;  /* 0x000000af4c4c7210 */ /* 0x000fc60007fde0ff */
[----:B-1----:R-:W4:Y:S04]  /*10aa80*/  LDL.LU R9, [R1+0x3194] ;  /* 0x0031940001097983 */ /* 0x002f280000300800 */
[----:B------:R-:W4:Y:S04]  /*10aa90*/  LDL.LU R19, [R1+0x31c0] ;  /* 0x0031c00001137983 */ /* 0x000f280000300800 */
[----:B------:R-:W4:Y:S04]  /*10aaa0*/  LDL.LU R18, [R1+0x319c] ;  /* 0x00319c0001127983 */ /* 0x000f280000300800 */
[----:B------:R-:W4:Y:S01]  /*10aab0*/  LDL.LU R17, [R1+0x31c8] ;  /* 0x0031c80001117983 */ /* 0x000f220000300800 */
[----:B--2---:R-:W-:-:S05]  /*10aac0*/  IMAD.X R10, R10, 0x1, R2, P4 ;  /* 0x000000010a0a7824 */ /* 0x004fca00020e0602 */
[----:B------:R1:W-:Y:S04]  /*10aad0*/  STL [R1+0x3154], R10 ;  /* 0x0031540a01007387 */ /* 0x0003e80000100800 */
[----:B------:R-:W2:Y:S04]  /*10aae0*/  LDL.LU R11, [R1+0x31a4] ;  /* 0x0031a400010b7983 */ /* 0x000ea80000300800 */
[----:B-1----:R-:W2:Y:S04]  /*10aaf0*/  LDL.LU R10, [R1+0x31d0] ;  /* 0x0031d000010a7983 */ /* 0x002ea80000300800 */
[----:B------:R-:W-:Y:S01]  /*10ab00*/  STL [R1+0x3180], R76 ;  /* 0x0031804c01007387 */ /* 0x000fe20000100800 */
[----:B---3--:R-:W-:-:S05]  /*10ab10*/  IADD3 R7, P4, R7, R175, RZ ;  /* 0x000000af07077210 */ /* 0x008fca0007f9e0ff */
[----:B------:R1:W-:Y:S04]  /*10ab20*/  STL [R1+0x3190], R7 ;  /* 0x0031900701007387 */ /* 0x0003e80000100800 */
[----:B-1----:R-:W3:Y:S01]  /*10ab30*/  LDL.LU R7, [R1+0x31ac] ;  /* 0x0031ac0001077983 */ /* 0x002ee20000300800 */
[----:B------:R-:W-:-:S05]  /*10ab40*/  IMAD.X R6, R6, 0x1, R2, P3 ;  /* 0x0000000106067824 */ /* 0x000fca00018e0602 */
[----:B------:R1:W-:Y:S04]  /*10ab50*/  STL [R1+0x315c], R6 ;  /* 0x00315c0601007387 */ /* 0x0003e80000100800 */
[----:B-1----:R-:W3:Y:S04]  /*10ab60*/  LDL.LU R6, [R1+0x31d8] ;  /* 0x0031d80001067983 */ /* 0x002ee80000300800 */
[----:B------:R-:W3:Y:S01]  /*10ab70*/  LDL.LU R16, [R1+0x31b4] ;  /* 0x0031b40001107983 */ /* 0x000ee20000300800 */
[----:B----4-:R-:W-:-:S05]  /*10ab80*/  IADD3 R15, P3, R15, R175, RZ ;  /* 0x000000af0f0f7210 */ /* 0x010fca0007f7e0ff */
[----:B------:R1:W-:Y:S04]  /*10ab90*/  STL [R1+0x3198], R15 ;  /* 0x0031980f01007387 */ /* 0x0003e80000100800 */
[----:B-1----:R-:W4:Y:S01]  /*10aba0*/  LDL.LU R15, [R1+0x31e0] ;  /* 0x0031e000010f7983 */ /* 0x002f220000300800 */
[----:B------:R-:W-:Y:S02]  /*10abb0*/  IADD3.X R79, R79, R2, RZ, P2, !PT ;  /* 0x000000024f4f7210 */ /* 0x000fe400017fe4ff */
[----:B------:R-:W-:Y:S01]  /*10abc0*/  IADD3 R13, P2, R13, R175, RZ ;  /* 0x000000af0d0d7210 */ /* 0x000fe20007f5e0ff */
[----:B------:R-:W-:-:S04]  /*10abd0*/  IMAD.X R77, R77, 0x1, R2, P6 ;  /* 0x000000014d4d7824 */ /* 0x000fc800030e0602 */
[----:B------:R1:W-:Y:S01]  /*10abe0*/  STL [R1+0x31a0], R13 ;  /* 0x0031a00d01007387 */ /* 0x0003e20000100800 */
[----:B------:R-:W-:-:S03]  /*10abf0*/  IADD3 R21, P6, R21, R175, RZ ;  /* 0x000000af15157210 */ /* 0x000fc60007fde0ff */
[----:B-1----:R-:W4:Y:S04]  /*10ac00*/  LDL.LU R13, [R1+0x31bc] ;  /* 0x0031bc00010d7983 */ /* 0x002f280000300800 */
[----:B------:R-:W-:Y:S01]  /*10ac10*/  STL [R1+0x3174], R79 ;  /* 0x0031744f01007387 */ /* 0x000fe20000100800 */
[----:B------:R-:W-:-:S05]  /*10ac20*/  IMAD.X R14, R14, 0x1, R2, P5 ;  /* 0x000000010e0e7824 */ /* 0x000fca00028e0602 */
[----:B------:R1:W-:Y:S04]  /*10ac30*/  STL [R1+0x3184], R14 ;  /* 0x0031840e01007387 */ /* 0x0003e80000100800 */
[----:B------:R-:W-:Y:S01]  /*10ac40*/  STL [R1+0x31a8], R21 ;  /* 0x0031a81501007387 */ /* 0x000fe20000100800 */
[----:B------:R-:W-:-:S03]  /*10ac50*/  IADD3 R8, P5, R8, R175, RZ ;  /* 0x000000af08087210 */ /* 0x000fc60007fbe0ff */
[----:B-1----:R-:W4:Y:S04]  /*10ac60*/  LDL.LU R14, [R1+0x31c4] ;  /* 0x0031c400010e7983 */ /* 0x002f280000300800 */
[----:B------:R1:W-:Y:S04]  /*10ac70*/  STL [R1+0x31b0], R8 ;  /* 0x0031b00801007387 */ /* 0x0003e80000100800 */
[----:B-1----:R-:W4:Y:S01]  /*10ac80*/  LDL.LU R8, [R1+0x31cc] ;  /* 0x0031cc0001087983 */ /* 0x002f220000300800 */
[----:B------:R-:W-:-:S03]  /*10ac90*/  IADD3.X R12, R12, R2, RZ, P4, !PT ;  /* 0x000000020c0c7210 */ /* 0x000fc600027fe4ff */
[----:B------:R-:W-:Y:S04]  /*10aca0*/  STL [R1+0x317c], R77 ;  /* 0x00317c4d01007387 */ /* 0x000fe80000100800 */
[----:B------:R-:W4:Y:S04]  /*10acb0*/  LDL.LU R74, [R1+0x31f8] ;  /* 0x0031f800014a7983 */ /* 0x000f280000300800 */
[----:B------:R-:W4:Y:S04]  /*10acc0*/  LDL.LU R72, [R1+0x3200] ;  /* 0x0032000001487983 */ /* 0x000f280000300800 */
[----:B------:R1:W-:Y:S04]  /*10acd0*/  STL [R1+0x318c], R12 ;  /* 0x00318c0c01007387 */ /* 0x0003e80000100800 */
[----:B-1----:R-:W4:Y:S01]  /*10ace0*/  LDL.LU R12, [R1+0x3208] ;  /* 0x00320800010c7983 */ /* 0x002f220000300800 */
[-C--:B------:R-:W-:Y:S01]  /*10acf0*/  IADD3 R20, P4, R20, R175.reuse, RZ ;  /* 0x000000af14147210 */ /* 0x080fe20007f9e0ff */
[----:B------:R-:W-:Y:S01]  /*10ad00*/  IMAD.X R9, R9, 0x1, R2, P3 ;  /* 0x0000000109097824 */ /* 0x000fe200018e0602 */
[----:B------:R-:W-:-:S04]  /*10ad10*/  IADD3 R19, P3, R19, R175, RZ ;  /* 0x000000af13137210 */ /* 0x000fc80007f7e0ff */
[----:B------:R1:W-:Y:S01]  /*10ad20*/  STL [R1+0x3194], R9 ;  /* 0x0031940901007387 */ /* 0x0003e20000100800 */
[----:B------:R-:W-:Y:S01]  /*10ad30*/  IMAD.X R18, R18, 0x1, R2, P2 ;  /* 0x0000000112127824 */ /* 0x000fe200010e0602 */
[----:B------:R-:W-:Y:S02]  /*10ad40*/  IADD3 R17, P2, R17, R175, RZ ;  /* 0x000000af11117210 */ /* 0x000fe40007f5e0ff */
[----:B-1----:R-:W4:Y:S04]  /*10ad50*/  LDL.LU R9, [R1+0x31d4] ;  /* 0x0031d40001097983 */ /* 0x002f280000300800 */
[----:B------:R-:W-:Y:S04]  /*10ad60*/  STL [R1+0x31b8], R20 ;  /* 0x0031b81401007387 */ /* 0x000fe80000100800 */
[----:B------:R-:W-:Y:S01]  /*10ad70*/  STL [R1+0x31c0], R19 ;  /* 0x0031c01301007387 */ /* 0x000fe20000100800 */
[----:B--2---:R-:W-:-:S05]  /*10ad80*/  IADD3.X R11, R11, R2, RZ, P6, !PT ;  /* 0x000000020b0b7210 */ /* 0x004fca00037fe4ff */
[----:B------:R1:W-:Y:S01]  /*10ad90*/  STL [R1+0x31a4], R11 ;  /* 0x0031a40b01007387 */ /* 0x0003e20000100800 */
[----:B------:R-:W-:-:S03]  /*10ada0*/  IADD3 R10, P6, R10, R175, RZ ;  /* 0x000000af0a0a7210 */ /* 0x000fc60007fde0ff */
[----:B------:R-:W-:Y:S04]  /*10adb0*/  STL [R1+0x319c], R18 ;  /* 0x00319c1201007387 */ /* 0x000fe80000100800 */
[----:B-1----:R-:W2:Y:S04]  /*10adc0*/  LDL.LU R11, [R1+0x3210] ;  /* 0x00321000010b7983 */ /* 0x002ea80000300800 */
[----:B------:R-:W-:Y:S04]  /*10add0*/  STL [R1+0x31c8], R17 ;  /* 0x0031c81101007387 */ /* 0x000fe80000100800 */
[----:B------:R1:W-:Y:S04]  /*10ade0*/  STL [R1+0x31d0], R10 ;  /* 0x0031d00a01007387 */ /* 0x0003e80000100800 */
[----:B-1----:R-:W2:Y:S01]  /*10adf0*/  LDL.LU R10, [R1+0x31dc] ;  /* 0x0031dc00010a7983 */ /* 0x002ea20000300800 */
[----:B---3--:R-:W-:-:S05]  /*10ae00*/  IMAD.X R7, R7, 0x1, R2, P5 ;  /* 0x0000000107077824 */ /* 0x008fca00028e0602 */
[----:B------:R1:W-:Y:S04]  /*10ae10*/  STL [R1+0x31ac], R7 ;  /* 0x0031ac0701007387 */ /* 0x0003e80000100800 */
[----:B-1----:R-:W3:Y:S01]  /*10ae20*/  LDL.LU R7, [R1+0x3218] ;  /* 0x0032180001077983 */ /* 0x002ee20000300800 */
[----:B------:R-:W-:-:S05]  /*10ae30*/  IADD3 R6, P5, R6, R175, RZ ;  /* 0x000000af06067210 */ /* 0x000fca0007fbe0ff */
[----:B------:R1:W-:Y:S04]  /*10ae40*/  STL [R1+0x31d8], R6 ;  /* 0x0031d80601007387 */ /* 0x0003e80000100800 */
[----:B-1----:R-:W3:Y:S04]  /*10ae50*/  LDL.LU R6, [R1+0x3220] ;  /* 0x0032200001067983 */ /* 0x002ee80000300800 */
[----:B------:R-:W3:Y:S01]  /*10ae60*/  LDL.LU R75, [R1+0x31f4] ;  /* 0x0031f400014b7983 */ /* 0x000ee20000300800 */
[----:B------:R-:W-:-:S03]  /*10ae70*/  IMAD.X R16, R16, 0x1, R2, P4 ;  /* 0x0000000110107824 */ /* 0x000fc600020e0602 */
[----:B------:R-:W3:Y:S01]  /*10ae80*/  LDL.LU R73, [R1+0x31fc] ;  /* 0x0031fc0001497983 */ /* 0x000ee20000300800 */
[----:B----4-:R-:W-:-:S03]  /*10ae90*/  IADD3 R15, P4, R15, R175, RZ ;  /* 0x000000af0f0f7210 */ /* 0x010fc60007f9e0ff */
[----:B------:R-:W4:Y:S04]  /*10aea0*/  LDL.LU R21, [R1+0x3228] ;  /* 0x0032280001157983 */ /* 0x000f280000300800 */
[----:B------:R-:W-:Y:S04]  /*10aeb0*/  STL [R1+0x31b4], R16 ;  /* 0x0031b41001007387 */ /* 0x000fe80000100800 */
[----:B------:R1:W-:Y:S04]  /*10aec0*/  STL [R1+0x31e0], R15 ;  /* 0x0031e00f01007387 */ /* 0x0003e80000100800 */
[----:B-1----:R-:W4:Y:S01]  /*10aed0*/  LDL.LU R15, [R1+0x3204] ;  /* 0x00320400010f7983 */ /* 0x002f220000300800 */
[----:B------:R-:W-:-:S05]  /*10aee0*/  IADD3.X R13, R13, R2, RZ, P3, !PT ;  /* 0x000000020d0d7210 */ /* 0x000fca0001ffe4ff */
[----:B------:R1:W-:Y:S04]  /*10aef0*/  STL [R1+0x31bc], R13 ;  /* 0x0031bc0d01007387 */ /* 0x0003e80000100800 */
[----:B-1----:R-:W4:Y:S04]  /*10af00*/  LDL.LU R13, [R1+0x3230] ;  /* 0x00323000010d7983 */ /* 0x002f280000300800 */
[----:B------:R-:W4:Y:S01]  /*10af10*/  LDL.LU R20, [R1+0x320c] ;  /* 0x00320c0001147983 */ /* 0x000f220000300800 */
[----:B------:R-:W-:-:S05]  /*10af20*/  IMAD.X R14, R14, 0x1, R2, P2 ;  /* 0x000000010e0e7824 */ /* 0x000fca00010e0602 */
[----:B------:R-:W-:Y:S04]  /*10af30*/  STL [R1+0x31c4], R14 ;  /* 0x0031c40e01007387 */ /* 0x000fe80000100800 */
[----:B------:R-:W4:Y:S01]  /*10af40*/  LDL.LU R19, [R1+0x3238] ;  /* 0x0032380001137983 */ /* 0x000f220000300800 */
[----:B------:R-:W-:-:S05]  /*10af50*/  IMAD.X R8, R8, 0x1, R2, P6 ;  /* 0x0000000108087824 */ /* 0x000fca00030e0602 */
[----:B------:R1:W-:Y:S04]  /*10af60*/  STL [R1+0x31cc], R8 ;  /* 0x0031cc0801007387 */ /* 0x0003e80000100800 */
[----:B-1----:R-:W4:Y:S01]  /*10af70*/  LDL.LU R8, [R1+0x3214] ;  /* 0x0032140001087983 */ /* 0x002f220000300800 */
[----:B------:R-:W-:-:S05]  /*10af80*/  IADD3 R74, P3, R74, R175, RZ ;  /* 0x000000af4a4a7210 */ /* 0x000fca0007f7e0ff */
[----:B------:R-:W-:Y:S04]  /*10af90*/  STL [R1+0x31f8], R74 ;  /* 0x0031f84a01007387 */ /* 0x000fe80000100800 */
[----:B------:R-:W4:Y:S01]  /*10afa0*/  LDL.LU R18, [R1+0x3240] ;  /* 0x0032400001127983 */ /* 0x000f220000300800 */
[----:B------:R-:W-:-:S05]  /*10afb0*/  IADD3 R12, P6, R12, R175, RZ ;  /* 0x000000af0c0c7210 */ /* 0x000fca0007fde0ff */
[----:B------:R1:W-:Y:S01]  /*10afc0*/  STL [R1+0x3208], R12 ;  /* 0x0032080c01007387 */ /* 0x0003e20000100800 */
[----:B------:R-:W-:-:S03]  /*10afd0*/  IADD3 R72, P2, R72, R175, RZ ;  /* 0x000000af48487210 */ /* 0x000fc60007f5e0ff */
[----:B-1----:R-:W4:Y:S04]  /*10afe0*/  LDL.LU R12, [R1+0x321c] ;  /* 0x00321c00010c7983 */ /* 0x002f280000300800 */
[----:B------:R-:W4:Y:S04]  /*10aff0*/  LDL.LU R17, [R1+0x3248] ;  /* 0x0032480001117983 */ /* 0x000f280000300800 */
[----:B------:R-:W4:Y:S01]  /*10b000*/  LDL.LU R14, [R1+0x3224] ;  /* 0x00322400010e7983 */ /* 0x000f220000300800 */
[----:B------:R-:W-:-:S05]  /*10b010*/  IADD3.X R9, R9, R2, RZ, P5, !PT ;  /* 0x0000000209097210 */ /* 0x000fca0002ffe4ff */
[----:B------:R1:W-:Y:S04]  /*10b020*/  STL [R1+0x31d4], R9 ;  /* 0x0031d40901007387 */ /* 0x0003e80000100800 */
[----:B-1----:R-:W4:Y:S04]  /*10b030*/  LDL.LU R9, [R1+0x3250] ;  /* 0x0032500001097983 */ /* 0x002f280000300800 */
[----:B------:R-:W-:Y:S01]  /*10b040*/  STL [R1+0x3200], R72 ;  /* 0x0032004801007387 */ /* 0x000fe20000100800 */
[----:B--2---:R-:W-:-:S05]  /*10b050*/  IADD3 R11, P5, R11, R175, RZ ;  /* 0x000000af0b0b7210 */ /* 0x004fca0007fbe0ff */
[----:B------:R1:W-:Y:S04]  /*10b060*/  STL [R1+0x3210], R11 ;  /* 0x0032100b01007387 */ /* 0x0003e80000100800 */
[----:B-1----:R-:W2:Y:S01]  /*10b070*/  LDL.LU R11, [R1+0x322c] ;  /* 0x00322c00010b7983 */ /* 0x002ea20000300800 */
[----:B------:R-:W-:-:S05]  /*10b080*/  IMAD.X R10, R10, 0x1, R2, P4 ;  /* 0x000000010a0a7824 */ /* 0x000fca00020e0602 */
[----:B------:R1:W-:Y:S04]  /*10b090*/  STL [R1+0x31dc], R10 ;  /* 0x0031dc0a01007387 */ /* 0x0003e80000100800 */
[----:B-1----:R-:W2:Y:S04]  /*10b0a0*/  LDL.LU R10, [R1+0x3258] ;  /* 0x00325800010a7983 */ /* 0x002ea80000300800 */
[----:B------:R-:W2:Y:S01]  /*10b0b0*/  LDL.LU R16, [R1+0x3234] ;  /* 0x0032340001107983 */ /* 0x000ea20000300800 */
[----:B---3--:R-:W-:-:S05]  /*10b0c0*/  IADD3 R7, P4, R7, R175, RZ ;  /* 0x000000af07077210 */ /* 0x008fca0007f9e0ff */
[----:B------:R1:W-:Y:S04]  /*10b0d0*/  STL [R1+0x3218], R7 ;  /* 0x0032180701007387 */ /* 0x0003e80000100800 */
[----:B-1----:R-:W3:Y:S01]  /*10b0e0*/  LDL.LU R7, [R1+0x3260] ;  /* 0x0032600001077983 */ /* 0x002ee20000300800 */
[----:B------:R-:W-:Y:S01]  /*10b0f0*/  IMAD.X R75, R75, 0x1, R2, P3 ;  /* 0x000000014b4b7824 */ /* 0x000fe200018e0602 */
[----:B------:R-:W-:-:S05]  /*10b100*/  IADD3 R6, P3, R6, R175, RZ ;  /* 0x000000af06067210 */ /* 0x000fca0007f7e0ff */
[----:B------:R1:W-:Y:S04]  /*10b110*/  STL [R1+0x3220], R6 ;  /* 0x0032200601007387 */ /* 0x0003e80000100800 */
[----:B-1----:R-:W3:Y:S01]  /*10b120*/  LDL.LU R6, [R1+0x323c] ;  /* 0x00323c0001067983 */ /* 0x002ee20000300800 */
[----:B------:R-:W-:Y:S02]  /*10b130*/  IADD3.X R73, R73, R2, RZ, P2, !PT ;  /* 0x0000000249497210 */ /* 0x000fe400017fe4ff */
[----:B----4-:R-:W-:Y:S01]  /*10b140*/  IADD3 R21, P2, R21, R175, RZ ;  /* 0x000000af15157210 */ /* 0x010fe20007f5e0ff */
[----:B------:R-:W-:Y:S01]  /*10b150*/  STL [R1+0x31f4], R75 ;  /* 0x0031f44b01007387 */ /* 0x000fe20000100800 */
[----:B------:R-:W-:-:S05]  /*10b160*/  IMAD.X R15, R15, 0x1, R2, P6 ;  /* 0x000000010f0f7824 */ /* 0x000fca00030e0602 */
[----:B------:R1:W-:Y:S04]  /*10b170*/  STL [R1+0x3204], R15 ;  /* 0x0032040f01007387 */ /* 0x0003e80000100800 */
[----:B------:R-:W-:Y:S04]  /*10b180*/  STL [R1+0x3228], R21 ;  /* 0x0032281501007387 */ /* 0x000fe80000100800 */
[----:B-1----:R-:W4:Y:S01]  /*10b190*/  LDL.LU R15, [R1+0x3244] ;  /* 0x00324400010f7983 */ /* 0x002f220000300800 */
[----:B------:R-:W-:Y:S01]  /*10b1a0*/  IADD3 R13, P6, R13, R175, RZ ;  /* 0x000000af0d0d7210 */ /* 0x000fe20007fde0ff */
[----:B------:R-:W-:-:S04]  /*10b1b0*/  IMAD.X R20, R20, 0x1, R2, P5 ;  /* 0x0000000114147824 */ /* 0x000fc800028e0602 */
[----:B------:R1:W-:Y:S04]  /*10b1c0*/  STL [R1+0x3230], R13 ;  /* 0x0032300d01007387 */ /* 0x0003e80000100800 */
[----:B-1----:R-:W4:Y:S04]  /*10b1d0*/  LDL.LU R13, [R1+0x324c] ;  /* 0x00324c00010d7983 */ /* 0x002f280000300800 */
[----:B------:R-:W-:Y:S04]  /*10b1e0*/  STL [R1+0x31fc], R73 ;  /* 0x0031fc4901007387 */ /* 0x000fe80000100800 */
[----:B------:R-:W4:Y:S04]  /*10b1f0*/  LDL.LU R70, [R1+0x3278] ;  /* 0x0032780001467983 */ /* 0x000f280000300800 */
[----:B------:R-:W4:Y:S01]  /*10b200*/  LDL.LU R68, [R1+0x3280] ;  /* 0x0032800001447983 */ /* 0x000f220000300800 */
[----:B------:R-:W-:-:S05]  /*10b210*/  IADD3.X R8, R8, R2, RZ, P4, !PT ;  /* 0x0000000208087210 */ /* 0x000fca00027fe4ff */
[----:B------:R1:W-:Y:S04]  /*10b220*/  STL [R1+0x3214], R8 ;  /* 0x0032140801007387 */ /* 0x0003e80000100800 */
[----:B------:R-:W-:Y:S04]  /*10b230*/  STL [R1+0x320c], R20 ;  /* 0x00320c1401007387 */ /* 0x000fe80000100800 */
[----:B-1----:R-:W4:Y:S01]  /*10b240*/  LDL.LU R8, [R1+0x3288] ;  /* 0x0032880001087983 */ /* 0x002f220000300800 */
[-C--:B------:R-:W-:Y:S02]  /*10b250*/  IADD3 R19, P5, R19, R175.reuse, RZ ;  /* 0x000000af13137210 */ /* 0x080fe40007fbe0ff */
[----:B------:R-:W-:-:S03]  /*10b260*/  IADD3 R18, P4, R18, R175, RZ ;  /* 0x000000af12127210 */ /* 0x000fc60007f9e0ff */
[----:B------:R-:W-:Y:S01]  /*10b270*/  STL [R1+0x3238], R19 ;  /* 0x0032381301007387 */ /* 0x000fe20000100800 */
[----:B------:R-:W-:Y:S01]  /*10b280*/  IMAD.X R12, R12, 0x1, R2, P3 ;  /* 0x000000010c0c7824 */ /* 0x000fe200018e0602 */
[----:B------:R-:W-:-:S04]  /*10b290*/  IADD3 R17, P3, R17, R175, RZ ;  /* 0x000000af11117210 */ /* 0x000fc80007f7e0ff */
[----:B------:R1:W-:Y:S01]  /*10b2a0*/  STL [R1+0x321c], R12 ;  /* 0x00321c0c01007387 */ /* 0x0003e20000100800 */
[----:B------:R-:W-:-:S03]  /*10b2b0*/  IMAD.X R14, R14, 0x1, R2, P2 ;  /* 0x000000010e0e7824 */ /* 0x000fc600010e0602 */
[----:B-1----:R-:W4:Y:S04]  /*10b2c0*/  LDL.LU R12, [R1+0x3254] ;  /* 0x00325400010c7983 */ /* 0x002f280000300800 */
[----:B------:R-:W-:Y:S04]  /*10b2d0*/  STL [R1+0x3240], R18 ;  /* 0x0032401201007387 */ /* 0x000fe80000100800 */
[----:B------:R1:W-:Y:S04]  /*10b2e0*/  STL [R1+0x3224], R14 ;  /* 0x0032240e01007387 */ /* 0x0003e80000100800 */
[----:B------:R-:W-:Y:S04]  /*10b2f0*/  STL [R1+0x3248], R17 ;  /* 0x0032481101007387 */ /* 0x000fe80000100800 */
[----:B-1----:R-:W4:Y:S01]  /*10b300*/  LDL.LU R14, [R1+0x3290] ;  /* 0x00329000010e7983 */ /* 0x002f220000300800 */
[----:B------:R-:W-:-:S05]  /*10b310*/  IADD3 R9, P2, R9, R175, RZ ;  /* 0x000000af09097210 */ /* 0x000fca0007f5e0ff */
[----:B------:R1:W-:Y:S04]  /*10b320*/  STL [R1+0x3250], R9 ;  /* 0x0032500901007387 */ /* 0x0003e80000100800 */
[----:B-1----:R-:W4:Y:S01]  /*10b330*/  LDL.LU R9, [R1+0x325c] ;  /* 0x00325c0001097983 */ /* 0x002f220000300800 */
[----:B--2---:R-:W-:-:S05]  /*10b340*/  IADD3.X R11, R11, R2, RZ, P6, !PT ;  /* 0x000000020b0b7210 */ /* 0x004fca00037fe4ff */
[----:B------:R1:W-:Y:S04]  /*10b350*/  STL [R1+0x322c], R11 ;  /* 0x00322c0b01007387 */ /* 0x0003e80000100800 */
[----:B-1----:R-:W2:Y:S01]  /*10b360*/  LDL.LU R11, [R1+0x3298] ;  /* 0x00329800010b7983 */ /* 0x002ea20000300800 */
[----:B------:R-:W-:Y:S01]  /*10b370*/  IADD3 R10, P6, R10, R175, RZ ;  /* 0x000000af0a0a7210 */ /* 0x000fe20007fde0ff */
[----:B------:R-:W-:-:S04]  /*10b380*/  IMAD.X R16, R16, 0x1, R2, P5 ;  /* 0x0000000110107824 */ /* 0x000fc800028e0602 */
[----:B------:R1:W-:Y:S04]  /*10b390*/  STL [R1+0x3258], R10 ;  /* 0x0032580a01007387 */ /* 0x0003e80000100800 */
[----:B-1----:R-:W2:Y:S04]  /*10b3a0*/  LDL.LU R10, [R1+0x32a0] ;  /* 0x0032a000010a7983 */ /* 0x002ea80000300800 */
[----:B------:R-:W2:Y:S01]  /*10b3b0*/  LDL.LU R71, [R1+0x3274] ;  /* 0x0032740001477983 */ /* 0x000ea20000300800 */
[----:B---3--:R-:W-:-:S03]  /*10b3c0*/  IADD3 R7, P5, R7, R175, RZ ;  /* 0x000000af07077210 */ /* 0x008fc60007fbe0ff */
[----:B------:R-:W3:Y:S04]  /*10b3d0*/  LDL.LU R69, [R1+0x327c] ;  /* 0x00327c0001457983 */ /* 0x000ee80000300800 */
[----:B------:R-:W3:Y:S04]  /*10b3e0*/  LDL.LU R21, [R1+0x32a8] ;  /* 0x0032a80001157983 */ /* 0x000ee80000300800 */
[----:B------:R-:W-:Y:S04]  /*10b3f0*/  STL [R1+0x3234], R16 ;  /* 0x0032341001007387 */ /* 0x000fe80000100800 */
[----:B------:R1:W-:Y:S01]  /*10b400*/  STL [R1+0x3260], R7 ;  /* 0x0032600701007387 */ /* 0x0003e20000100800 */
[----:B------:R-:W-:-:S03]  /*10b410*/  IMAD.X R6, R6, 0x1, R2, P4 ;  /* 0x0000000106067824 */ /* 0x000fc600020e0602 */
[----:B-1----:R-:W3:Y:S04]  /*10b420*/  LDL.LU R7, [R1+0x3284] ;  /* 0x0032840001077983 */ /* 0x002ee80000300800 */
[----:B------:R1:W-:Y:S04]  /*10b430*/  STL [R1+0x323c], R6 ;  /* 0x00323c0601007387 */ /* 0x0003e80000100800 */
[----:B-1----:R-:W3:Y:S04]  /*10b440*/  LDL.LU R6, [R1+0x32b0] ;  /* 0x0032b00001067983 */ /* 0x002ee80000300800 */
[----:B------:R-:W3:Y:S01]  /*10b450*/  LDL.LU R20, [R1+0x328c] ;  /* 0x00328c0001147983 */ /* 0x000ee20000300800 */
[----:B----4-:R-:W-:-:S05]  /*10b460*/  IADD3.X R15, R15, R2, RZ, P3, !PT ;  /* 0x000000020f0f7210 */ /* 0x010fca0001ffe4ff */
[----:B------:R-:W-:Y:S04]  /*10b470*/  STL [R1+0x3244], R15 ;  /* 0x0032440f01007387 */ /* 0x000fe80000100800 */
[----:B------:R-:W4:Y:S04]  /*10b480*/  LDL.LU R19, [R1+0x32b8] ;  /* 0x0032b80001137983 */ /* 0x000f280000300800 */
[----:B------:R-:W4:Y:S01]  /*10b490*/  LDL.LU R18, [R1+0x3294] ;  /* 0x0032940001127983 */ /* 0x000f220000300800 */
[----:B------:R-:W-:-:S05]  /*10b4a0*/  IMAD.X R13, R13, 0x1, R2, P2 ;  /* 0x000000010d0d7824 */ /* 0x000fca00010e0602 */
[----:B------:R1:W-:Y:S01]  /*10b4b0*/  STL [R1+0x324c], R13 ;  /* 0x00324c0d01007387 */ /* 0x0003e20000100800 */
[----:B------:R-:W-:-:S03]  /*10b4c0*/  IADD3 R70, P4, R70, R175, RZ ;  /* 0x000000af46467210 */ /* 0x000fc60007f9e0ff */
[----:B------:R-:W4:Y:S04]  /*10b4d0*/  LDL.LU R17, [R1+0x32c0] ;  /* 0x0032c00001117983 */ /* 0x000f280000300800 */
[----:B-1----:R-:W4:Y:S04]  /*10b4e0*/  LDL.LU R13, [R1+0x329c] ;  /* 0x00329c00010d7983 */ /* 0x002f280000300800 */
[----:B------:R-:W-:Y:S04]  /*10b4f0*/  STL [R1+0x3278], R70 ;  /* 0x0032784601007387 */ /* 0x000fe80000100800 */
[----:B------:R-:W4:Y:S01]  /*10b500*/  LDL.LU R16, [R1+0x32c8] ;  /* 0x0032c80001107983 */ /* 0x000f220000300800 */
[----:B------:R-:W-:-:S05]  /*10b510*/  IADD3 R8, P2, R8, R175, RZ ;  /* 0x000000af08087210 */ /* 0x000fca0007f5e0ff */
[----:B------:R1:W-:Y:S04]  /*10b520*/  STL [R1+0x3288], R8 ;  /* 0x0032880801007387 */ /* 0x0003e80000100800 */
[----:B-1----:R-:W4:Y:S01]  /*10b530*/  LDL.LU R8, [R1+0x32a4] ;  /* 0x0032a40001087983 */ /* 0x002f220000300800 */
[----:B------:R-:W-:-:S03]  /*10b540*/  IADD3 R68, P3, R68, R175, RZ ;  /* 0x000000af44447210 */ /* 0x000fc60007f7e0ff */
[----:B------:R-:W4:Y:S01]  /*10b550*/  LDL.LU R15, [R1+0x32d0] ;  /* 0x0032d000010f7983 */ /* 0x000f220000300800 */
[----:B------:R-:W-:-:S05]  /*10b560*/  IMAD.X R12, R12, 0x1, R2, P6 ;  /* 0x000000010c0c7824 */ /* 0x000fca00030e0602 */
[----:B------:R1:W-:Y:S04]  /*10b570*/  STL [R1+0x3254], R12 ;  /* 0x0032540c01007387 */ /* 0x0003e80000100800 */
[----:B-1----:R-:W4:Y:S01]  /*10b580*/  LDL.LU R12, [R1+0x32ac] ;  /* 0x0032ac00010c7983 */ /* 0x002f220000300800 */
[----:B------:R-:W-:-:S03]  /*10b590*/  IADD3 R14, P6, R14, R175, RZ ;  /* 0x000000af0e0e7210 */ /* 0x000fc60007fde0ff */
[----:B------:R-:W-:Y:S01]  /*10b5a0*/  STL [R1+0x3280], R68 ;  /* 0x0032804401007387 */ /* 0x000fe20000100800 */
[----:B------:R-:W-:-:S05]  /*10b5b0*/  IADD3.X R9, R9, R2, RZ, P5, !PT ;  /* 0x0000000209097210 */ /* 0x000fca0002ffe4ff */
[----:B------:R1:W-:Y:S04]  /*10b5c0*/  STL [R1+0x325c], R9 ;  /* 0x00325c0901007387 */ /* 0x0003e80000100800 */
[----:B-1----:R-:W4:Y:S04]  /*10b5d0*/  LDL.LU R9, [R1+0x32d8] ;  /* 0x0032d80001097983 */ /* 0x002f280000300800 */
[----:B------:R-:W-:Y:S01]  /*10b5e0*/  STL [R1+0x3290], R14 ;  /* 0x0032900e01007387 */ /* 0x000fe20000100800 */
[----:B--2---:R-:W-:-:S05]  /*10b5f0*/  IADD3 R11, P5, R11, R175, RZ ;  /* 0x000000af0b0b7210 */ /* 0x004fca0007fbe0ff */
[----:B------:R1:W-:Y:S04]  /*10b600*/  STL [R1+0x3298], R11 ;  /* 0x0032980b01007387 */ /* 0x0003e80000100800 */
[----:B-1----:R-:W2:Y:S04]  /*10b610*/  LDL.LU R11, [R1+0x32b4] ;  /* 0x0032b400010b7983 */ /* 0x002ea80000300800 */
[----:B------:R-:W2:Y:S01]  /*10b620*/  LDL.LU R14, [R1+0x32e0] ;  /* 0x0032e000010e7983 */ /* 0x000ea20000300800 */
[--C-:B------:R-:W-:Y:S01]  /*10b630*/  IMAD.X R71, R71, 0x1, R2.reuse, P4 ;  /* 0x0000000147477824 */ /* 0x100fe200020e0602 */
[----:B------:R-:W-:Y:S01]  /*10b640*/  IADD3 R10, P4, R10, R175, RZ ;  /* 0x000000af0a0a7210 */ /* 0x000fe20007f9e0ff */
[----:B---3--:R-:W-:-:S04]  /*10b650*/  IMAD.X R69, R69, 0x1, R2, P3 ;  /* 0x0000000145457824 */ /* 0x008fc800018e0602 */
[----:B------:R1:W-:Y:S01]  /*10b660*/  STL [R1+0x32a0], R10 ;  /* 0x0032a00a01007387 */ /* 0x0003e20000100800 */
[----:B------:R-:W-:-:S03]  /*10b670*/  IADD3 R21, P3, R21, R175, RZ ;  /* 0x000000af15157210 */ /* 0x000fc60007f7e0ff */
[----:B-1----:R-:W3:Y:S04]  /*10b680*/  LDL.LU R10, [R1+0x32bc] ;  /* 0x0032bc00010a7983 */ /* 0x002ee80000300800 */
[----:B------:R-:W-:Y:S01]  /*10b690*/  STL [R1+0x3274], R71 ;  /* 0x0032744701007387 */ /* 0x000fe20000100800 */
[----:B------:R-:W-:-:S05]  /*10b6a0*/  IADD3.X R7, R7, R2, RZ, P2, !PT ;  /* 0x0000000207077210 */ /* 0x000fca00017fe4ff */
[----:B------:R1:W-:Y:S04]  /*10b6b0*/  STL [R1+0x3284], R7 ;  /* 0x0032840701007387 */ /* 0x0003e80000100800 */
[----:B------:R-:W-:Y:S01]  /*10b6c0*/  STL [R1+0x32a8], R21 ;  /* 0x0032a81501007387 */ /* 0x000fe20000100800 */
[----:B------:R-:W-:-:S03]  /*10b6d0*/  IADD3 R6, P2, R6, R175, RZ ;  /* 0x000000af06067210 */ /* 0x000fc60007f5e0ff */
[----:B-1----:R-:W3:Y:S04]  /*10b6e0*/  LDL.LU R7, [R1+0x32c4] ;  /* 0x0032c40001077983 */ /* 0x002ee80000300800 */
[----:B------:R1:W-:Y:S04]  /*10b6f0*/  STL [R1+0x32b0], R6 ;  /* 0x0032b00601007387 */ /* 0x0003e80000100800 */
[----:B-1----:R-:W3:Y:S01]  /*10b700*/  LDL.LU R6, [R1+0x32cc] ;  /* 0x0032cc0001067983 */ /* 0x002ee20000300800 */
[----:B------:R-:W-:Y:S01]  /*10b710*/  IMAD.X R20, R20, 0x1, R2, P6 ;  /* 0x0000000114147824 */ /* 0x000fe200030e0602 */
[----:B----4-:R-:W-:-:S02]  /*10b720*/  IADD3 R19, P6, R19, R175, RZ ;  /* 0x000000af13137210 */ /* 0x010fc40007fde0ff */
[----:B------:R-:W-:Y:S01]  /*10b730*/  STL [R1+0x327c], R69 ;  /* 0x00327c4501007387 */ /* 0x000fe20000100800 */
[----:B------:R-:W-:-:S03]  /*10b740*/  IMAD.X R18, R18, 0x1, R2, P5 ;  /* 0x0000000112127824 */ /* 0x000fc600028e0602 */
[----:B------:R-:W4:Y:S04]  /*10b750*/  LDL.LU R66, [R1+0x32f8] ;  /* 0x0032f80001427983 */ /* 0x000f280000300800 */
[----:B------:R-:W4:Y:S04]  /*10b760*/  LDL.LU R64, [R1+0x3300] ;  /* 0x0033000001407983 */ /* 0x000f280000300800 */
[----:B------:R-:W-:Y:S04]  /*10b770*/  STL [R1+0x328c], R20 ;  /* 0x00328c1401007387 */ /* 0x000fe80000100800 */
[----:B------:R-:W-:Y:S01]  /*10b780*/  STL [R1+0x32b8], R19 ;  /* 0x0032b81301007387 */ /* 0x000fe20000100800 */
[----:B------:R-:W-:-:S02]  /*10b790*/  IADD3 R17, P5, R17, R175, RZ ;  /* 0x000000af11117210 */ /* 0x000fc40007fbe0ff */
[----:B------:R-:W-:-:S05]  /*10b7a0*/  IADD3.X R13, R13, R2, RZ, P4, !PT ;  /* 0x000000020d0d7210 */ /* 0x000fca00027fe4ff */
[----:B------:R1:W-:Y:S04]  /*10b7b0*/  STL [R1+0x329c], R13 ;  /* 0x00329c0d01007387 */ /* 0x0003e80000100800 */
[----:B------:R-:W-:Y:S04]  /*10b7c0*/  STL [R1+0x3294], R18 ;  /* 0x0032941201007387 */ /* 0x000fe80000100800 */
[----:B-1----:R-:W4:Y:S04]  /*10b7d0*/  LDL.LU R13, [R1+0x3308] ;  /* 0x00330800010d7983 */ /* 0x002f280000300800 */
[----:B------:R-:W-:Y:S01]  /*10b7e0*/  STL [R1+0x32c0], R17 ;  /* 0x0032c01101007387 */ /* 0x000fe20000100800 */
[----:B------:R-:W-:-:S05]  /*10b7f0*/  IMAD.X R8, R8, 0x1, R2, P3 ;  /* 0x0000000108087824 */ /* 0x000fca00018e0602 */
[----:B------:R1:W-:Y:S04]  /*10b800*/  STL [R1+0x32a4], R8 ;  /* 0x0032a40801007387 */ /* 0x0003e80000100800 */
[----:B-1----:R-:W4:Y:S01]  /*10b810*/  LDL.LU R8, [R1+0x32d4] ;  /* 0x0032d40001087983 */ /* 0x002f220000300800 */
[-C--:B------:R-:W-:Y:S02]  /*10b820*/  IADD3 R16, P4, R16, R175.reuse, RZ ;  /* 0x000000af10107210 */ /* 0x080fe40007f9e0ff */
[----:B------:R-:W-:-:S03]  /*10b830*/  IADD3 R15, P3, R15, R175, RZ ;  /* 0x000000af0f0f7210 */ /* 0x000fc60007f7e0ff */
[----:B------:R-:W-:Y:S04]  /*10b840*/  STL [R1+0x32c8], R16 ;  /* 0x0032c81001007387 */ /* 0x000fe80000100800 */
[----:B------:R-:W4:Y:S01]  /*10b850*/  LDL.LU R22, [R1+0x3310] ;  /* 0x0033100001167983 */ /* 0x000f220000300800 */
[----:B------:R-:W-:-:S03]  /*10b860*/  IMAD.X R12, R12, 0x1, R2, P2 ;  /* 0x000000010c0c7824 */ /* 0x000fc600010e0602 */
[----:B------:R-:W4:Y:S04]  /*10b870*/  LDL.LU R21, [R1+0x32dc] ;  /* 0x0032dc0001157983 */ /* 0x000f280000300800 */
[----:B------:R-:W-:Y:S04]  /*10b880*/  STL [R1+0x32d0], R15 ;  /* 0x0032d00f01007387 */ /* 0x000fe80000100800 */
[----:B------:R1:W-:Y:S04]  /*10b890*/  STL [R1+0x32ac], R12 ;  /* 0x0032ac0c01007387 */ /* 0x0003e80000100800 */
[----:B-1----:R-:W4:Y:S01]  /*10b8a0*/  LDL.LU R12, [R1+0x3318] ;  /* 0x00331800010c7983 */ /* 0x002f220000300800 */
[----:B------:R-:W-:-:S05]  /*10b8b0*/  IADD3 R9, P2, R9, R175, RZ ;  /* 0x000000af09097210 */ /* 0x000fca0007f5e0ff */
[----:B------:R1:W-:Y:S04]  /*10b8c0*/  STL [R1+0x32d8], R9 ;  /* 0x0032d80901007387 */ /* 0x0003e80000100800 */
[----:B-1----:R-:W4:Y:S04]  /*10b8d0*/  LDL.LU R9, [R1+0x3320] ;  /* 0x0033200001097983 */ /* 0x002f280000300800 */
[----:B------:R-:W4:Y:S04]  /*10b8e0*/  LDL.LU R67, [R1+0x32f4] ;  /* 0x0032f40001437983 */ /* 0x000f280000300800 */
[----:B------:R-:W4:Y:S01]  /*10b8f0*/  LDL.LU R65, [R1+0x32fc] ;  /* 0x0032fc0001417983 */ /* 0x000f220000300800 */
[----:B--2---:R-:W-:-:S02]  /*10b900*/  IADD3.X R11, R11, R2, RZ, P6, !PT ;  /* 0x000000020b0b7210 */ /* 0x004fc400037fe4ff */
[----:B------:R-:W-:-:S03]  /*10b910*/  IADD3 R14, P6, R14, R175, RZ ;  /* 0x000000af0e0e7210 */ /* 0x000fc60007fde0ff */
[----:B------:R1:W-:Y:S04]  /*10b920*/  STL [R1+0x32b4], R11 ;  /* 0x0032b40b01007387 */ /* 0x0003e80000100800 */
[----:B-1----:R-:W2:Y:S01]  /*10b930*/  LDL.LU R11, [R1+0x3328] ;  /* 0x00332800010b7983 */ /* 0x002ea20000300800 */
[----:B---3--:R-:W-:-:S05]  /*10b940*/  IMAD.X R10, R10, 0x1, R2, P5 ;  /* 0x000000010a0a7824 */ /* 0x008fca00028e0602 */
[----:B------:R1:W-:Y:S04]  /*10b950*/  STL [R1+0x32bc], R10 ;  /* 0x0032bc0a01007387 */ /* 0x0003e80000100800 */
[----:B-1----:R-:W3:Y:S04]  /*10b960*/  LDL.LU R10, [R1+0x3304] ;  /* 0x00330400010a7983 */ /* 0x002ee80000300800 */
[----:B------:R-:W-:Y:S04]  /*10b970*/  STL [R1+0x32e0], R14 ;  /* 0x0032e00e01007387 */ /* 0x000fe80000100800 */
[----:B------:R-:W3:Y:S01]  /*10b980*/  LDL.LU R20, [R1+0x3330] ;  /* 0x0033300001147983 */ /* 0x000ee20000300800 */
[----:B------:R-:W-:-:S03]  /*10b990*/  IMAD.X R7, R7, 0x1, R2, P4 ;  /* 0x0000000107077824 */ /* 0x000fc600020e0602 */
[----:B------:R-:W3:Y:S04]  /*10b9a0*/  LDL.LU R19, [R1+0x330c] ;  /* 0x00330c0001137983 */ /* 0x000ee80000300800 */
[----:B------:R-:W-:Y:S04]  /*10b9b0*/  STL [R1+0x32c4], R7 ;  /* 0x0032c40701007387 */ /* 0x000fe80000100800 */
[----:B------:R-:W3:Y:S01]  /*10b9c0*/  LDL.LU R18, [R1+0x3338] ;  /* 0x0033380001127983 */ /* 0x000ee20000300800 */
[----:B------:R-:W-:-:S03]  /*10b9d0*/  IADD3.X R6, R6, R2, RZ, P3, !PT ;  /* 0x0000000206067210 */ /* 0x000fc60001ffe4ff */
[----:B------:R-:W3:Y:S04]  /*10b9e0*/  LDL.LU R17, [R1+0x3314] ;  /* 0x0033140001117983 */ /* 0x000ee80000300800 */
[----:B------:R1:W-:Y:S04]  /*10b9f0*/  STL [R1+0x32cc], R6 ;  /* 0x0032cc0601007387 */ /* 0x0003e80000100800 */
[----:B------:R-:W3:Y:S04]  /*10ba00*/  LDL.LU R16, [R1+0x3340] ;  /* 0x0033400001107983 */ /* 0x000ee80000300800 */
[----:B-1----:R-:W3:Y:S01]  /*10ba10*/  LDL.LU R6, [R1+0x331c] ;  /* 0x00331c0001067983 */ /* 0x002ee20000300800 */
[----:B----4-:R-:W-:-:S03]  /*10ba20*/  IADD3 R66, P5, R66, R175, RZ ;  /* 0x000000af42427210 */ /* 0x010fc60007fbe0ff */
[----:B------:R-:W4:Y:S04]  /*10ba30*/  LDL.LU R15, [R1+0x3348] ;  /* 0x00334800010f7983 */ /* 0x000f280000300800 */
[----:B------:R-:W4:Y:S04]  /*10ba40*/  LDL.LU R7, [R1+0x3324] ;  /* 0x0033240001077983 */ /* 0x000f280000300800 */
[----:B------:R-:W-:Y:S04]  /*10ba50*/  STL [R1+0x32f8], R66 ;  /* 0x0032f84201007387 */ /* 0x000fe80000100800 */
[----:B------:R-:W4:Y:S01]  /*10ba60*/  LDL.LU R14, [R1+0x3350] ;  /* 0x00335000010e7983 */ /* 0x000f220000300800 */
[----:B------:R-:W-:-:S05]  /*10ba70*/  IADD3 R13, P3, R13, R175, RZ ;  /* 0x000000af0d0d7210 */ /* 0x000fca0007f7e0ff */
[----:B------:R1:W-:Y:S04]  /*10ba80*/  STL [R1+0x3308], R13 ;  /* 0x0033080d01007387 */ /* 0x0003e80000100800 */
[----:B-1----:R-:W4:Y:S01]  /*10ba90*/  LDL.LU R13, [R1+0x332c] ;  /* 0x00332c00010d7983 */ /* 0x002f220000300800 */
[----:B------:R-:W-:-:S05]  /*10baa0*/  IMAD.X R8, R8, 0x1, R2, P2 ;  /* 0x0000000108087824 */ /* 0x000fca00010e0602 */
[----:B------:R1:W-:Y:S04]  /*10bab0*/  STL [R1+0x32d4], R8 ;  /* 0x0032d40801007387 */ /* 0x0003e80000100800 */
[----:B-1----:R-:W4:Y:S01]  /*10bac0*/  LDL.LU R8, [R1+0x3358] ;  /* 0x0033580001087983 */ /* 0x002f220000300800 */
[-C--:B------:R-:W-:Y:S01]  /*10bad0*/  IADD3 R64, P4, R64, R175.reuse, RZ ;  /* 0x000000af40407210 */ /* 0x080fe20007f9e0ff */
[----:B------:R-:W-:Y:S01]  /*10bae0*/  IMAD.X R21, R21, 0x1, R2, P6 ;  /* 0x0000000115157824 */ /* 0x000fe200030e0602 */
[----:B------:R-:W-:-:S03]  /*10baf0*/  IADD3 R22, P2, R22, R175, RZ ;  /* 0x000000af16167210 */ /* 0x000fc60007f5e0ff */
[----:B------:R-:W-:Y:S04]  /*10bb00*/  STL [R1+0x3300], R64 ;  /* 0x0033004001007387 */ /* 0x000fe80000100800 */
[----:B------:R-:W-:Y:S01]  /*10bb10*/  STL [R1+0x3310], R22 ;  /* 0x0033101601007387 */ /* 0x000fe20000100800 */
[----:B------:R-:W-:-:S03]  /*10bb20*/  IADD3 R12, P6, R12, R175, RZ ;  /* 0x000000af0c0c7210 */ /* 0x000fc60007fde0ff */
[----:B------:R-:W-:Y:S04]  /*10bb30*/  STL [R1+0x32dc], R21 ;  /* 0x0032dc1501007387 */ /* 0x000fe80000100800 */
[----:B------:R1:W-:Y:S04]  /*10bb40*/  STL [R1+0x3318], R12 ;  /* 0x0033180c01007387 */ /* 0x0003e80000100800 */
[----:B-1----:R-:W4:Y:S01]  /*10bb50*/  LDL.LU R12, [R1+0x3334] ;  /* 0x00333400010c7983 */ /* 0x002f220000300800 */
[----:B------:R-:W-:Y:S02]  /*10bb60*/  IADD3.X R67, R67, R2, RZ, P5, !PT ;  /* 0x0000000243437210 */ /* 0x000fe40002ffe4ff */
[----:B------:R-:W-:Y:S01]  /*10bb70*/  IADD3 R9, P5, R9, R175, RZ ;  /* 0x000000af09097210 */ /* 0x000fe20007fbe0ff */
[----:B------:R-:W-:-:S04]  /*10bb80*/  IMAD.X R65, R65, 0x1, R2, P4 ;  /* 0x0000000141417824 */ /* 0x000fc800020e0602 */
[----:B------:R1:W-:Y:S04]  /*10bb90*/  STL [R1+0x3320], R9 ;  /* 0x0033200901007387 */ /* 0x0003e80000100800 */
[----:B-1----:R-:W4:Y:S01]  /*10bba0*/  LDL.LU R9, [R1+0x3360] ;  /* 0x0033600001097983 */ /* 0x002f220000300800 */
[----:B--2---:R-:W-:-:S05]  /*10bbb0*/  IADD3 R11, P4, R11, R175, RZ ;  /* 0x000000af0b0b7210 */ /* 0x004fca0007f9e0ff */
[----:B------:R1:W-:Y:S04]  /*10bbc0*/  STL [R1+0x3328], R11 ;  /* 0x0033280b01007387 */ /* 0x0003e80000100800 */
[----:B-1----:R-:W2:Y:S04]  /*10bbd0*/  LDL.LU R11, [R1+0x333c] ;  /* 0x00333c00010b7983 */ /* 0x002ea80000300800 */
[----:B------:R-:W-:Y:S01]  /*10bbe0*/  STL [R1+0x32f4], R67 ;  /* 0x0032f44301007387 */ /* 0x000fe20000100800 */
[----:B---3--:R-:W-:-:S05]  /*10bbf0*/  IMAD.X R10, R10, 0x1, R2, P3 ;  /* 0x000000010a0a7824 */ /* 0x008fca00018e0602 */
[----:B------:R1:W-:Y:S01]  /*10bc00*/  STL [R1+0x3304], R10 ;  /* 0x0033040a01007387 */ /* 0x0003e20000100800 */
[-C--:B------:R-:W-:Y:S02]  /*10bc10*/  IADD3 R20, P3, R20, R175.reuse, RZ ;  /* 0x000000af14147210 */ /* 0x080fe40007f7e0ff */
[----:B------:R-:W-:Y:S01]  /*10bc20*/  IADD3.X R19, R19, R2, RZ, P2, !PT ;  /* 0x0000000213137210 */ /* 0x000fe200017fe4ff */
[----:B-1----:R-:W3:Y:S04]  /*10bc30*/  LDL.LU R10, [R1+0x3344] ;  /* 0x00334400010a7983 */ /* 0x002ee80000300800 */
[----:B------:R-:W-:Y:S01]  /*10bc40*/  STL [R1+0x32fc], R65 ;  /* 0x0032fc4101007387 */ /* 0x000fe20000100800 */
[----:B------:R-:W-:-:S03]  /*10bc50*/  IADD3 R18, P2, R18, R175, RZ ;  /* 0x000000af12127210 */ /* 0x000fc60007f5e0ff */
[----:B------:R-:W3:Y:S01]  /*10bc60*/  LDL.LU R62, [R1+0x3378] ;  /* 0x00337800013e7983 */ /* 0x000ee20000300800 */
[----:B------:R-:W-:-:S03]  /*10bc70*/  IMAD.X R17, R17, 0x1, R2, P6 ;  /* 0x0000000111117824 */ /* 0x000fc600030e0602 */
[----:B------:R-:W3:Y:S04]  /*10bc80*/  LDL.LU R60, [R1+0x3380] ;  /* 0x00338000013c7983 */ /* 0x000ee80000300800 */
[----:B------:R-:W-:Y:S04]  /*10bc90*/  STL [R1+0x3330], R20 ;  /* 0x0033301401007387 */ /* 0x000fe80000100800 */
[----:B------:R-:W-:Y:S01]  /*10bca0*/  STL [R1+0x330c], R19 ;  /* 0x00330c1301007387 */ /* 0x000fe20000100800 */
[----:B------:R-:W-:-:S03]  /*10bcb0*/  IMAD.X R6, R6, 0x1, R2, P5 ;  /* 0x0000000106067824 */ /* 0x000fc600028e0602 */
[----:B------:R-:W-:Y:S04]  /*10bcc0*/  STL [R1+0x3338], R18 ;  /* 0x0033381201007387 */ /* 0x000fe80000100800 */
[----:B------:R1:W-:Y:S04]  /*10bcd0*/  STL [R1+0x331c], R6 ;  /* 0x00331c0601007387 */ /* 0x0003e80000100800 */
[----:B------:R-:W-:Y:S04]  /*10bce0*/  STL [R1+0x3314], R17 ;  /* 0x0033141101007387 */ /* 0x000fe80000100800 */
[----:B-1----:R-:W3:Y:S01]  /*10bcf0*/  LDL.LU R6, [R1+0x334c] ;  /* 0x00334c0001067983 */ /* 0x002ee20000300800 */
[----:B------:R-:W-:-:S02]  /*10bd00*/  IADD3 R16, P6, R16, R175, RZ ;  /* 0x000000af10107210 */ /* 0x000fc40007fde0ff */
[----:B----4-:R-:W-:Y:S02]  /*10bd10*/  IADD3.X R7, R7, R2, RZ, P4, !PT ;  /* 0x0000000207077210 */ /* 0x010fe400027fe4ff */
[-C--:B------:R-:W-:Y:S01]  /*10bd20*/  IADD3 R15, P5, R15, R175.reuse, RZ ;  /* 0x000000af0f0f7210 */ /* 0x080fe20007fbe0ff */
[----:B------:R-:W-:Y:S01]  /*10bd30*/  STL [R1+0x3340], R16 ;  /* 0x0033401001007387 */ /* 0x000fe20000100800 */
[----:B------:R-:W-:-:S03]  /*10bd40*/  IADD3 R14, P4, R14, R175, RZ ;  /* 0x000000af0e0e7210 */ /* 0x000fc60007f9e0ff */
[----:B------:R1:W-:Y:S04]  /*10bd50*/  STL [R1+0x3324], R7 ;  /* 0x0033240701007387 */ /* 0x0003e80000100800 */
[----:B-1----:R-:W4:Y:S04]  /*10bd60*/  LDL.LU R7, [R1+0x3388] ;  /* 0x0033880001077983 */ /* 0x002f280000300800 */
[----:B------:R-:W-:Y:S04]  /*10bd70*/  STL [R1+0x3348], R15 ;  /* 0x0033480f01007387 */ /* 0x000fe80000100800 */
[----:B------:R-:W4:Y:S01]  /*10bd80*/  LDL.LU R24, [R1+0x3354] ;  /* 0x0033540001187983 */ /* 0x000f220000300800 */
[----:B------:R-:W-:-:S03]  /*10bd90*/  IMAD.X R13, R13, 0x1, R2, P3 ;  /* 0x000000010d0d7824 */ /* 0x000fc600018e0602 */
[----:B------:R-:W-:Y:S04]  /*10bda0*/  STL [R1+0x3350], R14 ;  /* 0x0033500e01007387 */ /* 0x000fe80000100800 */
[----:B------:R-:W4:Y:S04]  /*10bdb0*/  LDL.LU R23, [R1+0x3390] ;  /* 0x0033900001177983 */ /* 0x000f280000300800 */
[----:B------:R-:W-:Y:S04]  /*10bdc0*/  STL [R1+0x332c], R13 ;  /* 0x00332c0d01007387 */ /* 0x000fe80000100800 */
[----:B------:R-:W4:Y:S04]  /*10bdd0*/  LDL.LU R22, [R1+0x335c] ;  /* 0x00335c0001167983 */ /* 0x000f280000300800 */
[----:B------:R-:W4:Y:S01]  /*10bde0*/  LDL.LU R21, [R1+0x3398] ;  /* 0x0033980001157983 */ /* 0x000f220000300800 */
[----:B------:R-:W-:-:S05]  /*10bdf0*/  IADD3 R8, P3, R8, R175, RZ ;  /* 0x000000af08087210 */ /* 0x000fca0007f7e0ff */
[----:B------:R1:W-:Y:S04]  /*10be00*/  STL [R1+0x3358], R8 ;  /* 0x0033580801007387 */ /* 0x0003e80000100800 */
[----:B-1----:R-:W4:Y:S04]  /*10be10*/  LDL.LU R8, [R1+0x33a0] ;  /* 0x0033a00001087983 */ /* 0x002f280000300800 */
[----:B------:R-:W4:Y:S04]  /*10be20*/  LDL.LU R63, [R1+0x3374] ;  /* 0x00337400013f7983 */ /* 0x000f280000300800 */
[----:B------:R-:W4:Y:S04]  /*10be30*/  LDL.LU R61, [R1+0x337c] ;  /* 0x00337c00013d7983 */ /* 0x000f280000300800 */
[----:B------:R-:W4:Y:S04]  /*10be40*/  LDL.LU R20, [R1+0x33a8] ;  /* 0x0033a80001147983 */ /* 0x000f280000300800 */
[----:B------:R-:W4:Y:S01]  /*10be50*/  LDL.LU R19, [R1+0x3384] ;  /* 0x0033840001137983 */ /* 0x000f220000300800 */
[----:B------:R-:W-:-:S05]  /*10be60*/  IMAD.X R12, R12, 0x1, R2, P2 ;  /* 0x000000010c0c7824 */ /* 0x000fca00010e0602 */
[----:B------:R-:W-:Y:S01]  /*10be70*/  STL [R1+0x3334], R12 ;  /* 0x0033340c01007387 */ /* 0x000fe20000100800 */
[----:B------:R-:W-:-:S05]  /*10be80*/  IADD3 R9, P2, R9, R175, RZ ;  /* 0x000000af09097210 */ /* 0x000fca0007f5e0ff */
[----:B------:R1:W-:Y:S04]  /*10be90*/  STL [R1+0x3360], R9 ;  /* 0x0033600901007387 */ /* 0x0003e80000100800 */
[----:B-1----:R-:W4:Y:S04]  /*10bea0*/  LDL.LU R9, [R1+0x33b0] ;  /* 0x0033b00001097983 */ /* 0x002f280000300800 */
[----:B------:R-:W4:Y:S01]  /*10beb0*/  LDL.LU R18, [R1+0x338c] ;  /* 0x00338c0001127983 */ /* 0x000f220000300800 */
[----:B--2---:R-:W-:-:S05]  /*10bec0*/  IADD3.X R11, R11, R2, RZ, P6, !PT ;  /* 0x000000020b0b7210 */ /* 0x004fca00037fe4ff */
[----:B------:R1:W-:Y:S04]  /*10bed0*/  STL [R1+0x333c], R11 ;  /* 0x00333c0b01007387 */ /* 0x0003e80000100800 */
[----:B------:R-:W2:Y:S04]  /*10bee0*/  LDL.LU R17, [R1+0x33b8] ;  /* 0x0033b80001117983 */ /* 0x000ea80000300800 */
[----:B------:R-:W2:Y:S01]  /*10bef0*/  LDL.LU R16, [R1+0x3394] ;  /* 0x0033940001107983 */ /* 0x000ea20000300800 */
[----:B---3--:R-:W-:-:S05]  /*10bf00*/  IMAD.X R10, R10, 0x1, R2, P5 ;  /* 0x000000010a0a7824 */ /* 0x008fca00028e0602 */
[----:B------:R-:W-:Y:S04]  /*10bf10*/  STL [R1+0x3344], R10 ;  /* 0x0033440a01007387 */ /* 0x000fe80000100800 */
[----:B------:R-:W3:Y:S04]  /*10bf20*/  LDL.LU R15, [R1+0x33c0] ;  /* 0x0033c000010f7983 */ /* 0x000ee80000300800 */
[----:B------:R-:W3:Y:S04]  /*10bf30*/  LDL.LU R14, [R1+0x339c] ;  /* 0x00339c00010e7983 */ /* 0x000ee80000300800 */
[----:B------:R-:W3:Y:S04]  /*10bf40*/  LDL.LU R13, [R1+0x33c8] ;  /* 0x0033c800010d7983 */ /* 0x000ee80000300800 */
[----:B------:R-:W3:Y:S04]  /*10bf50*/  LDL.LU R12, [R1+0x33a4] ;  /* 0x0033a400010c7983 */ /* 0x000ee80000300800 */
[----:B-1----:R-:W3:Y:S01]  /*10bf60*/  LDL.LU R11, [R1+0x33d0] ;  /* 0x0033d000010b7983 */ /* 0x002ee20000300800 */
[----:B------:R-:W-:-:S05]  /*10bf70*/  IMAD.X R6, R6, 0x1, R2, P4 ;  /* 0x0000000106067824 */ /* 0x000fca00020e0602 */
[----:B------:R1:W-:Y:S01]  /*10bf80*/  STL [R1+0x334c], R6 ;  /* 0x00334c0601007387 */ /* 0x0003e20000100800 */
[----:B------:R-:W-:-:S03]  /*10bf90*/  IADD3 R62, P6, R62, R175, RZ ;  /* 0x000000af3e3e7210 */ /* 0x000fc60007fde0ff */
[----:B-1----:R-:W3:Y:S01]  /*10bfa0*/  LDL.LU R6, [R1+0x33ac] ;  /* 0x0033ac0001067983 */ /* 0x002ee20000300800 */
[----:B----4-:R-:W-:-:S03]  /*10bfb0*/  IADD3 R7, P4, R7, R175, RZ ;  /* 0x000000af07077210 */ /* 0x010fc60007f9e0ff */
[----:B------:R-:W-:Y:S04]  /*10bfc0*/  STL [R1+0x3378], R62 ;  /* 0x0033783e01007387 */ /* 0x000fe80000100800 */
[----:B------:R-:W4:Y:S01]  /*10bfd0*/  LDL.LU R10, [R1+0x33d8] ;  /* 0x0033d800010a7983 */ /* 0x000f220000300800 */
[----:B------:R-:W-:-:S03]  /*10bfe0*/  IADD3 R60, P5, R60, R175, RZ ;  /* 0x000000af3c3c7210 */ /* 0x000fc60007fbe0ff */
[----:B------:R1:W-:Y:S01]  /*10bff0*/  STL [R1+0x3388], R7 ;  /* 0x0033880701007387 */ /* 0x0003e20000100800 */
[----:B------:R-:W-:-:S03]  /*10c000*/  IADD3.X R24, R24, R2, RZ, P3, !PT ;  /* 0x0000000218187210 */ /* 0x000fc60001ffe4ff */
[----:B-1----:R-:W4:Y:S01]  /*10c010*/  LDL.LU R7, [R1+0x33b4] ;  /* 0x0033b40001077983 */ /* 0x002f220000300800 */
[-C--:B------:R-:W-:Y:S01]  /*10c020*/  IADD3 R23, P3, R23, R175.reuse, RZ ;  /* 0x000000af17177210 */ /* 0x080fe20007f7e0ff */
[----:B------:R-:W-:Y:S02]  /*10c030*/  IMAD.X R22, R22, 0x1, R2, P2 ;  /* 0x0000000116167824 */ /* 0x000fe400010e0602 */
[----:B------:R-:W-:Y:S01]  /*10c040*/  STL [R1+0x3380], R60 ;  /* 0x0033803c01007387 */ /* 0x000fe20000100800 */
[----:B------:R-:W-:-:S03]  /*10c050*/  IADD3 R21, P2, R21, R175, RZ ;  /* 0x000000af15157210 */ /* 0x000fc60007f5e0ff */
[----:B------:R-:W-:Y:S04]  /*10c060*/  STL [R1+0x3354], R24 ;  /* 0x0033541801007387 */ /* 0x000fe80000100800 */
[----:B------:R-:W-:Y:S04]  /*10c070*/  STL [R1+0x3390], R23 ;  /* 0x0033901701007387 */ /* 0x000fe80000100800 */
[----:B------:R-:W-:Y:S01]  /*10c080*/  STL [R1+0x335c], R22 ;  /* 0x00335c1601007387 */ /* 0x000fe20000100800 */
[----:B------:R-:W-:Y:S01]  /*10c090*/  IMAD.X R63, R63, 0x1, R2, P6 ;  /* 0x000000013f3f7824 */ /* 0x000fe200030e0602 */
[----:B------:R-:W-:-:S05]  /*10c0a0*/  IADD3 R8, P6, R8, R175, RZ ;  /* 0x000000af08087210 */ /* 0x000fca0007fde0ff */
[----:B------:R1:W-:Y:S04]  /*10c0b0*/  STL [R1+0x33a0], R8 ;  /* 0x0033a00801007387 */ /* 0x0003e80000100800 */
[----:B------:R-:W-:Y:S04]  /*10c0c0*/  STL [R1+0x3398], R21 ;  /* 0x0033981501007387 */ /* 0x000fe80000100800 */
[----:B-1----:R-:W4:Y:S01]  /*10c0d0*/  LDL.LU R8, [R1+0x33bc] ;  /* 0x0033bc0001087983 */ /* 0x002f220000300800 */
[----:B------:R-:W-:Y:S01]  /*10c0e0*/  IADD3.X R61, R61, R2, RZ, P5, !PT ;  /* 0x000000023d3d7210 */ /* 0x000fe20002ffe4ff */
[--C-:B------:R-:W-:Y:S01]  /*10c0f0*/  IMAD.X R19, R19, 0x1, R2.reuse, P4 ;  /* 0x0000000113137824 */ /* 0x100fe200020e0602 */
[-C--:B------:R-:W-:Y:S01]  /*10c100*/  IADD3 R20, P5, R20, R175.reuse, RZ ;  /* 0x000000af14147210 */ /* 0x080fe20007fbe0ff */
[----:B------:R-:W-:Y:S04]  /*10c110*/  STL [R1+0x3374], R63 ;  /* 0x0033743f01007387 */ /* 0x000fe80000100800 */
[----:B------:R-:W-:Y:S01]  /*10c120*/  STL [R1+0x33a8], R20 ;  /* 0x0033a81401007387 */ /* 0x000fe20000100800 */
[----:B------:R-:W-:Y:S01]  /*10c130*/  IADD3 R9, P4, R9, R175, RZ ;  /* 0x000000af09097210 */ /* 0x000fe20007f9e0ff */
[----:B------:R-:W-:-:S04]  /*10c140*/  IMAD.X R18, R18, 0x1, R2, P3 ;  /* 0x0000000112127824 */ /* 0x000fc800018e0602 */
[----:B------:R1:W-:Y:S04]  /*10c150*/  STL [R1+0x33b0], R9 ;  /* 0x0033b00901007387 */ /* 0x0003e80000100800 */
[----:B-1----:R-:W4:Y:S04]  /*10c160*/  LDL.LU R9, [R1+0x33c4] ;  /* 0x0033c40001097983 */ /* 0x002f280000300800 */
[----:B------:R-:W-:Y:S04]  /*10c170*/  STL [R1+0x3384], R19 ;  /* 0x0033841301007387 */ /* 0x000fe80000100800 */
[----:B------:R-:W-:Y:S04]  /*10c180*/  STL [R1+0x337c], R61 ;  /* 0x00337c3d01007387 */ /* 0x000fe80000100800 */
[----:B------:R-:W4:Y:S04]  /*10c190*/  LDL.LU R58, [R1+0x33f8] ;  /* 0x0033f800013a7983 */ /* 0x000f280000300800 */
[----:B------:R-:W4:Y:S04]  /*10c1a0*/  LDL.LU R56, [R1+0x3400] ;  /* 0x0034000001387983 */ /* 0x000f280000300800 */
[----:B------:R-:W-:Y:S01]  /*10c1b0*/  STL [R1+0x338c], R18 ;  /* 0x00338c1201007387 */ /* 0x000fe20000100800 */
[----:B--2---:R-:W-:-:S02]  /*10c1c0*/  IADD3 R17, P3, R17, R175, RZ ;  /* 0x000000af11117210 */ /* 0x004fc40007f7e0ff */
[----:B------:R-:W-:-:S03]  /*10c1d0*/  IADD3.X R16, R16, R2, RZ, P2, !PT ;  /* 0x0000000210107210 */ /* 0x000fc600017fe4ff */
[----:B------:R-:W-:Y:S04]  /*10c1e0*/  STL [R1+0x33b8], R17 ;  /* 0x0033b81101007387 */ /* 0x000fe80000100800 */
[----:B------:R-:W-:Y:S01]  /*10c1f0*/  STL [R1+0x3394], R16 ;  /* 0x0033941001007387 */ /* 0x000fe20000100800 */
[----:B---3--:R-:W-:Y:S01]  /*10c200*/  IADD3 R15, P2, R15, R175, RZ ;  /* 0x000000af0f0f7210 */ /* 0x008fe20007f5e0ff */
[----:B------:R-:W-:-:S04]  /*10c210*/  IMAD.X R14, R14, 0x1, R2, P6 ;  /* 0x000000010e0e7824 */ /* 0x000fc800030e0602 */
[----:B------:R-:W-:Y:S01]  /*10c220*/  STL [R1+0x33c0], R15 ;  /* 0x0033c00f01007387 */ /* 0x000fe20000100800 */
[----:B------:R-:W-:-:S03]  /*10c230*/  IADD3 R13, P6, R13, R175, RZ ;  /* 0x000000af0d0d7210 */ /* 0x000fc60007fde0ff */
[----:B------:R-:W-:Y:S01]  /*10c240*/  STL [R1+0x339c], R14 ;  /* 0x00339c0e01007387 */ /* 0x000fe20000100800 */
[----:B------:R-:W-:-:S03]  /*10c250*/  IMAD.X R12, R12, 0x1, R2, P5 ;  /* 0x000000010c0c7824 */ /* 0x000fc600028e0602 */
[----:B------:R-:W2:Y:S01]  /*10c260*/  LDL.LU R24, [R1+0x33cc] ;  /* 0x0033cc0001187983 */ /* 0x000ea20000300800 */
[----:B------:R-:W-:-:S03]  /*10c270*/  IADD3 R11, P5, R11, R175, RZ ;  /* 0x000000af0b0b7210 */ /* 0x000fc60007fbe0ff */
[----:B------:R-:W-:Y:S04]  /*10c280*/  STL [R1+0x33c8], R13 ;  /* 0x0033c80d01007387 */ /* 0x000fe80000100800 */
[----:B------:R1:W-:Y:S04]  /*10c290*/  STL [R1+0x33d0], R11 ;  /* 0x0033d00b01007387 */ /* 0x0003e80000100800 */
[----:B------:R-:W-:Y:S04]  /*10c2a0*/  STL [R1+0x33a4], R12 ;  /* 0x0033a40c01007387 */ /* 0x000fe80000100800 */
[----:B-1----:R-:W3:Y:S01]  /*10c2b0*/  LDL.LU R11, [R1+0x3408] ;  /* 0x00340800010b7983 */ /* 0x002ee20000300800 */
[----:B------:R-:W-:-:S05]  /*10c2c0*/  IADD3.X R6, R6, R2, RZ, P4, !PT ;  /* 0x0000000206067210 */ /* 0x000fca00027fe4ff */
[----:B------:R1:W-:Y:S04]  /*10c2d0*/  STL [R1+0x33ac], R6 ;  /* 0x0033ac0601007387 */ /* 0x0003e80000100800 */
[----:B-1----:R-:W3:Y:S01]  /*10c2e0*/  LDL.LU R6, [R1+0x33d4] ;  /* 0x0033d40001067983 */ /* 0x002ee20000300800 */
[----:B----4-:R-:W-:-:S03]  /*10c2f0*/  IADD3 R10, P4, R10, R175, RZ ;  /* 0x000000af0a0a7210 */ /* 0x010fc60007f9e0ff */
[----:B------:R-:W4:Y:S04]  /*10c300*/  LDL.LU R23, [R1+0x3410] ;  /* 0x0034100001177983 */ /* 0x000f280000300800 */
[----:B------:R-:W4:Y:S01]  /*10c310*/  LDL.LU R22, [R1+0x33dc] ;  /* 0x0033dc0001167983 */ /* 0x000f220000300800 */
[----:B------:R-:W-:-:S03]  /*10c320*/  IMAD.X R7, R7, 0x1, R2, P3 ;  /* 0x0000000107077824 */ /* 0x000fc600018e0602 */
[----:B------:R-:W-:Y:S04]  /*10c330*/  STL [R1+0x33d8], R10 ;  /* 0x0033d80a01007387 */ /* 0x000fe80000100800 */
[----:B------:R-:W4:Y:S04]  /*10c340*/  LDL.LU R21, [R1+0x3418] ;  /* 0x0034180001157983 */ /* 0x000f280000300800 */
[----:B------:R1:W-:Y:S04]  /*10c350*/  STL [R1+0x33b4], R7 ;  /* 0x0033b40701007387 */ /* 0x0003e80000100800 */
[----:B-1----:R-:W4:Y:S04]  /*10c360*/  LDL.LU R7, [R1+0x3420] ;  /* 0x0034200001077983 */ /* 0x002f280000300800 */
[----:B------:R-:W4:Y:S04]  /*10c370*/  LDL.LU R20, [R1+0x3428] ;  /* 0x0034280001147983 */ /* 0x000f280000300800 */
[----:B------:R-:W4:Y:S04]  /*10c380*/  LDL.LU R59, [R1+0x33f4] ;  /* 0x0033f400013b7983 */ /* 0x000f280000300800 */
[----:B------:R-:W4:Y:S04]  /*10c390*/  LDL.LU R57, [R1+0x33fc] ;  /* 0x0033fc0001397983 */ /* 0x000f280000300800 */
[----:B------:R-:W4:Y:S04]  /*10c3a0*/  LDL.LU R19, [R1+0x3404] ;  /* 0x0034040001137983 */ /* 0x000f280000300800 */
[----:B------:R-:W4:Y:S01]  /*10c3b0*/  LDL.LU R10, [R1+0x3430] ;  /* 0x00343000010a7983 */ /* 0x000f220000300800 */
[----:B------:R-:W-:-:S05]  /*10c3c0*/  IMAD.X R8, R8, 0x1, R2, P2 ;  /* 0x0000000108087824 */ /* 0x000fca00010e0602 */
[----:B------:R1:W-:Y:S04]  /*10c3d0*/  STL [R1+0x33bc], R8 ;  /* 0x0033bc0801007387 */ /* 0x0003e80000100800 */
[----:B-1----:R-:W4:Y:S04]  /*10c3e0*/  LDL.LU R8, [R1+0x340c] ;  /* 0x00340c0001087983 */ /* 0x002f280000300800 */
[----:B------:R-:W4:Y:S04]  /*10c3f0*/  LDL.LU R18, [R1+0x3438] ;  /* 0x0034380001127983 */ /* 0x000f280000300800 */
[----:B------:R-:W4:Y:S04]  /*10c400*/  LDL.LU R17, [R1+0x3414] ;  /* 0x0034140001117983 */ /* 0x000f280000300800 */
[----:B------:R-:W4:Y:S01]  /*10c410*/  LDL.LU R16, [R1+0x3440] ;  /* 0x0034400001107983 */ /* 0x000f220000300800 */
[----:B------:R-:W-:-:S02]  /*10c420*/  IADD3 R201, P3, R201, R175, RZ ;  /* 0x000000afc9c97210 */ /* 0x000fc40007f7e0ff */
[----:B------:R-:W-:-:S05]  /*10c430*/  IADD3.X R9, R9, R2, RZ, P6, !PT ;  /* 0x0000000209097210 */ /* 0x000fca00037fe4ff */
[----:B------:R1:W-:Y:S04]  /*10c440*/  STL [R1+0x33c4], R9 ;  /* 0x0033c40901007387 */ /* 0x0003e80000100800 */
[----:B------:R-:W4:Y:S04]  /*10c450*/  LDL.LU R15, [R1+0x341c] ;  /* 0x00341c00010f7983 */ /* 0x000f280000300800 */
[----:B------:R-:W4:Y:S01]  /*10c460*/  LDL.LU R14, [R1+0x3448] ;  /* 0x00344800010e7983 */ /* 0x000f220000300800 */
[----:B------:R-:W-:-:S03]  /*10c470*/  IADD3 R58, P2, R58, R175, RZ ;  /* 0x000000af3a3a7210 */ /* 0x000fc60007f5e0ff */
[----:B------:R-:W4:Y:S04]  /*10c480*/  LDL.LU R13, [R1+0x3424] ;  /* 0x00342400010d7983 */ /* 0x000f280000300800 */
[----:B------:R-:W4:Y:S04]  /*10c490*/  LDL.LU R12, [R1+0x3450] ;  /* 0x00345000010c7983 */ /* 0x000f280000300800 */
[----:B-1----:R-:W4:Y:S04]  /*10c4a0*/  LDL.LU R9, [R1+0x342c] ;  /* 0x00342c0001097983 */ /* 0x002f280000300800 */
[----:B------:R-:W-:Y:S04]  /*10c4b0*/  STL [R1+0x33e0], R201 ;  /* 0x0033e0c901007387 */ /* 0x000fe80000100800 */
[----:B------:R-:W-:Y:S01]  /*10c4c0*/  STL [R1+0x33f8], R58 ;  /* 0x0033f83a01007387 */ /* 0x000fe20000100800 */
[-C--:B------:R-:W-:Y:S01]  /*10c4d0*/  IADD3 R56, P6, R56, R175.reuse, RZ ;  /* 0x000000af38387210 */ /* 0x080fe20007fde0ff */
[----:B--2---:R-:W-:Y:S01]  /*10c4e0*/  IMAD.X R24, R24, 0x1, R2, P5 ;  /* 0x0000000118187824 */ /* 0x004fe200028e0602 */
[----:B---3--:R-:W-:-:S05]  /*10c4f0*/  IADD3 R11, P5, R11, R175, RZ ;  /* 0x000000af0b0b7210 */ /* 0x008fca0007fbe0ff */
[----:B------:R1:W-:Y:S04]  /*10c500*/  STL [R1+0x3408], R11 ;  /* 0x0034080b01007387 */ /* 0x0003e80000100800 */
[----:B-1----:R-:W2:Y:S04]  /*10c510*/  LDL.LU R11, [R1+0x3434] ;  /* 0x00343400010b7983 */ /* 0x002ea80000300800 */
[----:B------:R-:W-:Y:S01]  /*10c520*/  STL [R1+0x33cc], R24 ;  /* 0x0033cc1801007387 */ /* 0x000fe20000100800 */
[----:B------:R-:W-:-:S05]  /*10c530*/  IMAD.X R6, R6, 0x1, R2, P4 ;  /* 0x0000000106067824 */ /* 0x000fca00020e0602 */
[----:B------:R1:W-:Y:S04]  /*10c540*/  STL [R1+0x33d4], R6 ;  /* 0x0033d40601007387 */ /* 0x0003e80000100800 */
[----:B-1----:R-:W3:Y:S01]  /*10c550*/  LDL.LU R6, [R1+0x343c] ;  /* 0x00343c0001067983 */ /* 0x002ee20000300800 */
[-C--:B----4-:R-:W-:Y:S02]  /*10c560*/  IADD3 R23, P4, R23, R175.reuse, RZ ;  /* 0x000000af17177210 */ /* 0x090fe40007f9e0ff */
[----:B------:R-:W-:Y:S01]  /*10c570*/  IADD3.X R22, R22, R2, RZ, P3, !PT ;  /* 0x0000000216167210 */ /* 0x000fe20001ffe4ff */
[----:B------:R-:W-:Y:S01]  /*10c580*/  STL [R1+0x3400], R56 ;  /* 0x0034003801007387 */ /* 0x000fe20000100800 */
[----:B------:R-:W-:-:S03]  /*10c590*/  IADD3 R21, P3, R21, R175, RZ ;  /* 0x000000af15157210 */ /* 0x000fc60007f7e0ff */
[----:B------:R-:W-:Y:S04]  /*10c5a0*/  STL [R1+0x3410], R23 ;  /* 0x0034101701007387 */ /* 0x000fe80000100800 */
[----:B------:R-:W-:Y:S01]  /*10c5b0*/  STL [R1+0x33dc], R22 ;  /* 0x0033dc1601007387 */ /* 0x000fe20000100800 */
[--C-:B------:R-:W-:Y:S01]  /*10c5c0*/  IMAD.X R59, R59, 0x1, R2.reuse, P2 ;  /* 0x000000013b3b7824 */ /* 0x100fe200010e0602 */
[-C--:B------:R-:W-:Y:S01]  /*10c5d0*/  IADD3 R7, P2, R7, R175.reuse, RZ ;  /* 0x000000af07077210 */ /* 0x080fe20007f5e0ff */
[----:B------:R-:W-:Y:S01]  /*10c5e0*/  IMAD.X R57, R57, 0x1, R2, P6 ;  /* 0x0000000139397824 */ /* 0x000fe200030e0602 */
[----:B------:R-:W-:-:S03]  /*10c5f0*/  IADD3 R20, P6, R20, R175, RZ ;  /* 0x000000af14147210 */ /* 0x000fc60007fde0ff */
[----:B------:R1:W-:Y:S01]  /*10c600*/  STL [R1+0x3420], R7 ;  /* 0x0034200701007387 */ /* 0x0003e20000100800 */
[----:B------:R-:W-:-:S03]  /*10c610*/  IADD3.X R19, R19, R2, RZ, P5, !PT ;  /* 0x0000000213137210 */ /* 0x000fc60002ffe4ff */
[----:B------:R-:W-:Y:S01]  /*10c620*/  STL [R1+0x3418], R21 ;  /* 0x0034181501007387 */ /* 0x000fe20000100800 */
[----:B------:R-:W-:-:S03]  /*10c630*/  IADD3 R10, P5, R10, R175, RZ ;  /* 0x000000af0a0a7210 */ /* 0x000fc60007fbe0ff */
[----:B-1----:R-:W4:Y:S04]  /*10c640*/  LDL.LU R7, [R1+0x3444] ;  /* 0x0034440001077983 */ /* 0x002f280000300800 */
[----:B------:R-:W-:Y:S04]  /*10c650*/  STL [R1+0x33f4], R59 ;  /* 0x0033f43b01007387 */ /* 0x000fe80000100800 */
[----:B------:R-:W-:Y:S04]  /*10c660*/  STL [R1+0x3428], R20 ;  /* 0x0034281401007387 */ /* 0x000fe80000100800 */
[----:B------:R-:W-:Y:S04]  /*10c670*/  STL [R1+0x33fc], R57 ;  /* 0x0033fc3901007387 */ /* 0x000fe80000100800 */
[----:B------:R-:W-:Y:S04]  /*10c680*/  STL [R1+0x3404], R19 ;  /* 0x0034041301007387 */ /* 0x000fe80000100800 */
[----:B------:R1:W-:Y:S04]  /*10c690*/  STL [R1+0x3430], R10 ;  /* 0x0034300a01007387 */ /* 0x0003e80000100800 */
[----:B-1----:R-:W4:Y:S01]  /*10c6a0*/  LDL.LU R10, [R1+0x344c] ;  /* 0x00344c00010a7983 */ /* 0x002f220000300800 */
[----:B------:R-:W-:-:S05]  /*10c6b0*/  IMAD.X R8, R8, 0x1, R2, P4 ;  /* 0x0000000108087824 */ /* 0x000fca00020e0602 */
[----:B------:R1:W-:Y:S04]  /*10c6c0*/  STL [R1+0x340c], R8 ;  /* 0x00340c0801007387 */ /* 0x0003e80000100800 */
[----:B-1----:R-:W4:Y:S04]  /*10c6d0*/  LDL.LU R8, [R1+0x3488] ;  /* 0x0034880001087983 */ /* 0x002f280000300800 */
[----:B------:R-:W4:Y:S01]  /*10c6e0*/  LDL.LU R54, [R1+0x3478] ;  /* 0x0034780001367983 */ /* 0x000f220000300800 */
[-C--:B------:R-:W-:Y:S01]  /*10c6f0*/  IADD3 R18, P4, R18, R175.reuse, RZ ;  /* 0x000000af12127210 */ /* 0x080fe20007f9e0ff */
[----:B------:R-:W-:Y:S01]  /*10c700*/  IMAD.X R17, R17, 0x1, R2, P3 ;  /* 0x0000000111117824 */ /* 0x000fe200018e0602 */
[----:B------:R-:W-:Y:S01]  /*10c710*/  IADD3 R16, P3, R16, R175, RZ ;  /* 0x000000af10107210 */ /* 0x000fe20007f7e0ff */
[----:B------:R-:W4:Y:S04]  /*10c720*/  LDL.LU R52, [R1+0x3480] ;  /* 0x0034800001347983 */ /* 0x000f280000300800 */
[----:B------:R-:W-:Y:S04]  /*10c730*/  STL [R1+0x3438], R18 ;  /* 0x0034381201007387 */ /* 0x000fe80000100800 */
[----:B------:R-:W-:Y:S04]  /*10c740*/  STL [R1+0x3414], R17 ;  /* 0x0034141101007387 */ /* 0x000fe80000100800 */
[----:B------:R-:W-:Y:S01]  /*10c750*/  STL [R1+0x3440], R16 ;  /* 0x0034401001007387 */ /* 0x000fe20000100800 */
[----:B------:R-:W-:-:S02]  /*10c760*/  IADD3.X R15, R15, R2, RZ, P2, !PT ;  /* 0x000000020f0f7210 */ /* 0x000fc400017fe4ff */
[----:B------:R-:W-:-:S03]  /*10c770*/  IADD3 R14, P2, R14, R175, RZ ;  /* 0x000000af0e0e7210 */ /* 0x000fc60007f5e0ff */
[----:B------:R-:W-:Y:S01]  /*10c780*/  STL [R1+0x341c], R15 ;  /* 0x00341c0f01007387 */ /* 0x000fe20000100800 */
[----:B------:R-:W-:-:S03]  /*10c790*/  IMAD.X R13, R13, 0x1, R2, P6 ;  /* 0x000000010d0d7824 */ /* 0x000fc600030e0602 */
[----:B------:R-:W-:Y:S01]  /*10c7a0*/  STL [R1+0x3448], R14 ;  /* 0x0034480e01007387 */ /* 0x000fe20000100800 */
[----:B------:R-:W-:Y:S01]  /*10c7b0*/  IMAD.X R9, R9, 0x1, R2, P5 ;  /* 0x0000000109097824 */ /* 0x000fe200028e0602 */
[----:B------:R-:W-:-:S04]  /*10c7c0*/  IADD3 R12, P6, R12, R175, RZ ;  /* 0x000000af0c0c7210 */ /* 0x000fc80007fde0ff */
[----:B------:R1:W-:Y:S04]  /*10c7d0*/  STL [R1+0x342c], R9 ;  /* 0x00342c0901007387 */ /* 0x0003e80000100800 */
[----:B------:R-:W-:Y:S04]  /*10c7e0*/  STL [R1+0x3424], R13 ;  /* 0x0034240d01007387 */ /* 0x000fe80000100800 */
[----:B-1----:R-:W4:Y:S04]  /*10c7f0*/  LDL.LU R9, [R1+0x3490] ;  /* 0x0034900001097983 */ /* 0x002f280000300800 */
[----:B------:R-:W-:Y:S04]  /*10c800*/  STL [R1+0x3450], R12 ;  /* 0x0034500c01007387 */ /* 0x000fe80000100800 */
[----:B------:R-:W4:Y:S01]  /*10c810*/  LDL.LU R21, [R1+0x3498] ;  /* 0x0034980001157983 */ /* 0x000f220000300800 */
[----:B------:R-:W-:-:S02]  /*10c820*/  IADD3 R199, P5, R199, R175, RZ ;  /* 0x000000afc7c77210 */ /* 0x000fc40007fbe0ff */
[----:B--2---:R-:W-:-:S05]  /*10c830*/  IADD3.X R11, R11, R2, RZ, P4, !PT ;  /* 0x000000020b0b7210 */ /* 0x004fca00027fe4ff */
[----:B------:R-:W-:Y:S01]  /*10c840*/  STL [R1+0x3434], R11 ;  /* 0x0034340b01007387 */ /* 0x000fe20000100800 */
[----:B---3--:R-:W-:-:S05]  /*10c850*/  IMAD.X R6, R6, 0x1, R2, P3 ;  /* 0x0000000106067824 */ /* 0x008fca00018e0602 */
[----:B------:R1:W-:Y:S04]  /*10c860*/  STL [R1+0x343c], R6 ;  /* 0x00343c0601007387 */ /* 0x0003e80000100800 */
[----:B-1----:R-:W2:Y:S04]  /*10c870*/  LDL.LU R6, [R1+0x34a0] ;  /* 0x0034a00001067983 */ /* 0x002ea80000300800 */
[----:B------:R-:W3:Y:S04]  /*10c880*/  LDL.LU R55, [R1+0x3474] ;  /* 0x0034740001377983 */ /* 0x000ee80000300800 */
[----:B------:R-:W2:Y:S04]  /*10c890*/  LDL.LU R53, [R1+0x347c] ;  /* 0x00347c0001357983 */ /* 0x000ea80000300800 */
[----:B------:R-:W-:Y:S04]  /*10c8a0*/  STL [R1+0x3458], R199 ;  /* 0x003458c701007387 */ /* 0x000fe80000100800 */
[----:B------:R-:W2:Y:S04]  /*10c8b0*/  LDL.LU R20, [R1+0x34a8] ;  /* 0x0034a80001147983 */ /* 0x000ea80000300800 */
[----:B------:R-:W2:Y:S01]  /*10c8c0*/  LDL.LU R19, [R1+0x3484] ;  /* 0x0034840001137983 */ /* 0x000ea20000300800 */
[----:B----4-:R-:W-:-:S03]  /*10c8d0*/  IMAD.X R7, R7, 0x1, R2, P2 ;  /* 0x0000000107077824 */ /* 0x010fc600010e0602 */
[----:B------:R-:W4:Y:S04]  /*10c8e0*/  LDL.LU R11, [R1+0x34b0] ;  /* 0x0034b000010b7983 */ /* 0x000f280000300800 */
[----:B------:R1:W-:Y:S01]  /*10c8f0*/  STL [R1+0x3444], R7 ;  /* 0x0034440701007387 */ /* 0x0003e20000100800 */
[----:B------:R-:W-:-:S03]  /*10c900*/  IADD3 R197, P4, R197, R175, RZ ;  /* 0x000000afc5c57210 */ /* 0x000fc60007f9e0ff */
[----:B-1----:R-:W4:Y:S04]  /*10c910*/  LDL.LU R7, [R1+0x348c] ;  /* 0x00348c0001077983 */ /* 0x002f280000300800 */
[----:B------:R-:W-:Y:S01]  /*10c920*/  STL [R1+0x3460], R197 ;  /* 0x003460c501007387 */ /* 0x000fe20000100800 */
[----:B------:R-:W-:Y:S02]  /*10c930*/  IADD3.X R10, R10, R2, RZ, P6, !PT ;  /* 0x000000020a0a7210 */ /* 0x000fe400037fe4ff */
[-C--:B------:R-:W-:Y:S02]  /*10c940*/  IADD3 R54, P3, R54, R175.reuse, RZ ;  /* 0x000000af36367210 */ /* 0x080fe40007f7e0ff */
[----:B------:R-:W-:-:S03]  /*10c950*/  IADD3 R8, P6, R8, R175, RZ ;  /* 0x000000af08087210 */ /* 0x000fc60007fde0ff */
[----:B------:R-:W-:Y:S04]  /*10c960*/  STL [R1+0x3478], R54 ;  /* 0x0034783601007387 */ /* 0x000fe80000100800 */
[----:B------:R-:W4:Y:S04]  /*10c970*/  LDL.LU R18, [R1+0x34b8] ;  /* 0x0034b80001127983 */ /* 0x000f280000300800 */
[----:B------:R-:W4:Y:S04]  /*10c980*/  LDL.LU R17, [R1+0x3494] ;  /* 0x0034940001117983 */ /* 0x000f280000300800 */
[----:B------:R-:W-:Y:S04]  /*10c990*/  STL [R1+0x344c], R10 ;  /* 0x00344c0a01007387 */ /* 0x000fe80000100800 */
[----:B------:R-:W4:Y:S04]  /*10c9a0*/  LDL.LU R16, [R1+0x34c0] ;  /* 0x0034c00001107983 */ /* 0x000f280000300800 */
[----:B------:R-:W4:Y:S04]  /*10c9b0*/  LDL.LU R15, [R1+0x349c] ;  /* 0x00349c00010f7983 */ /* 0x000f280000300800 */
[----:B------:R1:W-:Y:S04]  /*10c9c0*/  STL [R1+0x3488], R8 ;  /* 0x0034880801007387 */ /* 0x0003e80000100800 */
[----:B------:R-:W4:Y:S04]  /*10c9d0*/  LDL.LU R14, [R1+0x34c8] ;  /* 0x0034c800010e7983 */ /* 0x000f280000300800 */
[----:B------:R-:W4:Y:S04]  /*10c9e0*/  LDL.LU R13, [R1+0x34a4] ;  /* 0x0034a400010d7983 */ /* 0x000f280000300800 */
[----:B------:R-:W4:Y:S04]  /*10c9f0*/  LDL.LU R12, [R1+0x34d0] ;  /* 0x0034d000010c7983 */ /* 0x000f280000300800 */
[----:B-1----:R-:W4:Y:S01]  /*10ca00*/  LDL.LU R8, [R1+0x34ac] ;  /* 0x0034ac0001087983 */ /* 0x002f220000300800 */
[----:B------:R-:W-:Y:S01]  /*10ca10*/  IADD3 R52, P2, R52, R175, RZ ;  /* 0x000000af34347210 */ /* 0x000fe20007f5e0ff */
[----:B------:R-:W-:-:S02]  /*10ca20*/  IMAD.X R200, R200, 0x1, R2, P5 ;  /* 0x00000001c8c87824 */ /* 0x000fc400028e0602 */
[----:B------:R-:W4:Y:S04]  /*10ca30*/  LDL.LU R10, [R1+0x34b4] ;  /* 0x0034b400010a7983 */ /* 0x000f280000300800 */
[----:B------:R-:W-:Y:S01]  /*10ca40*/  STL [R1+0x3480], R52 ;  /* 0x0034803401007387 */ /* 0x000fe20000100800 */
[----:B------:R-:W-:Y:S01]  /*10ca50*/  IMAD.X R198, R198, 0x1, R2, P4 ;  /* 0x00000001c6c67824 */ /* 0x000fe200020e0602 */
[----:B------:R-:W-:-:S05]  /*10ca60*/  IADD3 R9, P5, R9, R175, RZ ;  /* 0x000000af09097210 */ /* 0x000fca0007fbe0ff */
[----:B------:R1:W-:Y:S01]  /*10ca70*/  STL [R1+0x3490], R9 ;  /* 0x0034900901007387 */ /* 0x0003e20000100800 */
[----:B------:R-:W-:-:S03]  /*10ca80*/  IADD3 R21, P4, R21, R175, RZ ;  /* 0x000000af15157210 */ /* 0x000fc60007f9e0ff */
[----:B-1----:R-:W4:Y:S04]  /*10ca90*/  LDL.LU R9, [R1+0x34bc] ;  /* 0x0034bc0001097983 */ /* 0x002f280000300800 */
[----:B------:R-:W-:Y:S04]  /*10caa0*/  STL [R1+0x3454], R200 ;  /* 0x003454c801007387 */ /* 0x000fe80000100800 */
[----:B------:R-:W-:Y:S01]  /*10cab0*/  STL [R1+0x3498], R21 ;  /* 0x0034981501007387 */ /* 0x000fe20000100800 */
[----:B---3--:R-:W-:Y:S02]  /*10cac0*/  IADD3.X R55, R55, R2, RZ, P3, !PT ;  /* 0x0000000237377210 */ /* 0x008fe40001ffe4ff */
[----:B--2---:R-:W-:-:S05]  /*10cad0*/  IADD3 R6, P3, R6, R175, RZ ;  /* 0x000000af06067210 */ /* 0x004fca0007f7e0ff */
[----:B------:R1:W-:Y:S01]  /*10cae0*/  STL [R1+0x34a0], R6 ;  /* 0x0034a00601007387 */ /* 0x0003e20000100800 */
[----:B------:R-:W-:-:S03]  /*10caf0*/  IMAD.X R53, R53, 0x1, R2, P2 ;  /* 0x0000000135357824 */ /* 0x000fc600010e0602 */
[----:B-1----:R-:W2:Y:S01]  /*10cb00*/  LDL.LU R6, [R1+0x34c4] ;  /* 0x0034c40001067983 */ /* 0x002ea20000300800 */
[-C--:B------:R-:W-:Y:S01]  /*10cb10*/  IADD3 R20, P2, R20, R175.reuse, RZ ;  /* 0x000000af14147210 */ /* 0x080fe20007f5e0ff */
[----:B------:R-:W-:Y:S02]  /*10cb20*/  IMAD.X R19, R19, 0x1, R2, P6 ;  /* 0x0000000113137824 */ /* 0x000fe400030e0602 */
[----:B------:R-:W-:Y:S01]  /*10cb30*/  STL [R1+0x345c], R198 ;  /* 0x00345cc601007387 */ /* 0x000fe20000100800 */
[----:B----4-:R-:W-:-:S03]  /*10cb40*/  IADD3 R11, P6, R11, R175, RZ ;  /* 0x000000af0b0b7210 */ /* 0x010fc60007fde0ff */
[----:B------:R-:W-:Y:S04]  /*10cb50*/  STL [R1+0x3474], R55 ;  /* 0x0034743701007387 */ /* 0x000fe80000100800 */
[----:B------:R-:W-:Y:S04]  /*10cb60*/  STL [R1+0x347c], R53 ;  /* 0x00347c3501007387 */ /* 0x000fe80000100800 */
[----:B------:R-:W-:Y:S01]  /*10cb70*/  STL [R1+0x34a8], R20 ;  /* 0x0034a81401007387 */ /* 0x000fe20000100800 */
[----:B------:R-:W-:-:S03]  /*10cb80*/  IADD3.X R7, R7, R2, RZ, P5, !PT ;  /* 0x0000000207077210 */ /* 0x000fc60002ffe4ff */
[----:B------:R-:W-:Y:S04]  /*10cb90*/  STL [R1+0x3484], R19 ;  /* 0x0034841301007387 */ /* 0x000fe80000100800 */
[----:B------:R1:W-:Y:S04]  /*10cba0*/  STL [R1+0x34b0], R11 ;  /* 0x0034b00b01007387 */ /* 0x0003e80000100800 */
[----:B-1----:R-:W3:Y:S04]  /*10cbb0*/  LDL.LU R11, [R1+0x34cc] ;  /* 0x0034cc00010b7983 */ /* 0x002ee80000300800 */
[----:B------:R1:W-:Y:S04]  /*10cbc0*/  STL [R1+0x348c], R7 ;  /* 0x00348c0701007387 */ /* 0x0003e80000100800 */
[----:B-1----:R-:W4:Y:S04]  /*10cbd0*/  LDL.LU R7, [R1+0x3508] ;  /* 0x0035080001077983 */ /* 0x002f280000300800 */
[----:B------:R-:W4:Y:S04]  /*10cbe0*/  LDL.LU R50, [R1+0x34f8] ;  /* 0x0034f80001327983 */ /* 0x000f280000300800 */
[----:B------:R-:W4:Y:S01]  /*10cbf0*/  LDL.LU R48, [R1+0x3500] ;  /* 0x0035000001307983 */ /* 0x000f220000300800 */
[----:B------:R-:W-:Y:S01]  /*10cc00*/  IADD3 R18, P5, R18, R175, RZ ;  /* 0x000000af12127210 */ /* 0x000fe20007fbe0ff */
[----:B------:R-:W-:-:S04]  /*10cc10*/  IMAD.X R17, R17, 0x1, R2, P4 ;  /* 0x0000000111117824 */ /* 0x000fc800020e0602 */
[----:B------:R-:W-:Y:S01]  /*10cc20*/  STL [R1+0x34b8], R18 ;  /* 0x0034b81201007387 */ /* 0x000fe20000100800 */
[----:B------:R-:W-:-:S03]  /*10cc30*/  IADD3 R16, P4, R16, R175, RZ ;  /* 0x000000af10107210 */ /* 0x000fc60007f9e0ff */
[----:B------:R-:W-:Y:S01]  /*10cc40*/  STL [R1+0x3494], R17 ;  /* 0x0034941101007387 */ /* 0x000fe20000100800 */
[----:B------:R-:W-:-:S03]  /*10cc50*/  IMAD.X R15, R15, 0x1, R2, P3 ;  /* 0x000000010f0f7824 */ /* 0x000fc600018e0602 */
[----:B------:R-:W-:Y:S01]  /*10cc60*/  STL [R1+0x34c0], R16 ;  /* 0x0034c01001007387 */ /* 0x000fe20000100800 */
[----:B------:R-:W-:-:S03]  /*10cc70*/  IADD3 R14, P3, R14, R175, RZ ;  /* 0x000000af0e0e7210 */ /* 0x000fc60007f7e0ff */
[----:B------:R-:W-:Y:S01]  /*10cc80*/  STL [R1+0x349c], R15 ;  /* 0x00349c0f01007387 */ /* 0x000fe20000100800 */
[----:B------:R-:W-:-:S03]  /*10cc90*/  IADD3.X R13, R13, R2, RZ, P2, !PT ;  /* 0x000000020d0d7210 */ /* 0x000fc600017fe4ff */
[----:B------:R-:W-:Y:S01]  /*10cca0*/  STL [R1+0x34c8], R14 ;  /* 0x0034c80e01007387 */ /* 0x000fe20000100800 */
[----:B------:R-:W-:-:S05]  /*10ccb0*/  IMAD.X R8, R8, 0x1, R2, P6 ;  /* 0x0000000108087824 */ /* 0x000fca00030e0602 */
[----:B------:R1:W-:Y:S04]  /*10ccc0*/  STL [R1+0x34ac], R8 ;  /* 0x0034ac0801007387 */ /* 0x0003e80000100800 */
[----:B------:R-:W-:Y:S04]  /*10ccd0*/  STL [R1+0x34a4], R13 ;  /* 0x0034a40d01007387 */ /* 0x000fe80000100800 */
[----:B-1----:R-:W4:Y:S01]  /*10cce0*/  LDL.LU R8, [R1+0x3510] ;  /* 0x0035100001087983 */ /* 0x002f220000300800 */
[----:B------:R-:W-:Y:S01]  /*10ccf0*/  IADD3 R12, P2, R12, R175, RZ ;  /* 0x000000af0c0c7210 */ /* 0x000fe20007f5e0ff */
[----:B------:R-:W-:-:S04]  /*10cd00*/  IMAD.X R10, R10, 0x1, R2, P5 ;  /* 0x000000010a0a7824 */ /* 0x000fc800028e0602 */
[----:B------:R-:W-:Y:S04]  /*10cd10*/  STL [R1+0x34d0], R12 ;  /* 0x0034d00c01007387 */ /* 0x000fe80000100800 */
[----:B------:R-:W4:Y:S01]  /*10cd20*/  LDL.LU R21, [R1+0x3518] ;  /* 0x0035180001157983 */ /* 0x000f220000300800 */
[----:B------:R-:W-:-:S03]  /*10cd30*/  IADD3 R193, P6, R193, R175, RZ ;  /* 0x000000afc1c17210 */ /* 0x000fc60007fde0ff */
[----:B------:R-:W-:Y:S01]  /*10cd40*/  STL [R1+0x34b4], R10 ;  /* 0x0034b40a01007387 */ /* 0x000fe20000100800 */
[----:B------:R-:W-:-:S05]  /*10cd50*/  IADD3.X R9, R9, R2, RZ, P4, !PT ;  /* 0x0000000209097210 */ /* 0x000fca00027fe4ff */
[----:B------:R1:W-:Y:S04]  /*10cd60*/  STL [R1+0x34bc], R9 ;  /* 0x0034bc0901007387 */ /* 0x0003e80000100800 */
[----:B-1----:R-:W4:Y:S04]  /*10cd70*/  LDL.LU R9, [R1+0x3520] ;  /* 0x0035200001097983 */ /* 0x002f280000300800 */
[----:B------:R-:W4:Y:S04]  /*10cd80*/  LDL.LU R51, [R1+0x34f4] ;  /* 0x0034f40001337983 */ /* 0x000f280000300800 */
[----:B------:R-:W4:Y:S04]  /*10cd90*/  LDL.LU R49, [R1+0x34fc] ;  /* 0x0034fc0001317983 */ /* 0x000f280000300800 */
[----:B------:R-:W-:Y:S04]  /*10cda0*/  STL [R1+0x34d8], R193 ;  /* 0x0034d8c101007387 */ /* 0x000fe80000100800 */
[----:B------:R-:W4:Y:S04]  /*10cdb0*/  LDL.LU R20, [R1+0x3528] ;  /* 0x0035280001147983 */ /* 0x000f280000300800 */
[----:B------:R-:W4:Y:S04]  /*10cdc0*/  LDL.LU R19, [R1+0x3504] ;  /* 0x0035040001137983 */ /* 0x000f280000300800 */
[----:B------:R-:W4:Y:S01]  /*10cdd0*/  LDL.LU R10, [R1+0x3530] ;  /* 0x00353000010a7983 */ /* 0x000f220000300800 */
[----:B------:R-:W-:-:S02]  /*10cde0*/  IADD3 R191, P5, R191, R175, RZ ;  /* 0x000000afbfbf7210 */ /* 0x000fc40007fbe0ff */
[----:B------:R-:W-:Y:S01]  /*10cdf0*/  IADD3.X R196, R196, R2, RZ, P6, !PT ;  /* 0x00000002c4c47210 */ /* 0x000fe200037fe4ff */
[----:B--2---:R-:W-:-:S05]  /*10ce00*/  IMAD.X R6, R6, 0x1, R2, P3 ;  /* 0x0000000106067824 */ /* 0x004fca00018e0602 */
[----:B------:R1:W-:Y:S04]  /*10ce10*/  STL [R1+0x34c4], R6 ;  /* 0x0034c40601007387 */ /* 0x0003e80000100800 */
[----:B-1----:R-:W2:Y:S04]  /*10ce20*/  LDL.LU R6, [R1+0x350c] ;  /* 0x00350c0001067983 */ /* 0x002ea80000300800 */
[----:B------:R-:W-:Y:S01]  /*10ce30*/  STL [R1+0x34e0], R191 ;  /* 0x0034e0bf01007387 */ /* 0x000fe20000100800 */
[----:B---3--:R-:W-:Y:S01]  /*10ce40*/  IMAD.X R11, R11, 0x1, R2, P2 ;  /* 0x000000010b0b7824 */ /* 0x008fe200010e0602 */
[----:B----4-:R-:W-:-:S02]  /*10ce50*/  IADD3 R50, P4, R50, R175, RZ ;  /* 0x000000af32327210 */ /* 0x010fc40007f9e0ff */
[----:B------:R-:W-:-:S03]  /*10ce60*/  IADD3 R7, P2, R7, R175, RZ ;  /* 0x000000af07077210 */ /* 0x000fc60007f5e0ff */
[----:B------:R-:W-:Y:S04]  /*10ce70*/  STL [R1+0x34f8], R50 ;  /* 0x0034f83201007387 */ /* 0x000fe80000100800 */
[----:B------:R-:W3:Y:S04]  /*10ce80*/  LDL.LU R18, [R1+0x3538] ;  /* 0x0035380001127983 */ /* 0x000ee80000300800 */
[----:B------:R-:W4:Y:S04]  /*10ce90*/  LDL.LU R17, [R1+0x3514] ;  /* 0x0035140001117983 */ /* 0x000f280000300800 */
[----:B------:R-:W-:Y:S04]  /*10cea0*/  STL [R1+0x34cc], R11 ;  /* 0x0034cc0b01007387 */ /* 0x000fe80000100800 */
[----:B------:R-:W4:Y:S04]  /*10ceb0*/  LDL.LU R16, [R1+0x3540] ;  /* 0x0035400001107983 */ /* 0x000f280000300800 */
[----:B------:R-:W4:Y:S04]  /*10cec0*/  LDL.LU R15, [R1+0x351c] ;  /* 0x00351c00010f7983 */ /* 0x000f280000300800 */
[----:B------:R1:W-:Y:S04]  /*10ced0*/  STL [R1+0x3508], R7 ;  /* 0x0035080701007387 */ /* 0x0003e80000100800 */
[----:B------:R-:W4:Y:S04]  /*10cee0*/  LDL.LU R14, [R1+0x3548] ;  /* 0x00354800010e7983 */ /* 0x000f280000300800 */
[----:B------:R-:W4:Y:S04]  /*10cef0*/  LDL.LU R13, [R1+0x3524] ;  /* 0x00352400010d7983 */ /* 0x000f280000300800 */
[----:B------:R-:W4:Y:S01]  /*10cf00*/  LDL.LU R12, [R1+0x3550] ;  /* 0x00355000010c7983 */ /* 0x000f220000300800 */
[----:B------:R-:W-:-:S03]  /*10cf10*/  IADD3 R48, P3, R48, R175, RZ ;  /* 0x000000af30307210 */ /* 0x000fc60007f7e0ff */
[----:B-1----:R-:W4:Y:S04]  /*10cf20*/  LDL.LU R7, [R1+0x352c] ;  /* 0x00352c0001077983 */ /* 0x002f280000300800 */
[----:B------:R-:W4:Y:S04]  /*10cf30*/  LDL.LU R11, [R1+0x3534] ;  /* 0x00353400010b7983 */ /* 0x000f280000300800 */
[----:B------:R-:W-:Y:S01]  /*10cf40*/  STL [R1+0x3500], R48 ;  /* 0x0035003001007387 */ /* 0x000fe20000100800 */
[----:B------:R-:W-:-:S05]  /*10cf50*/  IADD3 R8, P6, R8, R175, RZ ;  /* 0x000000af08087210 */ /* 0x000fca0007fde0ff */
[----:B------:R1:W-:Y:S04]  /*10cf60*/  STL [R1+0x3510], R8 ;  /* 0x0035100801007387 */ /* 0x0003e80000100800 */
[----:B-1----:R-:W4:Y:S01]  /*10cf70*/  LDL.LU R8, [R1+0x353c] ;  /* 0x00353c0001087983 */ /* 0x002f220000300800 */
[--C-:B------:R-:W-:Y:S01]  /*10cf80*/  IMAD.X R192, R192, 0x1, R2.reuse, P5 ;  /* 0x00000001c0c07824 */ /* 0x100fe200028e0602 */
[-C--:B------:R-:W-:Y:S02]  /*10cf90*/  IADD3 R21, P5, R21, R175.reuse, RZ ;  /* 0x000000af15157210 */ /* 0x080fe40007fbe0ff */
[----:B------:R-:W-:Y:S04]  /*10cfa0*/  STL [R1+0x34d4], R196 ;  /* 0x0034d4c401007387 */ /* 0x000fe80000100800 */
[----:B------:R-:W-:Y:S01]  /*10cfb0*/  STL [R1+0x3518], R21 ;  /* 0x0035181501007387 */ /* 0x000fe20000100800 */
[----:B------:R-:W-:Y:S01]  /*10cfc0*/  IMAD.X R51, R51, 0x1, R2, P4 ;  /* 0x0000000133337824 */ /* 0x000fe200020e0602 */
[----:B------:R-:W-:-:S02]  /*10cfd0*/  IADD3 R9, P4, R9, R175, RZ ;  /* 0x000000af09097210 */ /* 0x000fc40007f9e0ff */
[----:B------:R-:W-:-:S03]  /*10cfe0*/  IADD3.X R49, R49, R2, RZ, P3, !PT ;  /* 0x0000000231317210 */ /* 0x000fc60001ffe4ff */
[----:B------:R1:W-:Y:S01]  /*10cff0*/  STL [R1+0x3520], R9 ;  /* 0x0035200901007387 */ /* 0x0003e20000100800 */
[----:B------:R-:W-:-:S03]  /*10d000*/  IADD3 R20, P3, R20, R175, RZ ;  /* 0x000000af14147210 */ /* 0x000fc60007f7e0ff */
[----:B-1----:R-:W4:Y:S01]  /*10d010*/  LDL.LU R9, [R1+0x3544] ;  /* 0x0035440001097983 */ /* 0x002f220000300800 */
[----:B------:R-:W-:-:S03]  /*10d020*/  IMAD.X R19, R19, 0x1, R2, P2 ;  /* 0x0000000113137824 */ /* 0x000fc600010e0602 */
[----:B------:R-:W-:Y:S01]  /*10d030*/  STL [R1+0x34dc], R192 ;  /* 0x0034dcc001007387 */ /* 0x000fe20000100800 */
[----:B------:R-:W-:-:S03]  /*10d040*/  IADD3 R10, P2, R10, R175, RZ ;  /* 0x000000af0a0a7210 */ /* 0x000fc60007f5e0ff */
[----:B------:R-:W-:Y:S04]  /*10d050*/  STL [R1+0x34f4], R51 ;  /* 0x0034f43301007387 */ /* 0x000fe80000100800 */
[----:B------:R-:W-:Y:S04]  /*10d060*/  STL [R1+0x34fc], R49 ;  /* 0x0034fc3101007387 */ /* 0x000fe80000100800 */
[----:B------:R-:W-:Y:S04]  /*10d070*/  STL [R1+0x3528], R20 ;  /* 0x0035281401007387 */ /* 0x000fe80000100800 */
[----:B------:R-:W-:Y:S04]  /*10d080*/  STL [R1+0x3504], R19 ;  /* 0x0035041301007387 */ /* 0x000fe80000100800 */
[----:B------:R1:W-:Y:S04]  /*10d090*/  STL [R1+0x3530], R10 ;  /* 0x0035300a01007387 */ /* 0x0003e80000100800 */
[----:B-1----:R-:W4:Y:S01]  /*10d0a0*/  LDL.LU R10, [R1+0x354c] ;  /* 0x00354c00010a7983 */ /* 0x002f220000300800 */
[----:B--2---:R-:W-:-:S05]  /*10d0b0*/  IMAD.X R6, R6, 0x1, R2, P6 ;  /* 0x0000000106067824 */ /* 0x004fca00030e0602 */
[----:B------:R1:W-:Y:S04]  /*10d0c0*/  STL [R1+0x350c], R6 ;  /* 0x00350c0601007387 */ /* 0x0003e80000100800 */
[----:B-1----:R-:W2:Y:S04]  /*10d0d0*/  LDL.LU R6, [R1+0x3598] ;  /* 0x0035980001067983 */ /* 0x002ea80000300800 */
[----:B------:R-:W2:Y:S04]  /*10d0e0*/  LDL.LU R46, [R1+0x3588] ;  /* 0x00358800012e7983 */ /* 0x000ea80000300800 */
[----:B------:R-:W2:Y:S01]  /*10d0f0*/  LDL.LU R44, [R1+0x3590] ;  /* 0x00359000012c7983 */ /* 0x000ea20000300800 */
[----:B---3--:R-:W-:-:S02]  /*10d100*/  IADD3 R18, P6, R18, R175, RZ ;  /* 0x000000af12127210 */ /* 0x008fc40007fde0ff */
[----:B----4-:R-:W-:-:S03]  /*10d110*/  IADD3.X R17, R17, R2, RZ, P5, !PT ;  /* 0x0000000211117210 */ /* 0x010fc60002ffe4ff */
[----:B------:R-:W-:Y:S01]  /*10d120*/  STL [R1+0x3538], R18 ;  /* 0x0035381201007387 */ /* 0x000fe20000100800 */
        /* <DEDUP_REMOVED lines=8> */
[----:B------:R-:W-:Y:S02]  /*10d1b0*/  IADD3.X R7, R7, R2, RZ, P2, !PT ;  /* 0x0000000207077210 */ /* 0x000fe400017fe4ff */
[----:B------:R-:W-:-:S03]  /*10d1c0*/  IADD3 R12, P3, R12, R175, RZ ;  /* 0x000000af0c0c7210 */ /* 0x000fc60007f7e0ff */
[----:B------:R1:W-:Y:S01]  /*10d1d0*/  STL [R1+0x352c], R7 ;  /* 0x00352c0701007387 */ /* 0x0003e20000100800 */
[----:B------:R-:W-:-:S03]  /*10d1e0*/  IMAD.X R11, R11, 0x1, R2, P6 ;  /* 0x000000010b0b7824 */ /* 0x000fc600030e0602 */
[----:B------:R-:W-:Y:S04]  /*10d1f0*/  STL [R1+0x3524], R13 ;  /* 0x0035240d01007387 */ /* 0x000fe80000100800 */
[----:B-1----:R-:W3:Y:S04]  /*10d200*/  LDL.LU R7, [R1+0x35a0] ;  /* 0x0035a00001077983 */ /* 0x002ee80000300800 */
[----:B------:R-:W-:Y:S04]  /*10d210*/  STL [R1+0x3550], R12 ;  /* 0x0035500c01007387 */ /* 0x000fe80000100800 */
[----:B------:R-:W4:Y:S04]  /*10d220*/  LDL.LU R21, [R1+0x35a8] ;  /* 0x0035a80001157983 */ /* 0x000f280000300800 */
[----:B------:R-:W-:Y:S01]  /*10d230*/  STL [R1+0x3534], R11 ;  /* 0x0035340b01007387 */ /* 0x000fe20000100800 */
[----:B------:R-:W-:-:S05]  /*10d240*/  IMAD.X R8, R8, 0x1, R2, P5 ;  /* 0x0000000108087824 */ /* 0x000fca00028e0602 */
[----:B------:R1:W-:Y:S04]  /*10d250*/  STL [R1+0x353c], R8 ;  /* 0x00353c0801007387 */ /* 0x0003e80000100800 */
[----:B-1----:R-:W4:Y:S04]  /*10d260*/  LDL.LU R8, [R1+0x35b0] ;  /* 0x0035b00001087983 */ /* 0x002f280000300800 */
[----:B------:R-:W4:Y:S01]  /*10d270*/  LDL.LU R47, [R1+0x3584] ;  /* 0x00358400012f7983 */ /* 0x000f220000300800 */
[----:B------:R-:W-:-:S03]  /*10d280*/  IADD3 R189, P2, R189, R175, RZ ;  /* 0x000000afbdbd7210 */ /* 0x000fc60007f5e0ff */
[----:B------:R-:W4:Y:S04]  /*10d290*/  LDL.LU R45, [R1+0x358c] ;  /* 0x00358c00012d7983 */ /* 0x000f280000300800 */
[----:B------:R-:W-:Y:S01]  /*10d2a0*/  STL [R1+0x3558], R189 ;  /* 0x003558bd01007387 */ /* 0x000fe20000100800 */
[----:B------:R-:W-:-:S03]  /*10d2b0*/  IADD3 R187, P6, R187, R175, RZ ;  /* 0x000000afbbbb7210 */ /* 0x000fc60007fde0ff */
[----:B------:R-:W4:Y:S04]  /*10d2c0*/  LDL.LU R20, [R1+0x35b8] ;  /* 0x0035b80001147983 */ /* 0x000f280000300800 */
[----:B------:R-:W4:Y:S04]  /*10d2d0*/  LDL.LU R19, [R1+0x3594] ;  /* 0x0035940001137983 */ /* 0x000f280000300800 */
[----:B------:R-:W4:Y:S01]  /*10d2e0*/  LDL.LU R11, [R1+0x35c0] ;  /* 0x0035c000010b7983 */ /* 0x000f220000300800 */
[----:B------:R-:W-:-:S05]  /*10d2f0*/  IADD3.X R9, R9, R2, RZ, P4, !PT ;  /* 0x0000000209097210 */ /* 0x000fca00027fe4ff */
[----:B------:R1:W-:Y:S04]  /*10d300*/  STL [R1+0x3544], R9 ;  /* 0x0035440901007387 */ /* 0x0003e80000100800 */
[----:B-1----:R-:W4:Y:S04]  /*10d310*/  LDL.LU R9, [R1+0x359c] ;  /* 0x00359c0001097983 */ /* 0x002f280000300800 */
[----:B------:R-:W-:Y:S01]  /*10d320*/  STL [R1+0x3560], R187 ;  /* 0x003560bb01007387 */ /* 0x000fe20000100800 */
[--C-:B------:R-:W-:Y:S02]  /*10d330*/  IMAD.X R10, R10, 0x1, R2.reuse, P3 ;  /* 0x000000010a0a7824 */ /* 0x100fe400018e0602 */
[----:B------:R-:W-:Y:S01]  /*10d340*/  IMAD.X R190, R190, 0x1, R2, P2 ;  /* 0x00000001bebe7824 */ /* 0x000fe200010e0602 */
[----:B------:R-:W-:-:S02]  /*10d350*/  IADD3.X R188, R188, R2, RZ, P6, !PT ;  /* 0x00000002bcbc7210 */ /* 0x000fc400037fe4ff */
[-C--:B--2---:R-:W-:Y:S02]  /*10d360*/  IADD3 R46, P5, R46, R175.reuse, RZ ;  /* 0x000000af2e2e7210 */ /* 0x084fe40007fbe0ff */
[----:B------:R-:W-:-:S03]  /*10d370*/  IADD3 R6, P3, R6, R175, RZ ;  /* 0x000000af06067210 */ /* 0x000fc60007f7e0ff */
[----:B------:R-:W-:Y:S04]  /*10d380*/  STL [R1+0x3588], R46 ;  /* 0x0035882e01007387 */ /* 0x000fe80000100800 */
[----:B------:R-:W2:Y:S04]  /*10d390*/  LDL.LU R18, [R1+0x35c8] ;  /* 0x0035c80001127983 */ /* 0x000ea80000300800 */
[----:B------:R-:W2:Y:S04]  /*10d3a0*/  LDL.LU R17, [R1+0x35a4] ;  /* 0x0035a40001117983 */ /* 0x000ea80000300800 */
[----:B------:R-:W-:Y:S04]  /*10d3b0*/  STL [R1+0x354c], R10 ;  /* 0x00354c0a01007387 */ /* 0x000fe80000100800 */
[----:B------:R-:W2:Y:S04]  /*10d3c0*/  LDL.LU R16, [R1+0x35d0] ;  /* 0x0035d00001107983 */ /* 0x000ea80000300800 */
[----:B------:R-:W2:Y:S04]  /*10d3d0*/  LDL.LU R15, [R1+0x35ac] ;  /* 0x0035ac00010f7983 */ /* 0x000ea80000300800 */
[----:B------:R1:W-:Y:S04]  /*10d3e0*/  STL [R1+0x3598], R6 ;  /* 0x0035980601007387 */ /* 0x0003e80000100800 */
[----:B------:R-:W2:Y:S04]  /*10d3f0*/  LDL.LU R14, [R1+0x35d8] ;  /* 0x0035d800010e7983 */ /* 0x000ea80000300800 */
[----:B------:R-:W2:Y:S04]  /*10d400*/  LDL.LU R13, [R1+0x35b4] ;  /* 0x0035b400010d7983 */ /* 0x000ea80000300800 */
[----:B------:R-:W2:Y:S04]  /*10d410*/  LDL.LU R12, [R1+0x35e0] ;  /* 0x0035e000010c7983 */ /* 0x000ea80000300800 */
[----:B-1----:R-:W2:Y:S01]  /*10d420*/  LDL.LU R6, [R1+0x35bc] ;  /* 0x0035bc0001067983 */ /* 0x002ea20000300800 */
[----:B------:R-:W-:-:S03]  /*10d430*/  IADD3 R44, P4, R44, R175, RZ ;  /* 0x000000af2c2c7210 */ /* 0x000fc60007f9e0ff */
[----:B------:R-:W2:Y:S04]  /*10d440*/  LDL.LU R10, [R1+0x35c4] ;  /* 0x0035c400010a7983 */ /* 0x000ea80000300800 */
[----:B------:R-:W-:Y:S01]  /*10d450*/  STL [R1+0x3590], R44 ;  /* 0x0035902c01007387 */ /* 0x000fe20000100800 */
[----:B---3--:R-:W-:-:S05]  /*10d460*/  IADD3 R7, P2, R7, R175, RZ ;  /* 0x000000af07077210 */ /* 0x008fca0007f5e0ff */
[----:B------:R1:W-:Y:S01]  /*10d470*/  STL [R1+0x35a0], R7 ;  /* 0x0035a00701007387 */ /* 0x0003e20000100800 */
[----:B----4-:R-:W-:-:S03]  /*10d480*/  IADD3 R21, P6, R21, R175, RZ ;  /* 0x000000af15157210 */ /* 0x010fc60007fde0ff */
[----:B-1----:R-:W3:Y:S04]  /*10d490*/  LDL.LU R7, [R1+0x35cc] ;  /* 0x0035cc0001077983 */ /* 0x002ee80000300800 */
[----:B------:R-:W-:Y:S04]  /*10d4a0*/  STL [R1+0x3554], R190 ;  /* 0x003554be01007387 */ /* 0x000fe80000100800 */
[----:B------:R-:W-:Y:S01]  /*10d4b0*/  STL [R1+0x35a8], R21 ;  /* 0x0035a81501007387 */ /* 0x000fe20000100800 */
[----:B------:R-:W-:Y:S01]  /*10d4c0*/  IMAD.X R47, R47, 0x1, R2, P5 ;  /* 0x000000012f2f7824 */ /* 0x000fe200028e0602 */
[----:B------:R-:W-:-:S05]  /*10d4d0*/  IADD3 R8, P5, R8, R175, RZ ;  /* 0x000000af08087210 */ /* 0x000fca0007fbe0ff */
[----:B------:R1:W-:Y:S04]  /*10d4e0*/  STL [R1+0x35b0], R8 ;  /* 0x0035b00801007387 */ /* 0x0003e80000100800 */
[----:B-1----:R-:W4:Y:S01]  /*10d4f0*/  LDL.LU R8, [R1+0x35d4] ;  /* 0x0035d40001087983 */ /* 0x002f220000300800 */
[----:B------:R-:W-:Y:S01]  /*10d500*/  IMAD.X R45, R45, 0x1, R2, P4 ;  /* 0x000000012d2d7824 */ /* 0x000fe200020e0602 */
[-C--:B------:R-:W-:Y:S02]  /*10d510*/  IADD3 R20, P4, R20, R175.reuse, RZ ;  /* 0x000000af14147210 */ /* 0x080fe40007f9e0ff */
[----:B------:R-:W-:Y:S01]  /*10d520*/  IADD3.X R19, R19, R2, RZ, P3, !PT ;  /* 0x0000000213137210 */ /* 0x000fe20001ffe4ff */
[----:B------:R-:W-:Y:S01]  /*10d530*/  STL [R1+0x355c], R188 ;  /* 0x00355cbc01007387 */ /* 0x000fe20000100800 */
[----:B------:R-:W-:-:S03]  /*10d540*/  IADD3 R11, P3, R11, R175, RZ ;  /* 0x000000af0b0b7210 */ /* 0x000fc60007f7e0ff */
[----:B------:R-:W-:Y:S04]  /*10d550*/  STL [R1+0x3584], R47 ;  /* 0x0035842f01007387 */ /* 0x000fe80000100800 */
[----:B------:R-:W-:Y:S04]  /*10d560*/  STL [R1+0x358c], R45 ;  /* 0x00358c2d01007387 */ /* 0x000fe80000100800 */
[----:B------:R-:W-:Y:S01]  /*10d570*/  STL [R1+0x35b8], R20 ;  /* 0x0035b81401007387 */ /* 0x000fe20000100800 */
[----:B------:R-:W-:-:S03]  /*10d580*/  IMAD.X R9, R9, 0x1, R2, P2 ;  /* 0x0000000109097824 */ /* 0x000fc600010e0602 */
[----:B------:R-:W-:Y:S04]  /*10d590*/  STL [R1+0x3594], R19 ;  /* 0x0035941301007387 */ /* 0x000fe80000100800 */
[----:B------:R1:W-:Y:S04]  /*10d5a0*/  STL [R1+0x35c0], R11 ;  /* 0x0035c00b01007387 */ /* 0x0003e80000100800 */
[----:B-1----:R-:W4:Y:S04]  /*10d5b0*/  LDL.LU R11, [R1+0x35dc] ;  /* 0x0035dc00010b7983 */ /* 0x002f280000300800 */
[----:B------:R1:W-:Y:S04]  /*10d5c0*/  STL [R1+0x359c], R9 ;  /* 0x00359c0901007387 */ /* 0x0003e80000100800 */
[----:B-1----:R-:W4:Y:S04]  /*10d5d0*/  LDL.LU R9, [R1+0x3618] ;  /* 0x0036180001097983 */ /* 0x002f280000300800 */
[----:B------:R-:W4:Y:S04]  /*10d5e0*/  LDL.LU R42, [R1+0x3608] ;  /* 0x00360800012a7983 */ /* 0x000f280000300800 */
[----:B------:R-:W4:Y:S01]  /*10d5f0*/  LDL.LU R40, [R1+0x3610] ;  /* 0x0036100001287983 */ /* 0x000f220000300800 */
[----:B--2---:R-:W-:Y:S01]  /*10d600*/  IADD3 R18, P2, R18, R175, RZ ;  /* 0x000000af12127210 */ /* 0x004fe20007f5e0ff */
[----:B------:R-:W-:-:S04]  /*10d610*/  IMAD.X R17, R17, 0x1, R2, P6 ;  /* 0x0000000111117824 */ /* 0x000fc800030e0602 */
[----:B------:R-:W-:Y:S01]  /*10d620*/  STL [R1+0x35c8], R18 ;  /* 0x0035c81201007387 */ /* 0x000fe20000100800 */
[----:B------:R-:W-:-:S03]  /*10d630*/  IADD3 R16, P6, R16, R175, RZ ;  /* 0x000000af10107210 */ /* 0x000fc60007fde0ff */
[----:B------:R-:W-:Y:S01]  /*10d640*/  STL [R1+0x35a4], R17 ;  /* 0x0035a41101007387 */ /* 0x000fe20000100800 */
[----:B------:R-:W-:-:S03]  /*10d650*/  IADD3.X R15, R15, R2, RZ, P5, !PT ;  /* 0x000000020f0f7210 */ /* 0x000fc60002ffe4ff */
[----:B------:R-:W-:Y:S01]  /*10d660*/  STL [R1+0x35d0], R16 ;  /* 0x0035d01001007387 */ /* 0x000fe20000100800 */
[----:B------:R-:W-:-:S03]  /*10d670*/  IADD3 R14, P5, R14, R175, RZ ;  /* 0x000000af0e0e7210 */ /* 0x000fc60007fbe0ff */
[----:B------:R-:W-:Y:S01]  /*10d680*/  STL [R1+0x35ac], R15 ;  /* 0x0035ac0f01007387 */ /* 0x000fe20000100800 */
[----:B------:R-:W-:-:S03]  /*10d690*/  IMAD.X R13, R13, 0x1, R2, P4 ;  /* 0x000000010d0d7824 */ /* 0x000fc600020e0602 */
[----:B------:R-:W-:Y:S01]  /*10d6a0*/  STL [R1+0x35d8], R14 ;  /* 0x0035d80e01007387 */ /* 0x000fe20000100800 */
[----:B------:R-:W-:-:S05]  /*10d6b0*/  IMAD.X R6, R6, 0x1, R2, P3 ;  /* 0x0000000106067824 */ /* 0x000fca00018e0602 */
[----:B------:R1:W-:Y:S04]  /*10d6c0*/  STL [R1+0x35bc], R6 ;  /* 0x0035bc0601007387 */ /* 0x0003e80000100800 */
[----:B------:R-:W-:Y:S04]  /*10d6d0*/  STL [R1+0x35b4], R13 ;  /* 0x0035b40d01007387 */ /* 0x000fe80000100800 */
[----:B-1----:R-:W2:Y:S01]  /*10d6e0*/  LDL.LU R6, [R1+0x3620] ;  /* 0x0036200001067983 */ /* 0x002ea20000300800 */
[----:B------:R-:W-:Y:S02]  /*10d6f0*/  IADD3 R12, P4, R12, R175, RZ ;  /* 0x000000af0c0c7210 */ /* 0x000fe40007f9e0ff */
[----:B------:R-:W-:-:S03]  /*10d700*/  IADD3.X R10, R10, R2, RZ, P2, !PT ;  /* 0x000000020a0a7210 */ /* 0x000fc600017fe4ff */
[----:B------:R-:W-:Y:S04]  /*10d710*/  STL [R1+0x35e0], R12 ;  /* 0x0035e00c01007387 */ /* 0x000fe80000100800 */
[----:B------:R-:W2:Y:S01]  /*10d720*/  LDL.LU R21, [R1+0x3628] ;  /* 0x0036280001157983 */ /* 0x000ea20000300800 */
[----:B------:R-:W-:-:S03]  /*10d730*/  IADD3 R185, P3, R185, R175, RZ ;  /* 0x000000afb9b97210 */ /* 0x000fc60007f7e0ff */
[----:B------:R-:W-:Y:S01]  /*10d740*/  STL [R1+0x35c4], R10 ;  /* 0x0035c40a01007387 */ /* 0x000fe20000100800 */
[----:B---3--:R-:W-:-:S05]  /*10d750*/  IMAD.X R7, R7, 0x1, R2, P6 ;  /* 0x0000000107077824 */ /* 0x008fca00030e0602 */
[----:B------:R1:W-:Y:S04]  /*10d760*/  STL [R1+0x35cc], R7 ;  /* 0x0035cc0701007387 */ /* 0x0003e80000100800 */
[----:B-1----:R-:W3:Y:S04]  /*10d770*/  LDL.LU R7, [R1+0x3630] ;  /* 0x0036300001077983 */ /* 0x002ee80000300800 */
[----:B------:R-:W3:Y:S04]  /*10d780*/  LDL.LU R43, [R1+0x3604] ;  /* 0x00360400012b7983 */ /* 0x000ee80000300800 */
[----:B------:R-:W3:Y:S04]  /*10d790*/  LDL.LU R41, [R1+0x360c] ;  /* 0x00360c0001297983 */ /* 0x000ee80000300800 */
[----:B------:R-:W-:Y:S04]  /*10d7a0*/  STL [R1+0x35e8], R185 ;  /* 0x0035e8b901007387 */ /* 0x000fe80000100800 */
[----:B------:R-:W3:Y:S04]  /*10d7b0*/  LDL.LU R20, [R1+0x3638] ;  /* 0x0036380001147983 */ /* 0x000ee80000300800 */
[----:B------:R-:W3:Y:S04]  /*10d7c0*/  LDL.LU R19, [R1+0x3614] ;  /* 0x0036140001137983 */ /* 0x000ee80000300800 */
[----:B------:R-:W3:Y:S01]  /*10d7d0*/  LDL.LU R10, [R1+0x3640] ;  /* 0x00364000010a7983 */ /* 0x000ee20000300800 */
[----:B----4-:R-:W-:-:S05]  /*10d7e0*/  IMAD.X R8, R8, 0x1, R2, P5 ;  /* 0x0000000108087824 */ /* 0x010fca00028e0602 */
[----:B------:R1:W-:Y:S04]  /*10d7f0*/  STL [R1+0x35d4], R8 ;  /* 0x0035d40801007387 */ /* 0x0003e80000100800 */
[----:B-1----:R-:W4:Y:S01]  /*10d800*/  LDL.LU R8, [R1+0x361c] ;  /* 0x00361c0001087983 */ /* 0x002f220000300800 */
[----:B------:R-:W-:-:S05]  /*10d810*/  IADD3 R183, P2, R183, R175, RZ ;  /* 0x000000afb7b77210 */ /* 0x000fca0007f5e0ff */
[----:B------:R-:W-:Y:S01]  /*10d820*/  STL [R1+0x35f0], R183 ;  /* 0x0035f0b701007387 */ /* 0x000fe20000100800 */
[----:B------:R-:W-:Y:S01]  /*10d830*/  IMAD.X R186, R186, 0x1, R2, P3 ;  /* 0x00000001baba7824 */ /* 0x000fe200018e0602 */
        /* <DEDUP_REMOVED lines=8> */
[----:B------:R-:W4:Y:S01]  /*10d8c0*/  LDL.LU R15, [R1+0x362c] ;  /* 0x00362c00010f7983 */ /* 0x000f220000300800 */
[----:B------:R-:W-:-:S03]  /*10d8d0*/  IADD3 R40, P5, R40, R175, RZ ;  /* 0x000000af28287210 */ /* 0x000fc60007fbe0ff */
[----:B------:R1:W-:Y:S04]  /*10d8e0*/  STL [R1+0x3618], R9 ;  /* 0x0036180901007387 */ /* 0x0003e80000100800 */
[----:B------:R-:W4:Y:S04]  /*10d8f0*/  LDL.LU R14, [R1+0x3660] ;  /* 0x00366000010e7983 */ /* 0x000f280000300800 */
[----:B------:R-:W4:Y:S04]  /*10d900*/  LDL.LU R13, [R1+0x3634] ;  /* 0x00363400010d7983 */ /* 0x000f280000300800 */
[----:B------:R-:W4:Y:S04]  /*10d910*/  LDL.LU R12, [R1+0x3668] ;  /* 0x00366800010c7983 */ /* 0x000f280000300800 */
[----:B-1----:R-:W4:Y:S04]  /*10d920*/  LDL.LU R9, [R1+0x363c] ;  /* 0x00363c0001097983 */ /* 0x002f280000300800 */
[----:B------:R-:W4:Y:S04]  /*10d930*/  LDL.LU R11, [R1+0x364c] ;  /* 0x00364c00010b7983 */ /* 0x000f280000300800 */
[----:B------:R-:W-:Y:S01]  /*10d940*/  STL [R1+0x3610], R40 ;  /* 0x0036102801007387 */ /* 0x000fe20000100800 */
[----:B------:R-:W-:Y:S01]  /*10d950*/  IMAD.X R184, R184, 0x1, R2, P2 ;  /* 0x00000001b8b87824 */ /* 0x000fe200010e0602 */
[----:B--2---:R-:W-:-:S05]  /*10d960*/  IADD3 R6, P3, R6, R175, RZ ;  /* 0x000000af06067210 */ /* 0x004fca0007f7e0ff */
[----:B------:R1:W-:Y:S04]  /*10d970*/  STL [R1+0x3620], R6 ;  /* 0x0036200601007387 */ /* 0x0003e80000100800 */
[----:B-1----:R-:W2:Y:S01]  /*10d980*/  LDL.LU R6, [R1+0x3654] ;  /* 0x0036540001067983 */ /* 0x002ea20000300800 */
[----:B------:R-:W-:-:S03]  /*10d990*/  IADD3 R21, P2, R21, R175, RZ ;  /* 0x000000af15157210 */ /* 0x000fc60007f5e0ff */
[----:B------:R-:W-:Y:S04]  /*10d9a0*/  STL [R1+0x35e4], R186 ;  /* 0x0035e4ba01007387 */ /* 0x000fe80000100800 */
[----:B------:R-:W-:Y:S01]  /*10d9b0*/  STL [R1+0x3628], R21 ;  /* 0x0036281501007387 */ /* 0x000fe20000100800 */
[----:B---3--:R-:W-:Y:S02]  /*10d9c0*/  IADD3.X R43, R43, R2, RZ, P6, !PT ;  /* 0x000000022b2b7210 */ /* 0x008fe400037fe4ff */
[----:B------:R-:W-:Y:S01]  /*10d9d0*/  IADD3 R7, P6, R7, R175, RZ ;  /* 0x000000af07077210 */ /* 0x000fe20007fde0ff */
[----:B------:R-:W-:-:S04]  /*10d9e0*/  IMAD.X R41, R41, 0x1, R2, P5 ;  /* 0x0000000129297824 */ /* 0x000fc800028e0602 */
[----:B------:R1:W-:Y:S01]  /*10d9f0*/  STL [R1+0x3630], R7 ;  /* 0x0036300701007387 */ /* 0x0003e20000100800 */
[-C--:B------:R-:W-:Y:S01]  /*10da00*/  IADD3 R20, P5, R20, R175.reuse, RZ ;  /* 0x000000af14147210 */ /* 0x080fe20007fbe0ff */
[----:B------:R-:W-:Y:S02]  /*10da10*/  IMAD.X R19, R19, 0x1, R2, P4 ;  /* 0x0000000113137824 */ /* 0x000fe400020e0602 */
[----:B-1----:R-:W3:Y:S01]  /*10da20*/  LDL.LU R7, [R1+0x365c] ;  /* 0x00365c0001077983 */ /* 0x002ee20000300800 */
[----:B------:R-:W-:-:S03]  /*10da30*/  IADD3 R10, P4, R10, R175, RZ ;  /* 0x000000af0a0a7210 */ /* 0x000fc60007f9e0ff */
[----:B------:R-:W-:Y:S04]  /*10da40*/  STL [R1+0x35ec], R184 ;  /* 0x0035ecb801007387 */ /* 0x000fe80000100800 */
[----:B------:R-:W-:Y:S04]  /*10da50*/  STL [R1+0x3604], R43 ;  /* 0x0036042b01007387 */ /* 0x000fe80000100800 */
[----:B------:R-:W-:Y:S04]  /*10da60*/  STL [R1+0x360c], R41 ;  /* 0x00360c2901007387 */ /* 0x000fe80000100800 */
[----:B------:R-:W-:Y:S01]  /*10da70*/  STL [R1+0x3638], R20 ;  /* 0x0036381401007387 */ /* 0x000fe20000100800 */
[----:B----4-:R-:W-:-:S03]  /*10da80*/  IADD3.X R8, R8, R2, RZ, P3, !PT ;  /* 0x0000000208087210 */ /* 0x010fc60001ffe4ff */
[----:B------:R-:W-:Y:S04]  /*10da90*/  STL [R1+0x3614], R19 ;  /* 0x0036141301007387 */ /* 0x000fe80000100800 */
[----:B------:R1:W-:Y:S04]  /*10daa0*/  STL [R1+0x3640], R10 ;  /* 0x0036400a01007387 */ /* 0x0003e80000100800 */
[----:B-1----:R-:W4:Y:S04]  /*10dab0*/  LDL.LU R10, [R1+0x3664] ;  /* 0x00366400010a7983 */ /* 0x002f280000300800 */
        /* <DEDUP_REMOVED lines=15> */
[----:B------:R-:W-:Y:S01]  /*10dbb0*/  IADD3 R12, P5, R12, R175, RZ ;  /* 0x000000af0c0c7210 */ /* 0x000fe20007fbe0ff */
[--C-:B------:R-:W-:Y:S02]  /*10dbc0*/  IMAD.X R9, R9, 0x1, R2.reuse, P4 ;  /* 0x0000000109097824 */ /* 0x100fe400020e0602 */
[----:B------:R-:W-:-:S03]  /*10dbd0*/  IMAD.X R11, R11, 0x1, R2, P3 ;  /* 0x000000010b0b7824 */ /* 0x000fc600018e0602 */
[----:B------:R1:W-:Y:S04]  /*10dbe0*/  STL [R1+0x363c], R9 ;  /* 0x00363c0901007387 */ /* 0x0003e80000100800 */
[----:B------:R-:W-:Y:S04]  /*10dbf0*/  STL [R1+0x3634], R13 ;  /* 0x0036340d01007387 */ /* 0x000fe80000100800 */
[----:B-1----:R-:W4:Y:S04]  /*10dc00*/  LDL.LU R9, [R1+0x36a8] ;  /* 0x0036a80001097983 */ /* 0x002f280000300800 */
[----:B------:R-:W-:Y:S04]  /*10dc10*/  STL [R1+0x3668], R12 ;  /* 0x0036680c01007387 */ /* 0x000fe80000100800 */
[----:B------:R-:W4:Y:S04]  /*10dc20*/  LDL.LU R21, [R1+0x36b0] ;  /* 0x0036b00001157983 */ /* 0x000f280000300800 */
[----:B------:R-:W-:Y:S01]  /*10dc30*/  STL [R1+0x364c], R11 ;  /* 0x00364c0b01007387 */ /* 0x000fe20000100800 */
[----:B------:R-:W-:-:S02]  /*10dc40*/  IADD3 R181, P4, R181, R175, RZ ;  /* 0x000000afb5b57210 */ /* 0x000fc40007f9e0ff */
[----:B------:R-:W-:Y:S02]  /*10dc50*/  IADD3 R179, P3, R179, R175, RZ ;  /* 0x000000afb3b37210 */ /* 0x000fe40007f7e0ff */
[----:B--2---:R-:W-:-:S05]  /*10dc60*/  IADD3.X R6, R6, R2, RZ, P2, !PT ;  /* 0x0000000206067210 */ /* 0x004fca00017fe4ff */
[----:B------:R1:W-:Y:S04]  /*10dc70*/  STL [R1+0x3654], R6 ;  /* 0x0036540601007387 */ /* 0x0003e80000100800 */
[----:B-1----:R-:W2:Y:S04]  /*10dc80*/  LDL.LU R6, [R1+0x36b8] ;  /* 0x0036b80001067983 */ /* 0x002ea80000300800 */
[----:B------:R-:W2:Y:S04]  /*10dc90*/  LDL.LU R39, [R1+0x368c] ;  /* 0x00368c0001277983 */ /* 0x000ea80000300800 */
[----:B------:R-:W2:Y:S04]  /*10dca0*/  LDL.LU R37, [R1+0x3694] ;  /* 0x0036940001257983 */ /* 0x000ea80000300800 */
[----:B------:R-:W-:Y:S04]  /*10dcb0*/  STL [R1+0x3670], R181 ;  /* 0x003670b501007387 */ /* 0x000fe80000100800 */
[----:B------:R-:W2:Y:S04]  /*10dcc0*/  LDL.LU R20, [R1+0x36c0] ;  /* 0x0036c00001147983 */ /* 0x000ea80000300800 */
[----:B------:R-:W2:Y:S04]  /*10dcd0*/  LDL.LU R19, [R1+0x369c] ;  /* 0x00369c0001137983 */ /* 0x000ea80000300800 */
[----:B------:R-:W2:Y:S01]  /*10dce0*/  LDL.LU R11, [R1+0x36c8] ;  /* 0x0036c800010b7983 */ /* 0x000ea20000300800 */
[----:B---3--:R-:W-:-:S05]  /*10dcf0*/  IMAD.X R7, R7, 0x1, R2, P6 ;  /* 0x0000000107077824 */ /* 0x008fca00030e0602 */
[----:B------:R1:W-:Y:S04]  /*10dd00*/  STL [R1+0x365c], R7 ;  /* 0x00365c0701007387 */ /* 0x0003e80000100800 */
[----:B-1----:R-:W3:Y:S04]  /*10dd10*/  LDL.LU R7, [R1+0x36a4] ;  /* 0x0036a40001077983 */ /* 0x002ee80000300800 */
[----:B------:R-:W-:Y:S01]  /*10dd20*/  STL [R1+0x3678], R179 ;  /* 0x003678b301007387 */ /* 0x000fe20000100800 */
[----:B----4-:R-:W-:Y:S01]  /*10dd30*/  IMAD.X R10, R10, 0x1, R2, P5 ;  /* 0x000000010a0a7824 */ /* 0x010fe200028e0602 */
[----:B------:R-:W-:-:S02]  /*10dd40*/  IADD3 R38, P2, R38, R175, RZ ;  /* 0x000000af26267210 */ /* 0x000fc40007f5e0ff */
        /* <DEDUP_REMOVED lines=12> */
[----:B------:R-:W-:-:S02]  /*10de10*/  IADD3 R36, P6, R36, R175, RZ ;  /* 0x000000af24247210 */ /* 0x000fc40007fde0ff */
[----:B------:R-:W-:Y:S01]  /*10de20*/  IADD3.X R182, R182, R2, RZ, P4, !PT ;  /* 0x00000002b6b67210 */ /* 0x000fe200027fe4ff */
[----:B------:R-:W4:Y:S01]  /*10de30*/  LDL.LU R10, [R1+0x36cc] ;  /* 0x0036cc00010a7983 */ /* 0x000f220000300800 */
[----:B------:R-:W-:-:S03]  /*10de40*/  IMAD.X R180, R180, 0x1, R2, P3 ;  /* 0x00000001b4b47824 */ /* 0x000fc600018e0602 */
[----:B------:R-:W-:Y:S01]  /*10de50*/  STL [R1+0x3698], R36 ;  /* 0x0036982401007387 */ /* 0x000fe20000100800 */
[----:B------:R-:W-:-:S05]  /*10de60*/  IADD3 R9, P4, R9, R175, RZ ;  /* 0x000000af09097210 */ /* 0x000fca0007f9e0ff */
[----:B------:R1:W-:Y:S01]  /*10de70*/  STL [R1+0x36a8], R9 ;  /* 0x0036a80901007387 */ /* 0x0003e20000100800 */
[----:B------:R-:W-:-:S03]  /*10de80*/  IADD3 R21, P3, R21, R175, RZ ;  /* 0x000000af15157210 */ /* 0x000fc60007f7e0ff */
[----:B-1----:R-:W4:Y:S04]  /*10de90*/  LDL.LU R9, [R1+0x36d4] ;  /* 0x0036d40001097983 */ /* 0x002f280000300800 */
[----:B------:R-:W-:Y:S04]  /*10dea0*/  STL [R1+0x366c], R182 ;  /* 0x00366cb601007387 */ /* 0x000fe80000100800 */
[----:B------:R-:W-:Y:S01]  /*10deb0*/  STL [R1+0x36b0], R21 ;  /* 0x0036b01501007387 */ /* 0x000fe20000100800 */
[----:B--2---:R-:W-:Y:S01]  /*10dec0*/  IMAD.X R39, R39, 0x1, R2, P2 ;  /* 0x0000000127277824 */ /* 0x004fe200010e0602 */
[----:B------:R-:W-:-:S05]  /*10ded0*/  IADD3 R6, P2, R6, R175, RZ ;  /* 0x000000af06067210 */ /* 0x000fca0007f5e0ff */
[----:B------:R1:W-:Y:S04]  /*10dee0*/  STL [R1+0x36b8], R6 ;  /* 0x0036b80601007387 */ /* 0x0003e80000100800 */
[----:B-1----:R-:W2:Y:S01]  /*10def0*/  LDL.LU R6, [R1+0x36dc] ;  /* 0x0036dc0001067983 */ /* 0x002ea20000300800 */
[----:B------:R-:W-:Y:S01]  /*10df00*/  IADD3.X R37, R37, R2, RZ, P6, !PT ;  /* 0x0000000225257210 */ /* 0x000fe200037fe4ff */
[----:B------:R-:W-:Y:S01]  /*10df10*/  IMAD.X R19, R19, 0x1, R2, P5 ;  /* 0x0000000113137824 */ /* 0x000fe200028e0602 */
[-C--:B------:R-:W-:Y:S01]  /*10df20*/  IADD3 R20, P6, R20, R175.reuse, RZ ;  /* 0x000000af14147210 */ /* 0x080fe20007fde0ff */
[----:B------:R-:W-:Y:S01]  /*10df30*/  STL [R1+0x3674], R180 ;  /* 0x003674b401007387 */ /* 0x000fe20000100800 */
[----:B------:R-:W-:-:S03]  /*10df40*/  IADD3 R11, P5, R11, R175, RZ ;  /* 0x000000af0b0b7210 */ /* 0x000fc60007fbe0ff */
[----:B------:R-:W-:Y:S04]  /*10df50*/  STL [R1+0x368c], R39 ;  /* 0x00368c2701007387 */ /* 0x000fe80000100800 */
[----:B------:R-:W-:Y:S04]  /*10df60*/  STL [R1+0x3694], R37 ;  /* 0x0036942501007387 */ /* 0x000fe80000100800 */
[----:B------:R-:W-:Y:S04]  /*10df70*/  STL [R1+0x36c0], R20 ;  /* 0x0036c01401007387 */ /* 0x000fe80000100800 */
[----:B------:R-:W-:Y:S04]  /*10df80*/  STL [R1+0x369c], R19 ;  /* 0x00369c1301007387 */ /* 0x000fe80000100800 */
[----:B------:R1:W-:Y:S01]  /*10df90*/  STL [R1+0x36c8], R11 ;  /* 0x0036c80b01007387 */ /* 0x0003e20000100800 */
[----:B---3--:R-:W-:-:S03]  /*10dfa0*/  IMAD.X R7, R7, 0x1, R2, P4 ;  /* 0x0000000107077824 */ /* 0x008fc600020e0602 */
[----:B-1----:R-:W3:Y:S04]  /*10dfb0*/  LDL.LU R11, [R1+0x36e4] ;  /* 0x0036e400010b7983 */ /* 0x002ee80000300800 */
[----:B------:R1:W-:Y:S04]  /*10dfc0*/  STL [R1+0x36a4], R7 ;  /* 0x0036a40701007387 */ /* 0x0003e80000100800 */
[----:B-1----:R-:W3:Y:S04]  /*10dfd0*/  LDL.LU R7, [R1+0x3790] ;  /* 0x0037900001077983 */ /* 0x002ee80000300800 */
[----:B------:R-:W3:Y:S04]  /*10dfe0*/  LDL.LU R34, [R1+0x3780] ;  /* 0x0037800001227983 */ /* 0x000ee80000300800 */
[----:B------:R-:W3:Y:S01]  /*10dff0*/  LDL.LU R32, [R1+0x3788] ;  /* 0x0037880001207983 */ /* 0x000ee20000300800 */
[----:B----4-:R-:W-:-:S02]  /*10e000*/  IADD3 R18, P4, R18, R175, RZ ;  /* 0x000000af12127210 */ /* 0x010fc40007f9e0ff */
[----:B------:R-:W-:-:S03]  /*10e010*/  IADD3.X R17, R17, R2, RZ, P3, !PT ;  /* 0x0000000211117210 */ /* 0x000fc60001ffe4ff */
        /* <DEDUP_REMOVED lines=9> */
[----:B------:R-:W-:-:S05]  /*10e0b0*/  IADD3.X R8, R8, R2, RZ, P5, !PT ;  /* 0x0000000208087210 */ /* 0x000fca0002ffe4ff */
[----:B------:R1:W-:Y:S04]  /*10e0c0*/  STL [R1+0x36c4], R8 ;  /* 0x0036c40801007387 */ /* 0x0003e80000100800 */
[----:B------:R-:W-:Y:S04]  /*10e0d0*/  STL [R1+0x36bc], R13 ;  /* 0x0036bc0d01007387 */ /* 0x000fe80000100800 */
[----:B-1----:R-:W4:Y:S01]  /*10e0e0*/  LDL.LU R8, [R1+0x3798] ;  /* 0x0037980001087983 */ /* 0x002f220000300800 */
[-C--:B------:R-:W-:Y:S01]  /*10e0f0*/  IADD3 R12, P6, R12, R175.reuse, RZ ;  /* 0x000000af0c0c7210 */ /* 0x080fe20007fde0ff */
[----:B------:R-:W-:Y:S01]  /*10e100*/  IMAD.X R10, R10, 0x1, R2, P4 ;  /* 0x000000010a0a7824 */ /* 0x000fe200020e0602 */
[----:B------:R-:W-:-:S03]  /*10e110*/  IADD3 R177, P5, R177, R175, RZ ;  /* 0x000000afb1b17210 */ /* 0x000fc60007fbe0ff */
[----:B------:R-:W-:Y:S04]  /*10e120*/  STL [R1+0x36e8], R12 ;  /* 0x0036e80c01007387 */ /* 0x000fe80000100800 */
[----:B------:R-:W4:Y:S04]  /*10e130*/  LDL.LU R21, [R1+0x37a0] ;  /* 0x0037a00001157983 */ /* 0x000f280000300800 */
[----:B------:R1:W-:Y:S01]  /*10e140*/  STL [R1+0x36cc], R10 ;  /* 0x0036cc0a01007387 */ /* 0x0003e20000100800 */
[----:B------:R-:W-:-:S03]  /*10e150*/  IMAD.X R9, R9, 0x1, R2, P3 ;  /* 0x0000000109097824 */ /* 0x000fc600018e0602 */
[----:B-1----:R-:W4:Y:S04]  /*10e160*/  LDL.LU R10, [R1+0x37a8] ;  /* 0x0037a800010a7983 */ /* 0x002f280000300800 */
[----:B------:R-:W4:Y:S04]  /*10e170*/  LDL.LU R35, [R1+0x377c] ;  /* 0x00377c0001237983 */ /* 0x000f280000300800 */
[----:B------:R-:W4:Y:S04]  /*10e180*/  LDL.LU R33, [R1+0x3784] ;  /* 0x0037840001217983 */ /* 0x000f280000300800 */
[----:B------:R1:W-:Y:S04]  /*10e190*/  STL [R1+0x36d4], R9 ;  /* 0x0036d40901007387 */ /* 0x0003e80000100800 */
[----:B------:R-:W-:Y:S04]  /*10e1a0*/  STL [R1+0x36f0], R177 ;  /* 0x0036f0b101007387 */ /* 0x000fe80000100800 */
[----:B------:R-:W4:Y:S04]  /*10e1b0*/  LDL.LU R20, [R1+0x37b0] ;  /* 0x0037b00001147983 */ /* 0x000f280000300800 */
[----:B------:R-:W4:Y:S04]  /*10e1c0*/  LDL.LU R19, [R1+0x378c] ;  /* 0x00378c0001137983 */ /* 0x000f280000300800 */
[----:B-1----:R-:W4:Y:S01]  /*10e1d0*/  LDL.LU R9, [R1+0x37b8] ;  /* 0x0037b80001097983 */ /* 0x002f220000300800 */
[----:B------:R-:W-:Y:S01]  /*10e1e0*/  IADD3 R174, P4, R174, R175, RZ ;  /* 0x000000afaeae7210 */ /* 0x000fe20007f9e0ff */
[----:B------:R-:W-:Y:S01]  /*10e1f0*/  IMAD.X R178, R178, 0x1, R2, P5 ;  /* 0x00000001b2b27824 */ /* 0x000fe200028e0602 */
[----:B--2---:R-:W-:-:S05]  /*10e200*/  IADD3.X R6, R6, R2, RZ, P2, !PT ;  /* 0x0000000206067210 */ /* 0x004fca00017fe4ff */
[----:B------:R1:W-:Y:S04]  /*10e210*/  STL [R1+0x36dc], R6 ;  /* 0x0036dc0601007387 */ /* 0x0003e80000100800 */
[----:B-1----:R-:W2:Y:S04]  /*10e220*/  LDL.LU R6, [R1+0x3794] ;  /* 0x0037940001067983 */ /* 0x002ea80000300800 */
[----:B------:R-:W-:Y:S01]  /*10e230*/  STL [R1+0x36f8], R174 ;  /* 0x0036f8ae01007387 */ /* 0x000fe20000100800 */
[----:B---3--:R-:W-:Y:S01]  /*10e240*/  IMAD.X R11, R11, 0x1, R2, P6 ;  /* 0x000000010b0b7824 */ /* 0x008fe200030e0602 */
[----:B------:R-:W-:-:S02]  /*10e250*/  IADD3 R34, P3, R34, R175, RZ ;  /* 0x000000af22227210 */ /* 0x000fc40007f7e0ff */
[----:B------:R-:W-:-:S03]  /*10e260*/  IADD3 R7, P6, R7, R175, RZ ;  /* 0x000000af07077210 */ /* 0x000fc60007fde0ff */
[----:B------:R-:W-:Y:S04]  /*10e270*/  STL [R1+0x3780], R34 ;  /* 0x0037802201007387 */ /* 0x000fe80000100800 */
[----:B------:R-:W3:Y:S04]  /*10e280*/  LDL.LU R18, [R1+0x37c0] ;  /* 0x0037c00001127983 */ /* 0x000ee80000300800 */
[----:B------:R-:W3:Y:S04]  /*10e290*/  LDL.LU R17, [R1+0x379c] ;  /* 0x00379c0001117983 */ /* 0x000ee80000300800 */
[----:B------:R-:W-:Y:S04]  /*10e2a0*/  STL [R1+0x36e4], R11 ;  /* 0x0036e40b01007387 */ /* 0x000fe80000100800 */
[----:B------:R-:W3:Y:S04]  /*10e2b0*/  LDL.LU R16, [R1+0x37c8] ;  /* 0x0037c80001107983 */ /* 0x000ee80000300800 */
[----:B------:R-:W3:Y:S01]  /*10e2c0*/  LDL.LU R15, [R1+0x37a4] ;  /* 0x0037a400010f7983 */ /* 0x000ee20000300800 */
[----:B------:R-:W-:-:S03]  /*10e2d0*/  IADD3 R32, P2, R32, R175, RZ ;  /* 0x000000af20207210 */ /* 0x000fc60007f5e0ff */
[----:B------:R1:W-:Y:S04]  /*10e2e0*/  STL [R1+0x3790], R7 ;  /* 0x0037900701007387 */ /* 0x0003e80000100800 */
[----:B------:R-:W3:Y:S04]  /*10e2f0*/  LDL.LU R14, [R1+0x37d0] ;  /* 0x0037d000010e7983 */ /* 0x000ee80000300800 */
[----:B------:R-:W3:Y:S04]  /*10e300*/  LDL.LU R13, [R1+0x37ac] ;  /* 0x0037ac00010d7983 */ /* 0x000ee80000300800 */
[----:B------:R-:W3:Y:S04]  /*10e310*/  LDL.LU R12, [R1+0x37d8] ;  /* 0x0037d800010c7983 */ /* 0x000ee80000300800 */
[----:B-1----:R-:W3:Y:S04]  /*10e320*/  LDL.LU R7, [R1+0x37b4] ;  /* 0x0037b40001077983 */ /* 0x002ee80000300800 */
[----:B------:R-:W3:Y:S04]  /*10e330*/  LDL.LU R11, [R1+0x37bc] ;  /* 0x0037bc00010b7983 */ /* 0x000ee80000300800 */
[----:B------:R-:W-:Y:S01]  /*10e340*/  STL [R1+0x3788], R32 ;  /* 0x0037882001007387 */ /* 0x000fe20000100800 */
[----:B----4-:R-:W-:-:S05]  /*10e350*/  IADD3 R8, P5, R8, R175, RZ ;  /* 0x000000af08087210 */ /* 0x010fca0007fbe0ff */
[----:B------:R1:W-:Y:S04]  /*10e360*/  STL [R1+0x3798], R8 ;  /* 0x0037980801007387 */ /* 0x0003e80000100800 */
[----:B-1----:R-:W3:Y:S01]  /*10e370*/  LDL.LU R8, [R1+0x37c4] ;  /* 0x0037c40001087983 */ /* 0x002ee20000300800 */
[----:B------:R-:W-:Y:S02]  /*10e380*/  IADD3.X R176, R176, R2, RZ, P4, !PT ;  /* 0x00000002b0b07210 */ /* 0x000fe400027fe4ff */
[-C--:B------:R-:W-:Y:S01]  /*10e390*/  IADD3 R21, P4, R21, R175.reuse, RZ ;  /* 0x000000af15157210 */ /* 0x080fe20007f9e0ff */
[----:B------:R-:W-:Y:S04]  /*10e3a0*/  STL [R1+0x36ec], R178 ;  /* 0x0036ecb201007387 */ /* 0x000fe80000100800 */
[----:B------:R-:W-:Y:S01]  /*10e3b0*/  STL [R1+0x37a0], R21 ;  /* 0x0037a01501007387 */ /* 0x000fe20000100800 */
[--C-:B------:R-:W-:Y:S01]  /*10e3c0*/  IMAD.X R35, R35, 0x1, R2.reuse, P3 ;  /* 0x0000000123237824 */ /* 0x100fe200018e0602 */
[----:B------:R-:W-:Y:S01]  /*10e3d0*/  IADD3 R10, P3, R10, R175, RZ ;  /* 0x000000af0a0a7210 */ /* 0x000fe20007f7e0ff */
[----:B------:R-:W-:-:S04]  /*10e3e0*/  IMAD.X R33, R33, 0x1, R2, P2 ;  /* 0x0000000121217824 */ /* 0x000fc800010e0602 */
[----:B------:R1:W-:Y:S01]  /*10e3f0*/  STL [R1+0x37a8], R10 ;  /* 0x0037a80a01007387 */ /* 0x0003e20000100800 */
[----:B------:R-:W-:-:S03]  /*10e400*/  IADD3 R20, P2, R20, R175, RZ ;  /* 0x000000af14147210 */ /* 0x000fc60007f5e0ff */
[----:B-1----:R-:W3:Y:S01]  /*10e410*/  LDL.LU R10, [R1+0x37cc] ;  /* 0x0037cc00010a7983 */ /* 0x002ee20000300800 */
[----:B------:R-:W-:-:S03]  /*10e420*/  IADD3.X R19, R19, R2, RZ, P6, !PT ;  /* 0x0000000213137210 */ /* 0x000fc600037fe4ff */
[----:B------:R-:W-:Y:S01]  /*10e430*/  STL [R1+0x36f4], R176 ;  /* 0x0036f4b001007387 */ /* 0x000fe20000100800 */
[----:B------:R-:W-:-:S03]  /*10e440*/  IADD3 R9, P6, R9, R175, RZ ;  /* 0x000000af09097210 */ /* 0x000fc60007fde0ff */
[----:B------:R-:W-:Y:S04]  /*10e450*/  STL [R1+0x377c], R35 ;  /* 0x00377c2301007387 */ /* 0x000fe80000100800 */
[----:B------:R-:W-:Y:S04]  /*10e460*/  STL [R1+0x3784], R33 ;  /* 0x0037842101007387 */ /* 0x000fe80000100800 */
[----:B------:R-:W-:Y:S04]  /*10e470*/  STL [R1+0x37b0], R20 ;  /* 0x0037b01401007387 */ /* 0x000fe80000100800 */
[----:B------:R-:W-:Y:S01]  /*10e480*/  STL [R1+0x378c], R19 ;  /* 0x00378c1301007387 */ /* 0x000fe20000100800 */
[----:B--2---:R-:W-:-:S05]  /*10e490*/  IMAD.X R6, R6, 0x1, R2, P5 ;  /* 0x0000000106067824 */ /* 0x004fca00028e0602 */
[----:B------:R1:W-:Y:S04]  /*10e4a0*/  STL [R1+0x3794], R6 ;  /* 0x0037940601007387 */ /* 0x0003e80000100800 */
[----:B------:R2:W-:Y:S04]  /*10e4b0*/  STL [R1+0x37b8], R9 ;  /* 0x0037b80901007387 */ /* 0x0005e80000100800 */
[----:B-1----:R-:W4:Y:S04]  /*10e4c0*/  LDL.LU R6, [R1+0x37d4] ;  /* 0x0037d40001067983 */ /* 0x002f280000300800 */
[----:B--2---:R-:W2:Y:S04]  /*10e4d0*/  LDL.LU R9, [R1+0x3800] ;  /* 0x0038000001097983 */ /* 0x004ea80000300800 */
[----:B------:R-:W2:Y:S04]  /*10e4e0*/  LDL.LU R30, [R1+0x37f0] ;  /* 0x0037f000011e7983 */ /* 0x000ea80000300800 */
[----:B------:R-:W2:Y:S01]  /*10e4f0*/  LDL.LU R28, [R1+0x37f8] ;  /* 0x0037f800011c7983 */ /* 0x000ea20000300800 */
[----:B---3--:R-:W-:Y:S01]  /*10e500*/  IADD3 R18, P5, R18, R175, RZ ;  /* 0x000000af12127210 */ /* 0x008fe20007fbe0ff */
        /* <DEDUP_REMOVED lines=10> */
[----:B------:R-:W-:Y:S01]  /*10e5b0*/  IADD3 R12, P2, R12, R175, RZ ;  /* 0x000000af0c0c7210 */ /* 0x000fe20007f5e0ff */
[----:B------:R-:W-:Y:S01]  /*10e5c0*/  IMAD.X R7, R7, 0x1, R2, P6 ;  /* 0x0000000107077824 */ /* 0x000fe200030e0602 */
[----:B------:R-:W-:-:S04]  /*10e5d0*/  IADD3.X R11, R11, R2, RZ, P5, !PT ;  /* 0x000000020b0b7210 */ /* 0x000fc80002ffe4ff */
[----:B------:R1:W-:Y:S04]  /*10e5e0*/  STL [R1+0x37b4], R7 ;  /* 0x0037b40701007387 */ /* 0x0003e80000100800 */
[----:B------:R-:W-:Y:S04]  /*10e5f0*/  STL [R1+0x37ac], R13 ;  /* 0x0037ac0d01007387 */ /* 0x000fe80000100800 */
[----:B-1----:R-:W3:Y:S04]  /*10e600*/  LDL.LU R7, [R1+0x3808] ;  /* 0x0038080001077983 */ /* 0x002ee80000300800 */
[----:B------:R-:W-:Y:S04]  /*10e610*/  STL [R1+0x37d8], R12 ;  /* 0x0037d80c01007387 */ /* 0x000fe80000100800 */
[----:B------:R-:W3:Y:S04]  /*10e620*/  LDL.LU R21, [R1+0x3810] ;  /* 0x0038100001157983 */ /* 0x000ee80000300800 */
[----:B------:R-:W-:Y:S01]  /*10e630*/  STL [R1+0x37bc], R11 ;  /* 0x0037bc0b01007387 */ /* 0x000fe20000100800 */
[----:B------:R-:W-:-:S05]  /*10e640*/  IMAD.X R8, R8, 0x1, R2, P4 ;  /* 0x0000000108087824 */ /* 0x000fca00020e0602 */
[----:B------:R1:W-:Y:S04]  /*10e650*/  STL [R1+0x37c4], R8 ;  /* 0x0037c40801007387 */ /* 0x0003e80000100800 */
[----:B-1----:R-:W3:Y:S04]  /*10e660*/  LDL.LU R8, [R1+0x3818] ;  /* 0x0038180001087983 */ /* 0x002ee80000300800 */
[----:B------:R-:W3:Y:S01]  /*10e670*/  LDL.LU R31, [R1+0x37ec] ;  /* 0x0037ec00011f7983 */ /* 0x000ee20000300800 */
[----:B------:R-:W-:-:S03]  /*10e680*/  IADD3 R172, P6, R172, R175, RZ ;  /* 0x000000afacac7210 */ /* 0x000fc60007fde0ff */
[----:B------:R-:W3:Y:S04]  /*10e690*/  LDL.LU R29, [R1+0x37f4] ;  /* 0x0037f400011d7983 */ /* 0x000ee80000300800 */
[----:B------:R-:W-:Y:S01]  /*10e6a0*/  STL [R1+0x37e0], R172 ;  /* 0x0037e0ac01007387 */ /* 0x000fe20000100800 */
[----:B------:R-:W-:-:S03]  /*10e6b0*/  IMAD.X R10, R10, 0x1, R2, P3 ;  /* 0x000000010a0a7824 */ /* 0x000fc600018e0602 */
[----:B------:R-:W3:Y:S01]  /*10e6c0*/  LDL.LU R20, [R1+0x3820] ;  /* 0x0038200001147983 */ /* 0x000ee20000300800 */
[----:B------:R-:W-:-:S03]  /*10e6d0*/  IADD3 R170, P5, R170, R175, RZ ;  /* 0x000000afaaaa7210 */ /* 0x000fc60007fbe0ff */
[----:B------:R-:W3:Y:S04]  /*10e6e0*/  LDL.LU R19, [R1+0x37fc] ;  /* 0x0037fc0001137983 */ /* 0x000ee80000300800 */
[----:B------:R-:W3:Y:S04]  /*10e6f0*/  LDL.LU R13, [R1+0x3828] ;  /* 0x00382800010d7983 */ /* 0x000ee80000300800 */
[----:B------:R-:W-:Y:S04]  /*10e700*/  STL [R1+0x37cc], R10 ;  /* 0x0037cc0a01007387 */ /* 0x000fe80000100800 */
[----:B------:R-:W3:Y:S04]  /*10e710*/  LDL.LU R11, [R1+0x3804] ;  /* 0x00380400010b7983 */ /* 0x000ee80000300800 */
[----:B------:R-:W-:Y:S01]  /*10e720*/  STL [R1+0x37e8], R170 ;  /* 0x0037e8aa01007387 */ /* 0x000fe20000100800 */
[----:B------:R-:W-:-:S02]  /*10e730*/  IMAD.X R173, R173, 0x1, R2, P6 ;  /* 0x00000001adad7824 */ /* 0x000fc400030e0602 */
[----:B------:R-:W-:Y:S01]  /*10e740*/  IMAD.X R171, R171, 0x1, R2, P5 ;  /* 0x00000001abab7824 */ /* 0x000fe200028e0602 */
[----:B----4-:R-:W-:Y:S02]  /*10e750*/  IADD3.X R6, R6, R2, RZ, P2, !PT ;  /* 0x0000000206067210 */ /* 0x010fe400017fe4ff */
[-C--:B--2---:R-:W-:Y:S02]  /*10e760*/  IADD3 R30, P4, R30, R175.reuse, RZ ;  /* 0x000000af1e1e7210 */ /* 0x084fe40007f9e0ff */
[----:B------:R-:W-:-:S03]  /*10e770*/  IADD3 R9, P2, R9, R175, RZ ;  /* 0x000000af09097210 */ /* 0x000fc60007f5e0ff */
[----:B------:R-:W-:Y:S04]  /*10e780*/  STL [R1+0x37f0], R30 ;  /* 0x0037f01e01007387 */ /* 0x000fe80000100800 */
[----:B------:R1:W-:Y:S04]  /*10e790*/  STL [R1+0x37d4], R6 ;  /* 0x0037d40601007387 */ /* 0x0003e80000100800 */
[----:B-1----:R-:W2:Y:S04]  /*10e7a0*/  LDL.LU R6, [R1+0x3830] ;  /* 0x0038300001067983 */ /* 0x002ea80000300800 */
[----:B------:R-:W4:Y:S04]  /*10e7b0*/  LDL.LU R18, [R1+0x380c] ;  /* 0x00380c0001127983 */ /* 0x000f280000300800 */
[----:B------:R-:W4:Y:S04]  /*10e7c0*/  LDL.LU R17, [R1+0x3838] ;  /* 0x0038380001117983 */ /* 0x000f280000300800 */
        /* <DEDUP_REMOVED lines=9> */
[----:B---3--:R-:W-:-:S05]  /*10e860*/  IADD3 R7, P6, R7, R175, RZ ;  /* 0x000000af07077210 */ /* 0x008fca0007fde0ff */
[----:B------:R1:W-:Y:S01]  /*10e870*/  STL [R1+0x3808], R7 ;  /* 0x0038080701007387 */ /* 0x0003e20000100800 */
[----:B------:R-:W-:-:S03]  /*10e880*/  IADD3 R21, P5, R21, R175, RZ ;  /* 0x000000af15157210 */ /* 0x000fc60007fbe0ff */
[----:B-1----:R-:W3:Y:S04]  /*10e890*/  LDL.LU R7, [R1+0x3834] ;  /* 0x0038340001077983 */ /* 0x002ee80000300800 */
[----:B------:R-:W-:Y:S04]  /*10e8a0*/  STL [R1+0x37dc], R173 ;  /* 0x0037dcad01007387 */ /* 0x000fe80000100800 */
[----:B------:R-:W-:Y:S01]  /*10e8b0*/  STL [R1+0x3810], R21 ;  /* 0x0038101501007387 */ /* 0x000fe20000100800 */
[----:B------:R-:W-:Y:S02]  /*10e8c0*/  IADD3.X R31, R31, R2, RZ, P4, !PT ;  /* 0x000000021f1f7210 */ /* 0x000fe400027fe4ff */
[----:B------:R-:W-:-:S05]  /*10e8d0*/  IADD3 R8, P4, R8, R175, RZ ;  /* 0x000000af08087210 */ /* 0x000fca0007f9e0ff */
[----:B------:R1:W-:Y:S04]  /*10e8e0*/  STL [R1+0x3818], R8 ;  /* 0x0038180801007387 */ /* 0x0003e80000100800 */
[----:B-1----:R-:W3:Y:S01]  /*10e8f0*/  LDL.LU R8, [R1+0x383c] ;  /* 0x00383c0001087983 */ /* 0x002ee20000300800 */
[--C-:B------:R-:W-:Y:S01]  /*10e900*/  IMAD.X R29, R29, 0x1, R2.reuse, P3 ;  /* 0x000000011d1d7824 */ /* 0x100fe200018e0602 */
[-C--:B------:R-:W-:Y:S01]  /*10e910*/  IADD3 R20, P3, R20, R175.reuse, RZ ;  /* 0x000000af14147210 */ /* 0x080fe20007f7e0ff */
[----:B------:R-:W-:Y:S01]  /*10e920*/  IMAD.X R19, R19, 0x1, R2, P2 ;  /* 0x0000000113137824 */ /* 0x000fe200010e0602 */
[----:B------:R-:W-:Y:S01]  /*10e930*/  STL [R1+0x37e4], R171 ;  /* 0x0037e4ab01007387 */ /* 0x000fe20000100800 */
[----:B------:R-:W-:-:S03]  /*10e940*/  IADD3 R13, P2, R13, R175, RZ ;  /* 0x000000af0d0d7210 */ /* 0x000fc60007f5e0ff */
[----:B------:R-:W-:Y:S01]  /*10e950*/  STL [R1+0x37ec], R31 ;  /* 0x0037ec1f01007387 */ /* 0x000fe20000100800 */
[----:B------:R-:W-:-:S03]  /*10e960*/  IADD3.X R11, R11, R2, RZ, P6, !PT ;  /* 0x000000020b0b7210 */ /* 0x000fc600037fe4ff */
[----:B------:R-:W-:Y:S04]  /*10e970*/  STL [R1+0x37f4], R29 ;  /* 0x0037f41d01007387 */ /* 0x000fe80000100800 */
[----:B------:R-:W-:Y:S04]  /*10e980*/  STL [R1+0x3820], R20 ;  /* 0x0038201401007387 */ /* 0x000fe80000100800 */
[----:B------:R-:W-:Y:S04]  /*10e990*/  STL [R1+0x37fc], R19 ;  /* 0x0037fc1301007387 */ /* 0x000fe80000100800 */
[----:B------:R1:W-:Y:S04]  /*10e9a0*/  STL [R1+0x3828], R13 ;  /* 0x0038280d01007387 */ /* 0x0003e80000100800 */
[----:B-1----:R-:W3:Y:S04]  /*10e9b0*/  LDL.LU R13, [R1+0x3844] ;  /* 0x00384400010d7983 */ /* 0x002ee80000300800 */
[----:B------:R1:W-:Y:S04]  /*10e9c0*/  STL [R1+0x3804], R11 ;  /* 0x0038040b01007387 */ /* 0x0003e80000100800 */
[----:B-1----:R-:W3:Y:S04]  /*10e9d0*/  LDL.LU R11, [R1+0x3870] ;  /* 0x00387000010b7983 */ /* 0x002ee80000300800 */
[----:B------:R-:W3:Y:S01]  /*10e9e0*/  LDL.LU R26, [R1+0x3860] ;  /* 0x00386000011a7983 */ /* 0x000ee20000300800 */
[----:B--2---:R-:W-:Y:S01]  /*10e9f0*/  IADD3 R6, P6, R6, R175, RZ ;  /* 0x000000af06067210 */ /* 0x004fe20007fde0ff */
[----:B----4-:R-:W-:-:S04]  /*10ea00*/  IMAD.X R18, R18, 0x1, R2, P5 ;  /* 0x0000000112127824 */ /* 0x010fc800028e0602 */
[----:B------:R1:W-:Y:S01]  /*10ea10*/  STL [R1+0x3830], R6 ;  /* 0x0038300601007387 */ /* 0x0003e20000100800 */
[-C--:B------:R-:W-:Y:S01]  /*10ea20*/  IADD3 R17, P5, R17, R175.reuse, RZ ;  /* 0x000000af11117210 */ /* 0x080fe20007fbe0ff */
[----:B------:R-:W-:Y:S02]  /*10ea30*/  IMAD.X R16, R16, 0x1, R2, P4 ;  /* 0x0000000110107824 */ /* 0x000fe400020e0602 */
[----:B-1----:R-:W2:Y:S01]  /*10ea40*/  LDL.LU R6, [R1+0x3868] ;  /* 0x0038680001067983 */ /* 0x002ea20000300800 */
[----:B------:R-:W-:-:S03]  /*10ea50*/  IADD3 R15, P4, R15, R175, RZ ;  /* 0x000000af0f0f7210 */ /* 0x000fc60007f9e0ff */
[----:B------:R-:W-:Y:S01]  /*10ea60*/  STL [R1+0x380c], R18 ;  /* 0x00380c1201007387 */ /* 0x000fe20000100800 */
[----:B------:R-:W-:-:S03]  /*10ea70*/  IADD3.X R14, R14, R2, RZ, P3, !PT ;  /* 0x000000020e0e7210 */ /* 0x000fc60001ffe4ff */
[----:B------:R-:W-:Y:S04]  /*10ea80*/  STL [R1+0x3838], R17 ;  /* 0x0038381101007387 */ /* 0x000fe80000100800 */
[----:B------:R-:W-:Y:S01]  /*10ea90*/  STL [R1+0x3814], R16 ;  /* 0x0038141001007387 */ /* 0x000fe20000100800 */
[----:B------:R-:W-:-:S03]  /*10eaa0*/  IMAD.X R9, R9, 0x1, R2, P2 ;  /* 0x0000000109097824 */ /* 0x000fc600010e0602 */
[----:B------:R-:W-:Y:S04]  /*10eab0*/  STL [R1+0x3840], R15 ;  /* 0x0038400f01007387 */ /* 0x000fe80000100800 */
[----:B------:R1:W-:Y:S04]  /*10eac0*/  STL [R1+0x3824], R9 ;  /* 0x0038240901007387 */ /* 0x0003e80000100800 */
[----:B------:R-:W-:Y:S04]  /*10ead0*/  STL [R1+0x381c], R14 ;  /* 0x00381c0e01007387 */ /* 0x000fe80000100800 */
[----:B-1----:R-:W4:Y:S01]  /*10eae0*/  LDL.LU R9, [R1+0x3878] ;  /* 0x0038780001097983 */ /* 0x002f220000300800 */
[----:B------:R-:W-:Y:S01]  /*10eaf0*/  IADD3 R12, P3, R12, R175, RZ ;  /* 0x000000af0c0c7210 */ /* 0x000fe20007f7e0ff */
[----:B------:R-:W-:-:S04]  /*10eb00*/  IMAD.X R10, R10, 0x1, R2, P6 ;  /* 0x000000010a0a7824 */ /* 0x000fc800030e0602 */
[----:B------:R1:W-:Y:S04]  /*10eb10*/  STL [R1+0x3848], R12 ;  /* 0x0038480c01007387 */ /* 0x0003e80000100800 */
[----:B------:R-:W4:Y:S01]  /*10eb20*/  LDL.LU R23, [R1+0x3880] ;  /* 0x0038800001177983 */ /* 0x000f220000300800 */
[----:B------:R-:W-:-:S03]  /*10eb30*/  IADD3 R168, P2, R168, R175, RZ ;  /* 0x000000afa8a87210 */ /* 0x000fc60007f5e0ff */
[----:B------:R-:W-:Y:S04]  /*10eb40*/  STL [R1+0x382c], R10 ;  /* 0x00382c0a01007387 */ /* 0x000fe80000100800 */
[----:B------:R-:W4:Y:S04]  /*10eb50*/  LDL.LU R22, [R1+0x3888] ;  /* 0x0038880001167983 */ /* 0x000f280000300800 */
[----:B-1----:R-:W4:Y:S01]  /*10eb60*/  LDL.LU R12, [R1+0x3890] ;  /* 0x00389000010c7983 */ /* 0x002f220000300800 */
[----:B---3--:R-:W-:-:S03]  /*10eb70*/  IADD3.X R7, R7, R2, RZ, P5, !PT ;  /* 0x0000000207077210 */ /* 0x008fc60002ffe4ff */
[----:B------:R-:W3:Y:S04]  /*10eb80*/  LDL.LU R27, [R1+0x385c] ;  /* 0x00385c00011b7983 */ /* 0x000ee80000300800 */
[----:B------:R1:W-:Y:S04]  /*10eb90*/  STL [R1+0x3834], R7 ;  /* 0x0038340701007387 */ /* 0x0003e80000100800 */
[----:B-1----:R-:W3:Y:S04]  /*10eba0*/  LDL.LU R7, [R1+0x3864] ;  /* 0x0038640001077983 */ /* 0x002ee80000300800 */
[----:B------:R-:W-:Y:S04]  /*10ebb0*/  STL [R1+0x3850], R168 ;  /* 0x003850a801007387 */ /* 0x000fe80000100800 */
[----:B------:R-:W3:Y:S04]  /*10ebc0*/  LDL.LU R17, [R1+0x386c] ;  /* 0x00386c0001117983 */ /* 0x000ee80000300800 */
[----:B------:R-:W3:Y:S01]  /*10ebd0*/  LDL.LU R16, [R1+0x3898] ;  /* 0x0038980001107983 */ /* 0x000ee20000300800 */
[----:B------:R-:W-:-:S05]  /*10ebe0*/  IMAD.X R8, R8, 0x1, R2, P4 ;  /* 0x0000000108087824 */ /* 0x000fca00020e0602 */
[----:B------:R1:W-:Y:S04]  /*10ebf0*/  STL [R1+0x383c], R8 ;  /* 0x00383c0801007387 */ /* 0x0003e80000100800 */
[----:B-1----:R-:W3:Y:S01]  /*10ec00*/  LDL.LU R8, [R1+0x3874] ;  /* 0x0038740001087983 */ /* 0x002ee20000300800 */
[----:B------:R-:W-:-:S03]  /*10ec10*/  IADD3 R166, P6, R166, R175, RZ ;  /* 0x000000afa6a67210 */ /* 0x000fc60007fde0ff */
[----:B------:R-:W3:Y:S04]  /*10ec20*/  LDL.LU R10, [R1+0x38a0] ;  /* 0x0038a000010a7983 */ /* 0x000ee80000300800 */
[----:B------:R-:W-:Y:S01]  /*10ec30*/  STL [R1+0x3858], R166 ;  /* 0x003858a601007387 */ /* 0x000fe20000100800 */
[----:B------:R-:W-:Y:S01]  /*10ec40*/  IMAD.X R13, R13, 0x1, R2, P3 ;  /* 0x000000010d0d7824 */ /* 0x000fe200018e0602 */
[----:B------:R-:W-:Y:S02]  /*10ec50*/  IADD3.X R169, R169, R2, RZ, P2, !PT ;  /* 0x00000002a9a97210 */ /* 0x000fe400017fe4ff */
[-C--:B------:R-:W-:Y:S02]  /*10ec60*/  IADD3 R26, P5, R26, R175.reuse, RZ ;  /* 0x000000af1a1a7210 */ /* 0x080fe40007fbe0ff */
[----:B------:R-:W-:-:S03]  /*10ec70*/  IADD3 R11, P3, R11, R175, RZ ;  /* 0x000000af0b0b7210 */ /* 0x000fc60007f7e0ff */
[----:B------:R-:W-:Y:S04]  /*10ec80*/  STL [R1+0x3860], R26 ;  /* 0x0038601a01007387 */ /* 0x000fe80000100800 */
[----:B------:R-:W3:Y:S04]  /*10ec90*/  LDL.LU R21, [R1+0x387c] ;  /* 0x00387c0001157983 */ /* 0x000ee80000300800 */
        /* <DEDUP_REMOVED lines=9> */
[----:B------:R-:W-:Y:S01]  /*10ed30*/  IMAD.X R167, R167, 0x1, R2, P6 ;  /* 0x00000001a7a77824 */ /* 0x000fe200030e0602 */
[----:B--2---:R-:W-:-:S05]  /*10ed40*/  IADD3 R6, P4, R6, R175, RZ ;  /* 0x000000af06067210 */ /* 0x004fca0007f9e0ff */
[----:B------:R-:W-:Y:S01]  /*10ed50*/  STL [R1+0x3868], R6 ;  /* 0x0038680601007387 */ /* 0x000fe20000100800 */
[----:B----4-:R-:W-:-:S05]  /*10ed60*/  IADD3 R9, P2, R9, R175, RZ ;  /* 0x000000af09097210 */ /* 0x010fca0007f5e0ff */
[----:B------:R1:W-:Y:S04]  /*10ed70*/  STL [R1+0x3878], R9 ;  /* 0x0038780901007387 */ /* 0x0003e80000100800 */
[----:B-1----:R-:W2:Y:S01]  /*10ed80*/  LDL.LU R9, [R1+0x38a4] ;  /* 0x0038a40001097983 */ /* 0x002ea20000300800 */
[----:B------:R-:W-:-:S03]  /*10ed90*/  IADD3 R23, P6, R23, R175, RZ ;  /* 0x000000af17177210 */ /* 0x000fc60007fde0ff */
[----:B------:R-:W-:Y:S04]  /*10eda0*/  STL [R1+0x384c], R169 ;  /* 0x00384ca901007387 */ /* 0x000fe80000100800 */
[----:B------:R-:W-:Y:S01]  /*10edb0*/  STL [R1+0x3880], R23 ;  /* 0x0038801701007387 */ /* 0x000fe20000100800 */
[----:B---3--:R-:W-:Y:S01]  /*10edc0*/  IMAD.X R27, R27, 0x1, R2, P5 ;  /* 0x000000011b1b7824 */ /* 0x008fe200028e0602 */
[----:B------:R-:W-:Y:S02]  /*10edd0*/  IADD3 R22, P5, R22, R175, RZ ;  /* 0x000000af16167210 */ /* 0x000fe40007fbe0ff */
[----:B------:R-:W-:Y:S04]  /*10ede0*/  STL [R1+0x3854], R167 ;  /* 0x003854a701007387 */ /* 0x000fe80000100800 */
[----:B------:R-:W-:Y:S01]  /*10edf0*/  STL [R1+0x385c], R27 ;  /* 0x00385c1b01007387 */ /* 0x000fe20000100800 */
[----:B------:R-:W-:-:S02]  /*10ee00*/  IADD3.X R7, R7, R2, RZ, P4, !PT ;  /* 0x0000000207077210 */ /* 0x000fc400027fe4ff */
[----:B------:R-:W-:Y:S01]  /*10ee10*/  IADD3 R12, P4, R12, R175, RZ ;  /* 0x000000af0c0c7210 */ /* 0x000fe20007f9e0ff */
[----:B------:R-:W-:Y:S01]  /*10ee20*/  STL [R1+0x3888], R22 ;  /* 0x0038881601007387 */ /* 0x000fe20000100800 */
[----:B------:R-:W-:-:S03]  /*10ee30*/  IMAD.X R17, R17, 0x1, R2, P3 ;  /* 0x0000000111117824 */ /* 0x000fc600018e0602 */
[----:B------:R1:W-:Y:S01]  /*10ee40*/  STL [R1+0x3890], R12 ;  /* 0x0038900c01007387 */ /* 0x0003e20000100800 */
[----:B------:R-:W-:-:S03]  /*10ee50*/  IADD3 R16, P3, R16, R175, RZ ;  /* 0x000000af10107210 */ /* 0x000fc60007f7e0ff */
[----:B-1----:R-:W3:Y:S04]  /*10ee60*/  LDL.LU R12, [R1+0x38ac] ;  /* 0x0038ac00010c7983 */ /* 0x002ee80000300800 */
[----:B------:R-:W-:Y:S04]  /*10ee70*/  STL [R1+0x3864], R7 ;  /* 0x0038640701007387 */ /* 0x000fe80000100800 */
[----:B------:R1:W-:Y:S04]  /*10ee80*/  STL [R1+0x386c], R17 ;  /* 0x00386c1101007387 */ /* 0x0003e80000100800 */
[----:B-1----:R-:W4:Y:S04]  /*10ee90*/  LDL.LU R17, [R1+0x38b4] ;  /* 0x0038b40001117983 */ /* 0x002f280000300800 */
[----:B------:R-:W-:Y:S01]  /*10eea0*/  STL [R1+0x3898], R16 ;  /* 0x0038981001007387 */ /* 0x000fe20000100800 */
        /* <DEDUP_REMOVED lines=8> */
[----:B------:R-:W-:-:S03]  /*10ef30*/  IADD3 R20, P6, R20, R175, RZ ;  /* 0x000000af14147210 */ /* 0x000fc60007fde0ff */
[----:B------:R-:W-:Y:S01]  /*10ef40*/  STL [R1+0x387c], R21 ;  /* 0x00387c1501007387 */ /* 0x000fe20000100800 */
[----:B------:R-:W-:-:S03]  /*10ef50*/  IMAD.X R19, R19, 0x1, R2, P5 ;  /* 0x0000000113137824 */ /* 0x000fc600028e0602 */
[----:B------:R-:W-:Y:S04]  /*10ef60*/  STL [R1+0x38a8], R20 ;  /* 0x0038a81401007387 */ /* 0x000fe80000100800 */
[----:B------:R-:W-:Y:S01]  /*10ef70*/  STL [R1+0x3884], R19 ;  /* 0x0038841301007387 */ /* 0x000fe20000100800 */
[-C--:B------:R-:W-:Y:S01]  /*10ef80*/  IADD3 R18, P5, R18, R175.reuse, RZ ;  /* 0x000000af12127210 */ /* 0x080fe20007fbe0ff */
[----:B------:R-:W-:Y:S01]  /*10ef90*/  IMAD.X R15, R15, 0x1, R2, P4 ;  /* 0x000000010f0f7824 */ /* 0x000fe200020e0602 */
[----:B------:R-:W-:-:S04]  /*10efa0*/  IADD3 R14, P4, R14, R175, RZ ;  /* 0x000000af0e0e7210 */ /* 0x000fc80007f9e0ff */
[----:B------:R1:W-:Y:S01]  /*10efb0*/  STL [R1+0x388c], R15 ;  /* 0x00388c0f01007387 */ /* 0x0003e20000100800 */
[----:B------:R-:W-:-:S03]  /*10efc0*/  IADD3.X R13, R13, R2, RZ, P3, !PT ;  /* 0x000000020d0d7210 */ /* 0x000fc60001ffe4ff */
[----:B------:R-:W-:Y:S01]  /*10efd0*/  STL [R1+0x38b0], R18 ;  /* 0x0038b01201007387 */ /* 0x000fe20000100800 */
[----:B------:R-:W-:-:S03]  /*10efe0*/  IMAD.X R11, R11, 0x1, R2, P2 ;  /* 0x000000010b0b7824 */ /* 0x000fc600010e0602 */
[----:B-1----:R-:W4:Y:S04]  /*10eff0*/  LDL.LU R15, [R1+0x38e8] ;  /* 0x0038e800010f7983 */ /* 0x002f280000300800 */
[----:B------:R-:W-:Y:S04]  /*10f000*/  STL [R1+0x38b8], R14 ;  /* 0x0038b80e01007387 */ /* 0x000fe80000100800 */
[----:B------:R-:W4:Y:S04]  /*10f010*/  LDL.LU R112, [R1+0x38f0] ;  /* 0x0038f00001707983 */ /* 0x000f280000300800 */
[----:B------:R1:W-:Y:S04]  /*10f020*/  STL [R1+0x3894], R13 ;  /* 0x0038940d01007387 */ /* 0x0003e80000100800 */
[----:B------:R-:W-:Y:S04]  /*10f030*/  STL [R1+0x389c], R11 ;  /* 0x00389c0b01007387 */ /* 0x000fe80000100800 */
[----:B-1----:R-:W4:Y:S04]  /*10f040*/  LDL.LU R13, [R1+0x38f8] ;  /* 0x0038f800010d7983 */ /* 0x002f280000300800 */
[----:B------:R-:W4:Y:S04]  /*10f050*/  LDL.LU R25, [R1+0x3900] ;  /* 0x0039000001197983 */ /* 0x000f280000300800 */
[----:B------:R-:W4:Y:S01]  /*10f060*/  LDL.LU R22, [R1+0x38dc] ;  /* 0x0038dc0001167983 */ /* 0x000f220000300800 */
[----:B------:R-:W-:-:S02]  /*10f070*/  IADD3 R164, P3, R164, R175, RZ ;  /* 0x000000afa4a47210 */ /* 0x000fc40007f7e0ff */
[----:B------:R-:W-:Y:S01]  /*10f080*/  IADD3 R162, P2, R162, R175, RZ ;  /* 0x000000afa2a27210 */ /* 0x000fe20007f5e0ff */
[----:B--2---:R-:W-:-:S05]  /*10f090*/  IMAD.X R9, R9, 0x1, R2, P6 ;  /* 0x0000000109097824 */ /* 0x004fca00030e0602 */
[----:B------:R1:W-:Y:S04]  /*10f0a0*/  STL [R1+0x38a4], R9 ;  /* 0x0038a40901007387 */ /* 0x0003e80000100800 */
[----:B------:R-:W2:Y:S04]  /*10f0b0*/  LDL.LU R18, [R1+0x3908] ;  /* 0x0039080001127983 */ /* 0x000ea80000300800 */
[----:B-1----:R-:W2:Y:S04]  /*10f0c0*/  LDL.LU R9, [R1+0x38cc] ;  /* 0x0038cc0001097983 */ /* 0x002ea80000300800 */
[----:B------:R-:W2:Y:S04]  /*10f0d0*/  LDL.LU R11, [R1+0x38d4] ;  /* 0x0038d400010b7983 */ /* 0x000ea80000300800 */
[----:B------:R-:W-:Y:S01]  /*10f0e0*/  STL [R1+0x38c0], R164 ;  /* 0x0038c0a401007387 */ /* 0x000fe20000100800 */
[----:B---3--:R-:W-:-:S05]  /*10f0f0*/  IADD3.X R12, R12, R2, RZ, P5, !PT ;  /* 0x000000020c0c7210 */ /* 0x008fca0002ffe4ff */
[----:B------:R1:W-:Y:S04]  /*10f100*/  STL [R1+0x38ac], R12 ;  /* 0x0038ac0c01007387 */ /* 0x0003e80000100800 */
[----:B-1----:R-:W3:Y:S01]  /*10f110*/  LDL.LU R12, [R1+0x38e4] ;  /* 0x0038e400010c7983 */ /* 0x002ee20000300800 */
[----:B----4-:R-:W-:-:S03]  /*10f120*/  IMAD.X R17, R17, 0x1, R2, P4 ;  /* 0x0000000111117824 */ /* 0x010fc600020e0602 */
[----:B------:R-:W4:Y:S04]  /*10f130*/  LDL.LU R14, [R1+0x3910] ;  /* 0x00391000010e7983 */ /* 0x000f280000300800 */
[----:B------:R-:W-:Y:S01]  /*10f140*/  STL [R1+0x38c8], R162 ;  /* 0x0038c8a201007387 */ /* 0x000fe20000100800 */
[----:B------:R-:W-:-:S05]  /*10f150*/  IADD3 R8, P6, R8, R175, RZ ;  /* 0x000000af08087210 */ /* 0x000fca0007fde0ff */
[----:B------:R-:W-:Y:S04]  /*10f160*/  STL [R1+0x38d0], R8 ;  /* 0x0038d00801007387 */ /* 0x000fe80000100800 */
[----:B------:R-:W4:Y:S04]  /*10f170*/  LDL.LU R24, [R1+0x38ec] ;  /* 0x0038ec0001187983 */ /* 0x000f280000300800 */
[----:B------:R-:W4:Y:S04]  /*10f180*/  LDL.LU R23, [R1+0x3950] ;  /* 0x0039500001177983 */ /* 0x000f280000300800 */
[----:B------:R1:W-:Y:S04]  /*10f190*/  STL [R1+0x38b4], R17 ;  /* 0x0038b41101007387 */ /* 0x0003e80000100800 */
[----:B------:R-:W4:Y:S01]  /*10f1a0*/  LDL.LU R21, [R1+0x38f4] ;  /* 0x0038f40001157983 */ /* 0x000f220000300800 */
[-C--:B------:R-:W-:Y:S01]  /*10f1b0*/  IADD3 R16, P4, R16, R175.reuse, RZ ;  /* 0x000000af10107210 */ /* 0x080fe20007f9e0ff */
[----:B------:R-:W-:Y:S01]  /*10f1c0*/  IMAD.X R165, R165, 0x1, R2, P3 ;  /* 0x00000001a5a57824 */ /* 0x000fe200018e0602 */
[----:B------:R-:W-:Y:S01]  /*10f1d0*/  IADD3 R10, P5, R10, R175, RZ ;  /* 0x000000af0a0a7210 */ /* 0x000fe20007fbe0ff */
[----:B------:R-:W4:Y:S01]  /*10f1e0*/  LDL.LU R20, [R1+0x3958] ;  /* 0x0039580001147983 */ /* 0x000f220000300800 */
[----:B------:R-:W-:-:S03]  /*10f1f0*/  IADD3.X R163, R163, R2, RZ, P2, !PT ;  /* 0x00000002a3a37210 */ /* 0x000fc600017fe4ff */
[----:B------:R-:W4:Y:S04]  /*10f200*/  LDL.LU R19, [R1+0x38fc] ;  /* 0x0038fc0001137983 */ /* 0x000f280000300800 */
[----:B------:R1:W-:Y:S04]  /*10f210*/  STL [R1+0x38e0], R16 ;  /* 0x0038e01001007387 */ /* 0x0003e80000100800 */
[----:B-1----:R-:W4:Y:S04]  /*10f220*/  LDL.LU R17, [R1+0x3960] ;  /* 0x0039600001117983 */ /* 0x002f280000300800 */
[----:B------:R-:W-:Y:S04]  /*10f230*/  STL [R1+0x38d8], R10 ;  /* 0x0038d80a01007387 */ /* 0x000fe80000100800 */
[----:B------:R-:W4:Y:S01]  /*10f240*/  LDL.LU R16, [R1+0x3904] ;  /* 0x0039040001107983 */ /* 0x000f220000300800 */
[----:B------:R-:W-:-:S05]  /*10f250*/  IADD3 R15, P3, R15, R175, RZ ;  /* 0x000000af0f0f7210 */ /* 0x000fca0007f7e0ff */
[----:B------:R1:W-:Y:S01]  /*10f260*/  STL [R1+0x38e8], R15 ;  /* 0x0038e80f01007387 */ /* 0x0003e20000100800 */
[----:B------:R-:W-:-:S03]  /*10f270*/  IADD3 R112, P2, R112, R175, RZ ;  /* 0x000000af70707210 */ /* 0x000fc60007f5e0ff */
[----:B-1----:R-:W4:Y:S04]  /*10f280*/  LDL.LU R15, [R1+0x390c] ;  /* 0x00390c00010f7983 */ /* 0x002f280000300800 */
[----:B------:R-:W-:Y:S04]  /*10f290*/  STL [R1+0x38bc], R165 ;  /* 0x0038bca501007387 */ /* 0x000fe80000100800 */
[----:B------:R-:W-:Y:S01]  /*10f2a0*/  STL [R1+0x38f0], R112 ;  /* 0x0038f07001007387 */ /* 0x000fe20000100800 */
[----:B------:R-:W-:Y:S01]  /*10f2b0*/  IADD3.X R22, R22, R2, RZ, P4, !PT ;  /* 0x0000000216167210 */ /* 0x000fe200027fe4ff */
[----:B--2---:R-:W-:Y:S01]  /*10f2c0*/  IMAD.X R9, R9, 0x1, R2, P6 ;  /* 0x0000000109097824 */ /* 0x004fe200030e0602 */
[----:B------:R-:W-:-:S05]  /*10f2d0*/  IADD3 R13, P6, R13, R175, RZ ;  /* 0x000000af0d0d7210 */ /* 0x000fca0007fde0ff */
[----:B------:R1:W-:Y:S01]  /*10f2e0*/  STL [R1+0x38f8], R13 ;  /* 0x0038f80d01007387 */ /* 0x0003e20000100800 */
[----:B------:R-:W-:-:S03]  /*10f2f0*/  IMAD.X R11, R11, 0x1, R2, P5 ;  /* 0x000000010b0b7824 */ /* 0x000fc600028e0602 */
[----:B-1----:R-:W2:Y:S01]  /*10f300*/  LDL.LU R13, [R1+0x394c] ;  /* 0x00394c00010d7983 */ /* 0x002ea20000300800 */
[-C--:B------:R-:W-:Y:S02]  /*10f310*/  IADD3 R25, P5, R25, R175.reuse, RZ ;  /* 0x000000af19197210 */ /* 0x080fe40007fbe0ff */
[-C--:B------:R-:W-:Y:S01]  /*10f320*/  IADD3 R18, P4, R18, R175.reuse, RZ ;  /* 0x000000af12127210 */ /* 0x080fe20007f9e0ff */
[----:B------:R-:W-:Y:S04]  /*10f330*/  STL [R1+0x38c4], R163 ;  /* 0x0038c4a301007387 */ /* 0x000fe80000100800 */
[----:B------:R-:W-:Y:S04]  /*10f340*/  STL [R1+0x38cc], R9 ;  /* 0x0038cc0901007387 */ /* 0x000fe80000100800 */
[----:B------:R-:W-:Y:S04]  /*10f350*/  STL [R1+0x38d4], R11 ;  /* 0x0038d40b01007387 */ /* 0x000fe80000100800 */
[----:B------:R-:W-:Y:S04]  /*10f360*/  STL [R1+0x3900], R25 ;  /* 0x0039001901007387 */ /* 0x000fe80000100800 */
[----:B------:R-:W-:Y:S04]  /*10f370*/  STL [R1+0x38dc], R22 ;  /* 0x0038dc1601007387 */ /* 0x000fe80000100800 */
[----:B------:R1:W-:Y:S01]  /*10f380*/  STL [R1+0x3908], R18 ;  /* 0x0039081201007387 */ /* 0x0003e20000100800 */
[----:B---3--:R-:W-:Y:S01]  /*10f390*/  IMAD.X R12, R12, 0x1, R2, P3 ;  /* 0x000000010c0c7824 */ /* 0x008fe200018e0602 */
[----:B----4-:R-:W-:-:S02]  /*10f3a0*/  IADD3 R14, P3, R14, R175, RZ ;  /* 0x000000af0e0e7210 */ /* 0x010fc40007f7e0ff */
[----:B-1----:R-:W3:Y:S04]  /*10f3b0*/  LDL.LU R18, [R1+0x3954] ;  /* 0x0039540001127983 */ /* 0x002ee80000300800 */
[----:B------:R1:W-:Y:S04]  /*10f3c0*/  STL [R1+0x38e4], R12 ;  /* 0x0038e40c01007387 */ /* 0x0003e80000100800 */
[----:B-1----:R-:W4:Y:S04]  /*10f3d0*/  LDL.LU R12, [R1+0x3918] ;  /* 0x00391800010c7983 */ /* 0x002f280000300800 */
[----:B------:R-:W4:Y:S04]  /*10f3e0*/  LDL.LU R22, [R1+0x395c] ;  /* 0x00395c0001167983 */ /* 0x000f280000300800 */
[----:B------:R1:W-:Y:S04]  /*10f3f0*/  STL [R1+0x3910], R14 ;  /* 0x0039100e01007387 */ /* 0x0003e80000100800 */
[----:B-1----:R-:W4:Y:S04]  /*10f400*/  LDL.LU R14, [R1+0x3920] ;  /* 0x00392000010e7983 */ /* 0x002f280000300800 */
[----:B------:R-:W4:Y:S01]  /*10f410*/  LDL.LU R25, [R1+0x3978] ;  /* 0x0039780001197983 */ /* 0x000f220000300800 */
[----:B------:R-:W-:Y:S01]  /*10f420*/  IMAD.X R24, R24, 0x1, R2, P2 ;  /* 0x0000000118187824 */ /* 0x000fe200010e0602 */
[----:B------:R-:W-:-:S04]  /*10f430*/  IADD3 R23, P2, R23, R175, RZ ;  /* 0x000000af17177210 */ /* 0x000fc80007f5e0ff */
[----:B------:R1:W-:Y:S01]  /*10f440*/  STL [R1+0x38ec], R24 ;  /* 0x0038ec1801007387 */ /* 0x0003e20000100800 */
[----:B------:R-:W-:-:S03]  /*10f450*/  IADD3.X R21, R21, R2, RZ, P6, !PT ;  /* 0x0000000215157210 */ /* 0x000fc600037fe4ff */
[----:B-1----:R-:W4:Y:S04]  /*10f460*/  LDL.LU R24, [R1+0x3980] ;  /* 0x0039800001187983 */ /* 0x002f280000300800 */
[----:B------:R-:W-:Y:S04]  /*10f470*/  STL [R1+0x3950], R23 ;  /* 0x0039501701007387 */ /* 0x000fe80000100800 */
[----:B------:R1:W-:Y:S04]  /*10f480*/  STL [R1+0x38f4], R21 ;  /* 0x0038f41501007387 */ /* 0x0003e80000100800 */
[----:B-1----:R-:W4:Y:S01]  /*10f490*/  LDL.LU R21, [R1+0x3988] ;  /* 0x0039880001157983 */ /* 0x002f220000300800 */
[-C--:B------:R-:W-:Y:S01]  /*10f4a0*/  IADD3 R20, P6, R20, R175.reuse, RZ ;  /* 0x000000af14147210 */ /* 0x080fe20007fde0ff */
[--C-:B------:R-:W-:Y:S01]  /*10f4b0*/  IMAD.X R19, R19, 0x1, R2.reuse, P5 ;  /* 0x0000000113137824 */ /* 0x100fe200028e0602 */
[----:B------:R-:W-:Y:S01]  /*10f4c0*/  IADD3 R17, P5, R17, R175, RZ ;  /* 0x000000af11117210 */ /* 0x000fe20007fbe0ff */
[----:B------:R-:W4:Y:S01]  /*10f4d0*/  LDL.LU R23, [R1+0x3990] ;  /* 0x0039900001177983 */ /* 0x000f220000300800 */
[----:B------:R-:W-:-:S03]  /*10f4e0*/  IMAD.X R16, R16, 0x1, R2, P4 ;  /* 0x0000000110107824 */ /* 0x000fc600020e0602 */
[----:B------:R1:W-:Y:S04]  /*10f4f0*/  STL [R1+0x3958], R20 ;  /* 0x0039581401007387 */ /* 0x0003e80000100800 */
[----:B------:R1:W-:Y:S04]  /*10f500*/  STL [R1+0x38fc], R19 ;  /* 0x0038fc1301007387 */ /* 0x0003e80000100800 */
[----:B------:R1:W-:Y:S04]  /*10f510*/  STL [R1+0x3960], R17 ;  /* 0x0039601101007387 */ /* 0x0003e80000100800 */
[----:B-1----:R-:W4:Y:S04]  /*10f520*/  LDL.LU R20, [R1+0x3998] ;  /* 0x0039980001147983 */ /* 0x002f280000300800 */
[----:B------:R1:W-:Y:S04]  /*10f530*/  STL [R1+0x3904], R16 ;  /* 0x0039041001007387 */ /* 0x0003e80000100800 */
[----:B------:R-:W4:Y:S01]  /*10f540*/  LDL.LU R19, [R1+0x3974] ;  /* 0x0039740001137983 */ /* 0x000f220000300800 */
[----:B------:R-:W-:-:S05]  /*10f550*/  IADD3.X R15, R15, R2, RZ, P3, !PT ;  /* 0x000000020f0f7210 */ /* 0x000fca0001ffe4ff */
[----:B------:R-:W-:Y:S04]  /*10f560*/  STL [R1+0x390c], R15 ;  /* 0x00390c0f01007387 */ /* 0x000fe80000100800 */
[----:B------:R-:W4:Y:S04]  /*10f570*/  LDL.LU R17, [R1+0x39a0] ;  /* 0x0039a00001117983 */ /* 0x000f280000300800 */
[----:B-1----:R-:W4:Y:S01]  /*10f580*/  LDL.LU R16, [R1+0x397c] ;  /* 0x00397c0001107983 */ /* 0x002f220000300800 */
[-C--:B------:R-:W-:Y:S02]  /*10f590*/  IADD3 R160, P4, R160, R175.reuse, RZ ;  /* 0x000000afa0a07210 */ /* 0x080fe40007f9e0ff */
[----:B------:R-:W-:-:S03]  /*10f5a0*/  IADD3 R158, P3, R158, R175, RZ ;  /* 0x000000af9e9e7210 */ /* 0x000fc60007f7e0ff */
[--C-:B------:R-:W-:Y:S02]  /*10f5b0*/  IMAD.X R161, R161, 0x1, R2.reuse, P4 ;  /* 0x00000001a1a17824 */ /* 0x100fe400020e0602 */
[--C-:B------:R-:W-:Y:S02]  /*10f5c0*/  IMAD.X R159, R159, 0x1, R2.reuse, P3 ;  /* 0x000000019f9f7824 */ /* 0x100fe400018e0602 */
[----:B--2---:R-:W-:-:S05]  /*10f5d0*/  IMAD.X R13, R13, 0x1, R2, P2 ;  /* 0x000000010d0d7824 */ /* 0x004fca00010e0602 */
[----:B------:R1:W-:Y:S04]  /*10f5e0*/  STL [R1+0x394c], R13 ;  /* 0x00394c0d01007387 */ /* 0x0003e80000100800 */
[----:B-1----:R-:W2:Y:S04]  /*10f5f0*/  LDL.LU R13, [R1+0x3914] ;  /* 0x00391400010d7983 */ /* 0x002ea80000300800 */
[----:B------:R-:W2:Y:S04]  /*10f600*/  LDL.LU R15, [R1+0x391c] ;  /* 0x00391c00010f7983 */ /* 0x000ea80000300800 */
[----:B------:R-:W-:Y:S01]  /*10f610*/  STL [R1+0x3968], R160 ;  /* 0x003968a001007387 */ /* 0x000fe20000100800 */
[----:B---3--:R-:W-:-:S05]  /*10f620*/  IMAD.X R18, R18, 0x1, R2, P6 ;  /* 0x0000000112127824 */ /* 0x008fca00030e0602 */
[----:B------:R1:W-:Y:S01]  /*10f630*/  STL [R1+0x3954], R18 ;  /* 0x0039541201007387 */ /* 0x0003e20000100800 */
[----:B----4-:R-:W-:-:S03]  /*10f640*/  IADD3 R12, P2, R12, R175, RZ ;  /* 0x000000af0c0c7210 */ /* 0x010fc60007f5e0ff */
[----:B-1----:R-:W3:Y:S01]  /*10f650*/  LDL.LU R18, [R1+0x39a8] ;  /* 0x0039a80001127983 */ /* 0x002ee20000300800 */
[----:B------:R-:W-:-:S03]  /*10f660*/  IADD3.X R22, R22, R2, RZ, P5, !PT ;  /* 0x0000000216167210 */ /* 0x000fc60002ffe4ff */
[----:B------:R-:W-:Y:S04]  /*10f670*/  STL [R1+0x3970], R158 ;  /* 0x0039709e01007387 */ /* 0x000fe80000100800 */
[----:B------:R-:W-:Y:S04]  /*10f680*/  STL [R1+0x3918], R12 ;  /* 0x0039180c01007387 */ /* 0x000fe80000100800 */
[----:B------:R-:W4:Y:S01]  /*10f690*/  LDL.LU R112, [R1+0x3984] ;  /* 0x0039840001707983 */ /* 0x000f220000300800 */
[----:B------:R-:W-:-:S03]  /*10f6a0*/  IADD3 R14, P6, R14, R175, RZ ;  /* 0x000000af0e0e7210 */ /* 0x000fc60007fde0ff */
[----:B------:R1:W-:Y:S01]  /*10f6b0*/  STL [R1+0x395c], R22 ;  /* 0x00395c1601007387 */ /* 0x0003e20000100800 */
[----:B------:R-:W-:-:S03]  /*10f6c0*/  IADD3 R25, P5, R25, R175, RZ ;  /* 0x000000af19197210 */ /* 0x000fc60007fbe0ff */
[----:B-1----:R-:W4:Y:S04]  /*10f6d0*/  LDL.LU R22, [R1+0x39b0] ;  /* 0x0039b00001167983 */ /* 0x002f280000300800 */
[----:B------:R-:W-:Y:S01]  /*10f6e0*/  STL [R1+0x3920], R14 ;  /* 0x0039200e01007387 */ /* 0x000fe20000100800 */
[----:B------:R-:W-:-:S03]  /*10f6f0*/  IADD3 R24, P4, R24, R175, RZ ;  /* 0x000000af18187210 */ /* 0x000fc60007f9e0ff */
[----:B------:R-:W-:Y:S01]  /*10f700*/  STL [R1+0x3978], R25 ;  /* 0x0039781901007387 */ /* 0x000fe20000100800 */
[----:B------:R-:W-:-:S05]  /*10f710*/  IADD3 R21, P3, R21, R175, RZ ;  /* 0x000000af15157210 */ /* 0x000fca0007f7e0ff */
[----:B------:R1:W-:Y:S04]  /*10f720*/  STL [R1+0x3988], R21 ;  /* 0x0039881501007387 */ /* 0x0003e80000100800 */
[----:B------:R-:W-:Y:S04]  /*10f730*/  STL [R1+0x3980], R24 ;  /* 0x0039801801007387 */ /* 0x000fe80000100800 */
[----:B-1----:R-:W4:Y:S04]  /*10f740*/  LDL.LU R21, [R1+0x398c] ;  /* 0x00398c0001157983 */ /* 0x002f280000300800 */
[----:B------:R-:W-:Y:S01]  /*10f750*/  STL [R1+0x3964], R161 ;  /* 0x003964a101007387 */ /* 0x000fe20000100800 */
[----:B------:R-:W-:Y:S01]  /*10f760*/  IMAD.X R19, R19, 0x1, R2, P5 ;  /* 0x0000000113137824 */ /* 0x000fe200028e0602 */
[----:B------:R-:W-:-:S02]  /*10f770*/  IADD3 R17, P5, R17, R175, RZ ;  /* 0x000000af11117210 */ /* 0x000fc40007fbe0ff */
[-C--:B------:R-:W-:Y:S02]  /*10f780*/  IADD3.X R16, R16, R2.reuse, RZ, P4, !PT ;  /* 0x0000000210107210 */ /* 0x080fe400027fe4ff */
[----:B--2---:R-:W-:Y:S02]  /*10f790*/  IADD3.X R13, R13, R2, RZ, P2, !PT ;  /* 0x000000020d0d7210 */ /* 0x004fe400017fe4ff */
[-C--:B------:R-:W-:Y:S01]  /*10f7a0*/  IADD3 R23, P2, R23, R175.reuse, RZ ;  /* 0x000000af17177210 */ /* 0x080fe20007f5e0ff */
[----:B------:R-:W-:Y:S01]  /*10f7b0*/  IMAD.X R15, R15, 0x1, R2, P6 ;  /* 0x000000010f0f7824 */ /* 0x000fe200030e0602 */
[----:B------:R-:W-:-:S03]  /*10f7c0*/  IADD3 R20, P6, R20, R175, RZ ;  /* 0x000000af14147210 */ /* 0x000fc60007fde0ff */
[----:B------:R1:W-:Y:S04]  /*10f7d0*/  STL [R1+0x3990], R23 ;  /* 0x0039901701007387 */ /* 0x0003e80000100800 */
[----:B-1----:R-:W2:Y:S04]  /*10f7e0*/  LDL.LU R23, [R1+0x39b8] ;  /* 0x0039b80001177983 */ /* 0x002ea80000300800 */
[----:B------:R-:W-:Y:S04]  /*10f7f0*/  STL [R1+0x396c], R159 ;  /* 0x00396c9f01007387 */ /* 0x000fe80000100800 */
[----:B------:R-:W-:Y:S04]  /*10f800*/  STL [R1+0x3914], R13 ;  /* 0x0039140d01007387 */ /* 0x000fe80000100800 */
[----:B------:R-:W2:Y:S04]  /*10f810*/  LDL.LU R25, [R1+0x3994] ;  /* 0x0039940001197983 */ /* 0x000ea80000300800 */
[----:B------:R-:W2:Y:S04]  /*10f820*/  LDL.LU R24, [R1+0x39c0] ;  /* 0x0039c00001187983 */ /* 0x000ea80000300800 */
[----:B------:R1:W-:Y:S01]  /*10f830*/  STL [R1+0x3998], R20 ;  /* 0x0039981401007387 */ /* 0x0003e20000100800 */
[----:B---3--:R-:W-:-:S03]  /*10f840*/  IADD3 R18, P4, R18, R175, RZ ;  /* 0x000000af12127210 */ /* 0x008fc60007f9e0ff */
[----:B-1----:R-:W3:Y:S04]  /*10f850*/  LDL.LU R20, [R1+0x399c] ;  /* 0x00399c0001147983 */ /* 0x002ee80000300800 */
[----:B------:R1:W-:Y:S01]  /*10f860*/  STL [R1+0x3974], R19 ;  /* 0x0039741301007387 */ /* 0x0003e20000100800 */
[----:B----4-:R-:W-:-:S03]  /*10f870*/  IMAD.X R112, R112, 0x1, R2, P3 ;  /* 0x0000000170707824 */ /* 0x010fc600018e0602 */
[----:B-1----:R-:W4:Y:S04]  /*10f880*/  LDL.LU R19, [R1+0x39a4] ;  /* 0x0039a40001137983 */ /* 0x002f280000300800 */
[----:B------:R-:W-:Y:S04]  /*10f890*/  STL [R1+0x391c], R15 ;  /* 0x00391c0f01007387 */ /* 0x000fe80000100800 */
[----:B------:R1:W-:Y:S01]  /*10f8a0*/  STL [R1+0x39a0], R17 ;  /* 0x0039a01101007387 */ /* 0x0003e20000100800 */
[----:B------:R-:W-:-:S03]  /*10f8b0*/  IADD3 R22, P3, R22, R175, RZ ;  /* 0x000000af16167210 */ /* 0x000fc60007f7e0ff */
[----:B-1----:R-:W4:Y:S04]  /*10f8c0*/  LDL.LU R17, [R1+0x39ac] ;  /* 0x0039ac0001117983 */ /* 0x002f280000300800 */
[----:B------:R1:W-:Y:S04]  /*10f8d0*/  STL [R1+0x397c], R16 ;  /* 0x00397c1001007387 */ /* 0x0003e80000100800 */
[----:B-1----:R-:W4:Y:S04]  /*10f8e0*/  LDL.LU R16, [R1+0x3928] ;  /* 0x0039280001107983 */ /* 0x002f280000300800 */
[----:B------:R1:W-:Y:S01]  /*10f8f0*/  STL [R1+0x39a8], R18 ;  /* 0x0039a81201007387 */ /* 0x0003e20000100800 */
[----:B------:R-:W-:-:S03]  /*10f900*/  IMAD.X R21, R21, 0x1, R2, P2 ;  /* 0x0000000115157824 */ /* 0x000fc600010e0602 */
[----:B-1----:R-:W4:Y:S04]  /*10f910*/  LDL.LU R18, [R1+0x3930] ;  /* 0x0039300001127983 */ /* 0x002f280000300800 */
[----:B------:R-:W4:Y:S04]  /*10f920*/  LDL.LU R114, [R1+0x39b4] ;  /* 0x0039b40001727983 */ /* 0x000f280000300800 */
[----:B------:R-:W4:Y:S04]  /*10f930*/  LDL.LU R113, [R1+0x39bc] ;  /* 0x0039bc0001717983 */ /* 0x000f280000300800 */
[----:B------:R-:W-:Y:S04]  /*10f940*/  STL [R1+0x3984], R112 ;  /* 0x0039847001007387 */ /* 0x000fe80000100800 */
[----:B------:R1:W-:Y:S04]  /*10f950*/  STL [R1+0x39b0], R22 ;  /* 0x0039b01601007387 */ /* 0x0003e80000100800 */
[----:B-1----:R-:W4:Y:S04]  /*10f960*/  LDL.LU R22, [R1+0x39d8] ;  /* 0x0039d80001167983 */ /* 0x002f280000300800 */
[----:B------:R1:W-:Y:S04]  /*10f970*/  STL [R1+0x398c], R21 ;  /* 0x00398c1501007387 */ /* 0x0003e80000100800 */
[----:B-1----:R-:W4:Y:S04]  /*10f980*/  LDL.LU R21, [R1+0x39e0] ;  /* 0x0039e00001157983 */ /* 0x002f280000300800 */
[----:B------:R-:W4:Y:S01]  /*10f990*/  LDL.LU R112, [R1+0x39e8] ;  /* 0x0039e80001707983 */ /* 0x000f220000300800 */
[----:B--2---:R-:W-:-:S05]  /*10f9a0*/  IADD3 R23, P2, R23, R175, RZ ;  /* 0x000000af17177210 */ /* 0x004fca0007f5e0ff */
[----:B------:R1:W-:Y:S01]  /*10f9b0*/  STL [R1+0x39b8], R23 ;  /* 0x0039b81701007387 */ /* 0x0003e20000100800 */
[----:B------:R-:W-:-:S03]  /*10f9c0*/  IADD3.X R25, R25, R2, RZ, P6, !PT ;  /* 0x0000000219197210 */ /* 0x000fc600037fe4ff */
[----:B-1----:R-:W2:Y:S01]  /*10f9d0*/  LDL.LU R23, [R1+0x39f0] ;  /* 0x0039f00001177983 */ /* 0x002ea20000300800 */
[----:B------:R-:W-:-:S03]  /*10f9e0*/  IADD3 R24, P6, R24, R175, RZ ;  /* 0x000000af18187210 */ /* 0x000fc60007fde0ff */
[----:B------:R1:W-:Y:S04]  /*10f9f0*/  STL [R1+0x3994], R25 ;  /* 0x0039941901007387 */ /* 0x0003e80000100800 */
[----:B-1----:R-:W2:Y:S01]  /*10fa00*/  LDL.LU R25, [R1+0x39f8] ;  /* 0x0039f80001197983 */ /* 0x002ea20000300800 */
[----:B---3--:R-:W-:-:S03]  /*10fa10*/  IMAD.X R20, R20, 0x1, R2, P5 ;  /* 0x0000000114147824 */ /* 0x008fc600028e0602 */
[----:B------:R1:W-:Y:S04]  /*10fa20*/  STL [R1+0x39c0], R24 ;  /* 0x0039c01801007387 */ /* 0x0003e80000100800 */
[----:B------:R3:W-:Y:S04]  /*10fa30*/  STL [R1+0x399c], R20 ;  /* 0x00399c1401007387 */ /* 0x0007e80000100800 */
[----:B-1----:R-:W2:Y:S01]  /*10fa40*/  LDL.LU R24, [R1+0x39d4] ;  /* 0x0039d40001187983 */ /* 0x002ea20000300800 */
[----:B----4-:R-:W-:-:S05]  /*10fa50*/  IMAD.X R19, R19, 0x1, R2, P4 ;  /* 0x0000000113137824 */ /* 0x010fca00020e0602 */
[----:B------:R-:W-:Y:S04]  /*10fa60*/  STL [R1+0x39a4], R19 ;  /* 0x0039a41301007387 */ /* 0x000fe80000100800 */
[----:B---3--:R-:W3:Y:S01]  /*10fa70*/  LDL.LU R20, [R1+0x3a00] ;  /* 0x003a000001147983 */ /* 0x008ee20000300800 */
[----:B------:R-:W-:-:S05]  /*10fa80*/  IADD3.X R17, R17, R2, RZ, P3, !PT ;  /* 0x0000000211117210 */ /* 0x000fca0001ffe4ff */
[----:B------:R1:W-:Y:S01]  /*10fa90*/  STL [R1+0x39ac], R17 ;  /* 0x0039ac1101007387 */ /* 0x0003e20000100800 */
[-C--:B------:R-:W-:Y:S02]  /*10faa0*/  IADD3 R156, P5, R156, R175.reuse, RZ ;  /* 0x000000af9c9c7210 */ /* 0x080fe40007fbe0ff */
[-C--:B------:R-:W-:Y:S01]  /*10fab0*/  IADD3 R154, P4, R154, R175.reuse, RZ ;  /* 0x000000af9a9a7210 */ /* 0x080fe20007f9e0ff */
[----:B-1----:R-:W4:Y:S01]  /*10fac0*/  LDL.LU R17, [R1+0x3924] ;  /* 0x0039240001117983 */ /* 0x002f220000300800 */
[----:B------:R-:W-:-:S03]  /*10fad0*/  IADD3 R16, P3, R16, R175, RZ ;  /* 0x000000af10107210 */ /* 0x000fc60007f7e0ff */
[----:B------:R-:W4:Y:S01]  /*10fae0*/  LDL.LU R19, [R1+0x392c] ;  /* 0x00392c0001137983 */ /* 0x000f220000300800 */
[----:B------:R-:W-:-:S03]  /*10faf0*/  IADD3.X R157, R157, R2, RZ, P5, !PT ;  /* 0x000000029d9d7210 */ /* 0x000fc60002ffe4ff */
[----:B------:R-:W-:Y:S04]  /*10fb00*/  STL [R1+0x39c8], R156 ;  /* 0x0039c89c01007387 */ /* 0x000fe80000100800 */
[----:B------:R-:W-:Y:S01]  /*10fb10*/  STL [R1+0x39d0], R154 ;  /* 0x0039d09a01007387 */ /* 0x000fe20000100800 */
[--C-:B------:R-:W-:Y:S02]  /*10fb20*/  IMAD.X R114, R114, 0x1, R2.reuse, P2 ;  /* 0x0000000172727824 */ /* 0x100fe400010e0602 */
[----:B------:R-:W-:Y:S01]  /*10fb30*/  IMAD.X R113, R113, 0x1, R2, P6 ;  /* 0x0000000171717824 */ /* 0x000fe200030e0602 */
[-C--:B------:R-:W-:Y:S01]  /*10fb40*/  IADD3 R18, P2, R18, R175.reuse, RZ ;  /* 0x000000af12127210 */ /* 0x080fe20007f5e0ff */
[----:B------:R-:W-:Y:S04]  /*10fb50*/  STL [R1+0x3928], R16 ;  /* 0x0039281001007387 */ /* 0x000fe80000100800 */
[----:B------:R-:W-:Y:S01]  /*10fb60*/  STL [R1+0x39b4], R114 ;  /* 0x0039b47201007387 */ /* 0x000fe20000100800 */
[----:B------:R-:W-:-:S05]  /*10fb70*/  IADD3 R22, P6, R22, R175, RZ ;  /* 0x000000af16167210 */ /* 0x000fca0007fde0ff */
[----:B------:R1:W-:Y:S01]  /*10fb80*/  STL [R1+0x39d8], R22 ;  /* 0x0039d81601007387 */ /* 0x0003e20000100800 */
[----:B------:R-:W-:-:S03]  /*10fb90*/  IADD3 R21, P5, R21, R175, RZ ;  /* 0x000000af15157210 */ /* 0x000fc60007fbe0ff */
[----:B-1----:R-:W4:Y:S04]  /*10fba0*/  LDL.LU R22, [R1+0x39dc] ;  /* 0x0039dc0001167983 */ /* 0x002f280000300800 */
[----:B------:R-:W-:Y:S04]  /*10fbb0*/  STL [R1+0x39bc], R113 ;  /* 0x0039bc7101007387 */ /* 0x000fe80000100800 */
[----:B------:R-:W-:Y:S04]  /*10fbc0*/  STL [R1+0x3930], R18 ;  /* 0x0039301201007387 */ /* 0x000fe80000100800 */
[----:B------:R1:W-:Y:S04]  /*10fbd0*/  STL [R1+0x39e0], R21 ;  /* 0x0039e01501007387 */ /* 0x0003e80000100800 */
[----:B-1----:R-:W4:Y:S01]  /*10fbe0*/  LDL.LU R21, [R1+0x3a08] ;  /* 0x003a080001157983 */ /* 0x002f220000300800 */
[----:B------:R-:W-:Y:S01]  /*10fbf0*/  IMAD.X R155, R155, 0x1, R2, P4 ;  /* 0x000000019b9b7824 */ /* 0x000fe200020e0602 */
[----:B------:R-:W-:-:S02]  /*10fc00*/  IADD3 R112, P4, R112, R175, RZ ;  /* 0x000000af70707210 */ /* 0x000fc40007f9e0ff */
[----:B------:R-:W-:Y:S04]  /*10fc10*/  STL [R1+0x39c4], R157 ;  /* 0x0039c49d01007387 */ /* 0x000fe80000100800 */
[----:B------:R-:W-:Y:S04]  /*10fc20*/  STL [R1+0x39e8], R112 ;  /* 0x0039e87001007387 */ /* 0x000fe80000100800 */
[----:B------:R-:W4:Y:S01]  /*10fc30*/  LDL.LU R120, [R1+0x39e4] ;  /* 0x0039e40001787983 */ /* 0x000f220000300800 */
[--C-:B--2---:R-:W-:Y:S01]  /*10fc40*/  IMAD.X R24, R24, 0x1, R2.reuse, P6 ;  /* 0x0000000118187824 */ /* 0x104fe200030e0602 */
[-C--:B---3--:R-:W-:Y:S01]  /*10fc50*/  IADD3 R20, P6, R20, R175.reuse, RZ ;  /* 0x000000af14147210 */ /* 0x088fe20007fde0ff */
[----:B----4-:R-:W-:Y:S01]  /*10fc60*/  IMAD.X R17, R17, 0x1, R2, P3 ;  /* 0x0000000111117824 */ /* 0x010fe200018e0602 */
[----:B------:R-:W-:-:S02]  /*10fc70*/  IADD3 R23, P3, R23, R175, RZ ;  /* 0x000000af17177210 */ /* 0x000fc40007f7e0ff */
[----:B------:R-:W-:-:S03]  /*10fc80*/  IADD3.X R19, R19, R2, RZ, P2, !PT ;  /* 0x0000000213137210 */ /* 0x000fc600017fe4ff */
[----:B------:R1:W-:Y:S01]  /*10fc90*/  STL [R1+0x39f0], R23 ;  /* 0x0039f01701007387 */ /* 0x0003e20000100800 */
[----:B------:R-:W-:-:S03]  /*10fca0*/  IADD3 R25, P2, R25, R175, RZ ;  /* 0x000000af19197210 */ /* 0x000fc60007f5e0ff */
[----:B-1----:R-:W2:Y:S04]  /*10fcb0*/  LDL.LU R23, [R1+0x3a10] ;  /* 0x003a100001177983 */ /* 0x002ea80000300800 */
[----:B------:R-:W-:Y:S04]  /*10fcc0*/  STL [R1+0x39cc], R155 ;  /* 0x0039cc9b01007387 */ /* 0x000fe80000100800 */
[----:B------:R-:W-:Y:S04]  /*10fcd0*/  STL [R1+0x3924], R17 ;  /* 0x0039241101007387 */ /* 0x000fe80000100800 */
[----:B------:R-:W3:Y:S04]  /*10fce0*/  LDL.LU R114, [R1+0x39ec] ;  /* 0x0039ec0001727983 */ /* 0x000ee80000300800 */
[----:B------:R-:W4:Y:S04]  /*10fcf0*/  LDL.LU R113, [R1+0x3a18] ;  /* 0x003a180001717983 */ /* 0x000f280000300800 */
[----:B------:R-:W-:Y:S04]  /*10fd00*/  STL [R1+0x39f8], R25 ;  /* 0x0039f81901007387 */ /* 0x000fe80000100800 */
[----:B------:R-:W4:Y:S04]  /*10fd10*/  LDL.LU R112, [R1+0x39f4] ;  /* 0x0039f40001707983 */ /* 0x000f280000300800 */
[----:B------:R1:W-:Y:S04]  /*10fd20*/  STL [R1+0x39d4], R24 ;  /* 0x0039d41801007387 */ /* 0x0003e80000100800 */
[----:B------:R-:W4:Y:S01]  /*10fd30*/  LDL.LU R115, [R1+0x3a20] ;  /* 0x003a200001737983 */ /* 0x000f220000300800 */
[----:B------:R-:W-:-:S03]  /*10fd40*/  IMAD.X R22, R22, 0x1, R2, P5 ;  /* 0x0000000116167824 */ /* 0x000fc600028e0602 */
[----:B-1----:R-:W4:Y:S04]  /*10fd50*/  LDL.LU R24, [R1+0x39fc] ;  /* 0x0039fc0001187983 */ /* 0x002f280000300800 */
[----:B------:R-:W-:Y:S04]  /*10fd60*/  STL [R1+0x392c], R19 ;  /* 0x00392c1301007387 */ /* 0x000fe80000100800 */
[----:B------:R1:W-:Y:S04]  /*10fd70*/  STL [R1+0x3a00], R20 ;  /* 0x003a001401007387 */ /* 0x0003e80000100800 */
[----:B-1----:R-:W4:Y:S01]  /*10fd80*/  LDL.LU R20, [R1+0x3938] ;  /* 0x0039380001147983 */ /* 0x002f220000300800 */
[----:B------:R-:W-:-:S03]  /*10fd90*/  IADD3 R21, P5, R21, R175, RZ ;  /* 0x000000af15157210 */ /* 0x000fc60007fbe0ff */
[----:B------:R-:W4:Y:S04]  /*10fda0*/  LDL.LU R25, [R1+0x3a04] ;  /* 0x003a040001197983 */ /* 0x000f280000300800 */
[----:B------:R1:W-:Y:S04]  /*10fdb0*/  STL [R1+0x3a08], R21 ;  /* 0x003a081501007387 */ /* 0x0003e80000100800 */
[----:B------:R1:W-:Y:S04]  /*10fdc0*/  STL [R1+0x39dc], R22 ;  /* 0x0039dc1601007387 */ /* 0x0003e80000100800 */
[----:B-1----:R-:W4:Y:S01]  /*10fdd0*/  LDL.LU R21, [R1+0x3a0c] ;  /* 0x003a0c0001157983 */ /* 0x002f220000300800 */
[----:B------:R-:W-:-:S03]  /*10fde0*/  IADD3.X R120, R120, R2, RZ, P4, !PT ;  /* 0x0000000278787210 */ /* 0x000fc600027fe4ff */
[----:B------:R-:W4:Y:S01]  /*10fdf0*/  LDL.LU R22, [R1+0x3940] ;  /* 0x0039400001167983 */ /* 0x000f220000300800 */
[----:B--2---:R-:W-:-:S05]  /*10fe00*/  IADD3 R23, P4, R23, R175, RZ ;  /* 0x000000af17177210 */ /* 0x004fca0007f9e0ff */
[----:B------:R1:W-:Y:S01]  /*10fe10*/  STL [R1+0x3a10], R23 ;  /* 0x003a101701007387 */ /* 0x0003e20000100800 */
[----:B---3--:R-:W-:-:S03]  /*10fe20*/  IMAD.X R114, R114, 0x1, R2, P3 ;  /* 0x0000000172727824 */ /* 0x008fc600018e0602 */
[----:B-1----:R-:W2:Y:S01]  /*10fe30*/  LDL.LU R23, [R1+0x3a14] ;  /* 0x003a140001177983 */ /* 0x002ea20000300800 */
[----:B----4-:R-:W-:-:S03]  /*10fe40*/  IADD3 R113, P3, R113, R175, RZ ;  /* 0x000000af71717210 */ /* 0x010fc60007f7e0ff */
[----:B------:R-:W-:Y:S04]  /*10fe50*/  STL [R1+0x39e4], R120 ;  /* 0x0039e47801007387 */ /* 0x000fe80000100800 */
[----:B------:R1:W-:Y:S01]  /*10fe60*/  STL [R1+0x39ec], R114 ;  /* 0x0039ec7201007387 */ /* 0x0003e20000100800 */
[----:B------:R-:W-:-:S03]  /*10fe70*/  IMAD.X R112, R112, 0x1, R2, P2 ;  /* 0x0000000170707824 */ /* 0x000fc600010e0602 */
[----:B-1----:R-:W3:Y:S01]  /*10fe80*/  LDL.LU R114, [R1+0x3a1c] ;  /* 0x003a1c0001727983 */ /* 0x002ee20000300800 */
[----:B------:R-:W-:-:S03]  /*10fe90*/  IADD3 R115, P2, R115, R175, RZ ;  /* 0x000000af73737210 */ /* 0x000fc60007f5e0ff */
[----:B------:R1:W-:Y:S01]  /*10fea0*/  STL [R1+0x3a18], R113 ;  /* 0x003a187101007387 */ /* 0x0003e20000100800 */
[----:B------:R-:W-:-:S03]  /*10feb0*/  IADD3.X R24, R24, R2, RZ, P6, !PT ;  /* 0x0000000218187210 */ /* 0x000fc600037fe4ff */
[----:B-1----:R-:W4:Y:S04]  /*10fec0*/  LDL.LU R113, [R1+0x3a38] ;  /* 0x003a380001717983 */ /* 0x002f280000300800 */
[----:B------:R1:W-:Y:S01]  /*10fed0*/  STL [R1+0x39f4], R112 ;  /* 0x0039f47001007387 */ /* 0x0003e20000100800 */
[----:B------:R-:W-:-:S03]  /*10fee0*/  IMAD.X R25, R25, 0x1, R2, P5 ;  /* 0x0000000119197824 */ /* 0x000fc600028e0602 */
[----:B-1----:R-:W4:Y:S04]  /*10fef0*/  LDL.LU R112, [R1+0x3a40] ;  /* 0x003a400001707983 */ /* 0x002f280000300800 */
[----:B------:R1:W-:Y:S01]  /*10ff00*/  STL [R1+0x39fc], R24 ;  /* 0x0039fc1801007387 */ /* 0x0003e20000100800 */
[----:B------:R-:W-:-:S03]  /*10ff10*/  IMAD.X R21, R21, 0x1, R2, P4 ;  /* 0x0000000115157824 */ /* 0x000fc600020e0602 */
[----:B-1----:R-:W4:Y:S04]  /*10ff20*/  LDL.LU R24, [R1+0x3a48] ;  /* 0x003a480001187983 */ /* 0x002f280000300800 */
[----:B------:R-:W-:Y:S04]  /*10ff30*/  STL [R1+0x3a20], R115 ;  /* 0x003a207301007387 */ /* 0x000fe80000100800 */
[----:B------:R1:W-:Y:S04]  /*10ff40*/  STL [R1+0x3a04], R25 ;  /* 0x003a041901007387 */ /* 0x0003e80000100800 */
[----:B-1----:R-:W4:Y:S04]  /*10ff50*/  LDL.LU R25, [R1+0x3a50] ;  /* 0x003a500001197983 */ /* 0x002f280000300800 */
[----:B------:R1:W-:Y:S04]  /*10ff60*/  STL [R1+0x3a0c], R21 ;  /* 0x003a0c1501007387 */ /* 0x0003e80000100800 */
[----:B-1----:R-:W4:Y:S01]  /*10ff70*/  LDL.LU R21, [R1+0x3934] ;  /* 0x0039340001157983 */ /* 0x002f220000300800 */
[----:B------:R-:W-:-:S02]  /*10ff80*/  IADD3 R152, P6, R152, R175, RZ ;  /* 0x000000af98987210 */ /* 0x000fc40007fde0ff */
[-C--:B------:R-:W-:Y:S02]  /*10ff90*/  IADD3 R150, P5, R150, R175.reuse, RZ ;  /* 0x000000af96967210 */ /* 0x080fe40007fbe0ff */
[-C--:B------:R-:W-:Y:S01]  /*10ffa0*/  IADD3 R20, P4, R20, R175.reuse, RZ ;  /* 0x000000af14147210 */ /* 0x080fe20007f9e0ff */
[----:B------:R-:W-:Y:S01]  /*10ffb0*/  STL [R1+0x3a28], R152 ;  /* 0x003a289801007387 */ /* 0x000fe20000100800 */
[----:B------:R-:W-:Y:S01]  /*10ffc0*/  IMAD.X R153, R153, 0x1, R2, P6 ;  /* 0x0000000199997824 */ /* 0x000fe200030e0602 */
[-C--:B------:R-:W-:Y:S02]  /*10ffd0*/  IADD3.X R151, R151, R2.reuse, RZ, P5, !PT ;  /* 0x0000000297977210 */ /* 0x080fe40002ffe4ff */
[----:B--2---:R-:W-:Y:S02]  /*10ffe0*/  IADD3.X R23, R23, R2, RZ, P3, !PT ;  /* 0x0000000217177210 */ /* 0x004fe40001ffe4ff */
[----:B------:R-:W-:-:S03]  /*10fff0*/  IADD3 R22, P3, R22, R175, RZ ;  /* 0x000000af16167210 */ /* 0x000fc60007f7e0ff */
[----:B------:R1:W-:Y:S04]  /*110000*/  STL [R1+0x3a14], R23 ;  /* 0x003a141701007387 */ /* 0x0003e80000100800 */
[----:B-1----:R-:W2:Y:S01]  /*110010*/  LDL.LU R23, [R1+0x393c] ;  /* 0x00393c0001177983 */ /* 0x002ea20000300800 */
[----:B---3--:R-:W-:-:S03]  /*110020*/  IMAD.X R114, R114, 0x1, R2, P2 ;  /* 0x0000000172727824 */ /* 0x008fc600010e0602 */
[----:B------:R-:W-:Y:S04]  /*110030*/  STL [R1+0x3a30], R150 ;  /* 0x003a309601007387 */ /* 0x000fe80000100800 */
[----:B------:R-:W-:Y:S04]  /*110040*/  STL [R1+0x3938], R20 ;  /* 0x0039381401007387 */ /* 0x000fe80000100800 */
[----:B------:R-:W3:Y:S04]  /*110050*/  LDL.LU R141, [R1+0x3a6c] ;  /* 0x003a6c00018d7983 */ /* 0x000ee80000300800 */
[----:B------:R-:W3:Y:S01]  /*110060*/  LDL.LU R140, [R1+0x3a70] ;  /* 0x003a7000018c7983 */ /* 0x000ee20000300800 */
[----:B----4-:R-:W-:-:S03]  /*110070*/  IADD3 R113, P2, R113, R175, RZ ;  /* 0x000000af71717210 */ /* 0x010fc60007f5e0ff */
[----:B------:R-:W-:Y:S04]  /*110080*/  STL [R1+0x3940], R22 ;  /* 0x0039401601007387 */ /* 0x000fe80000100800 */
[----:B------:R1:W-:Y:S04]  /*110090*/  STL [R1+0x3a1c], R114 ;  /* 0x003a1c7201007387 */ /* 0x0003e80000100800 */
[----:B------:R-:W4:Y:S01]  /*1100a0*/  LDL.LU R115, [R1+0x3a58] ;  /* 0x003a580001737983 */ /* 0x000f220000300800 */
[----:B------:R-:W-:-:S03]  /*1100b0*/  IADD3 R112, P6, R112, R175, RZ ;  /* 0x000000af70707210 */ /* 0x000fc60007fde0ff */
[----:B------:R-:W-:Y:S04]  /*1100c0*/  STL [R1+0x3a38], R113 ;  /* 0x003a387101007387 */ /* 0x000fe80000100800 */
[----:B-1----:R-:W3:Y:S04]  /*1100d0*/  LDL.LU R114, [R1+0x3a34] ;  /* 0x003a340001727983 */ /* 0x002ee80000300800 */
[----:B------:R-:W-:Y:S01]  /*1100e0*/  STL [R1+0x3a40], R112 ;  /* 0x003a407001007387 */ /* 0x000fe20000100800 */
[----:B------:R-:W-:-:S05]  /*1100f0*/  IADD3 R24, P5, R24, R175, RZ ;  /* 0x000000af18187210 */ /* 0x000fca0007fbe0ff */
[----:B------:R1:W-:Y:S04]  /*110100*/  STL [R1+0x3a48], R24 ;  /* 0x003a481801007387 */ /* 0x0003e80000100800 */
[----:B-1----:R-:W3:Y:S04]  /*110110*/  LDL.LU R24, [R1+0x3a60] ;  /* 0x003a600001187983 */ /* 0x002ee80000300800 */
[----:B------:R-:W-:Y:S04]  /*110120*/  STL [R1+0x3a24], R153 ;  /* 0x003a249901007387 */ /* 0x000fe80000100800 */
[----:B------:R-:W3:Y:S04]  /*110130*/  LDL.LU R123, [R1+0x3a3c] ;  /* 0x003a3c00017b7983 */ /* 0x000ee80000300800 */
[----:B------:R-:W3:Y:S04]  /*110140*/  LDL.LU R113, [R1+0x3a68] ;  /* 0x003a680001717983 */ /* 0x000ee80000300800 */
[----:B------:R-:W3:Y:S01]  /*110150*/  LDL.LU R112, [R1+0x3a44] ;  /* 0x003a440001707983 */ /* 0x000ee20000300800 */
[----:B------:R-:W-:Y:S01]  /*110160*/  IMAD.X R21, R21, 0x1, R2, P4 ;  /* 0x0000000115157824 */ /* 0x000fe200020e0602 */
[----:B------:R-:W-:-:S05]  /*110170*/  IADD3 R25, P4, R25, R175, RZ ;  /* 0x000000af19197210 */ /* 0x000fca0007f9e0ff */
[----:B------:R1:W-:Y:S04]  /*110180*/  STL [R1+0x3a50], R25 ;  /* 0x003a501901007387 */ /* 0x0003e80000100800 */
[----:B------:R-:W3:Y:S04]  /*110190*/  LDL.LU R122, [R1+0x3a4c] ;  /* 0x003a4c00017a7983 */ /* 0x000ee80000300800 */
[----:B------:R-:W3:Y:S04]  /*1101a0*/  LDL.LU R121, [R1+0x3a78] ;  /* 0x003a780001797983 */ /* 0x000ee80000300800 */
[----:B-1----:R-:W3:Y:S04]  /*1101b0*/  LDL.LU R25, [R1+0x3a54] ;  /* 0x003a540001197983 */ /* 0x002ee80000300800 */
[----:B------:R-:W-:Y:S04]  /*1101c0*/  STL [R1+0x3a2c], R151 ;  /* 0x003a2c9701007387 */ /* 0x000fe80000100800 */
[----:B------:R-:W-:Y:S04]  /*1101d0*/  STL [R1+0x3934], R21 ;  /* 0x0039341501007387 */ /* 0x000fe80000100800 */
[----:B------:R-:W3:Y:S01]  /*1101e0*/  LDL.LU R120, [R1+0x3a80] ;  /* 0x003a800001787983 */ /* 0x000ee20000300800 */
[----:B--2---:R-:W-:Y:S01]  /*1101f0*/  IMAD.X R23, R23, 0x1, R2, P3 ;  /* 0x0000000117177824 */ /* 0x004fe200018e0602 */
[----:B----4-:R-:W-:-:S05]  /*110200*/  IADD3 R115, P3, R115, R175, RZ ;  /* 0x000000af73737210 */ /* 0x010fca0007f7e0ff */
[----:B------:R1:W-:Y:S01]  /*110210*/  STL [R1+0x3a58], R115 ;  /* 0x003a587301007387 */ /* 0x0003e20000100800 */
[----:B---3--:R-:W-:-:S03]  /*110220*/  IADD3.X R114, R114, R2, RZ, P2, !PT ;  /* 0x0000000272727210 */ /* 0x008fc600017fe4ff */
[----:B-1----:R-:W2:Y:S04]  /*110230*/  LDL.LU R115, [R1+0x3a5c] ;  /* 0x003a5c0001737983 */ /* 0x002ea80000300800 */
[----:B------:R1:W-:Y:S04]  /*110240*/  STL [R1+0x3a34], R114 ;  /* 0x003a347201007387 */ /* 0x0003e80000100800 */
[----:B-1----:R-:W3:Y:S01]  /*110250*/  LDL.LU R114, [R1+0x3a64] ;  /* 0x003a640001727983 */ /* 0x002ee20000300800 */
[----:B------:R-:W-:-:S03]  /*110260*/  IADD3 R24, P2, R24, R175, RZ ;  /* 0x000000af18187210 */ /* 0x000fc60007f5e0ff */
[----:B------:R-:W-:Y:S01]  /*110270*/  STL [R1+0x393c], R23 ;  /* 0x00393c1701007387 */ /* 0x000fe20000100800 */
[----:B------:R-:W-:-:S03]  /*110280*/  IMAD.X R123, R123, 0x1, R2, P6 ;  /* 0x000000017b7b7824 */ /* 0x000fc600030e0602 */
[----:B------:R1:W-:Y:S01]  /*110290*/  STL [R1+0x3a60], R24 ;  /* 0x003a601801007387 */ /* 0x0003e20000100800 */
[----:B------:R-:W-:Y:S01]  /*1102a0*/  IADD3 R113, P6, R113, R175, RZ ;  /* 0x000000af71717210 */ /* 0x000fe20007fde0ff */
[----:B------:R-:W-:Y:S02]  /*1102b0*/  IMAD.X R112, R112, 0x1, R2, P5 ;  /* 0x0000000170707824 */ /* 0x000fe400028e0602 */
[----:B-1----:R-:W4:Y:S04]  /*1102c0*/  LDL.LU R24, [R1+0x3948] ;  /* 0x0039480001187983 */ /* 0x002f280000300800 */
[----:B------:R1:W-:Y:S01]  /*1102d0*/  STL [R1+0x3a68], R113 ;  /* 0x003a687101007387 */ /* 0x0003e20000100800 */
[----:B------:R-:W-:-:S03]  /*1102e0*/  IADD3.X R122, R122, R2, RZ, P4, !PT ;  /* 0x000000027a7a7210 */ /* 0x000fc600027fe4ff */
[----:B-1----:R-:W4:Y:S01]  /*1102f0*/  LDL.LU R113, [R1+0x3a74] ;  /* 0x003a740001717983 */ /* 0x002f220000300800 */
[----:B------:R-:W-:-:S03]  /*110300*/  IMAD.X R25, R25, 0x1, R2, P3 ;  /* 0x0000000119197824 */ /* 0x000fc600018e0602 */
[----:B------:R-:W-:Y:S04]  /*110310*/  STL [R1+0x3a3c], R123 ;  /* 0x003a3c7b01007387 */ /* 0x000fe80000100800 */
[----:B------:R1:W-:Y:S04]  /*110320*/  STL [R1+0x3a44], R112 ;  /* 0x003a447001007387 */ /* 0x0003e80000100800 */
[----:B-1----:R-:W4:Y:S04]  /*110330*/  LDL.LU R112, [R1+0x3a7c] ;  /* 0x003a7c0001707983 */ /* 0x002f280000300800 */
[----:B------:R1:W-:Y:S04]  /*110340*/  STL [R1+0x3a54], R25 ;  /* 0x003a541901007387 */ /* 0x0003e80000100800 */
[----:B------:R2:W-:Y:S04]  /*110350*/  STL [R1+0x3a4c], R122 ;  /* 0x003a4c7a01007387 */ /* 0x0005e80000100800 */
[----:B-1----:R-:W4:Y:S01]  /*110360*/  LDL.LU R25, [R1+0x3944] ;  /* 0x0039440001197983 */ /* 0x002f220000300800 */
[----:B------:R-:W-:-:S02]  /*110370*/  IADD3 R121, P4, R121, R175, RZ ;  /* 0x000000af79797210 */ /* 0x000fc40007f9e0ff */
[-C--:B------:R-:W-:Y:S02]  /*110380*/  IADD3 R140, P5, R140, R175.reuse, RZ ;  /* 0x000000af8c8c7210 */ /* 0x080fe40007fbe0ff */
[-C--:B------:R-:W-:Y:S01]  /*110390*/  IADD3 R120, P3, R120, R175.reuse, RZ ;  /* 0x000000af78787210 */ /* 0x080fe20007f7e0ff */
[----:B------:R1:W-:Y:S02]  /*1103a0*/  STL [R1+0x3a78], R121 ;  /* 0x003a787901007387 */ /* 0x0003e40000100800 */
[--C-:B------:R-:W-:Y:S02]  /*1103b0*/  IMAD.X R141, R141, 0x1, R2.reuse, P5 ;  /* 0x000000018d8d7824 */ /* 0x100fe400028e0602 */
[----:B------:R1:W-:Y:S04]  /*1103c0*/  STL [R1+0x3a70], R140 ;  /* 0x003a708c01007387 */ /* 0x0003e80000100800 */
[----:B------:R1:W-:Y:S01]  /*1103d0*/  STL [R1+0x3a80], R120 ;  /* 0x003a807801007387 */ /* 0x0003e20000100800 */
[----:B--2---:R-:W-:Y:S01]  /*1103e0*/  IMAD.X R115, R115, 0x1, R2, P2 ;  /* 0x0000000173737824 */ /* 0x004fe200010e0602 */
[----:B------:R-:W-:-:S04]  /*1103f0*/  IADD3 R148, P2, R148, R175, RZ ;  /* 0x000000af94947210 */ /* 0x000fc80007f5e0ff */
[----:B------:R1:W-:Y:S01]  /*110400*/  STL [R1+0x3a5c], R115 ;  /* 0x003a5c7301007387 */ /* 0x0003e20000100800 */
[----:B------:R-:W-:-:S03]  /*110410*/  IMAD.X R149, R149, 0x1, R2, P2 ;  /* 0x0000000195957824 */ /* 0x000fc600010e0602 */
[----:B------:R1:W-:Y:S01]  /*110420*/  STL [R1+0x3a88], R148 ;  /* 0x003a889401007387 */ /* 0x0003e20000100800 */
[----:B---3--:R-:W-:Y:S02]  /*110430*/  IADD3.X R114, R114, R2, RZ, P6, !PT ;  /* 0x0000000272727210 */ /* 0x008fe400037fe4ff */
[----:B------:R-:W-:-:S03]  /*110440*/  IADD3 R144, P6, R144, R175, RZ ;  /* 0x000000af90907210 */ /* 0x000fc60007fde0ff */
[----:B------:R1:W-:Y:S02]  /*110450*/  STL [R1+0x3a64], R114 ;  /* 0x003a647201007387 */ /* 0x0003e40000100800 */
[----:B------:R-:W-:Y:S02]  /*110460*/  IMAD.X R145, R145, 0x1, R2, P6 ;  /* 0x0000000191917824 */ /* 0x000fe400030e0602 */
[----:B------:R1:W-:Y:S04]  /*110470*/  STL [R1+0x3a6c], R141 ;  /* 0x003a6c8d01007387 */ /* 0x0003e80000100800 */
[----:B------:R1:W-:Y:S01]  /*110480*/  STL [R1+0x3a90], R144 ;  /* 0x003a909001007387 */ /* 0x0003e20000100800 */
[----:B----4-:R-:W-:-:S05]  /*110490*/  IADD3 R24, P5, R24, R175, RZ ;  /* 0x000000af18187210 */ /* 0x010fca0007fbe0ff */
[----:B------:R1:W-:Y:S01]  /*1104a0*/  STL [R1+0x3948], R24 ;  /* 0x0039481801007387 */ /* 0x0003e20000100800 */
[----:B------:R-:W-:-:S05]  /*1104b0*/  IMAD.X R113, R113, 0x1, R2, P4 ;  /* 0x0000000171717824 */ /* 0x000fca00020e0602 */
[----:B------:R1:W-:Y:S01]  /*1104c0*/  STL [R1+0x3a74], R113 ;  /* 0x003a747101007387 */ /* 0x0003e20000100800 */
[----:B------:R-:W-:-:S05]  /*1104d0*/  IADD3.X R112, R112, R2, RZ, P3, !PT ;  /* 0x0000000270707210 */ /* 0x000fca0001ffe4ff */
[----:B------:R1:W-:Y:S04]  /*1104e0*/  STL [R1+0x3a7c], R112 ;  /* 0x003a7c7001007387 */ /* 0x0003e80000100800 */
[----:B------:R1:W-:Y:S01]  /*1104f0*/  STL [R1+0x3a8c], R145 ;  /* 0x003a8c9101007387 */ /* 0x0003e20000100800 */
[----:B------:R-:W-:-:S03]  /*110500*/  IADD3.X R25, R25, R2, RZ, P5, !PT ;  /* 0x0000000219197210 */ /* 0x000fc60002ffe4ff */
[----:B------:R1:W-:Y:S04]  /*110510*/  STL [R1+0x3a84], R149 ;  /* 0x003a849501007387 */ /* 0x0003e80000100800 */
[----:B------:R1:W-:Y:S02]  /*110520*/  STL [R1+0x3944], R25 ;  /* 0x0039441901007387 */ /* 0x0003e40000100800 */
[----:B------:R2:W-:Y:S04]  /*110530*/  LDGSTS.E [R3+0x5300], [R4.64], P0 ;  /* 0x0530000004037fae */ /* 0x0005e80008121844 */
[----:B------:R3:W-:Y:S04]  /*110540*/  STL.64 [R1+0x59b8], R116 ;  /* 0x0059b87401007387 */ /* 0x0007e80000100a00 */
[----:B------:R4:W-:Y:S01]  /*110550*/  STL [R1+0x59b4], R0 ;  /* 0x0059b40001007387 */ /* 0x0009e20000100800 */
[----:B--2---:R-:W-:-:S02]  /*110560*/  IMAD.MOV.U32 R4, RZ, RZ, R110 ;  /* 0x000000ffff047224 */ /* 0x004fc400078e006e */
[----:B------:R-:W-:-:S05]  /*110570*/  IMAD.MOV.U32 R5, RZ, RZ, R111 ;  /* 0x000000ffff057224 */ /* 0x000fca00078e006f */
[----:B------:R2:W-:Y:S02]  /*110580*/  LDGSTS.E [R3+0x6200], [R4.64], P1 ;  /* 0x0620000004037fae */ /* 0x0005e40008921844 */
[----:B--2---:R-:W-:Y:S01]  /*110590*/  MOV R4, R108 ;  /* 0x0000006c00047202 */ /* 0x004fe20000000f00 */
[----:B------:R-:W-:-:S05]  /*1105a0*/  IMAD.MOV.U32 R5, RZ, RZ, R109 ;  /* 0x000000ffff057224 */ /* 0x000fca00078e006d */
[----:B------:R2:W-:Y:S02]  /*1105b0*/  LDGSTS.E [R3+0x6300], [R4.64], P0 ;  /* 0x0630000004037fae */ /* 0x0005e40008121844 */
[----:B--2---:R-:W-:Y:S01]  /*1105c0*/  IMAD.MOV.U32 R4, RZ, RZ, R106 ;  /* 0x000000ffff047224 */ /* 0x004fe200078e006a */
[----:B------:R-:W-:-:S05]  /*1105d0*/  MOV R5, R107 ;  /* 0x0000006b00057202 */ /* 0x000fca0000000f00 */
[----:B------:R2:W-:Y:S02]  /*1105e0*/  LDGSTS.E [R3+0x7200], [R4.64], P1 ;  /* 0x0720000004037fae */ /* 0x0005e40008921844 */
[----:B--2---:R-:W-:Y:S02]  /*1105f0*/  IMAD.MOV.U32 R4, RZ, RZ, R104 ;  /* 0x000000ffff047224 */ /* 0x004fe400078e0068 */
        /* <DEDUP_REMOVED lines=120> */
[----:B------:R-:W-:Y:S02]  /*110d80*/  IMAD.MOV.U32 R5, RZ, RZ, R7 ;  /* 0x000000ffff057224 */ /* 0x000fe400078e0007 */
[----:B------:R-:W2:Y:S04]  /*110d90*/  LDL.LU.64 R6, [R1+0x2b18] ;  /* 0x002b180001067983 */ /* 0x000ea80000300a00 */
[----:B------:R1:W-:Y:S02]  /*110da0*/  LDGSTS.E [R3+0x1b300], [R4.64], P0 ;  /* 0x1b30000004037fae */ /* 0x0003e40008121844 */
[----:B-1----:R-:W-:Y:S01]  /*110db0*/  IMAD.MOV.U32 R4, RZ, RZ, R8 ;  /* 0x000000ffff047224 */ /* 0x002fe200078e0008 */
[----:B------:R-:W-:-:S02]  /*110dc0*/  MOV R5, R9 ;  /* 0x0000000900057202 */ /* 0x000fc40000000f00 */
[----:B------:R-:W2:Y:S04]  /*110dd0*/  LDL.LU.64 R8, [R1+0x2b10] ;  /* 0x002b100001087983 */ /* 0x000ea80000300a00 */
[----:B------:R1:W-:Y:S02]  /*110de0*/  LDGSTS.E [R3+0x1c200], [R4.64], P1 ;  /* 0x1c20000004037fae */ /* 0x0003e40008921844 */
[----:B-1----:R-:W-:Y:S02]  /*110df0*/  IMAD.MOV.U32 R4, RZ, RZ, R10 ;  /* 0x000000ffff047224 */ /* 0x002fe400078e000a */
[----:B------:R-:W-:Y:S02]  /*110e00*/  IMAD.MOV.U32 R5, RZ, RZ, R11 ;  /* 0x000000ffff057224 */ /* 0x000fe400078e000b */
[----:B------:R-:W2:Y:S04]  /*110e10*/  LDL.LU.64 R10, [R1+0x2b08] ;  /* 0x002b0800010a7983 */ /* 0x000ea80000300a00 */
[----:B------:R1:W-:Y:S02]  /*110e20*/  LDGSTS.E [R3+0x1c300], [R4.64], P0 ;  /* 0x1c30000004037fae */ /* 0x0003e40008121844 */
[----:B-1----:R-:W-:Y:S01]  /*110e30*/  MOV R4, R12 ;  /* 0x0000000c00047202 */ /* 0x002fe20000000f00 */
[----:B------:R-:W-:-:S02]  /*110e40*/  IMAD.MOV.U32 R5, RZ, RZ, R13 ;  /* 0x000000ffff057224 */ /* 0x000fc400078e000d */
[----:B------:R-:W2:Y:S04]  /*110e50*/  LDL.LU.64 R12, [R1+0x2b00] ;  /* 0x002b0000010c7983 */ /* 0x000ea80000300a00 */
[----:B------:R1:W-:Y:S02]  /*110e60*/  LDGSTS.E [R3+0x1d200], [R4.64], P1 ;  /* 0x1d20000004037fae */ /* 0x0003e40008921844 */
[----:B-1----:R-:W-:Y:S01]  /*110e70*/  IMAD.MOV.U32 R4, RZ, RZ, R14 ;  /* 0x000000ffff047224 */ /* 0x002fe200078e000e */
[----:B------:R-:W-:Y:S02]  /*110e80*/  MOV R5, R15 ;  /* 0x0000000f00057202 */ /* 0x000fe40000000f00 */
[----:B------:R-:W4:Y:S04]  /*110e90*/  LDL.LU.64 R14, [R1+0x2950] ;  /* 0x00295000010e7983 */ /* 0x000f280000300a00 */
[----:B------:R1:W-:Y:S02]  /*110ea0*/  LDGSTS.E [R3+0x1d300], [R4.64], P0 ;  /* 0x1d30000004037fae */ /* 0x0003e40008121844 */
[----:B-1----:R-:W-:-:S02]  /*110eb0*/  IMAD.MOV.U32 R4, RZ, RZ, R16 ;  /* 0x000000ffff047224 */ /* 0x002fc400078e0010 */
[----:B------:R-:W-:Y:S02]  /*110ec0*/  IMAD.MOV.U32 R5, RZ, RZ, R17 ;  /* 0x000000ffff057224 */ /* 0x000fe400078e0011 */
[----:B------:R-:W4:Y:S04]  /*110ed0*/  LDL.LU.64 R16, [R1+0x2af8] ;  /* 0x002af80001107983 */ /* 0x000f280000300a00 */
[----:B------:R1:W-:Y:S02]  /*110ee0*/  LDGSTS.E [R3+0x1e200], [R4.64], P1 ;  /* 0x1e20000004037fae */ /* 0x0003e40008921844 */
[----:B-1----:R-:W-:Y:S01]  /*110ef0*/  MOV R4, R18 ;  /* 0x0000001200047202 */ /* 0x002fe20000000f00 */
[----:B------:R-:W-:Y:S02]  /*110f00*/  IMAD.MOV.U32 R5, RZ, RZ, R19 ;  /* 0x000000ffff057224 */ /* 0x000fe400078e0013 */
[----:B------:R-:W4:Y:S04]  /*110f10*/  LDL.LU.64 R18, [R1+0x2af0] ;  /* 0x002af00001127983 */ /* 0x000f280000300a00 */
[----:B------:R1:W-:Y:S02]  /*110f20*/  LDGSTS.E [R3+0x1e300], [R4.64], P0 ;  /* 0x1e30000004037fae */ /* 0x0003e40008121844 */
[----:B-1----:R-:W-:Y:S01]  /*110f30*/  IMAD.MOV.U32 R4, RZ, RZ, R20 ;  /* 0x000000ffff047224 */ /* 0x002fe200078e0014 */
[----:B------:R-:W-:-:S02]  /*110f40*/  MOV R5, R21 ;  /* 0x0000001500057202 */ /* 0x000fc40000000f00 */
[----:B------:R-:W4:Y:S04]  /*110f50*/  LDL.LU.64 R20, [R1+0x2ae8] ;  /* 0x002ae80001147983 */ /* 0x000f280000300a00 */
[----:B------:R1:W-:Y:S02]  /*110f60*/  LDGSTS.E [R3+0x1f200], [R4.64], P1 ;  /* 0x1f20000004037fae */ /* 0x0003e40008921844 */
[----:B-1----:R-:W-:Y:S02]  /*110f70*/  IMAD.MOV.U32 R4, RZ, RZ, R22 ;  /* 0x000000ffff047224 */ /* 0x002fe400078e0016 */
[----:B------:R-:W-:Y:S02]  /*110f80*/  IMAD.MOV.U32 R5, RZ, RZ, R23 ;  /* 0x000000ffff057224 */ /* 0x000fe400078e0017 */
[----:B------:R-:W4:Y:S04]  /*110f90*/  LDL.LU.64 R22, [R1+0x2ae0] ;  /* 0x002ae00001167983 */ /* 0x000f280000300a00 */
[----:B------:R1:W-:Y:S02]  /*110fa0*/  LDGSTS.E [R3+0x1f300], [R4.64], P0 ;  /* 0x1f30000004037fae */ /* 0x0003e40008121844 */
[----:B-1----:R-:W-:Y:S01]  /*110fb0*/  MOV R4, R24 ;  /* 0x0000001800047202 */ /* 0x002fe20000000f00 */
[----:B------:R-:W-:-:S02]  /*110fc0*/  IMAD.MOV.U32 R5, RZ, RZ, R25 ;  /* 0x000000ffff057224 */ /* 0x000fc400078e0019 */
        /* <DEDUP_REMOVED lines=44> */
[----:B------:R2:W-:Y:S04]  /*111290*/  LDGSTS.E [R3+0x20200], [R4.64], P1 ;  /* 0x2020000004037fae */ /* 0x0005e80008921844 */
[----:B------:R-:W4:Y:S04]  /*1112a0*/  LDL.LU.64 R112, [R1+0x2978] ;  /* 0x0029780001707983 */ /* 0x000f280000300a00 */
[----:B------:R-:W4:Y:S01]  /*1112b0*/  LDL.LU.64 R114, [R1+0x2970] ;  /* 0x0029700001727983 */ /* 0x000f220000300a00 */
[----:B--2---:R-:W-:-:S03]  /*1112c0*/  IADD3 R4, P2, R6, R175, RZ ;  /* 0x000000af06047210 */ /* 0x004fc60007f5e0ff */
[----:B------:R-:W2:Y:S02]  /*1112d0*/  LDL.LU.64 R120, [R1+0x2968] ;  /* 0x0029680001787983 */ /* 0x000ea40000300a00 */
[----:B------:R-:W-:Y:S01]  /*1112e0*/  IMAD.X R5, R7, 0x1, R2, P2 ;  /* 0x0000000107057824 */ /* 0x000fe200010e0602 */
[-C--:B------:R-:W-:Y:S01]  /*1112f0*/  IADD3 R6, P2, R8, R175.reuse, RZ ;  /* 0x000000af08067210 */ /* 0x080fe20007f5e0ff */
[----:B------:R-:W2:Y:S03]  /*111300*/  LDL.LU.64 R122, [R1+0x2960] ;  /* 0x00296000017a7983 */ /* 0x000ea60000300a00 */
[----:B------:R-:W-:Y:S01]  /*111310*/  IADD3.X R7, R9, R2, RZ, P2, !PT ;  /* 0x0000000209077210 */ /* 0x000fe200017fe4ff */
[----:B---3--:R-:W3:Y:S01]  /*111320*/  LDL.LU.64 R116, [R1+0x2958] ;  /* 0x0029580001747983 */ /* 0x008ee20000300a00 */
[----:B------:R-:W-:-:S05]  /*111330*/  IADD3 R8, P2, R10, R175, RZ ;  /* 0x000000af0a087210 */ /* 0x000fca0007f5e0ff */
[----:B------:R-:W-:Y:S01]  /*111340*/  IMAD.X R9, R11, 0x1, R2, P2 ;  /* 0x000000010b097824 */ /* 0x000fe200010e0602 */
[----:B------:R-:W-:-:S05]  /*111350*/  IADD3 R10, P2, R12, R175, RZ ;  /* 0x000000af0c0a7210 */ /* 0x000fca0007f5e0ff */
[----:B------:R-:W-:Y:S01]  /*111360*/  IMAD.X R11, R13, 0x1, R2, P2 ;  /* 0x000000010d0b7824 */ /* 0x000fe200010e0602 */
[----:B----4-:R-:W-:-:S04]  /*111370*/  IADD3 R12, P2, R14, R175, RZ ;  /* 0x000000af0e0c7210 */ /* 0x010fc80007f5e0ff */
[----:B------:R-:W-:Y:S02]  /*111380*/  IADD3.X R13, R15, R2, RZ, P2, !PT ;  /* 0x000000020f0d7210 */ /* 0x000fe400017fe4ff */
[----:B------:R-:W-:-:S05]  /*111390*/  IADD3 R14, P2, R16, R175, RZ ;  /* 0x000000af100e7210 */ /* 0x000fca0007f5e0ff */
[----:B------:R-:W-:Y:S01]  /*1113a0*/  IMAD.X R15, R17, 0x1, R2, P2 ;  /* 0x00000001110f7824 */ /* 0x000fe200010e0602 */
[----:B------:R-:W-:-:S05]  /*1113b0*/  IADD3 R16, P2, R18, R175, RZ ;  /* 0x000000af12107210 */ /* 0x000fca0007f5e0ff */
[----:B------:R-:W-:Y:S01]  /*1113c0*/  IMAD.X R17, R19, 0x1, R2, P2 ;  /* 0x0000000113117824 */ /* 0x000fe200010e0602 */
[----:B------:R-:W-:-:S04]  /*1113d0*/  IADD3 R18, P2, R20, R175, RZ ;  /* 0x000000af14127210 */ /* 0x000fc80007f5e0ff */
        /* <DEDUP_REMOVED lines=95> */
[-C--:B--2---:R-:W-:Y:S02]  /*1119d0*/  IADD3 R114, P2, R120, R175.reuse, RZ ;  /* 0x000000af78727210 */ /* 0x084fe40007f5e0ff */
[----:B------:R-:W-:Y:S02]  /*1119e0*/  LOP3.LUT R203, R203, R202, RZ, 0x3c, !PT ;  /* 0x000000cacbcb7212 */ /* 0x000fe400078e3cff */
[----:B------:R-:W-:Y:S02]  /*1119f0*/  IADD3.X R115, R121, R2, RZ, P2, !PT ;  /* 0x0000000279737210 */ /* 0x000fe400017fe4ff */
[----:B------:R-:W-:Y:S02]  /*111a00*/  IADD3 R120, P2, R122, R175, RZ ;  /* 0x000000af7a787210 */ /* 0x000fe40007f5e0ff */
[----:B------:R-:W-:Y:S02]  /*111a10*/  LOP3.LUT R205, R205, R204, RZ, 0x3c, !PT ;  /* 0x000000cccdcd7212 */ /* 0x000fe400078e3cff */
[----:B------:R-:W-:-:S02]  /*111a20*/  LOP3.LUT R207, R207, R206, RZ, 0x3c, !PT ;  /* 0x000000cecfcf7212 */ /* 0x000fc400078e3cff */
[----:B------:R-:W-:Y:S01]  /*111a30*/  LOP3.LUT R209, R209, R208, RZ, 0x3c, !PT ;  /* 0x000000d0d1d17212 */ /* 0x000fe200078e3cff */
[----:B------:R-:W-:Y:S01]  /*111a40*/  IMAD.X R121, R123, 0x1, R2, P2 ;  /* 0x000000017b797824 */ /* 0x000fe200010e0602 */
[----:B------:R-:W-:Y:S02]  /*111a50*/  LOP3.LUT R202, R203, R202, RZ, 0x3c, !PT ;  /* 0x000000cacbca7212 */ /* 0x000fe400078e3cff */
[----:B------:R-:W-:Y:S02]  /*111a60*/  LOP3.LUT R211, R211, R210, RZ, 0x3c, !PT ;  /* 0x000000d2d3d37212 */ /* 0x000fe400078e3cff */
[----:B------:R-:W-:Y:S02]  /*111a70*/  LOP3.LUT R204, R205, R204, RZ, 0x3c, !PT ;  /* 0x000000cccdcc7212 */ /* 0x000fe400078e3cff */
[----:B---3--:R-:W-:Y:S02]  /*111a80*/  IADD3 R122, P2, R116, R175, RZ ;  /* 0x000000af747a7210 */ /* 0x008fe40007f5e0ff */
[----:B------:R-:W-:-:S02]  /*111a90*/  LOP3.LUT R206, R207, R206, RZ, 0x3c, !PT ;  /* 0x000000cecfce7212 */ /* 0x000fc400078e3cff */
[----:B------:R-:W-:Y:S02]  /*111aa0*/  LOP3.LUT R208, R209, R208, RZ, 0x3c, !PT ;  /* 0x000000d0d1d07212 */ /* 0x000fe400078e3cff */
[----:B------:R-:W-:Y:S02]  /*111ab0*/  LOP3.LUT R203, R203, R202, RZ, 0x3c, !PT ;  /* 0x000000cacbcb7212 */ /* 0x000fe400078e3cff */
[----:B------:R-:W-:Y:S02]  /*111ac0*/  LOP3.LUT R210, R211, R210, RZ, 0x3c, !PT ;  /* 0x000000d2d3d27212 */ /* 0x000fe400078e3cff */
[----:B------:R-:W-:Y:S01]  /*111ad0*/  LOP3.LUT R205, R205, R204, RZ, 0x3c, !PT ;  /* 0x000000cccdcd7212 */ /* 0x000fe200078e3cff */
[----:B------:R-:W-:Y:S01]  /*111ae0*/  IMAD.X R123, R117, 0x1, R2, P2 ;  /* 0x00000001757b7824 */ /* 0x000fe200010e0602 */
[----:B------:R-:W-:Y:S01]  /*111af0*/  LOP3.LUT R207, R207, R206, RZ, 0x3c, !PT ;  /* 0x000000cecfcf7212 */ /* 0x000fe200078e3cff */
[----:B------:R1:W5:Y:S01]  /*111b00*/  LDL.LU.64 R116, [R1+0x59b8] ;  /* 0x0059b80001747983 */ /* 0x0003620000300a00 */
[----:B------:R-:W-:-:S02]  /*111b10*/  LOP3.LUT R209, R209, R208, RZ, 0x3c, !PT ;  /* 0x000000d0d1d17212 */ /* 0x000fc400078e3cff */
[----:B------:R-:W-:Y:S01]  /*111b20*/  LOP3.LUT R211, R211, R210, RZ, 0x3c, !PT ;  /* 0x000000d2d3d37212 */ /* 0x000fe200078e3cff */
[----:B------:R2:W-:Y:S04]  /*111b30*/  STL.64 [R1+0x1c48], R202 ;  /* 0x001c48ca01007387 */ /* 0x0005e80000100a00 */
[----:B------:R3:W-:Y:S04]  /*111b40*/  STL.64 [R1+0x1c40], R204 ;  /* 0x001c40cc01007387 */ /* 0x0007e80000100a00 */
[----:B------:R2:W-:Y:S04]  /*111b50*/  STL.64 [R1+0x1c38], R206 ;  /* 0x001c38ce01007387 */ /* 0x0005e80000100a00 */
[----:B------:R-:W-:Y:S04]  /*111b60*/  STL.64 [R1+0x1c30], R208 ;  /* 0x001c30d001007387 */ /* 0x000fe80000100a00 */
[----:B------:R-:W-:Y:S04]  /*111b70*/  STL.64 [R1+0x1c28], R210 ;  /* 0x001c28d201007387 */ /* 0x000fe80000100a00 */
[----:B------:R-:W-:Y:S04]  /*111b80*/  STL.64 [R1+0x2b18], R4 ;  /* 0x002b180401007387 */ /* 0x000fe80000100a00 */
[----:B------:R-:W-:Y:S04]  /*111b90*/  STL.64 [R1+0x2b10], R6 ;  /* 0x002b100601007387 */ /* 0x000fe80000100a00 */
        /* <DEDUP_REMOVED lines=56> */
[----:B------:R-:W4:Y:S04]  /*111f20*/  LDL R0, [R1+0x1b14] ;  /* 0x001b140001007983 */ /* 0x000f280000100800 */
[----:B------:R2:W-:Y:S04]  /*111f30*/  LDGSTS.E [R3+0x20300], [R202.64], P0 ;  /* 0x20300000ca037fae */ /* 0x0005e80008121844 */
[----:B------:R3:W-:Y:S04]  /*111f40*/  LDGSTS.E [R3+0x21200], [R204.64], P1 ;  /* 0x21200000cc037fae */ /* 0x0007e80008921844 */
[----:B------:R1:W-:Y:S04]  /*111f50*/  LDGSTS.E [R3+0x21300], [R206.64], P0 ;  /* 0x21300000ce037fae */ /* 0x0003e80008121844 */
[----:B--2---:R-:W2:Y:S04]  /*111f60*/  LDL R203, [R1+0x3b04] ;  /* 0x003b040001cb7983 */ /* 0x004ea80000100800 */
[----:B---3--:R-:W3:Y:S04]  /*111f70*/  LDL R205, [R1+0x3b0c] ;  /* 0x003b0c0001cd7983 */ /* 0x008ee80000100800 */
[----:B------:R-:W2:Y:S04]  /*111f80*/  LDL R204, [R1+0x3b18] ;  /* 0x003b180001cc7983 */ /* 0x000ea80000100800 */
[----:B------:R-:W2:Y:S04]  /*111f90*/  LDL R202, [R1+0x3b10] ;  /* 0x003b100001ca7983 */ /* 0x000ea80000100800 */
[----:B------:R1:W-:Y:S04]  /*111fa0*/  LDGSTS.E [R3+0x22200], [R208.64], P1 ;  /* 0x22200000d0037fae */ /* 0x0003e80008921844 */
[----:B------:R1:W-:Y:S04]  /*111fb0*/  LDGSTS.E [R3+0x22300], [R210.64], P0 ;  /* 0x22300000d2037fae */ /* 0x0003e80008121844 */
[----:B------:R1:W-:Y:S04]  /*111fc0*/  LDGSTS.E [R3+0x23200], [R4.64], P1 ;  /* 0x2320000004037fae */ /* 0x0003e80008921844 */
[----:B------:R3:W-:Y:S04]  /*111fd0*/  LDGSTS.E [R3+0x23300], [R6.64], P0 ;  /* 0x2330000006037fae */ /* 0x0007e80008121844 */
[----:B------:R1:W-:Y:S04]  /*111fe0*/  LDGSTS.E [R3+0x24200], [R8.64], P1 ;  /* 0x2420000008037fae */ /* 0x0003e80008921844 */
[----:B-1----:R-:W1:Y:S04]  /*111ff0*/  S2R R206, SR_TID.X ;  /* 0x0000000000ce7919 */ /* 0x002e680000002100 */
[----:B------:R1:W-:Y:S04]  /*112000*/  LDGSTS.E [R3+0x24300], [R10.64], P0 ;  /* 0x243000000a037fae */ /* 0x0003e80008121844 */
[----:B------:R1:W-:Y:S04]  /*112010*/  LDGSTS.E [R3+0x25200], [R14.64], P1 ;  /* 0x252000000e037fae */ /* 0x0003e80008921844 */
[----:B------:R-:W2:Y:S04]  /*112020*/  LDL R9, [R1+0x2b20] ;  /* 0x002b200001097983 */ /* 0x000ea80000100800 */
[----:B------:R-:W2:Y:S04]  /*112030*/  LDL R5, [R1+0x3a98] ;  /* 0x003a980001057983 */ /* 0x000ea80000100800 */
        /* <DEDUP_REMOVED lines=19> */
[----:B------:R2:W-:Y:S01]  /*112170*/  LDGSTS.E [R3+0x2e200], [R50.64], P1 ;  /* 0x2e20000032037fae */ /* 0x0005e20008921844 */
[----:B-1----:R-:W-:-:S03]  /*112180*/  LOP3.LUT R206, R206, 0x3f, RZ, 0xc0, !PT ;  /* 0x0000003fcece7812 */ /* 0x002fc600078ec0ff */
[----:B------:R1:W-:Y:S04]  /*112190*/  LDGSTS.E [R3+0x2e300], [R52.64], P0 ;  /* 0x2e30000034037fae */ /* 0x0003e80008121844 */
[----:B------:R1:W-:Y:S04]  /*1121a0*/  LDGSTS.E [R3+0x2f200], [R54.64], P1 ;  /* 0x2f20000036037fae */ /* 0x0003e80008921844 */
[----:B------:R1:W-:Y:S04]  /*1121b0*/  LDGSTS.E [R3+0x2f300], [R56.64], P0 ;  /* 0x2f30000038037fae */ /* 0x0003e80008121844 */
[----:B------:R1:W-:Y:S01]  /*1121c0*/  LDGSTS.E [R3+0x30200], [R58.64], P1 ;  /* 0x302000003a037fae */ /* 0x0003e20008921844 */
[----:B------:R-:W-:-:S03]  /*1121d0*/  SHF.L.U32 R206, R206, 0x2, RZ ;  /* 0x00000002cece7819 */ /* 0x000fc600000006ff */
[----:B------:R1:W-:Y:S04]  /*1121e0*/  LDGSTS.E [R3+0x30300], [R60.64], P0 ;  /* 0x303000003c037fae */ /* 0x0003e80008121844 */
[----:B------:R1:W-:Y:S04]  /*1121f0*/  LDGSTS.E [R3+0x31200], [R62.64], P1 ;  /* 0x312000003e037fae */ /* 0x0003e80008921844 */
[----:B------:R-:W2:Y:S04]  /*112200*/  LDL R209, [R1+0x2b9c] ;  /* 0x002b9c0001d17983 */ /* 0x000ea80000100800 */
[----:B------:R-:W2:Y:S04]  /*112210*/  LDL R208, [R1+0x2ba0] ;  /* 0x002ba00001d07983 */ /* 0x000ea80000100800 */
[----:B------:R1:W-:Y:S04]  /*112220*/  LDGSTS.E [R3+0x31300], [R64.64], P0 ;  /* 0x3130000040037fae */ /* 0x0003e80008121844 */
[----:B------:R1:W-:Y:S01]  /*112230*/  LDGSTS.E [R3+0x32200], [R66.64], P1 ;  /* 0x3220000042037fae */ /* 0x0003e20008921844 */
[----:B------:R-:W-:-:S03]  /*112240*/  LOP3.LUT R206, R206, 0x20, RZ, 0x3c, !PT ;  /* 0x00000020cece7812 */ /* 0x000fc600078e3cff */
        /* <DEDUP_REMOVED lines=27> */
[----:B----4-:R-:W-:-:S03]  /*112400*/  IMAD R4, R0, 0x40000, R206 ;  /* 0x0004000000047824 */ /* 0x010fc600078e02ce */
[----:B------:R1:W-:Y:S04]  /*112410*/  LDGSTS.E [R3+0x3d300], [R112.64], P0 ;  /* 0x3d30000070037fae */ /* 0x0003e80008121844 */
[----:B------:R-:W4:Y:S04]  /*112420*/  LDL R206, [R1+0x2c20] ;  /* 0x002c200001ce7983 */ /* 0x000f280000100800 */
[----:B------:R1:W-:Y:S04]  /*112430*/  LDGSTS.E [R3+0x3e200], [R114.64], P1 ;  /* 0x3e20000072037fae */ /* 0x0003e80008921844 */
[----:B------:R1:W-:Y:S04]  /*112440*/  LDGSTS.E [R3+0x3e300], [R120.64], P0 ;  /* 0x3e30000078037fae */ /* 0x0003e80008121844 */
[----:B------:R1:W-:Y:S01]  /*112450*/  LDGSTS.E [R3+0x3f200], [R122.64], P1 ;  /* 0x3f2000007a037fae */ /* 0x0003e20008921844 */
[----:B---3--:R-:W-:-:S03]  /*112460*/  MOV R7, R205 ;  /* 0x000000cd00077202 */ /* 0x008fc60000000f00 */
[----:B------:R3:W-:Y:S01]  /*112470*/  LDGSTS.E [R3+0x3f300], [R12.64], P0 ;  /* 0x3f3000000c037fae */ /* 0x0007e20008121844 */
[----:B--2---:R-:W-:-:S03]  /*112480*/  IMAD.MOV.U32 R6, RZ, RZ, R204 ;  /* 0x000000ffff067224 */ /* 0x004fc600078e00cc */
[----:B------:R-:W2:Y:S04]  /*112490*/  LDL R205, [R1+0x2c9c] ;  /* 0x002c9c0001cd7983 */ /* 0x000ea80000100800 */
[----:B------:R-:W2:Y:S04]  /*1124a0*/  LDL R204, [R1+0x2ca0] ;  /* 0x002ca00001cc7983 */ /* 0x000ea80000100800 */
[----:B------:R-:W2:Y:S04]  /*1124b0*/  LDL R15, [R1+0x2ca4] ;  /* 0x002ca400010f7983 */ /* 0x000ea80000100800 */
[----:B---3--:R-:W3:Y:S04]  /*1124c0*/  LDL R12, [R1+0x2ca8] ;  /* 0x002ca800010c7983 */ /* 0x008ee80000100800 */
[----:B------:R1:W-:Y:S04]  /*1124d0*/  LDGSTS.E [R4+0x400], [R6.64], P1 ;  /* 0x0040000006047fae */ /* 0x0003e80008921844 */
[----:B------:R-:W3:Y:S04]  /*1124e0*/  LDL R13, [R1+0x2d24] ;  /* 0x002d2400010d7983 */ /* 0x000ee80000100800 */
[----:B------:R-:W3:Y:S01]  /*1124f0*/  LDL R10, [R1+0x2d28] ;  /* 0x002d2800010a7983 */ /* 0x000ee20000100800 */
[----:B-1----:R-:W-:-:S03]  /*112500*/  IMAD.MOV.U32 R6, RZ, RZ, R202 ;  /* 0x000000ffff067224 */ /* 0x002fc600078e00ca */
[----:B------:R-:W3:Y:S01]  /*112510*/  LDL R11, [R1+0x2da4] ;  /* 0x002da400010b7983 */ /* 0x000ee20000100800 */
[----:B------:R-:W-:-:S03]  /*112520*/  IMAD.MOV.U32 R7, RZ, RZ, R203 ;  /* 0x000000ffff077224 */ /* 0x000fc600078e00cb */
[----:B------:R-:W3:Y:S04]  /*112530*/  LDL R203, [R1+0x2d1c] ;  /* 0x002d1c0001cb7983 */ /* 0x000ee80000100800 */
[----:B------:R-:W3:Y:S04]  /*112540*/  LDL R202, [R1+0x2d20] ;  /* 0x002d200001ca7983 */ /* 0x000ee80000100800 */
[----:B------:R1:W-:Y:S04]  /*112550*/  LDGSTS.E [R4+0x500], [R6.64], P0 ;  /* 0x0050000006047fae */ /* 0x0003e80008121844 */
[----:B------:R-:W3:Y:S01]  /*112560*/  LDL R8, [R1+0x2da8] ;  /* 0x002da80001087983 */ /* 0x000ee20000100800 */
[----:B-1----:R-:W-:Y:S01]  /*112570*/  MOV R6, R5 ;  /* 0x0000000500067202 */ /* 0x002fe20000000f00 */
[----:B------:R-:W-:-:S02]  /*112580*/  IMAD.MOV.U32 R7, RZ, RZ, R9 ;  /* 0x000000ffff077224 */ /* 0x000fc400078e0009 */
[----:B------:R-:W3:Y:S04]  /*112590*/  LDL R5, [R1+0x2da0] ;  /* 0x002da00001057983 */ /* 0x000ee80000100800 */
[----:B------:R-:W3:Y:S04]  /*1125a0*/  LDL R9, [R1+0x2d9c] ;  /* 0x002d9c0001097983 */ /* 0x000ee80000100800 */
[----:B------:R1:W-:Y:S02]  /*1125b0*/  LDGSTS.E [R4+0x1400], [R6.64], P1 ;  /* 0x0140000006047fae */ /* 0x0003e40008921844 */
[----:B-1----:R-:W-:-:S02]  /*1125c0*/  MOV R7, R211 ;  /* 0x000000d300077202 */ /* 0x002fc40000000f00 */
[----:B------:R-:W3:Y:S01]  /*1125d0*/  LDL R211, [R1+0x2e1c] ;  /* 0x002e1c0001d37983 */ /* 0x000ee20000100800 */
[----:B------:R-:W-:-:S03]  /*1125e0*/  IMAD.MOV.U32 R6, RZ, RZ, R210 ;  /* 0x000000ffff067224 */ /* 0x000fc600078e00d2 */
[----:B------:R-:W3:Y:S04]  /*1125f0*/  LDL R210, [R1+0x2e20] ;  /* 0x002e200001d27983 */ /* 0x000ee80000100800 */
[----:B------:R1:W-:Y:S02]  /*112600*/  LDGSTS.E [R4+0x1500], [R6.64], P0 ;  /* 0x0150000006047fae */ /* 0x0003e40008121844 */
[----:B-1----:R-:W-:Y:S02]  /*112610*/  IMAD.MOV.U32 R7, RZ, RZ, R209 ;  /* 0x000000ffff077224 */ /* 0x002fe400078e00d1 */
[----:B------:R-:W3:Y:S01]  /*112620*/  LDL R209, [R1+0x2e24] ;  /* 0x002e240001d17983 */ /* 0x000ee20000100800 */
[----:B------:R-:W-:-:S03]  /*112630*/  IMAD.MOV.U32 R6, RZ, RZ, R208 ;  /* 0x000000ffff067224 */ /* 0x000fc600078e00d0 */
[----:B------:R-:W3:Y:S04]  /*112640*/  LDL R208, [R1+0x2e28] ;  /* 0x002e280001d07983 */ /* 0x000ee80000100800 */
[----:B------:R1:W-:Y:S02]  /*112650*/  LDGSTS.E [R4+0x2400], [R6.64], P1 ;  /* 0x0240000006047fae */ /* 0x0003e40008921844 */
[----:B-1----:R-:W-:Y:S02]  /*112660*/  IMAD.MOV.U32 R7, RZ, RZ, R19 ;  /* 0x000000ffff077224 */ /* 0x002fe400078e0013 */
[----:B------:R-:W3:Y:S01]  /*112670*/  LDL R19, [R1+0x2fa4] ;  /* 0x002fa40001137983 */ /* 0x000ee20000100800 */
[----:B------:R-:W-:-:S03]  /*112680*/  MOV R6, R16 ;  /* 0x0000001000067202 */ /* 0x000fc60000000f00 */
[----:B------:R-:W3:Y:S04]  /*112690*/  LDL R16, [R1+0x2fa8] ;  /* 0x002fa80001107983 */ /* 0x000ee80000100800 */
[----:B------:R1:W-:Y:S02]  /*1126a0*/  LDGSTS.E [R4+0x2500], [R6.64], P0 ;  /* 0x0250000006047fae */ /* 0x0003e40008121844 */
[----:B-1----:R-:W-:Y:S02]  /*1126b0*/  MOV R7, R207 ;  /* 0x000000cf00077202 */ /* 0x002fe40000000f00 */
[----:B------:R-:W3:Y:S01]  /*1126c0*/  LDL R207, [R1+0x2e9c] ;  /* 0x002e9c0001cf7983 */ /* 0x000ee20000100800 */
[----:B----4-:R-:W-:-:S03]  /*1126d0*/  IMAD.MOV.U32 R6, RZ, RZ, R206 ;  /* 0x000000ffff067224 */ /* 0x010fc600078e00ce */
[----:B------:R-:W4:Y:S04]  /*1126e0*/  LDL R206, [R1+0x2ea0] ;  /* 0x002ea00001ce7983 */ /* 0x000f280000100800 */
[----:B------:R1:W-:Y:S02]  /*1126f0*/  LDGSTS.E [R4+0x3400], [R6.64], P1 ;  /* 0x0340000006047fae */ /* 0x0003e40008921844 */
[----:B-1----:R-:W-:Y:S02]  /*112700*/  IMAD.MOV.U32 R6, RZ, RZ, R14 ;  /* 0x000000ffff067224 */ /* 0x002fe400078e000e */
[----:B------:R-:W-:Y:S01]  /*112710*/  IMAD.MOV.U32 R7, RZ, RZ, R17 ;  /* 0x000000ffff077224 */ /* 0x000fe200078e0011 */
[----:B------:R-:W4:Y:S04]  /*112720*/  LDL R14, [R1+0x3028] ;  /* 0x00302800010e7983 */ /* 0x000f280000100800 */
[----:B------:R2:W-:Y:S04]  /*112730*/  LDGSTS.E [R4+0x3500], [R6.64], P0 ;  /* 0x0350000006047fae */ /* 0x0005e80008121844 */
[----:B------:R-:W4:Y:S01]  /*112740*/  LDL R17, [R1+0x3024] ;  /* 0x0030240001117983 */ /* 0x000f220000100800 */
[----:B--2---:R-:W-:Y:S01]  /*112750*/  MOV R6, R204 ;  /* 0x000000cc00067202 */ /* 0x004fe20000000f00 */
[----:B------:R-:W-:-:S02]  /*112760*/  IMAD.MOV.U32 R7, RZ, RZ, R205 ;  /* 0x000000ffff077224 */ /* 0x000fc400078e00cd */
[----:B------:R-:W2:Y:S04]  /*112770*/  LDL R204, [R1+0x2ea8] ;  /* 0x002ea80001cc7983 */ /* 0x000ea80000100800 */
[----:B------:R-:W2:Y:S04]  /*112780*/  LDL R205, [R1+0x2ea4] ;  /* 0x002ea40001cd7983 */ /* 0x000ea80000100800 */
[----:B------:R3:W-:Y:S02]  /*112790*/  LDGSTS.E [R4+0x4400], [R6.64], P1 ;  /* 0x0440000006047fae */ /* 0x0007e40008921844 */
[----:B---3--:R-:W-:Y:S01]  /*1127a0*/  IMAD.MOV.U32 R6, RZ, RZ, R12 ;  /* 0x000000ffff067224 */ /* 0x008fe200078e000c */
[----:B------:R-:W-:Y:S01]  /*1127b0*/  MOV R7, R15 ;  /* 0x0000000f00077202 */ /* 0x000fe20000000f00 */
[----:B------:R-:W3:Y:S04]  /*1127c0*/  LDL R12, [R1+0x30a8] ;  /* 0x0030a800010c7983 */ /* 0x000ee80000100800 */
[----:B------:R1:W-:Y:S04]  /*1127d0*/  LDGSTS.E [R4+0x4500], [R6.64], P0 ;  /* 0x0450000006047fae */ /* 0x0003e80008121844 */
[----:B------:R-:W3:Y:S01]  /*1127e0*/  LDL R15, [R1+0x30a4] ;  /* 0x0030a400010f7983 */ /* 0x000ee20000100800 */
[----:B-1----:R-:W-:-:S02]  /*1127f0*/  IMAD.MOV.U32 R6, RZ, RZ, R202 ;  /* 0x000000ffff067224 */ /* 0x002fc400078e00ca */
[----:B------:R-:W-:Y:S01]  /*112800*/  IMAD.MOV.U32 R7, RZ, RZ, R203 ;  /* 0x000000ffff077224 */ /* 0x000fe200078e00cb */
[----:B------:R-:W3:Y:S04]  /*112810*/  LDL R202, [R1+0x2f20] ;  /* 0x002f200001ca7983 */ /* 0x000ee80000100800 */
[----:B------:R-:W3:Y:S04]  /*112820*/  LDL R203, [R1+0x2f1c] ;  /* 0x002f1c0001cb7983 */ /* 0x000ee80000100800 */
[----:B------:R1:W-:Y:S02]  /*112830*/  LDGSTS.E [R4+0x5400], [R6.64], P1 ;  /* 0x0540000006047fae */ /* 0x0003e40008921844 */
[----:B-1----:R-:W-:Y:S01]  /*112840*/  MOV R6, R10 ;  /* 0x0000000a00067202 */ /* 0x002fe20000000f00 */
[----:B------:R-:W-:Y:S01]  /*112850*/  IMAD.MOV.U32 R7, RZ, RZ, R13 ;  /* 0x000000ffff077224 */ /* 0x000fe200078e000d */
[----:B------:R-:W3:Y:S04]  /*112860*/  LDL R10, [R1+0x3110] ;  /* 0x00311000010a7983 */ /* 0x000ee80000100800 */
[----:B------:R1:W-:Y:S04]  /*112870*/  LDGSTS.E [R4+0x5500], [R6.64], P0 ;  /* 0x0550000006047fae */ /* 0x0003e80008121844 */
[----:B------:R-:W3:Y:S01]  /*112880*/  LDL R13, [R1+0x310c] ;  /* 0x00310c00010d7983 */ /* 0x000ee20000100800 */
[----:B-1----:R-:W-:Y:S01]  /*112890*/  IMAD.MOV.U32 R6, RZ, RZ, R5 ;  /* 0x000000ffff067224 */ /* 0x002fe200078e0005 */
[----:B------:R-:W-:-:S02]  /*1128a0*/  MOV R7, R9 ;  /* 0x0000000900077202 */ /* 0x000fc40000000f00 */
[----:B------:R-:W3:Y:S04]  /*1128b0*/  LDL R5, [R1+0x2f28] ;  /* 0x002f280001057983 */ /* 0x000ee80000100800 */
[----:B------:R-:W3:Y:S04]  /*1128c0*/  LDL R9, [R1+0x2f24] ;  /* 0x002f240001097983 */ /* 0x000ee80000100800 */
[----:B------:R1:W-:Y:S02]  /*1128d0*/  LDGSTS.E [R4+0x6400], [R6.64], P1 ;  /* 0x0640000006047fae */ /* 0x0003e40008921844 */
[----:B-1----:R-:W-:-:S02]  /*1128e0*/  IMAD.MOV.U32 R6, RZ, RZ, R8 ;  /* 0x000000ffff067224 */ /* 0x002fc400078e0008 */
[----:B------:R-:W-:Y:S01]  /*1128f0*/  IMAD.MOV.U32 R7, RZ, RZ, R11 ;  /* 0x000000ffff077224 */ /* 0x000fe200078e000b */
        /* <DEDUP_REMOVED lines=8> */
[----:B-1----:R-:W-:Y:S01]  /*112980*/  IMAD.MOV.U32 R6, RZ, RZ, R208 ;  /* 0x000000ffff067224 */ /* 0x002fe200078e00d0 */
[----:B------:R-:W-:Y:S01]  /*112990*/  MOV R7, R209 ;  /* 0x000000d100077202 */ /* 0x000fe20000000f00 */
[----:B------:R-:W3:Y:S04]  /*1129a0*/  LDL R208, [R1+0x3020] ;  /* 0x0030200001d07983 */ /* 0x000ee80000100800 */
[----:B------:R-:W3:Y:S04]  /*1129b0*/  LDL R209, [R1+0x301c] ;  /* 0x00301c0001d17983 */ /* 0x000ee80000100800 */
[----:B------:R1:W-:Y:S02]  /*1129c0*/  LDGSTS.E [R4+0x7500], [R6.64], P0 ;  /* 0x0750000006047fae */ /* 0x0003e40008121844 */
[----:B-1----:R-:W-:-:S02]  /*1129d0*/  IMAD.MOV.U32 R7, RZ, RZ, R207 ;  /* 0x000000ffff077224 */ /* 0x002fc400078e00cf */
[----:B------:R-:W3:Y:S01]  /*1129e0*/  LDL R207, [R1+0x309c] ;  /* 0x00309c0001cf7983 */ /* 0x000ee20000100800 */
[----:B----4-:R-:W-:-:S03]  /*1129f0*/  IMAD.MOV.U32 R6, RZ, RZ, R206 ;  /* 0x000000ffff067224 */ /* 0x010fc600078e00ce */
[----:B------:R-:W4:Y:S04]  /*112a00*/  LDL R206, [R1+0x30a0] ;  /* 0x0030a00001ce7983 */ /* 0x000f280000100800 */
[----:B------:R2:W-:Y:S02]  /*112a10*/  LDGSTS.E [R4+0x8400], [R6.64], P1 ;  /* 0x0840000006047fae */ /* 0x0005e40008921844 */
[----:B--2---:R-:W-:Y:S02]  /*112a20*/  MOV R6, R204 ;  /* 0x000000cc00067202 */ /* 0x004fe40000000f00 */
[----:B------:R-:W2:Y:S01]  /*112a30*/  LDL R204, [R1+0x3108] ;  /* 0x0031080001cc7983 */ /* 0x000ea20000100800 */
[----:B------:R-:W-:-:S03]  /*112a40*/  IMAD.MOV.U32 R7, RZ, RZ, R205 ;  /* 0x000000ffff077224 */ /* 0x000fc600078e00cd */
[----:B------:R-:W2:Y:S04]  /*112a50*/  LDL R205, [R1+0x3104] ;  /* 0x0031040001cd7983 */ /* 0x000ea80000100800 */
[----:B------:R3:W-:Y:S02]  /*112a60*/  LDGSTS.E [R4+0x8500], [R6.64], P0 ;  /* 0x0850000006047fae */ /* 0x0007e40008121844 */
[----:B---3--:R-:W-:Y:S02]  /*112a70*/  IMAD.MOV.U32 R6, RZ, RZ, R202 ;  /* 0x000000ffff067224 */ /* 0x008fe400078e00ca */
[----:B------:R-:W3:Y:S01]  /*112a80*/  LDL R202, [R1+0x3188] ;  /* 0x0031880001ca7983 */ /* 0x000ee20000100800 */
[----:B------:R-:W-:-:S03]  /*112a90*/  MOV R7, R203 ;  /* 0x000000cb00077202 */ /* 0x000fc60000000f00 */
[----:B------:R-:W3:Y:S04]  /*112aa0*/  LDL R203, [R1+0x3184] ;  /* 0x0031840001cb7983 */ /* 0x000ee80000100800 */
[----:B------:R1:W-:Y:S02]  /*112ab0*/  LDGSTS.E [R4+0x9400], [R6.64], P1 ;  /* 0x0940000006047fae */ /* 0x0003e40008921844 */
[----:B-1----:R-:W-:Y:S02]  /*112ac0*/  IMAD.MOV.U32 R6, RZ, RZ, R5 ;  /* 0x000000ffff067224 */ /* 0x002fe400078e0005 */
[----:B------:R-:W3:Y:S01]  /*112ad0*/  LDL R5, [R1+0x3208] ;  /* 0x0032080001057983 */ /* 0x000ee20000100800 */
[----:B------:R-:W-:-:S03]  /*112ae0*/  IMAD.MOV.U32 R7, RZ, RZ, R9 ;  /* 0x000000ffff077224 */ /* 0x000fc600078e0009 */
[----:B------:R-:W3:Y:S04]  /*112af0*/  LDL R9, [R1+0x3204] ;  /* 0x0032040001097983 */ /* 0x000ee80000100800 */
[----:B------:R1:W-:Y:S02]  /*112b00*/  LDGSTS.E [R4+0x9500], [R6.64], P0 ;  /* 0x0950000006047fae */ /* 0x0003e40008121844 */
[----:B-1----:R-:W-:Y:S02]  /*112b10*/  MOV R6, R210 ;  /* 0x000000d200067202 */ /* 0x002fe40000000f00 */
[----:B------:R-:W3:Y:S01]  /*112b20*/  LDL R210, [R1+0x3210] ;  /* 0x0032100001d27983 */ /* 0x000ee20000100800 */
[----:B------:R-:W-:-:S03]  /*112b30*/  IMAD.MOV.U32 R7, RZ, RZ, R211 ;  /* 0x000000ffff077224 */ /* 0x000fc600078e00d3 */
[----:B------:R-:W3:Y:S04]  /*112b40*/  LDL R211, [R1+0x320c] ;  /* 0x00320c0001d37983 */ /* 0x000ee80000100800 */
[----:B------:R1:W-:Y:S02]  /*112b50*/  LDGSTS.E [R4+0xa400], [R6.64], P1 ;  /* 0x0a40000006047fae */ /* 0x0003e40008921844 */
[----:B-1----:R-:W-:Y:S01]  /*112b60*/  IMAD.MOV.U32 R6, RZ, RZ, R16 ;  /* 0x000000ffff067224 */ /* 0x002fe200078e0010 */
        /* <DEDUP_REMOVED lines=14> */
[----:B-1----:R-:W-:-:S03]  /*112c50*/  MOV R7, R207 ;  /* 0x000000cf00077202 */ /* 0x002fc60000000f00 */
        /* <DEDUP_REMOVED lines=9> */
[----:B--2---:R-:W-:-:S03]  /*112cf0*/  MOV R6, R204 ;  /* 0x000000cc00067202 */ /* 0x004fc60000000f00 */
[----:B------:R-:W2:Y:S01]  /*112d00*/  LDL R204, [R1+0x3308] ;  /* 0x0033080001cc7983 */ /* 0x000ea20000100800 */
[----:B------:R-:W-:-:S03]  /*112d10*/  IMAD.MOV.U32 R7, RZ, RZ, R205 ;  /* 0x000000ffff077224 */ /* 0x000fc600078e00cd */
[----:B------:R-:W2:Y:S04]  /*112d20*/  LDL R205, [R1+0x3304] ;  /* 0x0033040001cd7983 */ /* 0x000ea80000100800 */
[----:B------:R1:W-:Y:S02]  /*112d30*/  LDGSTS.E [R4+0xd400], [R6.64], P1 ;  /* 0x0d40000006047fae */ /* 0x0003e40008921844 */
[----:B-1----:R-:W-:Y:S01]  /*112d40*/  IMAD.MOV.U32 R6, RZ, RZ, R10 ;  /* 0x000000ffff067224 */ /* 0x002fe200078e000a */
[----:B------:R-:W-:Y:S01]  /*112d50*/  MOV R7, R13 ;  /* 0x0000000d00077202 */ /* 0x000fe20000000f00 */
[----:B------:R-:W2:Y:S04]  /*112d60*/  LDL R10, [R1+0x3510] ;  /* 0x00351000010a7983 */ /* 0x000ea80000100800 */
[----:B------:R3:W-:Y:S04]  /*112d70*/  LDGSTS.E [R4+0xd500], [R6.64], P0 ;  /* 0x0d50000006047fae */ /* 0x0007e80008121844 */
[----:B------:R-:W2:Y:S01]  /*112d80*/  LDL R13, [R1+0x350c] ;  /* 0x00350c00010d7983 */ /* 0x000ea20000100800 */
[----:B---3--:R-:W-:-:S03]  /*112d90*/  IMAD.MOV.U32 R6, RZ, RZ, R202 ;  /* 0x000000ffff067224 */ /* 0x008fc600078e00ca */
[----:B------:R-:W3:Y:S01]  /*112da0*/  LDL R202, [R1+0x3310] ;  /* 0x0033100001ca7983 */ /* 0x000ee20000100800 */
[----:B------:R-:W-:-:S03]  /*112db0*/  IMAD.MOV.U32 R7, RZ, RZ, R203 ;  /* 0x000000ffff077224 */ /* 0x000fc600078e00cb */
[----:B------:R-:W3:Y:S04]  /*112dc0*/  LDL R203, [R1+0x330c] ;  /* 0x00330c0001cb7983 */ /* 0x000ee80000100800 */
[----:B------:R1:W-:Y:S02]  /*112dd0*/  LDGSTS.E [R4+0xe400], [R6.64], P1 ;  /* 0x0e40000006047fae */ /* 0x0003e40008921844 */
[----:B-1----:R-:W-:Y:S01]  /*112de0*/  MOV R6, R8 ;  /* 0x0000000800067202 */ /* 0x002fe20000000f00 */
[----:B------:R-:W-:Y:S01]  /*112df0*/  IMAD.MOV.U32 R7, RZ, RZ, R11 ;  /* 0x000000ffff077224 */ /* 0x000fe200078e000b */
[----:B------:R-:W3:Y:S04]  /*112e00*/  LDL R8, [R1+0x35a0] ;  /* 0x0035a00001087983 */ /* 0x000ee80000100800 */
[----:B------:R1:W-:Y:S04]  /*112e10*/  LDGSTS.E [R4+0xe500], [R6.64], P0 ;  /* 0x0e50000006047fae */ /* 0x0003e80008121844 */
[----:B------:R-:W3:Y:S01]  /*112e20*/  LDL R11, [R1+0x359c] ;  /* 0x00359c00010b7983 */ /* 0x000ee20000100800 */
[----:B-1----:R-:W-:-:S03]  /*112e30*/  IMAD.MOV.U32 R6, RZ, RZ, R5 ;  /* 0x000000ffff067224 */ /* 0x002fc600078e0005 */
        /* <DEDUP_REMOVED lines=14> */
[----:B-1----:R-:W-:Y:S02]  /*112f20*/  MOV R7, R207 ;  /* 0x000000cf00077202 */ /* 0x002fe40000000f00 */
[----:B------:R-:W3:Y:S01]  /*112f30*/  LDL R207, [R1+0x3504] ;  /* 0x0035040001cf7983 */ /* 0x000ee20000100800 */
[----:B----4-:R-:W-:-:S03]  /*112f40*/  IMAD.MOV.U32 R6, RZ, RZ, R206 ;  /* 0x000000ffff067224 */ /* 0x010fc600078e00ce */
[----:B------:R-:W4:Y:S04]  /*112f50*/  LDL R206, [R1+0x3508] ;  /* 0x0035080001ce7983 */ /* 0x000f280000100800 */
[----:B------:R2:W-:Y:S02]  /*112f60*/  LDGSTS.E [R4+0x10500], [R6.64], P0 ;  /* 0x1050000006047fae */ /* 0x0005e40008121844 */
[----:B--2---:R-:W-:Y:S02]  /*112f70*/  IMAD.MOV.U32 R6, RZ, RZ, R204 ;  /* 0x000000ffff067224 */ /* 0x004fe400078e00cc */
[----:B------:R-:W2:Y:S01]  /*112f80*/  LDL R204, [R1+0x3598] ;  /* 0x0035980001cc7983 */ /* 0x000ea20000100800 */
[----:B------:R-:W-:-:S03]  /*112f90*/  IMAD.MOV.U32 R7, RZ, RZ, R205 ;  /* 0x000000ffff077224 */ /* 0x000fc600078e00cd */
[----:B------:R-:W2:Y:S04]  /*112fa0*/  LDL R205, [R1+0x3594] ;  /* 0x0035940001cd7983 */ /* 0x000ea80000100800 */
[----:B------:R3:W-:Y:S02]  /*112fb0*/  LDGSTS.E [R4+0x11400], [R6.64], P1 ;  /* 0x1140000006047fae */ /* 0x0007e40008921844 */
[----:B---3--:R-:W-:Y:S02]  /*112fc0*/  MOV R6, R202 ;  /* 0x000000ca00067202 */ /* 0x008fe40000000f00 */
        /* <DEDUP_REMOVED lines=9> */
[----:B-1----:R-:W-:Y:S02]  /*113060*/  IMAD.MOV.U32 R6, RZ, RZ, R16 ;  /* 0x000000ffff067224 */ /* 0x002fe400078e0010 */
[----:B------:R-:W-:Y:S01]  /*113070*/  IMAD.MOV.U32 R7, RZ, RZ, R19 ;  /* 0x000000ffff077224 */ /* 0x000fe200078e0013 */
[----:B------:R-:W3:Y:S04]  /*113080*/  LDL R16, [R1+0x3808] ;  /* 0x0038080001107983 */ /* 0x000ee80000100800 */
[----:B------:R1:W-:Y:S04]  /*113090*/  LDGSTS.E [R4+0x12500], [R6.64], P0 ;  /* 0x1250000006047fae */ /* 0x0003e80008121844 */
[----:B------:R-:W3:Y:S01]  /*1130a0*/  LDL R19, [R1+0x3804] ;  /* 0x0038040001137983 */ /* 0x000ee20000100800 */
[----:B-1----:R-:W-:-:S03]  /*1130b0*/  MOV R6, R210 ;  /* 0x000000d200067202 */ /* 0x002fc60000000f00 */
        /* <DEDUP_REMOVED lines=9> */
[----:B-1----:R-:W-:-:S03]  /*113150*/  IMAD.MOV.U32 R6, RZ, RZ, R208 ;  /* 0x000000ffff067224 */ /* 0x002fc600078e00d0 */
        /* <DEDUP_REMOVED lines=51> */
[----:B----4-:R-:W-:-:S03]  /*113490*/  MOV R6, R206 ;  /* 0x000000ce00067202 */ /* 0x010fc60000000f00 */
[----:B------:R-:W4:Y:S04]  /*1134a0*/  LDL R206, [R1+0x39e0] ;  /* 0x0039e00001ce7983 */ /* 0x000f280000100800 */
[----:B------:R2:W-:Y:S02]  /*1134b0*/  LDGSTS.E [R4+0x19400], [R6.64], P1 ;  /* 0x1940000006047fae */ /* 0x0005e40008921844 */
[----:B--2---:R-:W-:Y:S02]  /*1134c0*/  IMAD.MOV.U32 R6, RZ, RZ, R204 ;  /* 0x000000ffff067224 */ /* 0x004fe400078e00cc */
[----:B------:R-:W2:Y:S01]  /*1134d0*/  LDL R204, [R1+0x3a38] ;  /* 0x003a380001cc7983 */ /* 0x000ea20000100800 */
[----:B------:R-:W-:-:S03]  /*1134e0*/  MOV R7, R205 ;  /* 0x000000cd00077202 */ /* 0x000fc60000000f00 */
[----:B------:R-:W2:Y:S04]  /*1134f0*/  LDL R205, [R1+0x3a34] ;  /* 0x003a340001cd7983 */ /* 0x000ea80000100800 */
[----:B------:R3:W-:Y:S02]  /*113500*/  LDGSTS.E [R4+0x19500], [R6.64], P0 ;  /* 0x1950000006047fae */ /* 0x0007e40008121844 */
[----:B---3--:R-:W-:Y:S02]  /*113510*/  IMAD.MOV.U32 R6, RZ, RZ, R202 ;  /* 0x000000ffff067224 */ /* 0x008fe400078e00ca */
[----:B------:R-:W3:Y:S01]  /*113520*/  LDL R202, [R1+0x3a40] ;  /* 0x003a400001ca7983 */ /* 0x000ee20000100800 */
[----:B------:R-:W-:-:S03]  /*113530*/  IMAD.MOV.U32 R7, RZ, RZ, R203 ;  /* 0x000000ffff077224 */ /* 0x000fc600078e00cb */
[----:B------:R-:W2:Y:S04]  /*113540*/  LDL R203, [R1+0x3a3c] ;  /* 0x003a3c0001cb7983 */ /* 0x000ea80000100800 */
[----:B------:R-:W2:Y:S04]  /*113550*/  LDL.LU.64 R28, [R1+0x2948] ;  /* 0x00294800011c7983 */ /* 0x000ea80000300a00 */
[----:B------:R1:W-:Y:S02]  /*113560*/  LDGSTS.E [R4+0x1a400], [R6.64], P1 ;  /* 0x1a40000006047fae */ /* 0x0003e40008921844 */
[----:B-1----:R-:W-:Y:S01]  /*113570*/  MOV R6, R16 ;  /* 0x0000001000067202 */ /* 0x002fe20000000f00 */
[----:B------:R-:W-:-:S05]  /*113580*/  IMAD.MOV.U32 R7, RZ, RZ, R19 ;  /* 0x000000ffff077224 */ /* 0x000fca00078e0013 */
[----:B------:R1:W-:Y:S02]  /*113590*/  LDGSTS.E [R4+0x1a500], [R6.64], P0 ;  /* 0x1a50000006047fae */ /* 0x0003e40008121844 */
[----:B-1----:R-:W-:Y:S01]  /*1135a0*/  IMAD.MOV.U32 R6, RZ, RZ, R9 ;  /* 0x000000ffff067224 */ /* 0x002fe200078e0009 */
[----:B------:R-:W-:Y:S02]  /*1135b0*/  MOV R7, R8 ;  /* 0x0000000800077202 */ /* 0x000fe40000000f00 */
[----:B------:R-:W3:Y:S04]  /*1135c0*/  LDL.LU.64 R8, [R1+0x2940] ;  /* 0x0029400001087983 */ /* 0x000ee80000300a00 */
[----:B------:R1:W-:Y:S02]  /*1135d0*/  LDGSTS.E [R4+0x1b400], [R6.64], P1 ;  /* 0x1b40000006047fae */ /* 0x0003e40008921844 */
[----:B-1----:R-:W-:-:S02]  /*1135e0*/  IMAD.MOV.U32 R6, RZ, RZ, R14 ;  /* 0x000000ffff067224 */ /* 0x002fc400078e000e */
[----:B------:R-:W-:-:S05]  /*1135f0*/  IMAD.MOV.U32 R7, RZ, RZ, R17 ;  /* 0x000000ffff077224 */ /* 0x000fca00078e0011 */
[----:B------:R1:W-:Y:S02]  /*113600*/  LDGSTS.E [R4+0x1b500], [R6.64], P0 ;  /* 0x1b50000006047fae */ /* 0x0003e40008121844 */
[----:B-1----:R-:W-:Y:S01]  /*113610*/  MOV R6, R11 ;  /* 0x0000000b00067202 */ /* 0x002fe20000000f00 */
[----:B------:R-:W-:Y:S02]  /*113620*/  IMAD.MOV.U32 R7, RZ, RZ, R10 ;  /* 0x000000ffff077224 */ /* 0x000fe400078e000a */
[----:B------:R-:W3:Y:S04]  /*113630*/  LDL.LU.64 R10, [R1+0x2938] ;  /* 0x00293800010a7983 */ /* 0x000ee80000300a00 */
[----:B------:R1:W-:Y:S02]  /*113640*/  LDGSTS.E [R4+0x1c400], [R6.64], P1 ;  /* 0x1c40000006047fae */ /* 0x0003e40008921844 */
[----:B-1----:R-:W-:Y:S01]  /*113650*/  IMAD.MOV.U32 R6, RZ, RZ, R13 ;  /* 0x000000ffff067224 */ /* 0x002fe200078e000d */
[----:B------:R-:W-:-:S02]  /*113660*/  MOV R7, R12 ;  /* 0x0000000c00077202 */ /* 0x000fc40000000f00 */
[----:B------:R-:W3:Y:S04]  /*113670*/  LDL.LU.64 R12, [R1+0x2930] ;  /* 0x00293000010c7983 */ /* 0x000ee80000300a00 */
[----:B------:R1:W-:Y:S02]  /*113680*/  LDGSTS.E [R4+0x1c500], [R6.64], P0 ;  /* 0x1c50000006047fae */ /* 0x0003e40008121844 */
[----:B-1----:R-:W-:Y:S02]  /*113690*/  IMAD.MOV.U32 R7, RZ, RZ, R15 ;  /* 0x000000ffff077224 */ /* 0x002fe400078e000f */
[----:B------:R-:W3:Y:S04]  /*1136a0*/  LDL.LU.64 R14, [R1+0x2928] ;  /* 0x00292800010e7983 */ /* 0x000ee80000300a00 */
[----:B------:R-:W3:Y:S04]  /*1136b0*/  LDL.LU.64 R16, [R1+0x2920] ;  /* 0x0029200001107983 */ /* 0x000ee80000300a00 */
[----:B------:R-:W3:Y:S04]  /*1136c0*/  LDL.LU.64 R18, [R1+0x2918] ;  /* 0x0029180001127983 */ /* 0x000ee80000300a00 */
[----:B------:R-:W3:Y:S04]  /*1136d0*/  LDL.LU.64 R20, [R1+0x2910] ;  /* 0x0029100001147983 */ /* 0x000ee80000300a00 */
[----:B------:R-:W3:Y:S04]  /*1136e0*/  LDL.LU.64 R22, [R1+0x2908] ;  /* 0x0029080001167983 */ /* 0x000ee80000300a00 */
[----:B------:R-:W3:Y:S04]  /*1136f0*/  LDL.LU.64 R24, [R1+0x2900] ;  /* 0x0029000001187983 */ /* 0x000ee80000300a00 */
[----:B------:R-:W3:Y:S01]  /*113700*/  LDL.LU.64 R26, [R1+0x28f8] ;  /* 0x0028f800011a7983 */ /* 0x000ee20000300a00 */
[----:B------:R-:W-:-:S05]  /*113710*/  IMAD.MOV.U32 R6, RZ, RZ, R5 ;  /* 0x000000ffff067224 */ /* 0x000fca00078e0005 */
[----:B------:R1:W-:Y:S01]  /*113720*/  LDGSTS.E [R4+0x1d400], [R6.64], P1 ;  /* 0x1d40000006047fae */ /* 0x0003e20008921844 */
[----:B--2---:R-:W-:-:S05]  /*113730*/  IADD3 R3, P2, R28, R175, RZ ;  /* 0x000000af1c037210 */ /* 0x004fca0007f5e0ff */
[----:B------:R-:W-:Y:S02]  /*113740*/  IMAD.X R5, R29, 0x1, R2, P2 ;  /* 0x000000011d057824 */ /* 0x000fe400010e0602 */
        /* <DEDUP_REMOVED lines=37> */
[----:B------:R-:W2:Y:S01]  /*1139a0*/  LDL.LU.64 R102, [R1+0x27c8] ;  /* 0x0027c80001667983 */ /* 0x000ea20000300a00 */
[----:B-1----:R-:W-:Y:S01]  /*1139b0*/  MOV R6, R210 ;  /* 0x000000d200067202 */ /* 0x002fe20000000f00 */
[----:B------:R-:W-:-:S02]  /*1139c0*/  IMAD.MOV.U32 R7, RZ, RZ, R211 ;  /* 0x000000ffff077224 */ /* 0x000fc400078e00d3 */
[----:B------:R-:W2:Y:S04]  /*1139d0*/  LDL.LU.64 R104, [R1+0x27c0] ;  /* 0x0027c00001687983 */ /* 0x000ea80000300a00 */
[----:B------:R1:W-:Y:S04]  /*1139e0*/  LDGSTS.E [R4+0x1d500], [R6.64], P0 ;  /* 0x1d50000006047fae */ /* 0x0003e80008121844 */
[----:B------:R-:W2:Y:S04]  /*1139f0*/  LDL.LU.64 R106, [R1+0x27b8] ;  /* 0x0027b800016a7983 */ /* 0x000ea80000300a00 */
[----:B------:R-:W2:Y:S01]  /*113a00*/  LDL.LU.64 R108, [R1+0x27b0] ;  /* 0x0027b000016c7983 */ /* 0x000ea20000300a00 */
[----:B-1----:R-:W-:Y:S01]  /*113a10*/  IMAD.MOV.U32 R6, RZ, RZ, R208 ;  /* 0x000000ffff067224 */ /* 0x002fe200078e00d0 */
[----:B------:R-:W-:-:S02]  /*113a20*/  MOV R7, R209 ;  /* 0x000000d100077202 */ /* 0x000fc40000000f00 */
[----:B------:R-:W2:Y:S04]  /*113a30*/  LDL.LU.64 R110, [R1+0x27a8] ;  /* 0x0027a800016e7983 */ /* 0x000ea80000300a00 */
[----:B------:R4:W-:Y:S04]  /*113a40*/  LDGSTS.E [R4+0x1e400], [R6.64], P1 ;  /* 0x1e40000006047fae */ /* 0x0009e80008921844 */
[----:B------:R-:W2:Y:S04]  /*113a50*/  LDL.LU.64 R112, [R1+0x27a0] ;  /* 0x0027a00001707983 */ /* 0x000ea80000300a00 */
[----:B------:R-:W2:Y:S01]  /*113a60*/  LDL.LU.64 R114, [R1+0x2798] ;  /* 0x0027980001727983 */ /* 0x000ea20000300a00 */
[----:B----4-:R-:W-:-:S03]  /*113a70*/  IMAD.MOV.U32 R6, RZ, RZ, R206 ;  /* 0x000000ffff067224 */ /* 0x010fc600078e00ce */
[----:B------:R-:W4:Y:S01]  /*113a80*/  LDL.LU.64 R120, [R1+0x2790] ;  /* 0x0027900001787983 */ /* 0x000f220000300a00 */
[----:B------:R-:W-:-:S03]  /*113a90*/  IMAD.MOV.U32 R7, RZ, RZ, R207 ;  /* 0x000000ffff077224 */ /* 0x000fc600078e00cf */
[----:B------:R-:W4:Y:S04]  /*113aa0*/  LDL.LU.64 R122, [R1+0x2788] ;  /* 0x00278800017a7983 */ /* 0x000f280000300a00 */
[----:B------:R1:W-:Y:S02]  /*113ab0*/  LDGSTS.E [R4+0x1e500], [R6.64], P0 ;  /* 0x1e50000006047fae */ /* 0x0003e40008121844 */
[----:B-1----:R-:W-:Y:S01]  /*113ac0*/  MOV R6, R204 ;  /* 0x000000cc00067202 */ /* 0x002fe20000000f00 */
[----:B------:R-:W-:-:S05]  /*113ad0*/  IMAD.MOV.U32 R7, RZ, RZ, R205 ;  /* 0x000000ffff077224 */ /* 0x000fca00078e00cd */
[----:B------:R3:W-:Y:S02]  /*113ae0*/  LDGSTS.E [R4+0x1f400], [R6.64], P1 ;  /* 0x1f40000006047fae */ /* 0x0007e40008921844 */
[----:B---3--:R-:W-:Y:S01]  /*113af0*/  IMAD.MOV.U32 R6, RZ, RZ, R202 ;  /* 0x000000ffff067224 */ /* 0x008fe200078e00ca */
[----:B------:R-:W-:Y:S02]  /*113b00*/  MOV R7, R203 ;  /* 0x000000cb00077202 */ /* 0x000fe40000000f00 */
[----:B------:R-:W3:Y:S04]  /*113b10*/  LDL.LU.64 R202, [R1+0x2780] ;  /* 0x0027800001ca7983 */ /* 0x000ee80000300a00 */
[----:B------:R1:W-:Y:S02]  /*113b20*/  LDGSTS.E [R4+0x1f500], [R6.64], P0 ;  /* 0x1f50000006047fae */ /* 0x0003e40008121844 */
[----:B-1----:R-:W-:-:S05]  /*113b30*/  IADD3 R6, P2, R8, R175, RZ ;  /* 0x000000af08067210 */ /* 0x002fca0007f5e0ff */
        /* <DEDUP_REMOVED lines=19> */
[----:B--2---:R-:W-:-:S04]  /*113c70*/  IADD3 R26, P2, R28, R175, RZ ;  /* 0x000000af1c1a7210 */ /* 0x004fc80007f5e0ff */
        /* <DEDUP_REMOVED lines=86> */
[--C-:B------:R-:W-:Y:S01]  /*1141e0*/  IMAD.X R113, R115, 0x1, R2.reuse, P2 ;  /* 0x0000000173717824 */ /* 0x100fe200010e0602 */
[-C--:B----4-:R-:W-:Y:S02]  /*1141f0*/  IADD3 R114, P2, R120, R175.reuse, RZ ;  /* 0x000000af78727210 */ /* 0x090fe40007f5e0ff */
[----:B------:R-:W-:Y:S02]  /*114200*/  LOP3.LUT R213, R213, R212, RZ, 0x3c, !PT ;  /* 0x000000d4d5d57212 */ /* 0x000fe400078e3cff */
[----:B------:R-:W-:Y:S01]  /*114210*/  LOP3.LUT R215, R215, R214, RZ, 0x3c, !PT ;  /* 0x000000d6d7d77212 */ /* 0x000fe200078e3cff */
[----:B------:R-:W-:Y:S01]  /*114220*/  IMAD.X R115, R121, 0x1, R2, P2 ;  /* 0x0000000179737824 */ /* 0x000fe200010e0602 */
[----:B------:R-:W-:Y:S02]  /*114230*/  LOP3.LUT R217, R217, R216, RZ, 0x3c, !PT ;  /* 0x000000d8d9d97212 */ /* 0x000fe400078e3cff */
[----:B------:R-:W-:Y:S02]  /*114240*/  IADD3 R120, P2, R122, R175, RZ ;  /* 0x000000af7a787210 */ /* 0x000fe40007f5e0ff */
[----:B------:R-:W-:-:S02]  /*114250*/  LOP3.LUT R212, R213, R212, RZ, 0x3c, !PT ;  /* 0x000000d4d5d47212 */ /* 0x000fc400078e3cff */
[----:B------:R-:W-:Y:S02]  /*114260*/  LOP3.LUT R214, R215, R214, RZ, 0x3c, !PT ;  /* 0x000000d6d7d67212 */ /* 0x000fe400078e3cff */
[----:B------:R-:W-:Y:S02]  /*114270*/  LOP3.LUT R216, R217, R216, RZ, 0x3c, !PT ;  /* 0x000000d8d9d87212 */ /* 0x000fe400078e3cff */
[----:B------:R-:W-:Y:S02]  /*114280*/  IADD3.X R121, R123, R2, RZ, P2, !PT ;  /* 0x000000027b797210 */ /* 0x000fe400017fe4ff */
[----:B---3--:R-:W-:Y:S02]  /*114290*/  IADD3 R122, P2, R202, R175, RZ ;  /* 0x000000afca7a7210 */ /* 0x008fe40007f5e0ff */
[----:B------:R-:W-:Y:S02]  /*1142a0*/  LOP3.LUT R213, R213, R212, RZ, 0x3c, !PT ;  /* 0x000000d4d5d57212 */ /* 0x000fe400078e3cff */
[----:B------:R-:W-:Y:S01]  /*1142b0*/  LOP3.LUT R215, R215, R214, RZ, 0x3c, !PT ;  /* 0x000000d6d7d77212 */ /* 0x000fe200078e3cff */
[----:B------:R-:W-:Y:S01]  /*1142c0*/  IMAD.MOV.U32 R210, RZ, RZ, R219 ;  /* 0x000000ffffd27224 */ /* 0x000fe200078e00db */
[----:B------:R-:W-:Y:S01]  /*1142d0*/  LOP3.LUT R217, R217, R216, RZ, 0x3c, !PT ;  /* 0x000000d8d9d97212 */ /* 0x000fe200078e3cff */
[----:B------:R-:W-:Y:S01]  /*1142e0*/  IMAD.MOV.U32 R208, RZ, RZ, R221 ;  /* 0x000000ffffd07224 */ /* 0x000fe200078e00dd */
[----:B------:R-:W-:Y:S01]  /*1142f0*/  MOV R211, R218 ;  /* 0x000000da00d37202 */ /* 0x000fe20000000f00 */
[----:B------:R-:W-:Y:S01]  /*114300*/  IMAD.MOV.U32 R209, RZ, RZ, R220 ;  /* 0x000000ffffd17224 */ /* 0x000fe200078e00dc */
[----:B------:R-:W-:Y:S01]  /*114310*/  STL.64 [R1+0x1c00], R212 ;  /* 0x001c00d401007387 */ /* 0x000fe20000100a00 */
[----:B------:R-:W-:Y:S01]  /*114320*/  IMAD.X R123, R203, 0x1, R2, P2 ;  /* 0x00000001cb7b7824 */ /* 0x000fe200010e0602 */
[----:B------:R-:W-:Y:S01]  /*114330*/  MOV R204, R223 ;  /* 0x000000df00cc7202 */ /* 0x000fe20000000f00 */
[----:B------:R-:W-:Y:S01]  /*114340*/  IMAD.MOV.U32 R205, RZ, RZ, R222 ;  /* 0x000000ffffcd7224 */ /* 0x000fe200078e00de */
[----:B------:R-:W-:Y:S01]  /*114350*/  STL.64 [R1+0x1bf8], R214 ;  /* 0x001bf8d601007387 */ /* 0x000fe20000100a00 */
[----:B------:R-:W-:Y:S01]  /*114360*/  IMAD.MOV.U32 R202, RZ, RZ, R3 ;  /* 0x000000ffffca7224 */ /* 0x000fe200078e0003 */
[----:B------:R-:W-:-:S02]  /*114370*/  MOV R203, R5 ;  /* 0x0000000500cb7202 */ /* 0x000fc40000000f00 */
        /* <DEDUP_REMOVED lines=58> */
[----:B------:R-:W-:Y:S04]  /*114720*/  STL.64 [R1+0x27a8], R108 ;  /* 0x0027a86c01007387 */ /* 0x000fe80000100a00 */
[----:B------:R3:W-:Y:S04]  /*114730*/  LDGSTS.E [R4+0x20400], [R212.64], P1 ;  /* 0x20400000d4047fae */ /* 0x0007e80008921844 */
        /* <DEDUP_REMOVED lines=8> */
[----:B------:R1:W-:Y:S04]  /*1147c0*/  STL.64 [R1+0x2780], R206 ;  /* 0x002780ce01007387 */ /* 0x0003e80000100a00 */
[----:B------:R1:W-:Y:S04]  /*1147d0*/  LDGSTS.E [R4+0x22500], [R204.64], P0 ;  /* 0x22500000cc047fae */ /* 0x0003e80008121844 */
[----:B------:R2:W-:Y:S04]  /*1147e0*/  LDGSTS.E [R4+0x23400], [R202.64], P1 ;  /* 0x23400000ca047fae */ /* 0x0005e80008921844 */
[----:B------:R4:W-:Y:S04]  /*1147f0*/  LDGSTS.E [R4+0x23500], [R6.64], P0 ;  /* 0x2350000006047fae */ /* 0x0009e80008121844 */
[----:B-1----:R-:W4:Y:S04]  /*114800*/  LDL R205, [R1+0x3afc] ;  /* 0x003afc0001cd7983 */ /* 0x002f280000100800 */
[----:B------:R-:W4:Y:S04]  /*114810*/  LDL R204, [R1+0x3b08] ;  /* 0x003b080001cc7983 */ /* 0x000f280000100800 */
[----:B--2---:R-:W2:Y:S04]  /*114820*/  LDL R203, [R1+0x3af4] ;  /* 0x003af40001cb7983 */ /* 0x004ea80000100800 */
        /* <DEDUP_REMOVED lines=12> */
[----:B------:R-:W1:Y:S04]  /*1148f0*/  S2R R208, SR_TID.X ;  /* 0x0000000000d07919 */ /* 0x000e680000002100 */
        /* <DEDUP_REMOVED lines=10> */
[----:B---3--:R-:W3:Y:S04]  /*1149a0*/  LDL R213, [R1+0x2b2c] ;  /* 0x002b2c0001d57983 */ /* 0x008ee80000100800 */
[----:B------:R-:W3:Y:S04]  /*1149b0*/  LDL R212, [R1+0x2b30] ;  /* 0x002b300001d47983 */ /* 0x000ee80000100800 */
        /* <DEDUP_REMOVED lines=13> */
[----:B------:R-:W3:Y:S04]  /*114a90*/  LDL R211, [R1+0x2b34] ;  /* 0x002b340001d37983 */ /* 0x000ee80000100800 */
[----:B------:R-:W3:Y:S04]  /*114aa0*/  LDL R210, [R1+0x2b38] ;  /* 0x002b380001d27983 */ /* 0x000ee80000100800 */
[----:B------:R1:W-:Y:S04]  /*114ab0*/  LDGSTS.E [R4+0x34500], [R74.64], P0 ;  /* 0x345000004a047fae */ /* 0x0003e80008121844 */
[----:B------:R1:W-:Y:S01]  /*114ac0*/  LDGSTS.E [R4+0x35400], [R76.64], P1 ;  /* 0x354000004c047fae */ /* 0x0003e20008921844 */
[----:B------:R-:W-:-:S03]  /*114ad0*/  SHF.L.U32 R208, R208, 0x2, RZ ;  /* 0x00000002d0d07819 */ /* 0x000fc600000006ff */
[----:B------:R1:W-:Y:S04]  /*114ae0*/  LDGSTS.E [R4+0x35500], [R78.64], P0 ;  /* 0x355000004e047fae */ /* 0x0003e80008121844 */
[----:B------:R1:W-:Y:S04]  /*114af0*/  LDGSTS.E [R4+0x36400], [R80.64], P1 ;  /* 0x3640000050047fae */ /* 0x0003e80008921844 */
[----:B------:R1:W-:Y:S04]  /*114b00*/  LDGSTS.E [R4+0x36500], [R82.64], P0 ;  /* 0x3650000052047fae */ /* 0x0003e80008121844 */
[----:B------:R1:W-:Y:S04]  /*114b10*/  LDGSTS.E [R4+0x37400], [R84.64], P1 ;  /* 0x3740000054047fae */ /* 0x0003e80008921844 */
[----:B------:R1:W-:Y:S01]  /*114b20*/  LDGSTS.E [R4+0x37500], [R86.64], P0 ;  /* 0x3750000056047fae */ /* 0x0003e20008121844 */
[----:B------:R-:W-:-:S03]  /*114b30*/  LOP3.LUT R3, R208, 0x30, RZ, 0x3c, !PT ;  /* 0x00000030d0037812 */ /* 0x000fc600078e3cff */
[----:B------:R1:W-:Y:S04]  /*114b40*/  LDGSTS.E [R4+0x38400], [R88.64], P1 ;  /* 0x3840000058047fae */ /* 0x0003e80008921844 */
[----:B------:R1:W-:Y:S04]  /*114b50*/  LDGSTS.E [R4+0x38500], [R90.64], P0 ;  /* 0x385000005a047fae */ /* 0x0003e80008121844 */
[----:B------:R1:W-:Y:S04]  /*114b60*/  LDGSTS.E [R4+0x39400], [R92.64], P1 ;  /* 0x394000005c047fae */ /* 0x0003e80008921844 */
[----:B------:R1:W-:Y:S04]  /*114b70*/  LDGSTS.E [R4+0x39500], [R94.64], P0 ;  /* 0x395000005e047fae */ /* 0x0003e80008121844 */
[----:B------:R1:W-:Y:S04]  /*114b80*/  LDGSTS.E [R4+0x3a400], [R96.64], P1 ;  /* 0x3a40000060047fae */ /* 0x0003e80008921844 */
[----:B------:R-:W3:Y:S04]  /*114b90*/  LDL R209, [R1+0x2bac] ;  /* 0x002bac0001d17983 */ /* 0x000ee80000100800 */
[----:B------:R-:W3:Y:S04]  /*114ba0*/  LDL R208, [R1+0x2bb0] ;  /* 0x002bb00001d07983 */ /* 0x000ee80000100800 */
[----:B------:R1:W-:Y:S04]  /*114bb0*/  LDGSTS.E [R4+0x3a500], [R98.64], P0 ;  /* 0x3a50000062047fae */ /* 0x0003e80008121844 */
        /* <DEDUP_REMOVED lines=12> */
[----:B------:R-:W3:Y:S04]  /*114c80*/  LDL R221, [R1+0x2c34] ;  /* 0x002c340001dd7983 */ /* 0x000ee80000100800 */
[----:B------:R-:W3:Y:S04]  /*114c90*/  LDL R220, [R1+0x2c38] ;  /* 0x002c380001dc7983 */ /* 0x000ee80000100800 */
[----:B-1----:R-:W3:Y:S04]  /*114ca0*/  LDL R207, [R1+0x2c2c] ;  /* 0x002c2c0001cf7983 */ /* 0x002ee80000100800 */
[----:B------:R-:W3:Y:S01]  /*114cb0*/  LDL R206, [R1+0x2c30] ;  /* 0x002c300001ce7983 */ /* 0x000ee20000100800 */
[----:B------:R-:W-:-:S03]  /*114cc0*/  IMAD R3, R0, 0x40000, R3 ;  /* 0x0004000000037824 */ /* 0x000fc600078e0203 */
[----:B------:R-:W3:Y:S04]  /*114cd0*/  LDL R219, [R1+0x2cb4] ;  /* 0x002cb40001db7983 */ /* 0x000ee80000100800 */
[----:B------:R-:W3:Y:S01]  /*114ce0*/  LDL R218, [R1+0x2cb8] ;  /* 0x002cb80001da7983 */ /* 0x000ee20000100800 */
[----:B----4-:R-:W-:-:S03]  /*114cf0*/  MOV R5, R205 ;  /* 0x000000cd00057202 */ /* 0x010fc60000000f00 */
[----:B------:R-:W4:Y:S01]  /*114d00*/  LDL R217, [R1+0x2d34] ;  /* 0x002d340001d97983 */ /* 0x000f220000100800 */
[----:B------:R-:W-:-:S03]  /*114d10*/  IMAD.MOV.U32 R4, RZ, RZ, R204 ;  /* 0x000000ffff047224 */ /* 0x000fc600078e00cc */
[----:B------:R-:W4:Y:S04]  /*114d20*/  LDL R205, [R1+0x2cac] ;  /* 0x002cac0001cd7983 */ /* 0x000f280000100800 */
[----:B------:R-:W4:Y:S04]  /*114d30*/  LDL R204, [R1+0x2cb0] ;  /* 0x002cb00001cc7983 */ /* 0x000f280000100800 */
[----:B------:R2:W-:Y:S04]  /*114d40*/  LDGSTS.E [R3+0x600], [R4.64], P1 ;  /* 0x0060000004037fae */ /* 0x0005e80008921844 */
[----:B------:R-:W4:Y:S04]  /*114d50*/  LDL R216, [R1+0x2d38] ;  /* 0x002d380001d87983 */ /* 0x000f280000100800 */
[----:B------:R-:W4:Y:S01]  /*114d60*/  LDL R215, [R1+0x2db4] ;  /* 0x002db40001d77983 */ /* 0x000f220000100800 */
[----:B--2---:R-:W-:-:S03]  /*114d70*/  IMAD.MOV.U32 R4, RZ, RZ, R202 ;  /* 0x000000ffff047224 */ /* 0x004fc600078e00ca */
[----:B------:R-:W2:Y:S01]  /*114d80*/  LDL R214, [R1+0x2db8] ;  /* 0x002db80001d67983 */ /* 0x000ea20000100800 */
[----:B------:R-:W-:-:S03]  /*114d90*/  IMAD.MOV.U32 R5, RZ, RZ, R203 ;  /* 0x000000ffff057224 */ /* 0x000fc600078e00cb */
[----:B------:R-:W2:Y:S04]  /*114da0*/  LDL R203, [R1+0x2d2c] ;  /* 0x002d2c0001cb7983 */ /* 0x000ea80000100800 */
[----:B------:R-:W2:Y:S04]  /*114db0*/  LDL R202, [R1+0x2d30] ;  /* 0x002d300001ca7983 */ /* 0x000ea80000100800 */
[----:B------:R3:W-:Y:S02]  /*114dc0*/  LDGSTS.E [R3+0x700], [R4.64], P0 ;  /* 0x0070000004037fae */ /* 0x0007e40008121844 */
[----:B---3--:R-:W-:-:S02]  /*114dd0*/  IMAD.MOV.U32 R5, RZ, RZ, R213 ;  /* 0x000000ffff057224 */ /* 0x008fc400078e00d5 */
[----:B------:R-:W3:Y:S01]  /*114de0*/  LDL R213, [R1+0x2dac] ;  /* 0x002dac0001d57983 */ /* 0x000ee20000100800 */
[----:B------:R-:W-:-:S03]  /*114df0*/  MOV R4, R212 ;  /* 0x000000d400047202 */ /* 0x000fc60000000f00 */
[----:B------:R-:W3:Y:S04]  /*114e00*/  LDL R212, [R1+0x2db0] ;  /* 0x002db00001d47983 */ /* 0x000ee80000100800 */
[----:B------:R1:W-:Y:S02]  /*114e10*/  LDGSTS.E [R3+0x1600], [R4.64], P1 ;  /* 0x0160000004037fae */ /* 0x0003e40008921844 */
[----:B-1----:R-:W-:Y:S02]  /*114e20*/  MOV R5, R211 ;  /* 0x000000d300057202 */ /* 0x002fe40000000f00 */
        /* <DEDUP_REMOVED lines=20> */
[----:B------:R-:W-:Y:S01]  /*114f70*/  IMAD.MOV.U32 R5, RZ, RZ, R221 ;  /* 0x000000ffff057224 */ /* 0x000fe200078e00dd */
[----:B------:R-:W3:Y:S04]  /*114f80*/  LDL R220, [R1+0x3038] ;  /* 0x0030380001dc7983 */ /* 0x000ee80000100800 */
[----:B------:R4:W-:Y:S04]  /*114f90*/  LDGSTS.E [R3+0x3700], [R4.64], P0 ;  /* 0x0370000004037fae */ /* 0x0009e80008121844 */
[----:B------:R-:W3:Y:S01]  /*114fa0*/  LDL R221, [R1+0x3034] ;  /* 0x0030340001dd7983 */ /* 0x000ee20000100800 */
[----:B----4-:R-:W-:Y:S01]  /*114fb0*/  MOV R4, R204 ;  /* 0x000000cc00047202 */ /* 0x010fe20000000f00 */
[----:B------:R-:W-:-:S02]  /*114fc0*/  IMAD.MOV.U32 R5, RZ, RZ, R205 ;  /* 0x000000ffff057224 */ /* 0x000fc400078e00cd */
[----:B------:R-:W4:Y:S04]  /*114fd0*/  LDL R204, [R1+0x2eb8] ;  /* 0x002eb80001cc7983 */ /* 0x000f280000100800 */
[----:B------:R-:W4:Y:S04]  /*114fe0*/  LDL R205, [R1+0x2eb4] ;  /* 0x002eb40001cd7983 */ /* 0x000f280000100800 */
[----:B------:R1:W-:Y:S02]  /*114ff0*/  LDGSTS.E [R3+0x4600], [R4.64], P1 ;  /* 0x0460000004037fae */ /* 0x0003e40008921844 */
[----:B-1----:R-:W-:Y:S01]  /*115000*/  IMAD.MOV.U32 R4, RZ, RZ, R218 ;  /* 0x000000ffff047224 */ /* 0x002fe200078e00da */
[----:B------:R-:W-:Y:S01]  /*115010*/  MOV R5, R219 ;  /* 0x000000db00057202 */ /* 0x000fe20000000f00 */
[----:B------:R-:W4:Y:S04]  /*115020*/  LDL R218, [R1+0x30b8] ;  /* 0x0030b80001da7983 */ /* 0x000f280000100800 */
[----:B------:R2:W-:Y:S04]  /*115030*/  LDGSTS.E [R3+0x4700], [R4.64], P0 ;  /* 0x0470000004037fae */ /* 0x0005e80008121844 */
[----:B------:R-:W4:Y:S01]  /*115040*/  LDL R219, [R1+0x30b4] ;  /* 0x0030b40001db7983 */ /* 0x000f220000100800 */
[----:B--2---:R-:W-:-:S02]  /*115050*/  IMAD.MOV.U32 R4, RZ, RZ, R202 ;  /* 0x000000ffff047224 */ /* 0x004fc400078e00ca */
[----:B------:R-:W-:Y:S01]  /*115060*/  IMAD.MOV.U32 R5, RZ, RZ, R203 ;  /* 0x000000ffff057224 */ /* 0x000fe200078e00cb */
[----:B------:R-:W2:Y:S04]  /*115070*/  LDL R202, [R1+0x2f30] ;  /* 0x002f300001ca7983 */ /* 0x000ea80000100800 */
[----:B------:R-:W2:Y:S04]  /*115080*/  LDL R203, [R1+0x2f2c] ;  /* 0x002f2c0001cb7983 */ /* 0x000ea80000100800 */
[----:B------:R1:W-:Y:S02]  /*115090*/  LDGSTS.E [R3+0x5600], [R4.64], P1 ;  /* 0x0560000004037fae */ /* 0x0003e40008921844 */
[----:B-1----:R-:W-:Y:S01]  /*1150a0*/  MOV R4, R216 ;  /* 0x000000d800047202 */ /* 0x002fe20000000f00 */
[----:B------:R-:W-:Y:S01]  /*1150b0*/  IMAD.MOV.U32 R5, RZ, RZ, R217 ;  /* 0x000000ffff057224 */ /* 0x000fe200078e00d9 */
[----:B------:R-:W2:Y:S04]  /*1150c0*/  LDL R216, [R1+0x3120] ;  /* 0x0031200001d87983 */ /* 0x000ea80000100800 */
[----:B------:R3:W-:Y:S04]  /*1150d0*/  LDGSTS.E [R3+0x5700], [R4.64], P0 ;  /* 0x0570000004037fae */ /* 0x0007e80008121844 */
[----:B------:R-:W2:Y:S01]  /*1150e0*/  LDL R217, [R1+0x311c] ;  /* 0x00311c0001d97983 */ /* 0x000ea20000100800 */
[----:B---3--:R-:W-:-:S03]  /*1150f0*/  MOV R5, R213 ;  /* 0x000000d500057202 */ /* 0x008fc60000000f00 */
        /* <DEDUP_REMOVED lines=24> */
[----:B----4-:R-:W-:Y:S02]  /*115280*/  MOV R4, R204 ;  /* 0x000000cc00047202 */ /* 0x010fe40000000f00 */
[----:B------:R-:W4:Y:S01]  /*115290*/  LDL R204, [R1+0x3118] ;  /* 0x0031180001cc7983 */ /* 0x000f220000100800 */
[----:B------:R-:W-:-:S03]  /*1152a0*/  IMAD.MOV.U32 R5, RZ, RZ, R205 ;  /* 0x000000ffff057224 */ /* 0x000fc600078e00cd */
        /* <DEDUP_REMOVED lines=42> */
[----:B----4-:R-:W-:-:S03]  /*115550*/  MOV R4, R204 ;  /* 0x000000cc00047202 */ /* 0x010fc60000000f00 */
[----:B------:R-:W4:Y:S01]  /*115560*/  LDL R204, [R1+0x3318] ;  /* 0x0033180001cc7983 */ /* 0x000f220000100800 */
[----:B------:R-:W-:-:S03]  /*115570*/  IMAD.MOV.U32 R5, RZ, RZ, R205 ;  /* 0x000000ffff057224 */ /* 0x000fc600078e00cd */
[----:B------:R-:W4:Y:S04]  /*115580*/  LDL R205, [R1+0x3314] ;  /* 0x0033140001cd7983 */ /* 0x000f280000100800 */
[----:B------:R1:W-:Y:S02]  /*115590*/  LDGSTS.E [R3+0xd600], [R4.64], P1 ;  /* 0x0d60000004037fae */ /* 0x0003e40008921844 */
[----:B-1----:R-:W-:Y:S01]  /*1155a0*/  IMAD.MOV.U32 R4, RZ, RZ, R216 ;  /* 0x000000ffff047224 */ /* 0x002fe200078e00d8 */
[----:B------:R-:W-:Y:S01]  /*1155b0*/  MOV R5, R217 ;  /* 0x000000d900057202 */ /* 0x000fe20000000f00 */
[----:B------:R-:W4:Y:S04]  /*1155c0*/  LDL R216, [R1+0x3520] ;  /* 0x0035200001d87983 */ /* 0x000f280000100800 */
[----:B------:R2:W-:Y:S04]  /*1155d0*/  LDGSTS.E [R3+0xd700], [R4.64], P0 ;  /* 0x0d70000004037fae */ /* 0x0005e80008121844 */
[----:B------:R-:W4:Y:S01]  /*1155e0*/  LDL R217, [R1+0x351c] ;  /* 0x00351c0001d97983 */ /* 0x000f220000100800 */
[----:B--2---:R-:W-:-:S03]  /*1155f0*/  IMAD.MOV.U32 R4, RZ, RZ, R202 ;  /* 0x000000ffff047224 */ /* 0x004fc600078e00ca */
[----:B------:R-:W2:Y:S01]  /*115600*/  LDL R202, [R1+0x3320] ;  /* 0x0033200001ca7983 */ /* 0x000ea20000100800 */
[----:B------:R-:W-:-:S03]  /*115610*/  IMAD.MOV.U32 R5, RZ, RZ, R203 ;  /* 0x000000ffff057224 */ /* 0x000fc600078e00cb */
        /* <DEDUP_REMOVED lines=27> */
[----:B----4-:R-:W-:Y:S02]  /*1157d0*/  IMAD.MOV.U32 R4, RZ, RZ, R204 ;  /* 0x000000ffff047224 */ /* 0x010fe400078e00cc */
[----:B------:R-:W4:Y:S01]  /*1157e0*/  LDL R204, [R1+0x35a8] ;  /* 0x0035a80001cc7983 */ /* 0x000f220000100800 */
[----:B------:R-:W-:-:S03]  /*1157f0*/  IMAD.MOV.U32 R5, RZ, RZ, R205 ;  /* 0x000000ffff057224 */ /* 0x000fc600078e00cd */
[----:B------:R-:W4:Y:S04]  /*115800*/  LDL R205, [R1+0x35a4] ;  /* 0x0035a40001cd7983 */ /* 0x000f280000100800 */
[----:B------:R2:W-:Y:S02]  /*115810*/  LDGSTS.E [R3+0x11600], [R4.64], P1 ;  /* 0x1160000004037fae */ /* 0x0005e40008921844 */
[----:B--2---:R-:W-:Y:S02]  /*115820*/  MOV R4, R202 ;  /* 0x000000ca00047202 */ /* 0x004fe40000000f00 */
        /* <DEDUP_REMOVED lines=79> */
[----:B----4-:R-:W-:Y:S02]  /*115d20*/  IMAD.MOV.U32 R4, RZ, RZ, R204 ;  /* 0x000000ffff047224 */ /* 0x010fe400078e00cc */
[----:B------:R-:W4:Y:S01]  /*115d30*/  LDL R204, [R1+0x3a48] ;  /* 0x003a480001cc7983 */ /* 0x000f220000100800 */
[----:B------:R-:W-:-:S03]  /*115d40*/  MOV R5, R205 ;  /* 0x000000cd00057202 */ /* 0x000fc60000000f00 */
[----:B------:R-:W3:Y:S04]  /*115d50*/  LDL R205, [R1+0x3a44] ;  /* 0x003a440001cd7983 */ /* 0x000ee80000100800 */
[----:B------:R2:W-:Y:S02]  /*115d60*/  LDGSTS.E [R3+0x19700], [R4.64], P0 ;  /* 0x1970000004037fae */ /* 0x0005e40008121844 */
[----:B--2---:R-:W-:Y:S02]  /*115d70*/  IMAD.MOV.U32 R4, RZ, RZ, R202 ;  /* 0x000000ffff047224 */ /* 0x004fe400078e00ca */
[----:B------:R-:W2:Y:S01]  /*115d80*/  LDL R202, [R1+0x3a50] ;  /* 0x003a500001ca7983 */ /* 0x000ea20000100800 */
[----:B------:R-:W-:-:S03]  /*115d90*/  IMAD.MOV.U32 R5, RZ, RZ, R203 ;  /* 0x000000ffff057224 */ /* 0x000fc600078e00cb */
[----:B------:R-:W2:Y:S04]  /*115da0*/  LDL R203, [R1+0x3a4c] ;  /* 0x003a4c0001cb7983 */ /* 0x000ea80000100800 */
        /* <DEDUP_REMOVED lines=41> */
[----:B------:R1:W-:Y:S04]  /*116040*/  LDGSTS.E [R3+0x1a600], [R4.64], P1 ;  /* 0x1a60000004037fae */ /* 0x0003e80008921844 */
        /* <DEDUP_REMOVED lines=14> */
[----:B-1----:R-:W-:-:S03]  /*116130*/  IMAD.MOV.U32 R4, RZ, RZ, R218 ;  /* 0x000000ffff047224 */ /* 0x002fc600078e00da */
[----:B------:R-:W2:Y:S01]  /*116140*/  LDL.LU.64 R104, [R1+0x2540] ;  /* 0x0025400001687983 */ /* 0x000ea20000300a00 */
[----:B------:R-:W-:-:S03]  /*116150*/  IMAD.MOV.U32 R5, RZ, RZ, R219 ;  /* 0x000000ffff057224 */ /* 0x000fc600078e00db */
        /* <DEDUP_REMOVED lines=13> */
[----:B------:R3:W-:Y:S02]  /*116230*/  LDGSTS.E [R3+0x1c700], [R4.64], P0 ;  /* 0x1c70000004037fae */ /* 0x0007e40008121844 */
[----:B---3--:R-:W-:Y:S02]  /*116240*/  IMAD.MOV.U32 R4, RZ, RZ, R212 ;  /* 0x000000ffff047224 */ /* 0x008fe400078e00d4 */
[----:B------:R-:W-:-:S05]  /*116250*/  IMAD.MOV.U32 R5, RZ, RZ, R213 ;  /* 0x000000ffff057224 */ /* 0x000fca00078e00d5 */
[----:B------:R1:W-:Y:S02]  /*116260*/  LDGSTS.E [R3+0x1d600], [R4.64], P1 ;  /* 0x1d60000004037fae */ /* 0x0003e40008921844 */
[----:B-1----:R-:W-:Y:S01]  /*116270*/  MOV R4, R210 ;  /* 0x000000d200047202 */ /* 0x002fe20000000f00 */
[----:B------:R-:W-:-:S05]  /*116280*/  IMAD.MOV.U32 R5, RZ, RZ, R211 ;  /* 0x000000ffff057224 */ /* 0x000fca00078e00d3 */
[----:B------:R1:W-:Y:S02]  /*116290*/  LDGSTS.E [R3+0x1d700], [R4.64], P0 ;  /* 0x1d70000004037fae */ /* 0x0003e40008121844 */
[----:B-1----:R-:W-:Y:S01]  /*1162a0*/  IMAD.MOV.U32 R4, RZ, RZ, R208 ;  /* 0x000000ffff047224 */ /* 0x002fe200078e00d0 */
[----:B------:R-:W-:-:S05]  /*1162b0*/  MOV R5, R209 ;  /* 0x000000d100057202 */ /* 0x000fca0000000f00 */
[----:B------:R1:W-:Y:S02]  /*1162c0*/  LDGSTS.E [R3+0x1e600], [R4.64], P1 ;  /* 0x1e60000004037fae */ /* 0x0003e40008921844 */
[----:B-1----:R-:W-:Y:S02]  /*1162d0*/  IMAD.MOV.U32 R4, RZ, RZ, R206 ;  /* 0x000000ffff047224 */ /* 0x002fe400078e00ce */
[----:B------:R-:W-:-:S05]  /*1162e0*/  IMAD.MOV.U32 R5, RZ, RZ, R207 ;  /* 0x000000ffff057224 */ /* 0x000fca00078e00cf */
[----:B------:R4:W-:Y:S02]  /*1162f0*/  LDGSTS.E [R3+0x1e700], [R4.64], P0 ;  /* 0x1e70000004037fae */ /* 0x0009e40008121844 */
[----:B----4-:R-:W-:Y:S01]  /*116300*/  MOV R4, R204 ;  /* 0x000000cc00047202 */ /* 0x010fe20000000f00 */
[----:B------:R-:W-:-:S05]  /*116310*/  IMAD.MOV.U32 R5, RZ, RZ, R205 ;  /* 0x000000ffff057224 */ /* 0x000fca00078e00cd */
[----:B------:R2:W-:Y:S02]  /*116320*/  LDGSTS.E [R3+0x1f600], [R4.64], P1 ;  /* 0x1f60000004037fae */ /* 0x0005e40008921844 */
[----:B--2---:R-:W-:Y:S01]  /*116330*/  IMAD.MOV.U32 R4, RZ, RZ, R202 ;  /* 0x000000ffff047224 */ /* 0x004fe200078e00ca */
[----:B------:R-:W-:Y:S02]  /*116340*/  MOV R5, R203 ;  /* 0x000000cb00057202 */ /* 0x000fe40000000f00 */
[----:B------:R-:W2:Y:S04]  /*116350*/  LDL.LU.64 R202, [R1+0x2500] ;  /* 0x0025000001ca7983 */ /* 0x000ea80000300a00 */
[----:B------:R1:W-:Y:S02]  /*116360*/  LDGSTS.E [R3+0x1f700], [R4.64], P0 ;  /* 0x1f70000004037fae */ /* 0x0003e40008121844 */
[----:B-1----:R-:W-:-:S05]  /*116370*/  IADD3 R4, P2, R6, R175, RZ ;  /* 0x000000af06047210 */ /* 0x002fca0007f5e0ff */
        /* <DEDUP_REMOVED lines=111> */
[-C--:B------:R-:W-:Y:S01]  /*116a70*/  IADD3 R120, P2, R122, R175.reuse, RZ ;  /* 0x000000af7a787210 */ /* 0x080fe20007f5e0ff */
[----:B------:R-:W-:Y:S01]  /*116a80*/  IMAD.MOV.U32 R216, RZ, RZ, R227 ;  /* 0x000000ffffd87224 */ /* 0x000fe200078e00e3 */
[----:B------:R-:W-:Y:S02]  /*116a90*/  MOV R217, R226 ;  /* 0x000000e200d97202 */ /* 0x000fe40000000f00 */
[----:B------:R-:W-:Y:S02]  /*116aa0*/  IADD3.X R121, R123, R2, RZ, P2, !PT ;  /* 0x000000027b797210 */ /* 0x000fe400017fe4ff */
[----:B--2---:R-:W-:Y:S01]  /*116ab0*/  IADD3 R122, P2, R202, R175, RZ ;  /* 0x000000afca7a7210 */ /* 0x004fe20007f5e0ff */
[----:B------:R-:W-:Y:S01]  /*116ac0*/  IMAD.MOV.U32 R212, RZ, RZ, R229 ;  /* 0x000000ffffd47224 */ /* 0x000fe200078e00e5 */
[----:B------:R-:W-:Y:S01]  /*116ad0*/  MOV R210, R231 ;  /* 0x000000e700d27202 */ /* 0x000fe20000000f00 */
[----:B------:R-:W-:Y:S01]  /*116ae0*/  IMAD.MOV.U32 R213, RZ, RZ, R228 ;  /* 0x000000ffffd57224 */ /* 0x000fe200078e00e4 */
[----:B------:R-:W-:Y:S01]  /*116af0*/  MOV R207, R232 ;  /* 0x000000e800cf7202 */ /* 0x000fe20000000f00 */
[----:B------:R-:W-:-:S02]  /*116b00*/  IMAD.MOV.U32 R211, RZ, RZ, R230 ;  /* 0x000000ffffd37224 */ /* 0x000fc400078e00e6 */
[----:B------:R-:W-:Y:S01]  /*116b10*/  IMAD.MOV.U32 R206, RZ, RZ, R233 ;  /* 0x000000ffffce7224 */ /* 0x000fe200078e00e9 */
[----:B------:R-:W-:Y:S01]  /*116b20*/  STL.64 [R1+0x1bd0], R216 ;  /* 0x001bd0d801007387 */ /* 0x000fe20000100a00 */
[----:B------:R-:W-:Y:S01]  /*116b30*/  IMAD.X R123, R203, 0x1, R2, P2 ;  /* 0x00000001cb7b7824 */ /* 0x000fe200010e0602 */
[----:B------:R-:W-:Y:S01]  /*116b40*/  MOV R202, R225 ;  /* 0x000000e100ca7202 */ /* 0x000fe20000000f00 */
[----:B------:R-:W-:Y:S02]  /*116b50*/  IMAD.MOV.U32 R204, RZ, RZ, R224 ;  /* 0x000000ffffcc7224 */ /* 0x000fe400078e00e0 */
[----:B------:R-:W-:Y:S01]  /*116b60*/  IMAD.MOV.U32 R205, RZ, RZ, R195 ;  /* 0x000000ffffcd7224 */ /* 0x000fe200078e00c3 */
[----:B------:R-:W-:Y:S01]  /*116b70*/  STL.64 [R1+0x1bc8], R212 ;  /* 0x001bc8d401007387 */ /* 0x000fe20000100a00 */
[----:B------:R-:W-:-:S03]  /*116b80*/  IMAD.MOV.U32 R203, RZ, RZ, R194 ;  /* 0x000000ffffcb7224 */ /* 0x000fc600078e00c2 */
        /* <DEDUP_REMOVED lines=73> */
[----:B-1----:R-:W3:Y:S04]  /*117020*/  LDL R205, [R1+0x3aec] ;  /* 0x003aec0001cd7983 */ /* 0x002ee80000100800 */
[----:B------:R-:W3:Y:S04]  /*117030*/  LDL R204, [R1+0x3af8] ;  /* 0x003af80001cc7983 */ /* 0x000ee80000100800 */
        /* <DEDUP_REMOVED lines=36> */
[----:B----4-:R-:W4:Y:S04]  /*117280*/  LDL R213, [R1+0x2b3c] ;  /* 0x002b3c0001d57983 */ /* 0x010f280000100800 */
[----:B------:R-:W4:Y:S04]  /*117290*/  LDL R212, [R1+0x2b40] ;  /* 0x002b400001d47983 */ /* 0x000f280000100800 */
        /* <DEDUP_REMOVED lines=12> */
[----:B------:R-:W4:Y:S04]  /*117360*/  LDL R211, [R1+0x2b44] ;  /* 0x002b440001d37983 */ /* 0x000f280000100800 */
[----:B------:R-:W4:Y:S04]  /*117370*/  LDL R210, [R1+0x2b48] ;  /* 0x002b480001d27983 */ /* 0x000f280000100800 */
        /* <DEDUP_REMOVED lines=12> */
[----:B------:R1:W-:Y:S01]  /*117440*/  LDGSTS.E [R3+0x3f600], [R208.64], P1 ;  /* 0x3f600000d0037fae */ /* 0x0003e20008921844 */
[----:B------:R-:W-:-:S03]  /*117450*/  LOP3.LUT R206, R206, 0x40, RZ, 0x3c, !PT ;  /* 0x00000040cece7812 */ /* 0x000fc600078e3cff */
[----:B------:R-:W4:Y:S04]  /*117460*/  LDL R223, [R1+0x2bc4] ;  /* 0x002bc40001df7983 */ /* 0x000f280000100800 */
[----:B------:R-:W4:Y:S04]  /*117470*/  LDL R222, [R1+0x2bc8] ;  /* 0x002bc80001de7983 */ /* 0x000f280000100800 */
[----:B-1----:R-:W4:Y:S04]  /*117480*/  LDL R209, [R1+0x2bbc] ;  /* 0x002bbc0001d17983 */ /* 0x002f280000100800 */
[----:B------:R-:W4:Y:S01]  /*117490*/  LDL R208, [R1+0x2bc0] ;  /* 0x002bc00001d07983 */ /* 0x000f220000100800 */
[----:B------:R-:W-:-:S03]  /*1174a0*/  IMAD R4, R0, 0x40000, R206 ;  /* 0x0004000000047824 */ /* 0x000fc600078e02ce */
[----:B------:R-:W4:Y:S04]  /*1174b0*/  LDL R207, [R1+0x2c3c] ;  /* 0x002c3c0001cf7983 */ /* 0x000f280000100800 */
[----:B------:R-:W4:Y:S04]  /*1174c0*/  LDL R206, [R1+0x2c40] ;  /* 0x002c400001ce7983 */ /* 0x000f280000100800 */
[----:B------:R-:W4:Y:S04]  /*1174d0*/  LDL R221, [R1+0x2c44] ;  /* 0x002c440001dd7983 */ /* 0x000f280000100800 */
[----:B------:R-:W4:Y:S04]  /*1174e0*/  LDL R220, [R1+0x2c48] ;  /* 0x002c480001dc7983 */ /* 0x000f280000100800 */
[----:B------:R-:W4:Y:S04]  /*1174f0*/  LDL R219, [R1+0x2cc4] ;  /* 0x002cc40001db7983 */ /* 0x000f280000100800 */
[----:B------:R-:W4:Y:S01]  /*117500*/  LDL R218, [R1+0x2cc8] ;  /* 0x002cc80001da7983 */ /* 0x000f220000100800 */
[----:B---3--:R-:W-:-:S03]  /*117510*/  MOV R7, R205 ;  /* 0x000000cd00077202 */ /* 0x008fc60000000f00 */
[----:B------:R1:W-:Y:S01]  /*117520*/  LDGSTS.E [R3+0x3f700], [R214.64], P0 ;  /* 0x3f700000d6037fae */ /* 0x0003e20008121844 */
[----:B------:R-:W-:-:S03]  /*117530*/  IMAD.MOV.U32 R6, RZ, RZ, R204 ;  /* 0x000000ffff067224 */ /* 0x000fc600078e00cc */
[----:B------:R-:W3:Y:S04]  /*117540*/  LDL R205, [R1+0x2cbc] ;  /* 0x002cbc0001cd7983 */ /* 0x000ee80000100800 */
[----:B------:R-:W3:Y:S04]  /*117550*/  LDL R204, [R1+0x2cc0] ;  /* 0x002cc00001cc7983 */ /* 0x000ee80000100800 */
[----:B------:R2:W-:Y:S04]  /*117560*/  LDGSTS.E [R4+0x800], [R6.64], P1 ;  /* 0x0080000006047fae */ /* 0x0005e80008921844 */
[----:B------:R-:W3:Y:S04]  /*117570*/  LDL R217, [R1+0x2d44] ;  /* 0x002d440001d97983 */ /* 0x000ee80000100800 */
[----:B------:R-:W3:Y:S01]  /*117580*/  LDL R216, [R1+0x2d48] ;  /* 0x002d480001d87983 */ /* 0x000ee20000100800 */
[----:B--2---:R-:W-:-:S03]  /*117590*/  IMAD.MOV.U32 R6, RZ, RZ, R202 ;  /* 0x000000ffff067224 */ /* 0x004fc600078e00ca */
[----:B-1----:R-:W2:Y:S01]  /*1175a0*/  LDL R215, [R1+0x2dc4] ;  /* 0x002dc40001d77983 */ /* 0x002ea20000100800 */
[----:B------:R-:W-:-:S03]  /*1175b0*/  IMAD.MOV.U32 R7, RZ, RZ, R203 ;  /* 0x000000ffff077224 */ /* 0x000fc600078e00cb */
[----:B------:R-:W2:Y:S04]  /*1175c0*/  LDL R203, [R1+0x2d3c] ;  /* 0x002d3c0001cb7983 */ /* 0x000ea80000100800 */
[----:B------:R-:W2:Y:S04]  /*1175d0*/  LDL R202, [R1+0x2d40] ;  /* 0x002d400001ca7983 */ /* 0x000ea80000100800 */
[----:B------:R4:W-:Y:S04]  /*1175e0*/  LDGSTS.E [R4+0x900], [R6.64], P0 ;  /* 0x0090000006047fae */ /* 0x0009e80008121844 */
[----:B------:R-:W2:Y:S01]  /*1175f0*/  LDL R214, [R1+0x2dc8] ;  /* 0x002dc80001d67983 */ /* 0x000ea20000100800 */
[----:B----4-:R-:W-:-:S03]  /*117600*/  IMAD.MOV.U32 R7, RZ, RZ, R213 ;  /* 0x000000ffff077224 */ /* 0x010fc600078e00d5 */
[----:B------:R-:W4:Y:S01]  /*117610*/  LDL R213, [R1+0x2dbc] ;  /* 0x002dbc0001d57983 */ /* 0x000f220000100800 */
[----:B------:R-:W-:-:S03]  /*117620*/  MOV R6, R212 ;  /* 0x000000d400067202 */ /* 0x000fc60000000f00 */
[----:B------:R-:W4:Y:S04]  /*117630*/  LDL R212, [R1+0x2dc0] ;  /* 0x002dc00001d47983 */ /* 0x000f280000100800 */
[----:B------:R1:W-:Y:S02]  /*117640*/  LDGSTS.E [R4+0x1800], [R6.64], P1 ;  /* 0x0180000006047fae */ /* 0x0003e40008921844 */
[----:B-1----:R-:W-:Y:S02]  /*117650*/  MOV R7, R211 ;  /* 0x000000d300077202 */ /* 0x002fe40000000f00 */
[----:B------:R-:W4:Y:S01]  /*117660*/  LDL R211, [R1+0x2e3c] ;  /* 0x002e3c0001d37983 */ /* 0x000f220000100800 */
[----:B------:R-:W-:-:S03]  /*117670*/  IMAD.MOV.U32 R6, RZ, RZ, R210 ;  /* 0x000000ffff067224 */ /* 0x000fc600078e00d2 */
[----:B------:R-:W4:Y:S04]  /*117680*/  LDL R210, [R1+0x2e40] ;  /* 0x002e400001d27983 */ /* 0x000f280000100800 */
[----:B------:R1:W-:Y:S02]  /*117690*/  LDGSTS.E [R4+0x1900], [R6.64], P0 ;  /* 0x0190000006047fae */ /* 0x0003e40008121844 */
[----:B-1----:R-:W-:Y:S02]  /*1176a0*/  IMAD.MOV.U32 R7, RZ, RZ, R209 ;  /* 0x000000ffff077224 */ /* 0x002fe400078e00d1 */
[----:B------:R-:W4:Y:S01]  /*1176b0*/  LDL R209, [R1+0x2e44] ;  /* 0x002e440001d17983 */ /* 0x000f220000100800 */
[----:B------:R-:W-:-:S03]  /*1176c0*/  IMAD.MOV.U32 R6, RZ, RZ, R208 ;  /* 0x000000ffff067224 */ /* 0x000fc600078e00d0 */
[----:B------:R-:W4:Y:S04]  /*1176d0*/  LDL R208, [R1+0x2e48] ;  /* 0x002e480001d07983 */ /* 0x000f280000100800 */
[----:B------:R1:W-:Y:S02]  /*1176e0*/  LDGSTS.E [R4+0x2800], [R6.64], P1 ;  /* 0x0280000006047fae */ /* 0x0003e40008921844 */
[----:B-1----:R-:W-:Y:S01]  /*1176f0*/  MOV R6, R222 ;  /* 0x000000de00067202 */ /* 0x002fe20000000f00 */
[----:B------:R-:W-:Y:S01]  /*117700*/  IMAD.MOV.U32 R7, RZ, RZ, R223 ;  /* 0x000000ffff077224 */ /* 0x000fe200078e00df */
[----:B------:R-:W4:Y:S04]  /*117710*/  LDL R222, [R1+0x2fc8] ;  /* 0x002fc80001de7983 */ /* 0x000f280000100800 */
[----:B------:R1:W-:Y:S04]  /*117720*/  LDGSTS.E [R4+0x2900], [R6.64], P0 ;  /* 0x0290000006047fae */ /* 0x0003e80008121844 */
[----:B------:R-:W4:Y:S01]  /*117730*/  LDL R223, [R1+0x2fc4] ;  /* 0x002fc40001df7983 */ /* 0x000f220000100800 */
[----:B-1----:R-:W-:Y:S01]  /*117740*/  IMAD.MOV.U32 R6, RZ, RZ, R206 ;  /* 0x000000ffff067224 */ /* 0x002fe200078e00ce */
[----:B------:R-:W-:-:S02]  /*117750*/  MOV R7, R207 ;  /* 0x000000cf00077202 */ /* 0x000fc40000000f00 */
[----:B------:R-:W4:Y:S04]  /*117760*/  LDL R206, [R1+0x2ec0] ;  /* 0x002ec00001ce7983 */ /* 0x000f280000100800 */
[----:B------:R-:W4:Y:S04]  /*117770*/  LDL R207, [R1+0x2ebc] ;  /* 0x002ebc0001cf7983 */ /* 0x000f280000100800 */
[----:B------:R1:W-:Y:S02]  /*117780*/  LDGSTS.E [R4+0x3800], [R6.64], P1 ;  /* 0x0380000006047fae */ /* 0x0003e40008921844 */
[----:B-1----:R-:W-:-:S02]  /*117790*/  IMAD.MOV.U32 R6, RZ, RZ, R220 ;  /* 0x000000ffff067224 */ /* 0x002fc400078e00dc */
[----:B------:R-:W-:Y:S01]  /*1177a0*/  IMAD.MOV.U32 R7, RZ, RZ, R221 ;  /* 0x000000ffff077224 */ /* 0x000fe200078e00dd */
[----:B------:R-:W4:Y:S04]  /*1177b0*/  LDL R220, [R1+0x3048] ;  /* 0x0030480001dc7983 */ /* 0x000f280000100800 */
[----:B------:R3:W-:Y:S04]  /*1177c0*/  LDGSTS.E [R4+0x3900], [R6.64], P0 ;  /* 0x0390000006047fae */ /* 0x0007e80008121844 */
[----:B------:R-:W4:Y:S01]  /*1177d0*/  LDL R221, [R1+0x3044] ;  /* 0x0030440001dd7983 */ /* 0x000f220000100800 */
[----:B---3--:R-:W-:Y:S01]  /*1177e0*/  MOV R6, R204 ;  /* 0x000000cc00067202 */ /* 0x008fe20000000f00 */
[----:B------:R-:W-:-:S02]  /*1177f0*/  IMAD.MOV.U32 R7, RZ, RZ, R205 ;  /* 0x000000ffff077224 */ /* 0x000fc400078e00cd */
[----:B------:R-:W3:Y:S04]  /*117800*/  LDL R204, [R1+0x2ec8] ;  /* 0x002ec80001cc7983 */ /* 0x000ee80000100800 */
[----:B------:R-:W3:Y:S04]  /*117810*/  LDL R205, [R1+0x2ec4] ;  /* 0x002ec40001cd7983 */ /* 0x000ee80000100800 */
[----:B------:R1:W-:Y:S02]  /*117820*/  LDGSTS.E [R4+0x4800], [R6.64], P1 ;  /* 0x0480000006047fae */ /* 0x0003e40008921844 */
[----:B-1----:R-:W-:Y:S01]  /*117830*/  IMAD.MOV.U32 R6, RZ, RZ, R218 ;  /* 0x000000ffff067224 */ /* 0x002fe200078e00da */
[----:B------:R-:W-:Y:S01]  /*117840*/  MOV R7, R219 ;  /* 0x000000db00077202 */ /* 0x000fe20000000f00 */
[----:B------:R-:W3:Y:S04]  /*117850*/  LDL R218, [R1+0x30c8] ;  /* 0x0030c80001da7983 */ /* 0x000ee80000100800 */
[----:B------:R2:W-:Y:S04]  /*117860*/  LDGSTS.E [R4+0x4900], [R6.64], P0 ;  /* 0x0490000006047fae */ /* 0x0005e80008121844 */
[----:B------:R-:W3:Y:S01]  /*117870*/  LDL R219, [R1+0x30c4] ;  /* 0x0030c40001db7983 */ /* 0x000ee20000100800 */
        /* <DEDUP_REMOVED lines=10> */
[----:B----4-:R-:W-:-:S03]  /*117920*/  MOV R7, R213 ;  /* 0x000000d500077202 */ /* 0x010fc60000000f00 */
[----:B------:R-:W4:Y:S01]  /*117930*/  LDL R213, [R1+0x2f44] ;  /* 0x002f440001d57983 */ /* 0x000f220000100800 */
[----:B------:R-:W-:-:S03]  /*117940*/  IMAD.MOV.U32 R6, RZ, RZ, R212 ;  /* 0x000000ffff067224 */ /* 0x000fc600078e00d4 */
[----:B------:R-:W4:Y:S04]  /*117950*/  LDL R212, [R1+0x2f48] ;  /* 0x002f480001d47983 */ /* 0x000f280000100800 */
[----:B------:R1:W-:Y:S02]  /*117960*/  LDGSTS.E [R4+0x6800], [R6.64], P1 ;  /* 0x0680000006047fae */ /* 0x0003e40008921844 */
[----:B-1----:R-:W-:Y:S02]  /*117970*/  IMAD.MOV.U32 R6, RZ, RZ, R214 ;  /* 0x000000ffff067224 */ /* 0x002fe400078e00d6 */
[----:B------:R-:W-:Y:S01]  /*117980*/  IMAD.MOV.U32 R7, RZ, RZ, R215 ;  /* 0x000000ffff077224 */ /* 0x000fe200078e00d7 */
[----:B------:R-:W4:Y:S04]  /*117990*/  LDL R214, [R1+0x31b0] ;  /* 0x0031b00001d67983 */ /* 0x000f280000100800 */
[----:B------:R1:W-:Y:S04]  /*1179a0*/  LDGSTS.E [R4+0x6900], [R6.64], P0 ;  /* 0x0690000006047fae */ /* 0x0003e80008121844 */
[----:B------:R-:W4:Y:S01]  /*1179b0*/  LDL R215, [R1+0x31ac] ;  /* 0x0031ac0001d77983 */ /* 0x000f220000100800 */
[----:B-1----:R-:W-:-:S03]  /*1179c0*/  IMAD.MOV.U32 R7, RZ, RZ, R211 ;  /* 0x000000ffff077224 */ /* 0x002fc600078e00d3 */
        /* <DEDUP_REMOVED lines=14> */
[----:B---3--:R-:W-:Y:S02]  /*117ab0*/  MOV R6, R204 ;  /* 0x000000cc00067202 */ /* 0x008fe40000000f00 */
[----:B------:R-:W3:Y:S01]  /*117ac0*/  LDL R204, [R1+0x3128] ;  /* 0x0031280001cc7983 */ /* 0x000ee20000100800 */
[----:B------:R-:W-:-:S03]  /*117ad0*/  IMAD.MOV.U32 R7, RZ, RZ, R205 ;  /* 0x000000ffff077224 */ /* 0x000fc600078e00cd */
[----:B------:R-:W3:Y:S04]  /*117ae0*/  LDL R205, [R1+0x3124] ;  /* 0x0031240001cd7983 */ /* 0x000ee80000100800 */
[----:B------:R2:W-:Y:S02]  /*117af0*/  LDGSTS.E [R4+0x8900], [R6.64], P0 ;  /* 0x0890000006047fae */ /* 0x0005e40008121844 */
[----:B--2---:R-:W-:Y:S02]  /*117b00*/  IMAD.MOV.U32 R6, RZ, RZ, R202 ;  /* 0x000000ffff067224 */ /* 0x004fe400078e00ca */
[----:B------:R-:W2:Y:S01]  /*117b10*/  LDL R202, [R1+0x31a8] ;  /* 0x0031a80001ca7983 */ /* 0x000ea20000100800 */
[----:B------:R-:W-:-:S03]  /*117b20*/  MOV R7, R203 ;  /* 0x000000cb00077202 */ /* 0x000fc60000000f00 */
[----:B------:R-:W2:Y:S04]  /*117b30*/  LDL R203, [R1+0x31a4] ;  /* 0x0031a40001cb7983 */ /* 0x000ea80000100800 */
[----:B------:R4:W-:Y:S02]  /*117b40*/  LDGSTS.E [R4+0x9800], [R6.64], P1 ;  /* 0x0980000006047fae */ /* 0x0009e40008921844 */
[----:B----4-:R-:W-:Y:S02]  /*117b50*/  IMAD.MOV.U32 R7, RZ, RZ, R213 ;  /* 0x000000ffff077224 */ /* 0x010fe400078e00d5 */
[----:B------:R-:W4:Y:S01]  /*117b60*/  LDL R213, [R1+0x3224] ;  /* 0x0032240001d57983 */ /* 0x000f220000100800 */
[----:B------:R-:W-:-:S03]  /*117b70*/  IMAD.MOV.U32 R6, RZ, RZ, R212 ;  /* 0x000000ffff067224 */ /* 0x000fc600078e00d4 */
[----:B------:R-:W4:Y:S04]  /*117b80*/  LDL R212, [R1+0x3228] ;  /* 0x0032280001d47983 */ /* 0x000f280000100800 */
[----:B------:R1:W-:Y:S02]  /*117b90*/  LDGSTS.E [R4+0x9900], [R6.64], P0 ;  /* 0x0990000006047fae */ /* 0x0003e40008121844 */
[----:B-1----:R-:W-:Y:S02]  /*117ba0*/  IMAD.MOV.U32 R7, RZ, RZ, R211 ;  /* 0x000000ffff077224 */ /* 0x002fe400078e00d3 */
[----:B------:R-:W4:Y:S01]  /*117bb0*/  LDL R211, [R1+0x322c] ;  /* 0x00322c0001d37983 */ /* 0x000f220000100800 */
[----:B------:R-:W-:-:S03]  /*117bc0*/  MOV R6, R210 ;  /* 0x000000d200067202 */ /* 0x000fc60000000f00 */
[----:B------:R-:W4:Y:S04]  /*117bd0*/  LDL R210, [R1+0x3230] ;  /* 0x0032300001d27983 */ /* 0x000f280000100800 */
[----:B------:R1:W-:Y:S02]  /*117be0*/  LDGSTS.E [R4+0xa800], [R6.64], P1 ;  /* 0x0a80000006047fae */ /* 0x0003e40008921844 */
[----:B-1----:R-:W-:Y:S01]  /*117bf0*/  IMAD.MOV.U32 R6, RZ, RZ, R222 ;  /* 0x000000ffff067224 */ /* 0x002fe200078e00de */
[----:B------:R-:W-:Y:S01]  /*117c00*/  MOV R7, R223 ;  /* 0x000000df00077202 */ /* 0x000fe20000000f00 */
[----:B------:R-:W4:Y:S04]  /*117c10*/  LDL R222, [R1+0x33b0] ;  /* 0x0033b00001de7983 */ /* 0x000f280000100800 */
[----:B------:R1:W-:Y:S04]  /*117c20*/  LDGSTS.E [R4+0xa900], [R6.64], P0 ;  /* 0x0a90000006047fae */ /* 0x0003e80008121844 */
[----:B------:R-:W4:Y:S01]  /*117c30*/  LDL R223, [R1+0x33ac] ;  /* 0x0033ac0001df7983 */ /* 0x000f220000100800 */
[----:B-1----:R-:W-:-:S03]  /*117c40*/  IMAD.MOV.U32 R7, RZ, RZ, R209 ;  /* 0x000000ffff077224 */ /* 0x002fc600078e00d1 */
        /* <DEDUP_REMOVED lines=14> */
[----:B-1----:R-:W-:Y:S02]  /*117d30*/  IMAD.MOV.U32 R6, RZ, RZ, R218 ;  /* 0x000000ffff067224 */ /* 0x002fe400078e00da */
[----:B------:R-:W-:Y:S01]  /*117d40*/  IMAD.MOV.U32 R7, RZ, RZ, R219 ;  /* 0x000000ffff077224 */ /* 0x000fe200078e00db */
[----:B------:R-:W4:Y:S04]  /*117d50*/  LDL R218, [R1+0x34b0] ;  /* 0x0034b00001da7983 */ /* 0x000f280000100800 */
[----:B------:R3:W-:Y:S04]  /*117d60*/  LDGSTS.E [R4+0xc900], [R6.64], P0 ;  /* 0x0c90000006047fae */ /* 0x0007e80008121844 */
[----:B------:R-:W4:Y:S01]  /*117d70*/  LDL R219, [R1+0x34ac] ;  /* 0x0034ac0001db7983 */ /* 0x000f220000100800 */
[----:B---3--:R-:W-:-:S03]  /*117d80*/  MOV R6, R204 ;  /* 0x000000cc00067202 */ /* 0x008fc60000000f00 */
        /* <DEDUP_REMOVED lines=34> */
[----:B-1----:R-:W-:Y:S02]  /*117fb0*/  IMAD.MOV.U32 R6, RZ, RZ, R206 ;  /* 0x000000ffff067224 */ /* 0x002fe400078e00ce */
[----:B------:R-:W4:Y:S01]  /*117fc0*/  LDL R206, [R1+0x3528] ;  /* 0x0035280001ce7983 */ /* 0x000f220000100800 */
[----:B------:R-:W-:-:S03]  /*117fd0*/  MOV R7, R207 ;  /* 0x000000cf00077202 */ /* 0x000fc60000000f00 */
[----:B------:R-:W4:Y:S04]  /*117fe0*/  LDL R207, [R1+0x3524] ;  /* 0x0035240001cf7983 */ /* 0x000f280000100800 */
[----:B------:R3:W-:Y:S02]  /*117ff0*/  LDGSTS.E [R4+0x10900], [R6.64], P0 ;  /* 0x1090000006047fae */ /* 0x0007e40008121844 */
[----:B---3--:R-:W-:Y:S02]  /*118000*/  IMAD.MOV.U32 R6, RZ, RZ, R204 ;  /* 0x000000ffff067224 */ /* 0x008fe400078e00cc */
[----:B------:R-:W3:Y:S01]  /*118010*/  LDL R204, [R1+0x35b8] ;  /* 0x0035b80001cc7983 */ /* 0x000ee20000100800 */
[----:B------:R-:W-:-:S03]  /*118020*/  IMAD.MOV.U32 R7, RZ, RZ, R205 ;  /* 0x000000ffff077224 */ /* 0x000fc600078e00cd */
[----:B------:R-:W3:Y:S04]  /*118030*/  LDL R205, [R1+0x35b4] ;  /* 0x0035b40001cd7983 */ /* 0x000ee80000100800 */
[----:B------:R2:W-:Y:S02]  /*118040*/  LDGSTS.E [R4+0x11800], [R6.64], P1 ;  /* 0x1180000006047fae */ /* 0x0005e40008921844 */
[----:B--2---:R-:W-:Y:S02]  /*118050*/  MOV R6, R202 ;  /* 0x000000ca00067202 */ /* 0x004fe40000000f00 */
[----:B------:R-:W2:Y:S01]  /*118060*/  LDL R202, [R1+0x3638] ;  /* 0x0036380001ca7983 */ /* 0x000ea20000100800 */
[----:B------:R-:W-:-:S03]  /*118070*/  IMAD.MOV.U32 R7, RZ, RZ, R203 ;  /* 0x000000ffff077224 */ /* 0x000fc600078e00cb */
[----:B------:R-:W2:Y:S04]  /*118080*/  LDL R203, [R1+0x3634] ;  /* 0x0036340001cb7983 */ /* 0x000ea80000100800 */
[----:B------:R4:W-:Y:S02]  /*118090*/  LDGSTS.E [R4+0x11900], [R6.64], P0 ;  /* 0x1190000006047fae */ /* 0x0009e40008121844 */
[----:B----4-:R-:W-:Y:S02]  /*1180a0*/  MOV R7, R213 ;  /* 0x000000d500077202 */ /* 0x010fe40000000f00 */
        /* <DEDUP_REMOVED lines=54> */
[----:B----4-:R-:W-:Y:S02]  /*118410*/  IMAD.MOV.U32 R7, RZ, RZ, R213 ;  /* 0x000000ffff077224 */ /* 0x010fe400078e00d5 */
        /* <DEDUP_REMOVED lines=14> */
[----:B-1----:R-:W-:Y:S02]  /*118500*/  MOV R6, R206 ;  /* 0x000000ce00067202 */ /* 0x002fe40000000f00 */
[----:B------:R-:W4:Y:S01]  /*118510*/  LDL R206, [R1+0x3a00] ;  /* 0x003a000001ce7983 */ /* 0x000f220000100800 */
[----:B------:R-:W-:-:S03]  /*118520*/  IMAD.MOV.U32 R7, RZ, RZ, R207 ;  /* 0x000000ffff077224 */ /* 0x000fc600078e00cf */
[----:B------:R-:W4:Y:S04]  /*118530*/  LDL R207, [R1+0x39fc] ;  /* 0x0039fc0001cf7983 */ /* 0x000f280000100800 */
[----:B------:R3:W-:Y:S02]  /*118540*/  LDGSTS.E [R4+0x19800], [R6.64], P1 ;  /* 0x1980000006047fae */ /* 0x0007e40008921844 */
[----:B---3--:R-:W-:Y:S02]  /*118550*/  IMAD.MOV.U32 R6, RZ, RZ, R204 ;  /* 0x000000ffff067224 */ /* 0x008fe400078e00cc */
[----:B------:R-:W3:Y:S01]  /*118560*/  LDL R204, [R1+0x3a58] ;  /* 0x003a580001cc7983 */ /* 0x000ee20000100800 */
        /* <DEDUP_REMOVED lines=78> */
[----:B----4-:R-:W-:Y:S01]  /*118a50*/  IMAD.MOV.U32 R6, RZ, RZ, R212 ;  /* 0x000000ffff067224 */ /* 0x010fe200078e00d4 */
[----:B------:R-:W-:-:S02]  /*118a60*/  MOV R7, R213 ;  /* 0x000000d500077202 */ /* 0x000fc40000000f00 */
[----:B------:R-:W4:Y:S04]  /*118a70*/  LDL.LU.64 R112, [R1+0x2258] ;  /* 0x0022580001707983 */ /* 0x000f280000300a00 */
[----:B------:R1:W-:Y:S04]  /*118a80*/  LDGSTS.E [R4+0x1d800], [R6.64], P1 ;  /* 0x1d80000006047fae */ /* 0x0003e80008921844 */
[----:B------:R-:W4:Y:S04]  /*118a90*/  LDL.LU.64 R114, [R1+0x2250] ;  /* 0x0022500001727983 */ /* 0x000f280000300a00 */
[----:B------:R-:W4:Y:S01]  /*118aa0*/  LDL.LU.64 R120, [R1+0x2248] ;  /* 0x0022480001787983 */ /* 0x000f220000300a00 */
[----:B-1----:R-:W-:Y:S01]  /*118ab0*/  IMAD.MOV.U32 R6, RZ, RZ, R210 ;  /* 0x000000ffff067224 */ /* 0x002fe200078e00d2 */
[----:B------:R-:W-:-:S02]  /*118ac0*/  MOV R7, R211 ;  /* 0x000000d300077202 */ /* 0x000fc40000000f00 */
[----:B------:R-:W4:Y:S04]  /*118ad0*/  LDL.LU.64 R122, [R1+0x2240] ;  /* 0x00224000017a7983 */ /* 0x000f280000300a00 */
[----:B------:R1:W-:Y:S04]  /*118ae0*/  LDGSTS.E [R4+0x1d900], [R6.64], P0 ;  /* 0x1d90000006047fae */ /* 0x0003e80008121844 */
[----:B------:R-:W4:Y:S01]  /*118af0*/  LDL.LU.64 R194, [R1+0x2238] ;  /* 0x0022380001c27983 */ /* 0x000f220000300a00 */
[----:B-1----:R-:W-:Y:S01]  /*118b00*/  IMAD.MOV.U32 R6, RZ, RZ, R208 ;  /* 0x000000ffff067224 */ /* 0x002fe200078e00d0 */
[----:B------:R-:W-:-:S05]  /*118b10*/  MOV R7, R209 ;  /* 0x000000d100077202 */ /* 0x000fca0000000f00 */
[----:B------:R1:W-:Y:S02]  /*118b20*/  LDGSTS.E [R4+0x1e800], [R6.64], P1 ;  /* 0x1e80000006047fae */ /* 0x0003e40008921844 */
[----:B-1----:R-:W-:Y:S01]  /*118b30*/  IMAD.MOV.U32 R6, RZ, RZ, R206 ;  /* 0x000000ffff067224 */ /* 0x002fe200078e00ce */
[----:B------:R-:W-:Y:S01]  /*118b40*/  MOV R7, R207 ;  /* 0x000000cf00077202 */ /* 0x000fe20000000f00 */
[----:B------:R-:W4:Y:S04]  /*118b50*/  LDL.LU R206, [R1] ;  /* 0x0000000001ce7983 */ /* 0x000f280000300800 */
[----:B------:R3:W-:Y:S02]  /*118b60*/  LDGSTS.E [R4+0x1e900], [R6.64], P0 ;  /* 0x1e90000006047fae */ /* 0x0007e40008121844 */
[----:B---3--:R-:W-:Y:S01]  /*118b70*/  IMAD.MOV.U32 R6, RZ, RZ, R204 ;  /* 0x000000ffff067224 */ /* 0x008fe200078e00cc */
[----:B------:R-:W-:-:S02]  /*118b80*/  MOV R7, R205 ;  /* 0x000000cd00077202 */ /* 0x000fc40000000f00 */
[----:B------:R-:W3:Y:S04]  /*118b90*/  LDL.LU R205, [R1+0x4] ;  /* 0x0000040001cd7983 */ /* 0x000ee80000300800 */
[----:B------:R1:W-:Y:S04]  /*118ba0*/  LDGSTS.E [R4+0x1f800], [R6.64], P1 ;  /* 0x1f80000006047fae */ /* 0x0003e80008921844 */
[----:B------:R-:W3:Y:S01]  /*118bb0*/  LDL.LU R204, [R1+0x8] ;  /* 0x0000080001cc7983 */ /* 0x000ee20000300800 */
[----:B-1----:R-:W-:Y:S01]  /*118bc0*/  IMAD.MOV.U32 R6, RZ, RZ, R202 ;  /* 0x000000ffff067224 */ /* 0x002fe200078e00ca */
[----:B------:R-:W-:-:S02]  /*118bd0*/  MOV R7, R203 ;  /* 0x000000cb00077202 */ /* 0x000fc40000000f00 */
[----:B------:R-:W3:Y:S04]  /*118be0*/  LDL.LU R203, [R1+0xc] ;  /* 0x00000c0001cb7983 */ /* 0x000ee80000300800 */
[----:B------:R1:W-:Y:S04]  /*118bf0*/  LDGSTS.E [R4+0x1f900], [R6.64], P0 ;  /* 0x1f90000006047fae */ /* 0x0003e80008121844 */
[----:B------:R-:W3:Y:S01]  /*118c00*/  LDL.LU R202, [R1+0x10] ;  /* 0x0000100001ca7983 */ /* 0x000ee20000300800 */
[----:B-1----:R-:W-:-:S04]  /*118c10*/  IADD3 R6, P2, R8, R175, RZ ;  /* 0x000000af08067210 */ /* 0x002fc80007f5e0ff */
[----:B------:R-:W-:Y:S02]  /*118c20*/  IADD3.X R7, R9, R2, RZ, P2, !PT ;  /* 0x0000000209077210 */ /* 0x000fe400017fe4ff */
[----:B------:R-:W-:-:S05]  /*118c30*/  IADD3 R8, P2, R10, R175, RZ ;  /* 0x000000af0a087210 */ /* 0x000fca0007f5e0ff */
[----:B------:R-:W-:Y:S01]  /*118c40*/  IMAD.X R9, R11, 0x1, R2, P2 ;  /* 0x000000010b097824 */ /* 0x000fe200010e0602 */
[----:B------:R-:W-:-:S04]  /*118c50*/  IADD3 R10, P2, R12, R175, RZ ;  /* 0x000000af0c0a7210 */ /* 0x000fc80007f5e0ff */
        /* <DEDUP_REMOVED lines=15> */
[----:B--2---:R-:W-:-:S04]  /*118d50*/  IADD3 R26, P2, R28, R175, RZ ;  /* 0x000000af1c1a7210 */ /* 0x004fc80007f5e0ff */
        /* <DEDUP_REMOVED lines=83> */
[----:B----4-:R-:W-:-:S04]  /*119290*/  IADD3 R110, P2, R112, R175, RZ ;  /* 0x000000af706e7210 */ /* 0x010fc80007f5e0ff */
[----:B------:R-:W-:Y:S02]  /*1192a0*/  IADD3.X R111, R113, R2, RZ, P2, !PT ;  /* 0x00000002716f7210 */ /* 0x000fe400017fe4ff */
[----:B------:R-:W-:-:S05]  /*1192b0*/  IADD3 R112, P2, R114, R175, RZ ;  /* 0x000000af72707210 */ /* 0x000fca0007f5e0ff */
[----:B------:R-:W-:Y:S01]  /*1192c0*/  IMAD.X R113, R115, 0x1, R2, P2 ;  /* 0x0000000173717824 */ /* 0x000fe200010e0602 */
[----:B------:R-:W-:-:S04]  /*1192d0*/  IADD3 R114, P2, R120, R175, RZ ;  /* 0x000000af78727210 */ /* 0x000fc80007f5e0ff */
[----:B------:R-:W-:Y:S02]  /*1192e0*/  IADD3.X R115, R121, R2, RZ, P2, !PT ;  /* 0x0000000279737210 */ /* 0x000fe400017fe4ff */
[-C--:B------:R-:W-:Y:S01]  /*1192f0*/  IADD3 R120, P2, R122, R175.reuse, RZ ;  /* 0x000000af7a787210 */ /* 0x080fe20007f5e0ff */
[----:B------:R-:W-:Y:S01]  /*119300*/  IMAD.MOV.U32 R212, RZ, RZ, R235 ;  /* 0x000000ffffd47224 */ /* 0x000fe200078e00eb */
[----:B------:R-:W-:Y:S01]  /*119310*/  MOV R213, R234 ;  /* 0x000000ea00d57202 */ /* 0x000fe20000000f00 */
[----:B------:R-:W-:Y:S01]  /*119320*/  IMAD.MOV.U32 R210, RZ, RZ, R206 ;  /* 0x000000ffffd27224 */ /* 0x000fe200078e00ce */
[----:B------:R-:W-:Y:S01]  /*119330*/  MOV R211, R252 ;  /* 0x000000fc00d37202 */ /* 0x000fe20000000f00 */
[----:B------:R-:W-:Y:S01]  /*119340*/  IMAD.X R121, R123, 0x1, R2, P2 ;  /* 0x000000017b797824 */ /* 0x000fe200010e0602 */
[----:B------:R-:W-:Y:S01]  /*119350*/  IADD3 R122, P2, R194, R175, RZ ;  /* 0x000000afc27a7210 */ /* 0x000fe20007f5e0ff */
[----:B---3--:R-:W-:Y:S01]  /*119360*/  IMAD.MOV.U32 R208, RZ, RZ, R204 ;  /* 0x000000ffffd07224 */ /* 0x008fe200078e00cc */
[----:B------:R-:W-:Y:S01]  /*119370*/  MOV R209, R205 ;  /* 0x000000cd00d17202 */ /* 0x000fe20000000f00 */
[----:B------:R-:W-:Y:S01]  /*119380*/  IMAD.MOV.U32 R206, RZ, RZ, R202 ;  /* 0x000000ffffce7224 */ /* 0x000fe200078e00ca */
[----:B------:R-:W-:Y:S01]  /*119390*/  MOV R207, R203 ;  /* 0x000000cb00cf7202 */ /* 0x000fe20000000f00 */
[----:B------:R-:W-:Y:S01]  /*1193a0*/  IMAD.MOV.U32 R204, RZ, RZ, R147 ;  /* 0x000000ffffcc7224 */ /* 0x000fe200078e0093 */
[----:B------:R-:W-:Y:S01]  /*1193b0*/  MOV R205, R143 ;  /* 0x0000008f00cd7202 */ /* 0x000fe20000000f00 */
[----:B------:R-:W-:Y:S01]  /*1193c0*/  STL.64 [R1+0x1ba0], R212 ;  /* 0x001ba0d401007387 */ /* 0x000fe20000100a00 */
[----:B------:R-:W-:Y:S01]  /*1193d0*/  IADD3.X R123, R195, R2, RZ, P2, !PT ;  /* 0x00000002c37b7210 */ /* 0x000fe200017fe4ff */
[----:B------:R-:W-:Y:S01]  /*1193e0*/  IMAD.MOV.U32 R202, RZ, RZ, R146 ;  /* 0x000000ffffca7224 */ /* 0x000fe200078e0092 */
[----:B------:R-:W-:Y:S01]  /*1193f0*/  MOV R203, R142 ;  /* 0x0000008e00cb7202 */ /* 0x000fe20000000f00 */
[----:B------:R1:W-:Y:S01]  /*119400*/  STL.64 [R1+0x1b98], R210 ;  /* 0x001b98d201007387 */ /* 0x0003e20000100a00 */
[----:B------:R-:W-:Y:S01]  /*119410*/  IMAD.MOV.U32 R194, RZ, RZ, R3 ;  /* 0x000000ffffc27224 */ /* 0x000fe200078e0003 */
[----:B------:R-:W-:-:S02]  /*119420*/  MOV R195, R5 ;  /* 0x0000000500c37202 */ /* 0x000fc40000000f00 */
[----:B------:R2:W-:Y:S04]  /*119430*/  STL.64 [R1+0x1bb0], R208 ;  /* 0x001bb0d001007387 */ /* 0x0005e80000100a00 */
[----:B------:R3:W-:Y:S04]  /*119440*/  STL.64 [R1+0x1ba8], R206 ;  /* 0x001ba8ce01007387 */ /* 0x0007e80000100a00 */
[----:B------:R-:W-:Y:S04]  /*119450*/  STL.64 [R1+0x1bb8], R204 ;  /* 0x001bb8cc01007387 */ /* 0x000fe80000100a00 */
[----:B------:R2:W-:Y:S04]  /*119460*/  STL.64 [R1+0x1bc0], R202 ;  /* 0x001bc0ca01007387 */ /* 0x0005e80000100a00 */
        /* <DEDUP_REMOVED lines=56> */
[----:B------:R1:W-:Y:S04]  /*1197f0*/  LDGSTS.E [R4+0x20800], [R212.64], P1 ;  /* 0x20800000d4047fae */ /* 0x0003e80008921844 */
[----:B------:R1:W-:Y:S04]  /*119800*/  STL.64 [R1+0x2240], R120 ;  /* 0x0022407801007387 */ /* 0x0003e80000100a00 */
[----:B------:R1:W-:Y:S04]  /*119810*/  LDGSTS.E [R4+0x20900], [R210.64], P0 ;  /* 0x20900000d2047fae */ /* 0x0003e80008121844 */
[----:B------:R2:W-:Y:S04]  /*119820*/  STL.64 [R1+0x2238], R122 ;  /* 0x0022387a01007387 */ /* 0x0005e80000100a00 */
        /* <DEDUP_REMOVED lines=8> */
[----:B---3--:R-:W2:Y:S04]  /*1198b0*/  LDL R207, [R1+0x2b4c] ;  /* 0x002b4c0001cf7983 */ /* 0x008ea80000100800 */
[----:B------:R-:W2:Y:S04]  /*1198c0*/  LDL R206, [R1+0x2b50] ;  /* 0x002b500001ce7983 */ /* 0x000ea80000100800 */
[----:B-1----:R-:W1:Y:S04]  /*1198d0*/  S2R R202, SR_TID.X ;  /* 0x0000000000ca7919 */ /* 0x002e680000002100 */
[----:B------:R-:W2:Y:S04]  /*1198e0*/  LDL R227, [R1+0x2b54] ;  /* 0x002b540001e37983 */ /* 0x000ea80000100800 */
[----:B------:R-:W2:Y:S04]  /*1198f0*/  LDL R226, [R1+0x2b58] ;  /* 0x002b580001e27983 */ /* 0x000ea80000100800 */
[----:B------:R-:W2:Y:S04]  /*119900*/  LDL R223, [R1+0x2bcc] ;  /* 0x002bcc0001df7983 */ /* 0x000ea80000100800 */
[----:B------:R-:W2:Y:S04]  /*119910*/  LDL R222, [R1+0x2bd0] ;  /* 0x002bd00001de7983 */ /* 0x000ea80000100800 */
[----:B------:R-:W2:Y:S04]  /*119920*/  LDL R221, [R1+0x2bd4] ;  /* 0x002bd40001dd7983 */ /* 0x000ea80000100800 */
[----:B------:R-:W2:Y:S01]  /*119930*/  LDL R220, [R1+0x2bd8] ;  /* 0x002bd80001dc7983 */ /* 0x000ea20000100800 */
[----:B-1----:R-:W-:-:S03]  /*119940*/  LOP3.LUT R202, R202, 0x3f, RZ, 0xc0, !PT ;  /* 0x0000003fcaca7812 */ /* 0x002fc600078ec0ff */
[----:B------:R-:W2:Y:S04]  /*119950*/  LDL R205, [R1+0x2c4c] ;  /* 0x002c4c0001cd7983 */ /* 0x000ea80000100800 */
[----:B------:R-:W2:Y:S01]  /*119960*/  LDL R204, [R1+0x2c50] ;  /* 0x002c500001cc7983 */ /* 0x000ea20000100800 */
[----:B------:R-:W-:-:S03]  /*119970*/  IMAD.SHL.U32 R202, R202, 0x4, RZ ;  /* 0x00000004caca7824 */ /* 0x000fc600078e00ff */
[----:B------:R-:W2:Y:S04]  /*119980*/  LDL R219, [R1+0x2c54] ;  /* 0x002c540001db7983 */ /* 0x000ea80000100800 */
[----:B------:R-:W2:Y:S01]  /*119990*/  LDL R218, [R1+0x2c58] ;  /* 0x002c580001da7983 */ /* 0x000ea20000100800 */
[----:B------:R-:W-:-:S03]  /*1199a0*/  LOP3.LUT R3, R202, 0x50, RZ, 0x3c, !PT ;  /* 0x00000050ca037812 */ /* 0x000fc600078e3cff */
        /* <DEDUP_REMOVED lines=58> */
[----:B------:R1:W-:Y:S01]  /*119d50*/  LDGSTS.E [R4+0x3e800], [R112.64], P1 ;  /* 0x3e80000070047fae */ /* 0x0003e20008921844 */
[----:B----4-:R-:W-:-:S03]  /*119d60*/  MOV R5, R211 ;  /* 0x000000d300057202 */ /* 0x010fc60000000f00 */
[----:B------:R1:W-:Y:S04]  /*119d70*/  LDGSTS.E [R4+0x3e900], [R114.64], P0 ;  /* 0x3e90000072047fae */ /* 0x0003e80008121844 */
[----:B------:R1:W-:Y:S04]  /*119d80*/  LDGSTS.E [R4+0x3f800], [R120.64], P1 ;  /* 0x3f80000078047fae */ /* 0x0003e80008921844 */
[----:B------:R1:W-:Y:S04]  /*119d90*/  LDGSTS.E [R4+0x3f900], [R122.64], P0 ;  /* 0x3f9000007a047fae */ /* 0x0003e80008121844 */
[----:B------:R-:W4:Y:S01]  /*119da0*/  LDL R211, [R1+0x2d4c] ;  /* 0x002d4c0001d37983 */ /* 0x000f220000100800 */
[----:B------:R-:W-:-:S03]  /*119db0*/  LEA R3, R0, R3, 0x12 ;  /* 0x0000000300037211 */ /* 0x000fc600078e90ff */
[----:B------:R-:W4:Y:S01]  /*119dc0*/  LDL R215, [R1+0x2d54] ;  /* 0x002d540001d77983 */ /* 0x000f220000100800 */
[----:B-1----:R-:W-:-:S03]  /*119dd0*/  IMAD.MOV.U32 R4, RZ, RZ, R210 ;  /* 0x000000ffff047224 */ /* 0x002fc600078e00d2 */
[----:B------:R-:W4:Y:S04]  /*119de0*/  LDL R214, [R1+0x2d58] ;  /* 0x002d580001d67983 */ /* 0x000f280000100800 */
[----:B------:R-:W4:Y:S04]  /*119df0*/  LDL R210, [R1+0x2d50] ;  /* 0x002d500001d27983 */ /* 0x000f280000100800 */
[----:B------:R2:W-:Y:S04]  /*119e00*/  LDGSTS.E [R3+0xa00], [R4.64], P1 ;  /* 0x00a0000004037fae */ /* 0x0005e80008921844 */
[----:B------:R-:W4:Y:S04]  /*119e10*/  LDL R213, [R1+0x2dd4] ;  /* 0x002dd40001d57983 */ /* 0x000f280000100800 */
[----:B------:R-:W4:Y:S01]  /*119e20*/  LDL R212, [R1+0x2dd8] ;  /* 0x002dd80001d47983 */ /* 0x000f220000100800 */
[----:B--2---:R-:W-:Y:S01]  /*119e30*/  IMAD.MOV.U32 R4, RZ, RZ, R208 ;  /* 0x000000ffff047224 */ /* 0x004fe200078e00d0 */
[----:B------:R-:W-:-:S02]  /*119e40*/  MOV R5, R209 ;  /* 0x000000d100057202 */ /* 0x000fc40000000f00 */
[----:B------:R-:W2:Y:S04]  /*119e50*/  LDL R208, [R1+0x2dd0] ;  /* 0x002dd00001d07983 */ /* 0x000ea80000100800 */
[----:B------:R-:W2:Y:S04]  /*119e60*/  LDL R209, [R1+0x2dcc] ;  /* 0x002dcc0001d17983 */ /* 0x000ea80000100800 */
[----:B------:R1:W-:Y:S02]  /*119e70*/  LDGSTS.E [R3+0xb00], [R4.64], P0 ;  /* 0x00b0000004037fae */ /* 0x0003e40008121844 */
[----:B-1----:R-:W-:Y:S01]  /*119e80*/  IMAD.MOV.U32 R4, RZ, RZ, R206 ;  /* 0x000000ffff047224 */ /* 0x002fe200078e00ce */
[----:B------:R-:W-:Y:S01]  /*119e90*/  MOV R5, R207 ;  /* 0x000000cf00057202 */ /* 0x000fe20000000f00 */
[----:B------:R-:W2:Y:S04]  /*119ea0*/  LDL R206, [R1+0x2e50] ;  /* 0x002e500001ce7983 */ /* 0x000ea80000100800 */
[----:B------:R1:W-:Y:S04]  /*119eb0*/  LDGSTS.E [R3+0x1a00], [R4.64], P1 ;  /* 0x01a0000004037fae */ /* 0x0003e80008921844 */
[----:B------:R-:W2:Y:S01]  /*119ec0*/  LDL R207, [R1+0x2e4c] ;  /* 0x002e4c0001cf7983 */ /* 0x000ea20000100800 */
[----:B-1----:R-:W-:Y:S01]  /*119ed0*/  IMAD.MOV.U32 R4, RZ, RZ, R226 ;  /* 0x000000ffff047224 */ /* 0x002fe200078e00e2 */
[----:B------:R-:W-:-:S02]  /*119ee0*/  MOV R5, R227 ;  /* 0x000000e300057202 */ /* 0x000fc40000000f00 */
        /* <DEDUP_REMOVED lines=28> */
[----:B---3--:R-:W-:-:S02]  /*11a0b0*/  MOV R5, R217 ;  /* 0x000000d900057202 */ /* 0x008fc40000000f00 */
[----:B------:R-:W3:Y:S01]  /*11a0c0*/  LDL R217, [R1+0x30d4] ;  /* 0x0030d40001d97983 */ /* 0x000ee20000100800 */
[----:B------:R-:W-:-:S03]  /*11a0d0*/  IMAD.MOV.U32 R4, RZ, RZ, R216 ;  /* 0x000000ffff047224 */ /* 0x000fc600078e00d8 */
[----:B------:R-:W3:Y:S04]  /*11a0e0*/  LDL R216, [R1+0x30d8] ;  /* 0x0030d80001d87983 */ /* 0x000ee80000100800 */
[----:B------:R4:W-:Y:S02]  /*11a0f0*/  LDGSTS.E [R3+0x4b00], [R4.64], P0 ;  /* 0x04b0000004037fae */ /* 0x0009e40008121844 */
[----:B----4-:R-:W-:Y:S02]  /*11a100*/  MOV R5, R211 ;  /* 0x000000d300057202 */ /* 0x010fe40000000f00 */
[----:B------:R-:W4:Y:S01]  /*11a110*/  LDL R211, [R1+0x2ed4] ;  /* 0x002ed40001d37983 */ /* 0x000f220000100800 */
        /* <DEDUP_REMOVED lines=23> */
[----:B-1----:R-:W-:-:S02]  /*11a290*/  IMAD.MOV.U32 R4, RZ, RZ, R204 ;  /* 0x000000ffff047224 */ /* 0x002fc400078e00cc */
[----:B------:R-:W2:Y:S01]  /*11a2a0*/  LDL R204, [R1+0x30d0] ;  /* 0x0030d00001cc7983 */ /* 0x000ea20000100800 */
[----:B------:R-:W-:-:S03]  /*11a2b0*/  MOV R5, R205 ;  /* 0x000000cd00057202 */ /* 0x000fc60000000f00 */
[----:B------:R-:W2:Y:S04]  /*11a2c0*/  LDL R205, [R1+0x30cc] ;  /* 0x0030cc0001cd7983 */ /* 0x000ea80000100800 */
[----:B------:R1:W-:Y:S02]  /*11a2d0*/  LDGSTS.E [R3+0x7b00], [R4.64], P0 ;  /* 0x07b0000004037fae */ /* 0x0003e40008121844 */
[----:B-1----:R-:W-:Y:S02]  /*11a2e0*/  IMAD.MOV.U32 R4, RZ, RZ, R202 ;  /* 0x000000ffff047224 */ /* 0x002fe400078e00ca */
[----:B------:R-:W2:Y:S01]  /*11a2f0*/  LDL R202, [R1+0x3138] ;  /* 0x0031380001ca7983 */ /* 0x000ea20000100800 */
[----:B------:R-:W-:-:S03]  /*11a300*/  MOV R5, R203 ;  /* 0x000000cb00057202 */ /* 0x000fc60000000f00 */
[----:B------:R-:W2:Y:S04]  /*11a310*/  LDL R203, [R1+0x3134] ;  /* 0x0031340001cb7983 */ /* 0x000ea80000100800 */
[----:B------:R4:W-:Y:S02]  /*11a320*/  LDGSTS.E [R3+0x8a00], [R4.64], P1 ;  /* 0x08a0000004037fae */ /* 0x0009e40008921844 */
[----:B----4-:R-:W-:Y:S02]  /*11a330*/  MOV R5, R211 ;  /* 0x000000d300057202 */ /* 0x010fe40000000f00 */
[----:B------:R-:W4:Y:S01]  /*11a340*/  LDL R211, [R1+0x31b4] ;  /* 0x0031b40001d37983 */ /* 0x000f220000100800 */
[----:B---3--:R-:W-:-:S03]  /*11a350*/  IMAD.MOV.U32 R4, RZ, RZ, R210 ;  /* 0x000000ffff047224 */ /* 0x008fc600078e00d2 */
[----:B------:R-:W3:Y:S04]  /*11a360*/  LDL R210, [R1+0x31b8] ;  /* 0x0031b80001d27983 */ /* 0x000ee80000100800 */
[----:B------:R2:W-:Y:S02]  /*11a370*/  LDGSTS.E [R3+0x8b00], [R4.64], P0 ;  /* 0x08b0000004037fae */ /* 0x0005e40008121844 */
[----:B--2---:R-:W-:Y:S02]  /*11a380*/  IMAD.MOV.U32 R4, RZ, RZ, R208 ;  /* 0x000000ffff047224 */ /* 0x004fe400078e00d0 */
[----:B------:R-:W2:Y:S01]  /*11a390*/  LDL R208, [R1+0x3238] ;  /* 0x0032380001d07983 */ /* 0x000ea20000100800 */
[----:B------:R-:W-:-:S03]  /*11a3a0*/  MOV R5, R209 ;  /* 0x000000d100057202 */ /* 0x000fc60000000f00 */
        /* <DEDUP_REMOVED lines=47> */
[----:B----4-:R-:W-:-:S03]  /*11a6a0*/  MOV R5, R211 ;  /* 0x000000d300057202 */ /* 0x010fc60000000f00 */
[----:B------:R-:W4:Y:S01]  /*11a6b0*/  LDL R211, [R1+0x3334] ;  /* 0x0033340001d37983 */ /* 0x000f220000100800 */
[----:B---3--:R-:W-:-:S03]  /*11a6c0*/  IMAD.MOV.U32 R4, RZ, RZ, R210 ;  /* 0x000000ffff047224 */ /* 0x008fc600078e00d2 */
        /* <DEDUP_REMOVED lines=37> */
[----:B-1----:R-:W-:Y:S01]  /*11a920*/  IMAD.MOV.U32 R4, RZ, RZ, R222 ;  /* 0x000000ffff047224 */ /* 0x002fe200078e00de */
[----:B------:R-:W-:-:S02]  /*11a930*/  MOV R5, R223 ;  /* 0x000000df00057202 */ /* 0x000fc40000000f00 */
        /* <DEDUP_REMOVED lines=8> */
[----:B--2---:R-:W-:Y:S01]  /*11a9c0*/  IMAD.MOV.U32 R4, RZ, RZ, R208 ;  /* 0x000000ffff047224 */ /* 0x004fe200078e00d0 */
        /* <DEDUP_REMOVED lines=9> */
[----:B-1----:R-:W-:-:S03]  /*11aa60*/  IMAD.MOV.U32 R4, RZ, RZ, R206 ;  /* 0x000000ffff047224 */ /* 0x002fc600078e00ce */
        /* <DEDUP_REMOVED lines=27> */
[----:B------:R-:W2:Y:S04]  /*11ac20*/  LDL R213, [R1+0x394c] ;  /* 0x00394c0001d57983 */ /* 0x000ea80000100800 */
[----:B------:R4:W-:Y:S02]  /*11ac30*/  LDGSTS.E [R3+0x16b00], [R4.64], P0 ;  /* 0x16b0000004037fae */ /* 0x0009e40008121844 */
[----:B----4-:R-:W-:-:S02]  /*11ac40*/  MOV R5, R211 ;  /* 0x000000d300057202 */ /* 0x010fc40000000f00 */
        /* <DEDUP_REMOVED lines=95> */
[----:B------:R-:W2:Y:S01]  /*11b240*/  LDL.LU.64 R122, [R1+0x2030] ;  /* 0x00203000017a7983 */ /* 0x000ea20000300a00 */
[----:B-1----:R-:W-:Y:S01]  /*11b250*/  IMAD.MOV.U32 R4, RZ, RZ, R214 ;  /* 0x000000ffff047224 */ /* 0x002fe200078e00d6 */
[----:B------:R-:W-:-:S05]  /*11b260*/  MOV R5, R215 ;  /* 0x000000d700057202 */ /* 0x000fca0000000f00 */
[----:B------:R1:W-:Y:S02]  /*11b270*/  LDGSTS.E [R3+0x1ca00], [R4.64], P1 ;  /* 0x1ca0000004037fae */ /* 0x0003e40008921844 */
[----:B-1----:R-:W-:Y:S01]  /*11b280*/  IMAD.MOV.U32 R4, RZ, RZ, R212 ;  /* 0x000000ffff047224 */ /* 0x002fe200078e00d4 */
[----:B------:R-:W-:-:S05]  /*11b290*/  MOV R5, R213 ;  /* 0x000000d500057202 */ /* 0x000fca0000000f00 */
[----:B------:R3:W-:Y:S02]  /*11b2a0*/  LDGSTS.E [R3+0x1cb00], [R4.64], P0 ;  /* 0x1cb0000004037fae */ /* 0x0007e40008121844 */
[----:B---3--:R-:W-:Y:S01]  /*11b2b0*/  IMAD.MOV.U32 R4, RZ, RZ, R210 ;  /* 0x000000ffff047224 */ /* 0x008fe200078e00d2 */
[----:B----4-:R-:W-:-:S05]  /*11b2c0*/  MOV R5, R211 ;  /* 0x000000d300057202 */ /* 0x010fca0000000f00 */
[----:B------:R2:W-:Y:S02]  /*11b2d0*/  LDGSTS.E [R3+0x1da00], [R4.64], P1 ;  /* 0x1da0000004037fae */ /* 0x0005e40008921844 */
[----:B--2---:R-:W-:Y:S01]  /*11b2e0*/  IMAD.MOV.U32 R4, RZ, RZ, R208 ;  /* 0x000000ffff047224 */ /* 0x004fe200078e00d0 */
[----:B------:R-:W-:-:S05]  /*11b2f0*/  MOV R5, R209 ;  /* 0x000000d100057202 */ /* 0x000fca0000000f00 */
[----:B------:R1:W-:Y:S02]  /*11b300*/  LDGSTS.E [R3+0x1db00], [R4.64], P0 ;  /* 0x1db0000004037fae */ /* 0x0003e40008121844 */
[----:B-1----:R-:W-:Y:S01]  /*11b310*/  IMAD.MOV.U32 R4, RZ, RZ, R206 ;  /* 0x000000ffff047224 */ /* 0x002fe200078e00ce */
        /* <DEDUP_REMOVED lines=9> */
[----:B------:R-:W-:Y:S02]  /*11b3b0*/  MOV R5, R141 ;  /* 0x0000008d00057202 */ /* 0x000fe40000000f00 */
[----:B------:R-:W2:Y:S04]  /*11b3c0*/  LDL.LU.64 R140, [R1+0x2028] ;  /* 0x00202800018c7983 */ /* 0x000ea80000300a00 */
[----:B------:R1:W-:Y:S04]  /*11b3d0*/  LDGSTS.E [R3+0x1fb00], [R4.64], P0 ;  /* 0x1fb0000004037fae */ /* 0x0003e80008121844 */
[----:B------:R-:W3:Y:S04]  /*11b3e0*/  LDL.LU.64 R142, [R1+0x2020] ;  /* 0x00202000018e7983 */ /* 0x000ee80000300a00 */
[----:B------:R-:W4:Y:S01]  /*11b3f0*/  LDL.LU.64 R146, [R1+0x2778] ;  /* 0x0027780001927983 */ /* 0x000f220000300a00 */
[----:B-1----:R-:W-:-:S03]  /*11b400*/  IADD3 R4, P2, R6, R175, RZ ;  /* 0x000000af06047210 */ /* 0x002fc60007f5e0ff */
[----:B------:R-:W2:Y:S02]  /*11b410*/  LDL.LU R205, [R1+0x14] ;  /* 0x0000140001cd7983 */ /* 0x000ea40000300800 */
[----:B------:R-:W-:Y:S01]  /*11b420*/  IMAD.X R5, R7, 0x1, R2, P2 ;  /* 0x0000000107057824 */ /* 0x000fe200010e0602 */
[-C--:B------:R-:W-:Y:S01]  /*11b430*/  IADD3 R6, P2, R8, R175.reuse, RZ ;  /* 0x000000af08067210 */ /* 0x080fe20007f5e0ff */
[----:B------:R-:W2:Y:S03]  /*11b440*/  LDL.LU R204, [R1+0x18] ;  /* 0x0000180001cc7983 */ /* 0x000ea60000300800 */
[----:B------:R-:W-:Y:S01]  /*11b450*/  IADD3.X R7, R9, R2, RZ, P2, !PT ;  /* 0x0000000209077210 */ /* 0x000fe200017fe4ff */
[----:B------:R-:W3:Y:S01]  /*11b460*/  LDL.LU R203, [R1+0x1c] ;  /* 0x00001c0001cb7983 */ /* 0x000ee20000300800 */
[----:B------:R-:W-:-:S03]  /*11b470*/  IADD3 R8, P2, R10, R175, RZ ;  /* 0x000000af0a087210 */ /* 0x000fc60007f5e0ff */
[----:B------:R-:W3:Y:S02]  /*11b480*/  LDL.LU R202, [R1+0x20] ;  /* 0x0000200001ca7983 */ /* 0x000ee40000300800 */
[----:B------:R-:W-:Y:S01]  /*11b490*/  IMAD.X R9, R11, 0x1, R2, P2 ;  /* 0x000000010b097824 */ /* 0x000fe200010e0602 */
[-C--:B------:R-:W-:Y:S01]  /*11b4a0*/  IADD3 R10, P2, R12, R175.reuse, RZ ;  /* 0x000000af0c0a7210 */ /* 0x080fe20007f5e0ff */
[----:B------:R-:W3:Y:S03]  /*11b4b0*/  LDL.LU R209, [R1+0x24] ;  /* 0x0000240001d17983 */ /* 0x000ee60000300800 */
[----:B------:R-:W-:Y:S01]  /*11b4c0*/  IADD3.X R11, R13, R2, RZ, P2, !PT ;  /* 0x000000020d0b7210 */ /* 0x000fe200017fe4ff */
[----:B------:R-:W4:Y:S01]  /*11b4d0*/  LDL.LU R208, [R1+0x28] ;  /* 0x0000280001d07983 */ /* 0x000f220000300800 */
[----:B------:R-:W-:-:S03]  /*11b4e0*/  IADD3 R12, P2, R14, R175, RZ ;  /* 0x000000af0e0c7210 */ /* 0x000fc60007f5e0ff */
[----:B------:R-:W4:Y:S02]  /*11b4f0*/  LDL.LU R207, [R1+0x2c] ;  /* 0x00002c0001cf7983 */ /* 0x000f240000300800 */
[----:B------:R-:W-:Y:S01]  /*11b500*/  IMAD.X R13, R15, 0x1, R2, P2 ;  /* 0x000000010f0d7824 */ /* 0x000fe200010e0602 */
[-C--:B------:R-:W-:Y:S01]  /*11b510*/  IADD3 R14, P2, R16, R175.reuse, RZ ;  /* 0x000000af100e7210 */ /* 0x080fe20007f5e0ff */
[----:B------:R-:W4:Y:S03]  /*11b520*/  LDL.LU R206, [R1+0x30] ;  /* 0x0000300001ce7983 */ /* 0x000f260000300800 */
        /* <DEDUP_REMOVED lines=90> */
[--C-:B------:R-:W-:Y:S01]  /*11bad0*/  IMAD.X R105, R107, 0x1, R2.reuse, P2 ;  /* 0x000000016b697824 */ /* 0x100fe200010e0602 */
[-C--:B------:R-:W-:Y:S01]  /*11bae0*/  IADD3 R106, P2, R108, R175.reuse, RZ ;  /* 0x000000af6c6a7210 */ /* 0x080fe20007f5e0ff */
[----:B--2---:R1:W-:Y:S03]  /*11baf0*/  LDGSTS.E [R3+0x20a00], [R204.64], P1 ;  /* 0x20a00000cc037fae */ /* 0x0043e60008921844 */
[-C--:B------:R-:W-:Y:S02]  /*11bb00*/  IADD3.X R107, R109, R2.reuse, RZ, P2, !PT ;  /* 0x000000026d6b7210 */ /* 0x080fe400017fe4ff */
[-C--:B------:R-:W-:Y:S01]  /*11bb10*/  IADD3 R108, P2, R110, R175.reuse, RZ ;  /* 0x000000af6e6c7210 */ /* 0x080fe20007f5e0ff */
[----:B------:R1:W-:Y:S04]  /*11bb20*/  STL.64 [R1+0x1b80], R204 ;  /* 0x001b80cc01007387 */ /* 0x0003e80000100a00 */
[----:B------:R-:W-:Y:S01]  /*11bb30*/  IMAD.X R109, R111, 0x1, R2, P2 ;  /* 0x000000016f6d7824 */ /* 0x000fe200010e0602 */
[----:B------:R-:W-:Y:S01]  /*11bb40*/  IADD3 R110, P2, R112, R175, RZ ;  /* 0x000000af706e7210 */ /* 0x000fe20007f5e0ff */
[----:B---3--:R2:W-:Y:S03]  /*11bb50*/  LDGSTS.E [R3+0x20b00], [R202.64], P0 ;  /* 0x20b00000ca037fae */ /* 0x0085e60008121844 */
[----:B------:R-:W-:-:S02]  /*11bb60*/  IADD3.X R111, R113, R2, RZ, P2, !PT ;  /* 0x00000002716f7210 */ /* 0x000fc400017fe4ff */
        /* <DEDUP_REMOVED lines=10> */
[----:B----4-:R-:W-:Y:S01]  /*11bc10*/  IADD3 R142, P2, R146, R175, RZ ;  /* 0x000000af928e7210 */ /* 0x010fe20007f5e0ff */
[----:B------:R-:W-:Y:S01]  /*11bc20*/  IMAD.MOV.U32 R194, RZ, RZ, R208 ;  /* 0x000000ffffc27224 */ /* 0x000fe200078e00d0 */
[----:B------:R-:W-:Y:S01]  /*11bc30*/  MOV R195, R209 ;  /* 0x000000d100c37202 */ /* 0x000fe20000000f00 */
[----:B------:R-:W-:Y:S01]  /*11bc40*/  IMAD.MOV.U32 R146, RZ, RZ, R206 ;  /* 0x000000ffff927224 */ /* 0x000fe200078e00ce */
[----:B------:R-:W-:Y:S02]  /*11bc50*/  IADD3.X R143, R147, R2, RZ, P2, !PT ;  /* 0x00000002938f7210 */ /* 0x000fe400017fe4ff */
[----:B------:R-:W-:Y:S01]  /*11bc60*/  MOV R147, R207 ;  /* 0x000000cf00937202 */ /* 0x000fe20000000f00 */
[----:B------:R2:W-:Y:S04]  /*11bc70*/  STL.64 [R1+0x1b78], R202 ;  /* 0x001b78ca01007387 */ /* 0x0005e80000100a00 */
        /* <DEDUP_REMOVED lines=60> */
[----:B------:R-:W-:Y:S04]  /*11c040*/  STL.64 [R1+0x2778], R142 ;  /* 0x0027788e01007387 */ /* 0x000fe80000100a00 */
[----:B------:R2:W-:Y:S04]  /*11c050*/  STL.64 [R1+0x2020], R140 ;  /* 0x0020208c01007387 */ /* 0x0005e80000100a00 */
[----:B-1----:R-:W4:Y:S04]  /*11c060*/  LDL R205, [R1+0x3acc] ;  /* 0x003acc0001cd7983 */ /* 0x002f280000100800 */
[----:B------:R-:W4:Y:S04]  /*11c070*/  LDL R204, [R1+0x3ad8] ;  /* 0x003ad80001cc7983 */ /* 0x000f280000100800 */
[----:B--2---:R-:W2:Y:S04]  /*11c080*/  LDL R203, [R1+0x3ac4] ;  /* 0x003ac40001cb7983 */ /* 0x004ea80000100800 */
[----:B------:R-:W2:Y:S04]  /*11c090*/  LDL R202, [R1+0x3ad0] ;  /* 0x003ad00001ca7983 */ /* 0x000ea80000100800 */
[----:B------:R1:W-:Y:S04]  /*11c0a0*/  LDGSTS.E [R3+0x21a00], [R194.64], P1 ;  /* 0x21a00000c2037fae */ /* 0x0003e80008921844 */
[----:B------:R-:W1:Y:S04]  /*11c0b0*/  S2R R206, SR_TID.X ;  /* 0x0000000000ce7919 */ /* 0x000e680000002100 */
        /* <DEDUP_REMOVED lines=28> */
[----:B------:R1:W-:Y:S04]  /*11c280*/  LDGSTS.E [R3+0x2da00], [R46.64], P1 ;  /* 0x2da000002e037fae */ /* 0x0003e80008921844 */
[----:B------:R1:W-:Y:S01]  /*11c290*/  LDGSTS.E [R3+0x2db00], [R48.64], P0 ;  /* 0x2db0000030037fae */ /* 0x0003e20008121844 */
[----:B------:R-:W-:-:S03]  /*11c2a0*/  IMAD.SHL.U32 R206, R206, 0x4, RZ ;  /* 0x00000004cece7824 */ /* 0x000fc600078e00ff */
[----:B------:R1:W-:Y:S04]  /*11c2b0*/  LDGSTS.E [R3+0x2ea00], [R50.64], P1 ;  /* 0x2ea0000032037fae */ /* 0x0003e80008921844 */
        /* <DEDUP_REMOVED lines=13> */
[----:B------:R1:W-:Y:S01]  /*11c390*/  LDGSTS.E [R3+0x32b00], [R68.64], P0 ;  /* 0x32b0000044037fae */ /* 0x0003e20008121844 */
[----:B---3--:R-:W-:-:S03]  /*11c3a0*/  LEA R4, R0, R206, 0x12 ;  /* 0x000000ce00047211 */ /* 0x008fc600078e90ff */
        /* <DEDUP_REMOVED lines=26> */
[----:B----4-:R-:W-:-:S03]  /*11c550*/  MOV R7, R205 ;  /* 0x000000cd00077202 */ /* 0x010fc60000000f00 */
[----:B------:R1:W-:Y:S01]  /*11c560*/  LDGSTS.E [R3+0x3ea00], [R114.64], P1 ;  /* 0x3ea0000072037fae */ /* 0x0003e20008921844 */
[----:B------:R-:W-:-:S03]  /*11c570*/  IMAD.MOV.U32 R6, RZ, RZ, R204 ;  /* 0x000000ffff067224 */ /* 0x000fc600078e00cc */
[----:B------:R-:W4:Y:S04]  /*11c580*/  LDL R205, [R1+0x2cdc] ;  /* 0x002cdc0001cd7983 */ /* 0x000f280000100800 */
[----:B------:R-:W4:Y:S04]  /*11c590*/  LDL R204, [R1+0x2ce0] ;  /* 0x002ce00001cc7983 */ /* 0x000f280000100800 */
[----:B------:R-:W4:Y:S04]  /*11c5a0*/  LDL R219, [R1+0x2ce4] ;  /* 0x002ce40001db7983 */ /* 0x000f280000100800 */
[----:B------:R-:W4:Y:S04]  /*11c5b0*/  LDL R218, [R1+0x2ce8] ;  /* 0x002ce80001da7983 */ /* 0x000f280000100800 */
[----:B------:R1:W-:Y:S04]  /*11c5c0*/  LDGSTS.E [R3+0x3eb00], [R120.64], P0 ;  /* 0x3eb0000078037fae */ /* 0x0003e80008121844 */
[----:B------:R1:W-:Y:S04]  /*11c5d0*/  LDGSTS.E [R3+0x3fa00], [R122.64], P1 ;  /* 0x3fa000007a037fae */ /* 0x0003e80008921844 */
[----:B------:R1:W-:Y:S04]  /*11c5e0*/  LDGSTS.E [R3+0x3fb00], [R140.64], P0 ;  /* 0x3fb000008c037fae */ /* 0x0003e80008121844 */
[----:B------:R2:W-:Y:S04]  /*11c5f0*/  LDGSTS.E [R4+0xc00], [R6.64], P1 ;  /* 0x00c0000006047fae */ /* 0x0005e80008921844 */
[----:B------:R-:W4:Y:S04]  /*11c600*/  LDL R217, [R1+0x2d64] ;  /* 0x002d640001d97983 */ /* 0x000f280000100800 */
[----:B------:R-:W4:Y:S01]  /*11c610*/  LDL R216, [R1+0x2d68] ;  /* 0x002d680001d87983 */ /* 0x000f220000100800 */
[----:B--2---:R-:W-:Y:S01]  /*11c620*/  IMAD.MOV.U32 R6, RZ, RZ, R202 ;  /* 0x000000ffff067224 */ /* 0x004fe200078e00ca */
[----:B------:R-:W-:-:S02]  /*11c630*/  MOV R7, R203 ;  /* 0x000000cb00077202 */ /* 0x000fc40000000f00 */
[----:B------:R-:W2:Y:S04]  /*11c640*/  LDL R202, [R1+0x2d60] ;  /* 0x002d600001ca7983 */ /* 0x000ea80000100800 */
[----:B------:R-:W2:Y:S04]  /*11c650*/  LDL R203, [R1+0x2d5c] ;  /* 0x002d5c0001cb7983 */ /* 0x000ea80000100800 */
[----:B------:R1:W-:Y:S04]  /*11c660*/  LDGSTS.E [R4+0xd00], [R6.64], P0 ;  /* 0x00d0000006047fae */ /* 0x0003e80008121844 */
[----:B------:R-:W2:Y:S04]  /*11c670*/  LDL R215, [R1+0x2de4] ;  /* 0x002de40001d77983 */ /* 0x000ea80000100800 */
[----:B------:R-:W2:Y:S01]  /*11c680*/  LDL R214, [R1+0x2de8] ;  /* 0x002de80001d67983 */ /* 0x000ea20000100800 */
[----:B-1----:R-:W-:Y:S01]  /*11c690*/  IMAD.MOV.U32 R6, RZ, RZ, R212 ;  /* 0x000000ffff067224 */ /* 0x002fe200078e00d4 */
[----:B------:R-:W-:-:S02]  /*11c6a0*/  MOV R7, R213 ;  /* 0x000000d500077202 */ /* 0x000fc40000000f00 */
[----:B------:R-:W2:Y:S04]  /*11c6b0*/  LDL R212, [R1+0x2de0] ;  /* 0x002de00001d47983 */ /* 0x000ea80000100800 */
[----:B------:R-:W2:Y:S04]  /*11c6c0*/  LDL R213, [R1+0x2ddc] ;  /* 0x002ddc0001d57983 */ /* 0x000ea80000100800 */
[----:B------:R1:W-:Y:S02]  /*11c6d0*/  LDGSTS.E [R4+0x1c00], [R6.64], P1 ;  /* 0x01c0000006047fae */ /* 0x0003e40008921844 */
[----:B-1----:R-:W-:-:S02]  /*11c6e0*/  MOV R7, R211 ;  /* 0x000000d300077202 */ /* 0x002fc40000000f00 */
[----:B------:R-:W2:Y:S01]  /*11c6f0*/  LDL R211, [R1+0x2e5c] ;  /* 0x002e5c0001d37983 */ /* 0x000ea20000100800 */
[----:B------:R-:W-:-:S03]  /*11c700*/  IMAD.MOV.U32 R6, RZ, RZ, R210 ;  /* 0x000000ffff067224 */ /* 0x000fc600078e00d2 */
[----:B------:R-:W2:Y:S04]  /*11c710*/  LDL R210, [R1+0x2e60] ;  /* 0x002e600001d27983 */ /* 0x000ea80000100800 */
[----:B------:R1:W-:Y:S02]  /*11c720*/  LDGSTS.E [R4+0x1d00], [R6.64], P0 ;  /* 0x01d0000006047fae */ /* 0x0003e40008121844 */
[----:B-1----:R-:W-:Y:S02]  /*11c730*/  MOV R7, R209 ;  /* 0x000000d100077202 */ /* 0x002fe40000000f00 */
        /* <DEDUP_REMOVED lines=239> */
[----:B--2---:R-:W-:Y:S02]  /*11d630*/  IMAD.MOV.U32 R6, RZ, RZ, R202 ;  /* 0x000000ffff067224 */ /* 0x004fe400078e00ca */
[----:B------:R-:W2:Y:S01]  /*11d640*/  LDL R202, [R1+0x3a80] ;  /* 0x003a800001ca7983 */ /* 0x000ea20000100800 */
[----:B------:R-:W-:-:S03]  /*11d650*/  MOV R7, R203 ;  /* 0x000000cb00077202 */ /* 0x000fc60000000f00 */
        /* <DEDUP_REMOVED lines=88> */
[----:B---3--:R-:W-:Y:S01]  /*11dbe0*/  IMAD.MOV.U32 R6, RZ, RZ, R206 ;  /* 0x000000ffff067224 */ /* 0x008fe200078e00ce */
[----:B------:R-:W-:Y:S02]  /*11dbf0*/  MOV R7, R207 ;  /* 0x000000cf00077202 */ /* 0x000fe40000000f00 */
[----:B------:R-:W3:Y:S04]  /*11dc00*/  LDL.LU R207, [R1+0x34] ;  /* 0x0000340001cf7983 */ /* 0x000ee80000300800 */
[----:B------:R1:W-:Y:S04]  /*11dc10*/  LDGSTS.E [R4+0x1ed00], [R6.64], P0 ;  /* 0x1ed0000006047fae */ /* 0x0003e80008121844 */
[----:B------:R-:W3:Y:S01]  /*11dc20*/  LDL.LU R206, [R1+0x38] ;  /* 0x0000380001ce7983 */ /* 0x000ee20000300800 */
[----:B-1----:R-:W-:Y:S01]  /*11dc30*/  IMAD.MOV.U32 R6, RZ, RZ, R204 ;  /* 0x000000ffff067224 */ /* 0x002fe200078e00cc */
[----:B----4-:R-:W-:-:S02]  /*11dc40*/  MOV R7, R205 ;  /* 0x000000cd00077202 */ /* 0x010fc40000000f00 */
[----:B------:R-:W4:Y:S04]  /*11dc50*/  LDL.LU R205, [R1+0x3c] ;  /* 0x00003c0001cd7983 */ /* 0x000f280000300800 */
[----:B------:R1:W-:Y:S04]  /*11dc60*/  LDGSTS.E [R4+0x1fc00], [R6.64], P1 ;  /* 0x1fc0000006047fae */ /* 0x0003e80008921844 */
[----:B------:R-:W4:Y:S01]  /*11dc70*/  LDL.LU R204, [R1+0x40] ;  /* 0x0000400001cc7983 */ /* 0x000f220000300800 */
[----:B-1----:R-:W-:Y:S01]  /*11dc80*/  IMAD.MOV.U32 R6, RZ, RZ, R202 ;  /* 0x000000ffff067224 */ /* 0x002fe200078e00ca */
[----:B------:R-:W-:-:S02]  /*11dc90*/  MOV R7, R203 ;  /* 0x000000cb00077202 */ /* 0x000fc40000000f00 */
[----:B------:R-:W4:Y:S04]  /*11dca0*/  LDL.LU R203, [R1+0x44] ;  /* 0x0000440001cb7983 */ /* 0x000f280000300800 */
[----:B------:R1:W-:Y:S04]  /*11dcb0*/  LDGSTS.E [R4+0x1fd00], [R6.64], P0 ;  /* 0x1fd0000006047fae */ /* 0x0003e80008121844 */
[----:B------:R-:W4:Y:S04]  /*11dcc0*/  LDL.LU R202, [R1+0x48] ;  /* 0x0000480001ca7983 */ /* 0x000f280000300800 */
[----:B------:R-:W4:Y:S01]  /*11dcd0*/  LDL.LU R209, [R1+0x4c] ;  /* 0x00004c0001d17983 */ /* 0x000f220000300800 */
[----:B-1----:R-:W-:-:S03]  /*11dce0*/  IADD3 R6, P2, R8, R175, RZ ;  /* 0x000000af08067210 */ /* 0x002fc60007f5e0ff */
[----:B------:R-:W4:Y:S01]  /*11dcf0*/  LDL.LU R208, [R1+0x60] ;  /* 0x0000600001d07983 */ /* 0x000f220000300800 */
        /* <DEDUP_REMOVED lines=83> */
[-C--:B------:R-:W-:Y:S01]  /*11e230*/  IADD3 R90, P2, R92, R175.reuse, RZ ;  /* 0x000000af5c5a7210 */ /* 0x080fe20007f5e0ff */
[----:B---3--:R1:W-:Y:S03]  /*11e240*/  LDGSTS.E [R4+0x20c00], [R206.64], P1 ;  /* 0x20c00000ce047fae */ /* 0x0083e60008921844 */
[----:B------:R-:W-:Y:S02]  /*11e250*/  IADD3.X R91, R93, R2, RZ, P2, !PT ;  /* 0x000000025d5b7210 */ /* 0x000fe400017fe4ff */
[----:B------:R-:W-:-:S05]  /*11e260*/  IADD3 R92, P2, R94, R175, RZ ;  /* 0x000000af5e5c7210 */ /* 0x000fca0007f5e0ff */
[----:B------:R-:W-:Y:S01]  /*11e270*/  IMAD.X R93, R95, 0x1, R2, P2 ;  /* 0x000000015f5d7824 */ /* 0x000fe200010e0602 */
[----:B------:R-:W-:-:S04]  /*11e280*/  IADD3 R94, P2, R96, R175, RZ ;  /* 0x000000af605e7210 */ /* 0x000fc80007f5e0ff */
[-C--:B------:R-:W-:Y:S02]  /*11e290*/  IADD3.X R95, R97, R2.reuse, RZ, P2, !PT ;  /* 0x00000002615f7210 */ /* 0x080fe400017fe4ff */
[-C--:B------:R-:W-:Y:S01]  /*11e2a0*/  IADD3 R96, P2, R98, R175.reuse, RZ ;  /* 0x000000af62607210 */ /* 0x080fe20007f5e0ff */
[----:B------:R1:W-:Y:S04]  /*11e2b0*/  STL.64 [R1+0x1b60], R206 ;  /* 0x001b60ce01007387 */ /* 0x0003e80000100a00 */
[----:B------:R-:W-:Y:S01]  /*11e2c0*/  IMAD.X R97, R99, 0x1, R2, P2 ;  /* 0x0000000163617824 */ /* 0x000fe200010e0602 */
[----:B------:R-:W-:Y:S01]  /*11e2d0*/  IADD3 R98, P2, R100, R175, RZ ;  /* 0x000000af64627210 */ /* 0x000fe20007f5e0ff */
[----:B----4-:R2:W-:Y:S03]  /*11e2e0*/  LDGSTS.E [R4+0x20d00], [R204.64], P0 ;  /* 0x20d00000cc047fae */ /* 0x0105e60008121844 */
[----:B------:R-:W-:-:S02]  /*11e2f0*/  IADD3.X R99, R101, R2, RZ, P2, !PT ;  /* 0x0000000265637210 */ /* 0x000fc400017fe4ff */
[----:B------:R-:W-:-:S05]  /*11e300*/  IADD3 R100, P2, R102, R175, RZ ;  /* 0x000000af66647210 */ /* 0x000fca0007f5e0ff */
[----:B------:R-:W-:Y:S01]  /*11e310*/  IMAD.X R101, R103, 0x1, R2, P2 ;  /* 0x0000000167657824 */ /* 0x000fe200010e0602 */
[----:B------:R-:W-:-:S04]  /*11e320*/  IADD3 R102, P2, R104, R175, RZ ;  /* 0x000000af68667210 */ /* 0x000fc80007f5e0ff */
[----:B------:R-:W-:Y:S01]  /*11e330*/  IADD3.X R103, R105, R2, RZ, P2, !PT ;  /* 0x0000000269677210 */ /* 0x000fe200017fe4ff */
[----:B------:R2:W-:Y:S01]  /*11e340*/  STL.64 [R1+0x1b58], R204 ;  /* 0x001b58cc01007387 */ /* 0x0005e20000100a00 */
[----:B------:R-:W-:Y:S02]  /*11e350*/  IADD3 R104, P2, R106, R175, RZ ;  /* 0x000000af6a687210 */ /* 0x000fe40007f5e0ff */
[----:B------:R-:W-:Y:S01]  /*11e360*/  MOV R195, R209 ;  /* 0x000000d100c37202 */ /* 0x000fe20000000f00 */
[----:B------:R3:W-:Y:S02]  /*11e370*/  LDGSTS.E [R4+0x21c00], [R202.64], P1 ;  /* 0x21c00000ca047fae */ /* 0x0007e40008921844 */
        /* <DEDUP_REMOVED lines=17> */
[----:B------:R-:W-:Y:S01]  /*11e490*/  IADD3 R142, P2, R146, R175, RZ ;  /* 0x000000af928e7210 */ /* 0x000fe20007f5e0ff */
[----:B------:R-:W-:Y:S02]  /*11e4a0*/  IMAD.MOV.U32 R194, RZ, RZ, R208 ;  /* 0x000000ffffc27224 */ /* 0x000fe400078e00d0 */
[----:B------:R-:W-:Y:S01]  /*11e4b0*/  IMAD.MOV.U32 R146, RZ, RZ, R3 ;  /* 0x000000ffff927224 */ /* 0x000fe200078e0003 */
[----:B------:R-:W-:Y:S02]  /*11e4c0*/  IADD3.X R143, R147, R2, RZ, P2, !PT ;  /* 0x00000002938f7210 */ /* 0x000fe400017fe4ff */
[----:B------:R-:W-:Y:S01]  /*11e4d0*/  MOV R147, R5 ;  /* 0x0000000500937202 */ /* 0x000fe20000000f00 */
        /* <DEDUP_REMOVED lines=63> */
[----:B------:R-:W4:Y:S04]  /*11e8d0*/  LDL R212, [R1+0x3ac8] ;  /* 0x003ac80001d47983 */ /* 0x000f280000100800 */
[----:B------:R-:W4:Y:S04]  /*11e8e0*/  LDL R211, [R1+0x3ab4] ;  /* 0x003ab40001d37983 */ /* 0x000f280000100800 */
[----:B------:R-:W4:Y:S04]  /*11e8f0*/  LDL R210, [R1+0x3ac0] ;  /* 0x003ac00001d27983 */ /* 0x000f280000100800 */
[----:B------:R-:W4:Y:S04]  /*11e900*/  LDL R209, [R1+0x2b6c] ;  /* 0x002b6c0001d17983 */ /* 0x000f280000100800 */
[----:B------:R-:W4:Y:S04]  /*11e910*/  LDL R208, [R1+0x2b70] ;  /* 0x002b700001d07983 */ /* 0x000f280000100800 */
[----:B-1----:R-:W4:Y:S04]  /*11e920*/  LDL R207, [R1+0x2b74] ;  /* 0x002b740001cf7983 */ /* 0x002f280000100800 */
[----:B------:R-:W4:Y:S04]  /*11e930*/  LDL R206, [R1+0x2b78] ;  /* 0x002b780001ce7983 */ /* 0x000f280000100800 */
[----:B--2---:R-:W2:Y:S04]  /*11e940*/  LDL R205, [R1+0x2bec] ;  /* 0x002bec0001cd7983 */ /* 0x004ea80000100800 */
[----:B------:R-:W2:Y:S04]  /*11e950*/  LDL R204, [R1+0x2bf0] ;  /* 0x002bf00001cc7983 */ /* 0x000ea80000100800 */
[----:B---3--:R-:W3:Y:S04]  /*11e960*/  LDL R203, [R1+0x2bf4] ;  /* 0x002bf40001cb7983 */ /* 0x008ee80000100800 */
[----:B------:R-:W2:Y:S04]  /*11e970*/  LDL R202, [R1+0x2bf8] ;  /* 0x002bf80001ca7983 */ /* 0x000ea80000100800 */
[----:B------:R-:W1:Y:S04]  /*11e980*/  S2R R214, SR_TID.X ;  /* 0x0000000000d67919 */ /* 0x000e680000002100 */
[----:B------:R1:W-:Y:S04]  /*11e990*/  LDGSTS.E [R4+0x21d00], [R194.64], P0 ;  /* 0x21d00000c2047fae */ /* 0x0003e80008121844 */
[----:B------:R1:W-:Y:S04]  /*11e9a0*/  LDGSTS.E [R4+0x22c00], [R146.64], P1 ;  /* 0x22c0000092047fae */ /* 0x0003e80008921844 */
[----:B------:R1:W-:Y:S04]  /*11e9b0*/  LDGSTS.E [R4+0x22d00], [R6.64], P0 ;  /* 0x22d0000006047fae */ /* 0x0003e80008121844 */
[----:B------:R2:W-:Y:S04]  /*11e9c0*/  LDGSTS.E [R4+0x23c00], [R8.64], P1 ;  /* 0x23c0000008047fae */ /* 0x0005e80008921844 */
[----:B------:R2:W-:Y:S01]  /*11e9d0*/  LDGSTS.E [R4+0x23d00], [R10.64], P0 ;  /* 0x23d000000a047fae */ /* 0x0005e20008121844 */
[----:B-1----:R-:W-:-:S03]  /*11e9e0*/  LOP3.LUT R214, R214, 0x3f, RZ, 0xc0, !PT ;  /* 0x0000003fd6d67812 */ /* 0x002fc600078ec0ff */
[----:B------:R2:W-:Y:S02]  /*11e9f0*/  LDGSTS.E [R4+0x24c00], [R12.64], P1 ;  /* 0x24c000000c047fae */ /* 0x0005e40008921844 */
[----:B------:R-:W-:Y:S02]  /*11ea00*/  IMAD.SHL.U32 R214, R214, 0x4, RZ ;  /* 0x00000004d6d67824 */ /* 0x000fe400078e00ff */
[----:B------:R2:W-:Y:S03]  /*11ea10*/  LDGSTS.E [R4+0x24d00], [R14.64], P0 ;  /* 0x24d000000e047fae */ /* 0x0005e60008121844 */
[----:B------:R-:W-:Y:S01]  /*11ea20*/  LOP3.LUT R3, R214, 0x70, RZ, 0x3c, !PT ;  /* 0x00000070d6037812 */ /* 0x000fe200078e3cff */
[----:B------:R2:W-:Y:S03]  /*11ea30*/  LDGSTS.E [R4+0x25c00], [R16.64], P1 ;  /* 0x25c0000010047fae */ /* 0x0005e60008921844 */
[----:B------:R-:W-:Y:S01]  /*11ea40*/  LEA R3, R0, R3, 0x12 ;  /* 0x0000000300037211 */ /* 0x000fe200078e90ff */
[----:B------:R2:W-:Y:S04]  /*11ea50*/  LDGSTS.E [R4+0x25d00], [R18.64], P0 ;  /* 0x25d0000012047fae */ /* 0x0005e80008121844 */
[----:B------:R1:W5:Y:S04]  /*11ea60*/  LDL.LU R0, [R1+0x59b4] ;  /* 0x0059b40001007983 */ /* 0x0003680000300800 */
[----:B------:R-:W3:Y:S04]  /*11ea70*/  LDL R224, [R1+0x2c6c] ;  /* 0x002c6c0001e07983 */ /* 0x000ee80000100800 */
[----:B------:R-:W3:Y:S04]  /*11ea80*/  LDL R195, [R1+0x2c70] ;  /* 0x002c700001c37983 */ /* 0x000ee80000100800 */
        /* <DEDUP_REMOVED lines=72> */
[----:B--2---:R-:W-:-:S03]  /*11ef10*/  IMAD.MOV.U32 R4, RZ, RZ, R212 ;  /* 0x000000ffff047224 */ /* 0x004fc600078e00d4 */
[----:B------:R-:W2:Y:S04]  /*11ef20*/  LDL R212, [R1+0x2ef0] ;  /* 0x002ef00001d47983 */ /* 0x000ea80000100800 */
[----:B------:R1:W-:Y:S02]  /*11ef30*/  LDGSTS.E [R3+0xe00], [R4.64], P1 ;  /* 0x00e0000004037fae */ /* 0x0003e40008921844 */
[----:B-1----:R-:W-:Y:S01]  /*11ef40*/  IMAD.MOV.U32 R4, RZ, RZ, R210 ;  /* 0x000000ffff047224 */ /* 0x002fe200078e00d2 */
[----:B------:R-:W-:Y:S01]  /*11ef50*/  MOV R5, R211 ;  /* 0x000000d300057202 */ /* 0x000fe20000000f00 */
[----:B------:R-:W2:Y:S04]  /*11ef60*/  LDL R210, [R1+0x2ef8] ;  /* 0x002ef80001d27983 */ /* 0x000ea80000100800 */
[----:B------:R-:W2:Y:S04]  /*11ef70*/  LDL R211, [R1+0x2ef4] ;  /* 0x002ef40001d37983 */ /* 0x000ea80000100800 */
[----:B------:R1:W-:Y:S02]  /*11ef80*/  LDGSTS.E [R3+0xf00], [R4.64], P0 ;  /* 0x00f0000004037fae */ /* 0x0003e40008121844 */
[----:B-1----:R-:W-:Y:S01]  /*11ef90*/  IMAD.MOV.U32 R4, RZ, RZ, R208 ;  /* 0x000000ffff047224 */ /* 0x002fe200078e00d0 */
[----:B------:R-:W-:Y:S01]  /*11efa0*/  MOV R5, R209 ;  /* 0x000000d100057202 */ /* 0x000fe20000000f00 */
[----:B------:R-:W2:Y:S04]  /*11efb0*/  LDL R208, [R1+0x2f70] ;  /* 0x002f700001d07983 */ /* 0x000ea80000100800 */
[----:B------:R-:W4:Y:S04]  /*11efc0*/  LDL R209, [R1+0x2f6c] ;  /* 0x002f6c0001d17983 */ /* 0x000f280000100800 */
[----:B------:R1:W-:Y:S02]  /*11efd0*/  LDGSTS.E [R3+0x1e00], [R4.64], P1 ;  /* 0x01e0000004037fae */ /* 0x0003e40008921844 */
[----:B-1----:R-:W-:Y:S01]  /*11efe0*/  IMAD.MOV.U32 R4, RZ, RZ, R206 ;  /* 0x000000ffff047224 */ /* 0x002fe200078e00ce */
[----:B------:R-:W-:Y:S01]  /*11eff0*/  MOV R5, R207 ;  /* 0x000000cf00057202 */ /* 0x000fe20000000f00 */
[----:B------:R-:W4:Y:S04]  /*11f000*/  LDL R206, [R1+0x2f78] ;  /* 0x002f780001ce7983 */ /* 0x000f280000100800 */
[----:B------:R-:W4:Y:S04]  /*11f010*/  LDL R207, [R1+0x2f74] ;  /* 0x002f740001cf7983 */ /* 0x000f280000100800 */
[----:B------:R1:W-:Y:S02]  /*11f020*/  LDGSTS.E [R3+0x1f00], [R4.64], P0 ;  /* 0x01f0000004037fae */ /* 0x0003e40008121844 */
[----:B-1----:R-:W-:Y:S01]  /*11f030*/  IMAD.MOV.U32 R4, RZ, RZ, R204 ;  /* 0x000000ffff047224 */ /* 0x002fe200078e00cc */
[----:B------:R-:W-:Y:S01]  /*11f040*/  MOV R5, R205 ;  /* 0x000000cd00057202 */ /* 0x000fe20000000f00 */
[----:B------:R-:W4:Y:S04]  /*11f050*/  LDL R204, [R1+0x2ff0] ;  /* 0x002ff00001cc7983 */ /* 0x000f280000100800 */
[----:B------:R-:W4:Y:S04]  /*11f060*/  LDL R205, [R1+0x2fec] ;  /* 0x002fec0001cd7983 */ /* 0x000f280000100800 */
[----:B------:R3:W-:Y:S02]  /*11f070*/  LDGSTS.E [R3+0x2e00], [R4.64], P1 ;  /* 0x02e0000004037fae */ /* 0x0007e40008921844 */
[----:B---3--:R-:W-:-:S02]  /*11f080*/  MOV R5, R203 ;  /* 0x000000cb00057202 */ /* 0x008fc40000000f00 */
[----:B------:R-:W3:Y:S01]  /*11f090*/  LDL R203, [R1+0x2ff4] ;  /* 0x002ff40001cb7983 */ /* 0x000ee20000100800 */
[----:B------:R-:W-:-:S03]  /*11f0a0*/  IMAD.MOV.U32 R4, RZ, RZ, R202 ;  /* 0x000000ffff047224 */ /* 0x000fc600078e00ca */
[----:B------:R-:W3:Y:S04]  /*11f0b0*/  LDL R202, [R1+0x2ff8] ;  /* 0x002ff80001ca7983 */ /* 0x000ee80000100800 */
[----:B------:R1:W-:Y:S02]  /*11f0c0*/  LDGSTS.E [R3+0x2f00], [R4.64], P0 ;  /* 0x02f0000004037fae */ /* 0x0003e40008121844 */
[----:B-1----:R-:W-:Y:S01]  /*11f0d0*/  IMAD.MOV.U32 R4, RZ, RZ, R195 ;  /* 0x000000ffff047224 */ /* 0x002fe200078e00c3 */
[----:B------:R-:W-:Y:S01]  /*11f0e0*/  MOV R5, R224 ;  /* 0x000000e000057202 */ /* 0x000fe20000000f00 */
[----:B------:R-:W3:Y:S04]  /*11f0f0*/  LDL R195, [R1+0x306c] ;  /* 0x00306c0001c37983 */ /* 0x000ee80000100800 */
[----:B------:R1:W-:Y:S02]  /*11f100*/  LDGSTS.E [R3+0x3e00], [R4.64], P1 ;  /* 0x03e0000004037fae */ /* 0x0003e40008921844 */
[----:B-1----:R-:W-:Y:S01]  /*11f110*/  IMAD.MOV.U32 R4, RZ, RZ, R232 ;  /* 0x000000ffff047224 */ /* 0x002fe200078e00e8 */
[----:B------:R-:W-:Y:S01]  /*11f120*/  MOV R5, R233 ;  /* 0x000000e900057202 */ /* 0x000fe20000000f00 */
        /* <DEDUP_REMOVED lines=43> */
[----:B--2---:R-:W-:Y:S01]  /*11f3e0*/  IMAD.MOV.U32 R4, RZ, RZ, R212 ;  /* 0x000000ffff047224 */ /* 0x004fe200078e00d4 */
[----:B----4-:R-:W-:Y:S01]  /*11f3f0*/  MOV R5, R213 ;  /* 0x000000d500057202 */ /* 0x010fe20000000f00 */
[----:B------:R-:W2:Y:S04]  /*11f400*/  LDL R212, [R1+0x32d4] ;  /* 0x0032d40001d47983 */ /* 0x000ea80000100800 */
[----:B------:R-:W4:Y:S04]  /*11f410*/  LDL R213, [R1+0x3260] ;  /* 0x0032600001d57983 */ /* 0x000f280000100800 */
        /* <DEDUP_REMOVED lines=21> */
[----:B---3--:R-:W-:-:S02]  /*11f570*/  MOV R5, R203 ;  /* 0x000000cb00057202 */ /* 0x008fc40000000f00 */
[----:B------:R-:W3:Y:S01]  /*11f580*/  LDL R203, [R1+0x33d8] ;  /* 0x0033d80001cb7983 */ /* 0x000ee20000100800 */
[----:B------:R-:W-:-:S03]  /*11f590*/  IMAD.MOV.U32 R4, RZ, RZ, R202 ;  /* 0x000000ffff047224 */ /* 0x000fc600078e00ca */
[----:B------:R-:W3:Y:S04]  /*11f5a0*/  LDL R202, [R1+0x33dc] ;  /* 0x0033dc0001ca7983 */ /* 0x000ee80000100800 */
        /* <DEDUP_REMOVED lines=9> */
[----:B------:R1:W-:Y:S04]  /*11f640*/  LDGSTS.E [R3+0xaf00], [R4.64], P0 ;  /* 0x0af0000004037fae */ /* 0x0003e80008121844 */
[----:B------:R-:W3:Y:S04]  /*11f650*/  LDL.LU.64 R24, [R1+0x2480] ;  /* 0x0024800001187983 */ /* 0x000ee80000300a00 */
[----:B------:R-:W3:Y:S01]  /*11f660*/  LDL.LU.64 R26, [R1+0x2448] ;  /* 0x00244800011a7983 */ /* 0x000ee20000300a00 */
[----:B-1----:R-:W-:Y:S01]  /*11f670*/  IMAD.MOV.U32 R4, RZ, RZ, R233 ;  /* 0x000000ffff047224 */ /* 0x002fe200078e00e9 */
[----:B------:R-:W-:-:S02]  /*11f680*/  MOV R5, R195 ;  /* 0x000000c300057202 */ /* 0x000fc40000000f00 */
        /* <DEDUP_REMOVED lines=52> */
[----:B----4-:R-:W-:Y:S01]  /*11f9d0*/  IMAD.MOV.U32 R4, RZ, RZ, R213 ;  /* 0x000000ffff047224 */ /* 0x010fe200078e00d5 */
[----:B------:R-:W-:-:S02]  /*11f9e0*/  MOV R5, R214 ;  /* 0x000000d600057202 */ /* 0x000fc40000000f00 */
[----:B------:R-:W4:Y:S04]  /*11f9f0*/  LDL.LU.64 R82, [R1+0x1f88] ;  /* 0x001f880001527983 */ /* 0x000f280000300a00 */
[----:B------:R2:W-:Y:S04]  /*11fa00*/  LDGSTS.E [R3+0xff00], [R4.64], P0 ;  /* 0x0ff0000004037fae */ /* 0x0005e80008121844 */
[----:B------:R-:W4:Y:S04]  /*11fa10*/  LDL.LU.64 R84, [R1+0x1f80] ;  /* 0x001f800001547983 */ /* 0x000f280000300a00 */
[----:B------:R-:W4:Y:S01]  /*11fa20*/  LDL.LU.64 R86, [R1+0x1f68] ;  /* 0x001f680001567983 */ /* 0x000f220000300a00 */
[----:B--2---:R-:W-:Y:S01]  /*11fa30*/  IMAD.MOV.U32 R4, RZ, RZ, R211 ;  /* 0x000000ffff047224 */ /* 0x004fe200078e00d3 */
        /* <DEDUP_REMOVED lines=23> */
[----:B---3--:R-:W-:Y:S01]  /*11fbb0*/  IMAD.MOV.U32 R4, RZ, RZ, R203 ;  /* 0x000000ffff047224 */ /* 0x008fe200078e00cb */
[----:B------:R-:W-:-:S02]  /*11fbc0*/  MOV R5, R204 ;  /* 0x000000cc00057202 */ /* 0x000fc40000000f00 */
[----:B------:R-:W3:Y:S04]  /*11fbd0*/  LDL.LU.64 R112, [R1+0x1e70] ;  /* 0x001e700001707983 */ /* 0x000ee80000300a00 */
        /* <DEDUP_REMOVED lines=86> */
[----:B------:R-:W3:Y:S04]  /*120140*/  LDL.LU.64 R144, [R1+0x1e40] ;  /* 0x001e400001907983 */ /* 0x000ee80000300a00 */
[----:B------:R1:W-:Y:S04]  /*120150*/  LDGSTS.E [R3+0x1ff00], [R4.64], P0 ;  /* 0x1ff0000004037fae */ /* 0x0003e80008121844 */
[----:B------:R-:W3:Y:S04]  /*120160*/  LDL.LU R178, [R1+0x64] ;  /* 0x0000640001b27983 */ /* 0x000ee80000300800 */
[----:B------:R-:W3:Y:S01]  /*120170*/  LDL.LU R179, [R1+0x68] ;  /* 0x0000680001b37983 */ /* 0x000ee20000300800 */
[----:B-1----:R-:W-:-:S03]  /*120180*/  IADD3 R4, P2, R6, R175, RZ ;  /* 0x000000af06047210 */ /* 0x002fc60007f5e0ff */
[----:B------:R-:W3:Y:S02]  /*120190*/  LDL.LU R182, [R1+0x6c] ;  /* 0x00006c0001b67983 */ /* 0x000ee40000300800 */
[----:B------:R-:W-:Y:S01]  /*1201a0*/  IMAD.X R5, R7, 0x1, R2, P2 ;  /* 0x0000000107057824 */ /* 0x000fe200010e0602 */
[-C--:B------:R-:W-:Y:S01]  /*1201b0*/  IADD3 R6, P2, R8, R175.reuse, RZ ;  /* 0x000000af08067210 */ /* 0x080fe20007f5e0ff */
[----:B------:R-:W3:Y:S03]  /*1201c0*/  LDL.LU R183, [R1+0x70] ;  /* 0x0000700001b77983 */ /* 0x000ee60000300800 */
        /* <DEDUP_REMOVED lines=8> */
[----:B------:R-:W3:Y:S01]  /*120250*/  LDL.LU R191, [R1+0x80] ;  /* 0x0000800001bf7983 */ /* 0x000ee20000300800 */
        /* <DEDUP_REMOVED lines=68> */
[----:B----4-:R-:W-:-:S05]  /*1206a0*/  IADD3 R80, P2, R82, R175, RZ ;  /* 0x000000af52507210 */ /* 0x010fca0007f5e0ff */
        /* <DEDUP_REMOVED lines=29> */
[----:B---3--:R-:W-:-:S04]  /*120880*/  IADD3 R110, P2, R112, R175, RZ ;  /* 0x000000af706e7210 */ /* 0x008fc80007f5e0ff */
        /* <DEDUP_REMOVED lines=9> */
[----:B------:R-:W-:Y:S01]  /*120920*/  IADD3 R140, P2, R142, R175, RZ ;  /* 0x000000af8e8c7210 */ /* 0x000fe20007f5e0ff */
[----:B------:R-:W-:Y:S01]  /*120930*/  IMAD.MOV.U32 R150, RZ, RZ, R179 ;  /* 0x000000ffff967224 */ /* 0x000fe200078e00b3 */
[----:B------:R-:W-:-:S03]  /*120940*/  MOV R151, R178 ;  /* 0x000000b200977202 */ /* 0x000fc60000000f00 */
[----:B------:R-:W-:Y:S01]  /*120950*/  IMAD.X R141, R143, 0x1, R2, P2 ;  /* 0x000000018f8d7824 */ /* 0x000fe200010e0602 */
[----:B------:R-:W-:Y:S01]  /*120960*/  IADD3 R142, P2, R144, R175, RZ ;  /* 0x000000af908e7210 */ /* 0x000fe20007f5e0ff */
[----:B------:R-:W-:Y:S01]  /*120970*/  IMAD.MOV.U32 R148, RZ, RZ, R183 ;  /* 0x000000ffff947224 */ /* 0x000fe200078e00b7 */
[----:B------:R-:W-:Y:S01]  /*120980*/  MOV R149, R182 ;  /* 0x000000b600957202 */ /* 0x000fe20000000f00 */
[----:B------:R-:W-:Y:S01]  /*120990*/  IMAD.MOV.U32 R146, RZ, RZ, R187 ;  /* 0x000000ffff927224 */ /* 0x000fe200078e00bb */
[----:B------:R-:W-:Y:S01]  /*1209a0*/  IADD3.X R143, R145, R2, RZ, P2, !PT ;  /* 0x00000002918f7210 */ /* 0x000fe200017fe4ff */
[----:B------:R-:W-:Y:S01]  /*1209b0*/  IMAD.MOV.U32 R144, RZ, RZ, R191 ;  /* 0x000000ffff907224 */ /* 0x000fe200078e00bf */
[----:B------:R-:W-:Y:S01]  /*1209c0*/  MOV R147, R186 ;  /* 0x000000ba00937202 */ /* 0x000fe20000000f00 */
[----:B------:R1:W-:Y:S01]  /*1209d0*/  LDGSTS.E [R3+0x20e00], [R150.64], P1 ;  /* 0x20e0000096037fae */ /* 0x0003e20008921844 */
[----:B------:R-:W-:-:S03]  /*1209e0*/  MOV R145, R190 ;  /* 0x000000be00917202 */ /* 0x000fc60000000f00 */
        /* <DEDUP_REMOVED lines=64> */
[----:B------:R-:W3:Y:S04]  /*120df0*/  LDL.LU R191, [R1+0x1b30] ;  /* 0x001b300001bf7983 */ /* 0x000ee80000300800 */
        /* <DEDUP_REMOVED lines=39> */
[----:B------:R-:W-:-:S03]  /*121070*/  IMAD.MOV.U32 R190, RZ, RZ, 0x7f ;  /* 0x0000007fffbe7424 */ /* 0x000fc600078e00ff */
[----:B------:R1:W-:Y:S04]  /*121080*/  LDGSTS.E [R3+0x34e00], [R76.64], P1 ;  /* 0x34e000004c037fae */ /* 0x0003e80008921844 */
[----:B------:R1:W-:Y:S04]  /*121090*/  LDGSTS.E [R3+0x34f00], [R78.64], P0 ;  /* 0x34f000004e037fae */ /* 0x0003e80008121844 */
[----:B------:R1:W-:Y:S04]  /*1210a0*/  LDGSTS.E [R3+0x35e00], [R80.64], P1 ;  /* 0x35e0000050037fae */ /* 0x0003e80008921844 */
[----:B------:R1:W-:Y:S04]  /*1210b0*/  LDGSTS.E [R3+0x35f00], [R82.64], P0 ;  /* 0x35f0000052037fae */ /* 0x0003e80008121844 */
[----:B------:R1:W-:Y:S01]  /*1210c0*/  LDGSTS.E [R3+0x36e00], [R84.64], P1 ;  /* 0x36e0000054037fae */ /* 0x0003e20008921844 */
[----:B------:R-:W-:-:S03]  /*1210d0*/  IADD3 R190, R190, c[0x0][0x180], RZ ;  /* 0x00006000bebe7a10 */ /* 0x000fc60007ffe0ff */
[----:B------:R1:W-:Y:S04]  /*1210e0*/  LDGSTS.E [R3+0x36f00], [R86.64], P0 ;  /* 0x36f0000056037fae */ /* 0x0003e80008121844 */
[----:B------:R1:W-:Y:S04]  /*1210f0*/  LDGSTS.E [R3+0x37e00], [R88.64], P1 ;  /* 0x37e0000058037fae */ /* 0x0003e80008921844 */
[----:B------:R1:W-:Y:S04]  /*121100*/  LDGSTS.E [R3+0x37f00], [R90.64], P0 ;  /* 0x37f000005a037fae */ /* 0x0003e80008121844 */
[----:B------:R1:W-:Y:S01]  /*121110*/  LDGSTS.E [R3+0x38e00], [R92.64], P1 ;  /* 0x38e000005c037fae */ /* 0x0003e20008921844 */
[----:B--2---:R-:W-:-:S03]  /*121120*/  SHF.R.S32.HI R4, RZ, 0x1f, R190 ;  /* 0x0000001fff047819 */ /* 0x004fc600000114be */
[----:B------:R1:W-:Y:S04]  /*121130*/  LDGSTS.E [R3+0x38f00], [R94.64], P0 ;  /* 0x38f000005e037fae */ /* 0x0003e80008121844 */
[----:B------:R1:W-:Y:S04]  /*121140*/  LDGSTS.E [R3+0x39e00], [R96.64], P1 ;  /* 0x39e0000060037fae */ /* 0x0003e80008921844 */
[----:B------:R1:W-:Y:S04]  /*121150*/  LDGSTS.E [R3+0x39f00], [R98.64], P0 ;  /* 0x39f0000062037fae */ /* 0x0003e80008121844 */
[----:B------:R1:W-:Y:S01]  /*121160*/  LDGSTS.E [R3+0x3ae00], [R100.64], P1 ;  /* 0x3ae0000064037fae */ /* 0x0003e20008921844 */
[----:B------:R-:W-:-:S03]  /*121170*/  LEA.HI R4, R4, R190, RZ, 0x7 ;  /* 0x000000be04047211 */ /* 0x000fc600078f38ff */
[----:B------:R1:W-:Y:S04]  /*121180*/  LDGSTS.E [R3+0x3af00], [R102.64], P0 ;  /* 0x3af0000066037fae */ /* 0x0003e80008121844 */
[----:B------:R1:W-:Y:S04]  /*121190*/  LDGSTS.E [R3+0x3be00], [R104.64], P1 ;  /* 0x3be0000068037fae */ /* 0x0003e80008921844 */
[----:B------:R1:W-:Y:S04]  /*1211a0*/  LDGSTS.E [R3+0x3bf00], [R106.64], P0 ;  /* 0x3bf000006a037fae */ /* 0x0003e80008121844 */
[----:B------:R1:W-:Y:S01]  /*1211b0*/  LDGSTS.E [R3+0x3ce00], [R108.64], P1 ;  /* 0x3ce000006c037fae */ /* 0x0003e20008921844 */
[----:B------:R-:W-:-:S03]  /*1211c0*/  SHF.R.S32.HI R4, RZ, 0x7, R4 ;  /* 0x00000007ff047819 */ /* 0x000fc60000011404 */
[----:B------:R1:W-:Y:S04]  /*1211d0*/  LDGSTS.E [R3+0x3cf00], [R110.64], P0 ;  /* 0x3cf000006e037fae */ /* 0x0003e80008121844 */
[----:B------:R1:W-:Y:S04]  /*1211e0*/  LDGSTS.E [R3+0x3de00], [R112.64], P1 ;  /* 0x3de0000070037fae */ /* 0x0003e80008921844 */
[----:B------:R1:W-:Y:S04]  /*1211f0*/  LDGSTS.E [R3+0x3df00], [R114.64], P0 ;  /* 0x3df0000072037fae */ /* 0x0003e80008121844 */
[----:B------:R1:W-:Y:S04]  /*121200*/  LDGSTS.E [R3+0x3ee00], [R120.64], P1 ;  /* 0x3ee0000078037fae */ /* 0x0003e80008921844 */
[----:B------:R1:W-:Y:S04]  /*121210*/  LDGSTS.E [R3+0x3ef00], [R122.64], P0 ;  /* 0x3ef000007a037fae */ /* 0x0003e80008121844 */
[----:B------:R1:W-:Y:S04]  /*121220*/  LDGSTS.E [R3+0x3fe00], [R140.64], P1 ;  /* 0x3fe000008c037fae */ /* 0x0003e80008921844 */
[----:B------:R1:W-:Y:S04]  /*121230*/  LDGSTS.E [R3+0x3ff00], [R142.64], P0 ;  /* 0x3ff000008e037fae */ /* 0x0003e80008121844 */
[----:B------:R-:W0:Y:S01]  /*121240*/  LDGDEPBAR ;  /* 0x00000000000079af */ /* 0x000e220000000000 */
[----:B---3--:R-:W-:-:S05]  /*121250*/  IADD3 R191, R191, 0x1, RZ ;  /* 0x00000001bfbf7810 */ /* 0x008fca0007ffe0ff */
[----:B------:R1:W-:Y:S01]  /*121260*/  STL [R1+0x1b30], R191 ;  /* 0x001b30bf01007387 */ /* 0x0003e20000100800 */
[----:B------:R-:W-:-:S13]  /*121270*/  ISETP.NE.U32.AND P0, PT, R191, R4, PT ;  /* 0x00000004bf00720c */ /* 0x000fda0003f05070 */
[----:B-1----:R-:W-:Y:S01]  /*121280*/  @!P0 CALL.REL.NOINC `(.L_x_0) ;  /* 0x0000001000008944 */ /* 0x002fe20003c00000 */
[----:B------:R-:W-:Y:S05]  /*121290*/  BRA `(.L_x_1) ;  /* 0xfff513c000007947 */ /* 0x000fea000383ffff */
.L_x_0:
[----:B-----5:R-:W2:Y:S01]  /*1212a0*/  LDL.LU R8, [R1+0x51b8] ;  /* 0x0051b80001087983 */ /* 0x020ea20000300800 */
[----:B------:R-:W-:-:S04]  /*1212b0*/  DEPBAR.LE SB0, 0x0 ;  /* 0x000080000000791a */ /* 0x000fc80000000000 */
[----:B------:R-:W3:Y:S04]  /*1212c0*/  LDL.LU R4, [R1+0x51bc] ;  /* 0x0051bc0001047983 */ /* 0x000ee80000300800 */
[----:B------:R-:W4:Y:S04]  /*1212d0*/  LDL.LU R6, [R1+0x51c4] ;  /* 0x0051c40001067983 */ /* 0x000f280000300800 */
[----:B------:R-:W4:Y:S04]  /*1212e0*/  LDL.LU R5, [R1+0x51c0] ;  /* 0x0051c00001057983 */ /* 0x000f280000300800 */
[----:B------:R-:W1:Y:S04]  /*1212f0*/  S2R R7, SR_TID.X ;  /* 0x0000000000077919 */ /* 0x000e680000002100 */
[----:B------:R-:W4:Y:S04]  /*121300*/  LDL R12, [R1+0xd40] ;  /* 0x000d4000010c7983 */ /* 0x000f280000100800 */
[----:B------:R-:W4:Y:S04]  /*121310*/  LDL R13, [R1+0xd44] ;  /* 0x000d4400010d7983 */ /* 0x000f280000100800 */
[----:B------:R-:W4:Y:S04]  /*121320*/  LDL.LU R14, [R1+0xce0] ;  /* 0x000ce000010e7983 */ /* 0x000f280000300800 */
[----:B------:R-:W4:Y:S01]  /*121330*/  LDL.LU R15, [R1+0xce4] ;  /* 0x000ce400010f7983 */ /* 0x000f220000300800 */
[----:B-1----:R-:W-:-:S02]  /*121340*/  SHF.L.U32 R2, R7, 0xa, RZ ;  /* 0x0000000a07027819 */ /* 0x002fc400000006ff */
[C---:B------:R-:W-:Y:S01]  /*121350*/  SHF.L.U32 R0, R7.reuse, 0x8, RZ ;  /* 0x0000000807007819 */ /* 0x040fe200000006ff */
[----:B------:R-:W-:Y:S01]  /*121360*/  IMAD.SHL.U32 R3, R7, 0x20, RZ ;  /* 0x0000002007037824 */ /* 0x000fe200078e00ff */
[----:B------:R-:W-:Y:S02]  /*121370*/  LOP3.LUT R2, R2, 0x1800, RZ, 0xc0, !PT ;  /* 0x0000180002027812 */ /* 0x000fe400078ec0ff */
[----:B------:R-:W-:-:S04]  /*121380*/  LOP3.LUT R0, R0, 0x1800, RZ, 0xc0, !PT ;  /* 0x0000180000007812 */ /* 0x000fc800078ec0ff */
[----:B------:R-:W-:Y:S01]  /*121390*/  LOP3.LUT R0, R0, 0x460, R3, 0xf8, !PT ;  /* 0x0000046000007812 */ /* 0x000fe200078ef803 */
[----:B------:R-:W-:Y:S01]  /*1213a0*/  IMAD.SHL.U32 R3, R7, 0x4, RZ ;  /* 0x0000000407037824 */ /* 0x000fe200078e00ff */
[----:B------:R-:W-:Y:S01]  /*1213b0*/  BAR.SYNC.DEFER_BLOCKING 0x0 ;  /* 0x0000000000007b1d */ /* 0x000fe20000010000 */
[----:B--2---:R-:W-:-:S05]  /*1213c0*/  ISETP.GE.AND P1, PT, R8, c[0x0][0x17c], PT ;  /* 0x00005f0008007a0c */ /* 0x004fca0003f26270 */
[----:B------:R-:W2:Y:S01]  /*1213d0*/  LDL.LU R8, [R1+0xd48] ;  /* 0x000d480001087983 */ /* 0x000ea20000300800 */
[----:B---3--:R-:W-:-:S03]  /*1213e0*/  ISETP.GE.AND P0, PT, R4, c[0x0][0x17c], PT ;  /* 0x00005f0004007a0c */ /* 0x008fc60003f06270 */
[----:B------:R-:W2:Y:S01]  /*1213f0*/  LDL.LU R9, [R1+0xd4c] ;  /* 0x000d4c0001097983 */ /* 0x000ea20000300800 */
[----:B------:R-:W-:-:S03]  /*121400*/  LOP3.LUT R4, R7, 0x3f, RZ, 0xc0, !PT ;  /* 0x0000003f07047812 */ /* 0x000fc600078ec0ff */
[----:B------:R-:W2:Y:S01]  /*121410*/  LDL.LU R10, [R1+0xce8] ;  /* 0x000ce800010a7983 */ /* 0x000ea20000300800 */
[----:B------:R-:W-:-:S03]  /*121420*/  LEA R2, R4, R2, 0x4 ;  /* 0x0000000204027211 */ /* 0x000fc600078e20ff */
[----:B------:R-:W2:Y:S01]  /*121430*/  LDL.LU R11, [R1+0xcec] ;  /* 0x000cec00010b7983 */ /* 0x000ea20000300800 */
[----:B----4-:R-:W-:Y:S02]  /*121440*/  ISETP.GE.AND P2, PT, R5, c[0x0][0x17c], PT ;  /* 0x00005f0005007a0c */ /* 0x010fe40003f46270 */
[----:B------:R-:W-:Y:S01]  /*121450*/  ISETP.GE.AND P4, PT, R6, c[0x0][0x17c], PT ;  /* 0x00005f0006007a0c */ /* 0x000fe20003f86270 */
[----:B------:R-:W3:Y:S04]  /*121460*/  LDL.LU R4, [R1+0x320] ;  /* 0x0003200001047983 */ /* 0x000ee80000300800 */
[----:B------:R-:W3:Y:S04]  /*121470*/  LDL.LU R5, [R1+0x324] ;  /* 0x0003240001057983 */ /* 0x000ee80000300800 */
[----:B------:R-:W3:Y:S04]  /*121480*/  LDL.LU R6, [R1+0x780] ;  /* 0x0007800001067983 */ /* 0x000ee80000300800 */
[----:B------:R-:W3:Y:S01]  /*121490*/  LDL.LU R7, [R1+0x784] ;  /* 0x0007840001077983 */ /* 0x000ee20000300800 */
[----:B------:R-:W-:-:S03]  /*1214a0*/  LOP3.LUT R0, R0, 0x70, R3, 0x78, !PT ;  /* 0x0000007000007812 */ /* 0x000fc600078e7803 */
[----:B------:R-:W4:Y:S04]  /*1214b0*/  LDL.LU R20, [R1+0x328] ;  /* 0x0003280001147983 */ /* 0x000f280000300800 */
[----:B------:R-:W4:Y:S04]  /*1214c0*/  LDL.LU R21, [R1+0x32c] ;  /* 0x00032c0001157983 */ /* 0x000f280000300800 */
[----:B------:R-:W4:Y:S04]  /*1214d0*/  LDL.LU R22, [R1+0x788] ;  /* 0x0007880001167983 */ /* 0x000f280000300800 */
[----:B------:R-:W4:Y:S04]  /*1214e0*/  LDL.LU R23, [R1+0x78c] ;  /* 0x00078c0001177983 */ /* 0x000f280000300800 */
[----:B------:R-:W4:Y:S04]  /*1214f0*/  LDL.LU R16, [R1+0xf20] ;  /* 0x000f200001107983 */ /* 0x000f280000300800 */
[----:B------:R-:W4:Y:S04]  /*121500*/  LDL.LU R17, [R1+0xf24] ;  /* 0x000f240001117983 */ /* 0x000f280000300800 */
[----:B------:R-:W4:Y:S04]  /*121510*/  LDL.LU R18, [R1+0xfd0] ;  /* 0x000fd00001127983 */ /* 0x000f280000300800 */
[----:B------:R1:W-:Y:S04]  /*121520*/  STS.128 [R0], R12 ;  /* 0x0000000c00007388 */ /* 0x0003e80000000c00 */
[----:B------:R-:W4:Y:S04]  /*121530*/  LDL.LU R19, [R1+0xfd4] ;  /* 0x000fd40001137983 */ /* 0x000f280000300800 */
[----:B-1----:R-:W4:Y:S04]  /*121540*/  LDL.LU R12, [R1+0xf28] ;  /* 0x000f2800010c7983 */ /* 0x002f280000300800 */
[----:B------:R-:W4:Y:S04]  /*121550*/  LDL.LU R13, [R1+0xf2c] ;  /* 0x000f2c00010d7983 */ /* 0x000f280000300800 */
[----:B------:R-:W4:Y:S04]  /*121560*/  LDL.LU R14, [R1+0xfd8] ;  /* 0x000fd800010e7983 */ /* 0x000f280000300800 */
[----:B------:R-:W4:Y:S04]  /*121570*/  LDL.LU R15, [R1+0xfdc] ;  /* 0x000fdc00010f7983 */ /* 0x000f280000300800 */
[----:B--2---:R1:W-:Y:S04]  /*121580*/  STS.128 [R0+0x80], R8 ;  /* 0x0000800800007388 */ /* 0x0043e80000000c00 */
[----:B-1----:R-:W2:Y:S04]  /*121590*/  LDL.LU R8, [R1+0x170] ;  /* 0x0001700001087983 */ /* 0x002ea80000300800 */
[----:B------:R-:W2:Y:S04]  /*1215a0*/  LDL.LU R9, [R1+0x174] ;  /* 0x0001740001097983 */ /* 0x000ea80000300800 */
[----:B------:R-:W2:Y:S04]  /*1215b0*/  LDL.LU R10, [R1+0xb70] ;  /* 0x000b7000010a7983 */ /* 0x000ea80000300800 */
[----:B------:R-:W2:Y:S04]  /*1215c0*/  LDL.LU R11, [R1+0xb74] ;  /* 0x000b7400010b7983 */ /* 0x000ea80000300800 */
[----:B---3--:R1:W-:Y:S04]  /*1215d0*/  STS.128 [R0+0x100], R4 ;  /* 0x0001000400007388 */ /* 0x0083e80000000c00 */
[----:B-1----:R-:W3:Y:S04]  /*1215e0*/  LDL.LU R4, [R1+0x178] ;  /* 0x0001780001047983 */ /* 0x002ee80000300800 */
[----:B------:R-:W3:Y:S04]  /*1215f0*/  LDL.LU R5, [R1+0x17c] ;  /* 0x00017c0001057983 */ /* 0x000ee80000300800 */
[----:B------:R-:W3:Y:S04]  /*121600*/  LDL.LU R6, [R1+0xb78] ;  /* 0x000b780001067983 */ /* 0x000ee80000300800 */
[----:B------:R-:W3:Y:S04]  /*121610*/  LDL.LU R7, [R1+0xb7c] ;  /* 0x000b7c0001077983 */ /* 0x000ee80000300800 */
[----:B----4-:R1:W-:Y:S04]  /*121620*/  STS.128 [R0+0x280], R12 ;  /* 0x0002800c00007388 */ /* 0x0103e80000000c00 */
[----:B-1----:R-:W4:Y:S04]  /*121630*/  LDL.LU R12, [R1+0x1060] ;  /* 0x00106000010c7983 */ /* 0x002f280000300800 */
[----:B------:R-:W4:Y:S04]  /*121640*/  LDL.LU R13, [R1+0x1064] ;  /* 0x00106400010d7983 */ /* 0x000f280000300800 */
[----:B------:R-:W4:Y:S04]  /*121650*/  LDL.LU R14, [R1+0x1130] ;  /* 0x00113000010e7983 */ /* 0x000f280000300800 */
[----:B------:R-:W4:Y:S04]  /*121660*/  LDL.LU R15, [R1+0x1134] ;  /* 0x00113400010f7983 */ /* 0x000f280000300800 */
[----:B------:R-:W-:Y:S04]  /*121670*/  STS.128 [R0+0x180], R20 ;  /* 0x0001801400007388 */ /* 0x000fe80000000c00 */
[----:B------:R-:W-:Y:S01]  /*121680*/  STS.128 [R0+0x200], R16 ;  /* 0x0002001000007388 */ /* 0x000fe20000000c00 */
[----:B------:R-:W-:-:S02]  /*121690*/  LOP3.LUT R40, R2, 0x20, RZ, 0x3c, !PT ;  /* 0x0000002002287812 */ /* 0x000fc400078e3cff */
[C---:B------:R-:W-:Y:S01]  /*1216a0*/  LOP3.LUT R3, R2.reuse, 0x40, RZ, 0x3c, !PT ;  /* 0x0000004002037812 */ /* 0x040fe200078e3cff */
[----:B--2---:R1:W-:Y:S04]  /*1216b0*/  STS.128 [R0+0x300], R8 ;  /* 0x0003000800007388 */ /* 0x0043e80000000c00 */
[----:B-1----:R-:W2:Y:S04]  /*1216c0*/  LDL.LU R8, [R1+0x1068] ;  /* 0x0010680001087983 */ /* 0x002ea80000300800 */
[----:B------:R-:W2:Y:S04]  /*1216d0*/  LDL.LU R9, [R1+0x106c] ;  /* 0x00106c0001097983 */ /* 0x000ea80000300800 */
[----:B------:R-:W2:Y:S04]  /*1216e0*/  LDL.LU R10, [R1+0x1138] ;  /* 0x00113800010a7983 */ /* 0x000ea80000300800 */
[----:B------:R-:W2:Y:S04]  /*1216f0*/  LDL.LU R11, [R1+0x113c] ;  /* 0x00113c00010b7983 */ /* 0x000ea80000300800 */
[----:B---3--:R1:W-:Y:S04]  /*121700*/  STS.128 [R0+0x380], R4 ;  /* 0x0003800400007388 */ /* 0x0083e80000000c00 */
[----:B------:R-:W-:Y:S06]  /*121710*/  BAR.SYNC.DEFER_BLOCKING 0x0 ;  /* 0x0000000000007b1d */ /* 0x000fec0000010000 */
[----:B-1----:R-:W2:Y:S04]  /*121720*/  LDL.LU R4, [R1+0xb80] ;  /* 0x000b800001047983 */ /* 0x002ea80000300800 */
[----:B------:R-:W2:Y:S04]  /*121730*/  LDL.LU R5, [R1+0xb84] ;  /* 0x000b840001057983 */ /* 0x000ea80000300800 */
[----:B------:R-:W2:Y:S04]  /*121740*/  LDL.LU R6, [R1+0xbb0] ;  /* 0x000bb00001067983 */ /* 0x000ea80000300800 */
[----:B------:R-:W2:Y:S04]  /*121750*/  LDL.LU R7, [R1+0xbb4] ;  /* 0x000bb40001077983 */ /* 0x000ea80000300800 */
[----:B------:R-:W1:Y:S04]  /*121760*/  LDS.128 R20, [R2] ;  /* 0x0000000002147984 */ /* 0x000e680000000c00 */
[----:B------:R-:W4:Y:S04]  /*121770*/  LDS.128 R16, [R2+0x400] ;  /* 0x0004000002107984 */ /* 0x000f280000000c00 */
[----:B------:R-:W4:Y:S04]  /*121780*/  LDS.128 R24, [R40] ;  /* 0x0000000028187984 */ /* 0x000f280000000c00 */
[----:B-1----:R-:W-:Y:S04]  /*121790*/  STL.64 [R1+0x80], R20 ;  /* 0x0000801401007387 */ /* 0x002fe80000100a00 */
[----:B------:R-:W-:Y:S04]  /*1217a0*/  STL.64 [R1+0x88], R22 ;  /* 0x0000881601007387 */ /* 0x000fe80000100a00 */
[----:B------:R-:W1:Y:S04]  /*1217b0*/  LDS.128 R20, [R40+0x400] ;  /* 0x0004000028147984 */ /* 0x000e680000000c00 */
[----:B----4-:R-:W-:Y:S04]  /*1217c0*/  STL.64 [R1+0x220], R16 ;  /* 0x0002201001007387 */ /* 0x010fe80000100a00 */
[----:B------:R-:W-:Y:S04]  /*1217d0*/  STL.64 [R1+0x228], R18 ;  /* 0x0002281201007387 */ /* 0x000fe80000100a00 */
[----:B------:R-:W4:Y:S01]  /*1217e0*/  LDS.128 R16, [R3] ;  /* 0x0000000003107984 */ /* 0x000f220000000c00 */
[----:B------:R-:W-:-:S03]  /*1217f0*/  LOP3.LUT R252, R2, 0x60, RZ, 0x3c, !PT ;  /* 0x0000006002fc7812 */ /* 0x000fc600078e3cff */
[----:B------:R-:W-:Y:S04]  /*121800*/  STL.64 [R1+0xa0], R24 ;  /* 0x0000a01801007387 */ /* 0x000fe80000100a00 */
[----:B------:R-:W-:Y:S04]  /*121810*/  STL.64 [R1+0xa8], R26 ;  /* 0x0000a81a01007387 */ /* 0x000fe80000100a00 */
[----:B------:R-:W4:Y:S04]  /*121820*/  LDS.128 R24, [R3+0x400] ;  /* 0x0004000003187984 */ /* 0x000f280000000c00 */
[----:B-1----:R-:W-:Y:S04]  /*121830*/  STL.64 [R1+0x240], R20 ;  /* 0x0002401401007387 */ /* 0x002fe80000100a00 */
[----:B------:R-:W-:Y:S04]  /*121840*/  STL.64 [R1+0x248], R22 ;  /* 0x0002481601007387 */ /* 0x000fe80000100a00 */
[----:B------:R-:W1:Y:S04]  /*121850*/  LDS.128 R20, [R252] ;  /* 0x00000000fc147984 */ /* 0x000e680000000c00 */
[----:B----4-:R-:W-:Y:S04]  /*121860*/  STL.64 [R1+0x170], R16 ;  /* 0x0001701001007387 */ /* 0x010fe80000100a00 */
[----:B------:R-:W-:Y:S04]  /*121870*/  STL.64 [R1+0x178], R18 ;  /* 0x0001781201007387 */ /* 0x000fe80000100a00 */
[----:B------:R-:W4:Y:S04]  /*121880*/  LDS.128 R16, [R252+0x400] ;  /* 0x00040000fc107984 */ /* 0x000f280000000c00 */
[----:B------:R-:W-:Y:S06]  /*121890*/  BAR.SYNC.DEFER_BLOCKING 0x0 ;  /* 0x0000000000007b1d */ /* 0x000fec0000010000 */
[----:B------:R-:W-:Y:S04]  /*1218a0*/  STL.64 [R1+0x250], R24 ;  /* 0x0002501801007387 */ /* 0x000fe80000100a00 */
[----:B------:R-:W-:Y:S04]  /*1218b0*/  STL.64 [R1+0x258], R26 ;  /* 0x0002581a01007387 */ /* 0x000fe80000100a00 */
[----:B-1----:R1:W-:Y:S04]  /*1218c0*/  STL.64 [R1+0x1f0], R20 ;  /* 0x0001f01401007387 */ /* 0x0023e80000100a00 */
[----:B------:R1:W-:Y:S04]  /*1218d0*/  STL.64 [R1+0x1f8], R22 ;  /* 0x0001f81601007387 */ /* 0x0003e80000100a00 */
[----:B----4-:R4:W-:Y:S04]  /*1218e0*/  STL.64 [R1+0x260], R16 ;  /* 0x0002601001007387 */ /* 0x0109e80000100a00 */
[----:B------:R4:W-:Y:S04]  /*1218f0*/  STL.64 [R1+0x268], R18 ;  /* 0x0002681201007387 */ /* 0x0009e80000100a00 */
[----:B-1----:R-:W3:Y:S04]  /*121900*/  LDL.LU R20, [R1+0xb88] ;  /* 0x000b880001147983 */ /* 0x002ee80000300800 */
[----:B------:R-:W3:Y:S04]  /*121910*/  LDL.LU R21, [R1+0xb8c] ;  /* 0x000b8c0001157983 */ /* 0x000ee80000300800 */
[----:B------:R-:W3:Y:S04]  /*121920*/  LDL.LU R22, [R1+0xbb8] ;  /* 0x000bb80001167983 */ /* 0x000ee80000300800 */
[----:B------:R-:W3:Y:S04]  /*121930*/  LDL.LU R23, [R1+0xbbc] ;  /* 0x000bbc0001177983 */ /* 0x000ee80000300800 */
[----:B----4-:R-:W4:Y:S04]  /*121940*/  LDL.LU R16, [R1+0x1260] ;  /* 0x0012600001107983 */ /* 0x010f280000300800 */
[----:B------:R-:W4:Y:S04]  /*121950*/  LDL.LU R17, [R1+0x1264] ;  /* 0x0012640001117983 */ /* 0x000f280000300800 */
[----:B------:R-:W4:Y:S04]  /*121960*/  LDL.LU R18, [R1+0x1330] ;  /* 0x0013300001127983 */ /* 0x000f280000300800 */
[----:B------:R1:W-:Y:S04]  /*121970*/  STS.128 [R0], R12 ;  /* 0x0000000c00007388 */ /* 0x0003e80000000c00 */
[----:B------:R-:W4:Y:S04]  /*121980*/  LDL.LU R19, [R1+0x1334] ;  /* 0x0013340001137983 */ /* 0x000f280000300800 */
[----:B-1----:R-:W3:Y:S04]  /*121990*/  LDL.LU R12, [R1+0x1268] ;  /* 0x00126800010c7983 */ /* 0x002ee80000300800 */
[----:B------:R-:W3:Y:S04]  /*1219a0*/  LDL.LU R13, [R1+0x126c] ;  /* 0x00126c00010d7983 */ /* 0x000ee80000300800 */
[----:B------:R-:W3:Y:S04]  /*1219b0*/  LDL.LU R14, [R1+0x1338] ;  /* 0x00133800010e7983 */ /* 0x000ee80000300800 */
[----:B------:R-:W3:Y:S04]  /*1219c0*/  LDL.LU R15, [R1+0x133c] ;  /* 0x00133c00010f7983 */ /* 0x000ee80000300800 */
[----:B--2---:R1:W-:Y:S04]  /*1219d0*/  STS.128 [R0+0x80], R8 ;  /* 0x0000800800007388 */ /* 0x0043e80000000c00 */
[----:B-1----:R-:W2:Y:S04]  /*1219e0*/  LDL.LU R8, [R1+0xd60] ;  /* 0x000d600001087983 */ /* 0x002ea80000300800 */
[----:B------:R-:W2:Y:S04]  /*1219f0*/  LDL.LU R9, [R1+0xd64] ;  /* 0x000d640001097983 */ /* 0x000ea80000300800 */
[----:B------:R-:W2:Y:S04]  /*121a00*/  LDL.LU R10, [R1+0xd50] ;  /* 0x000d5000010a7983 */ /* 0x000ea80000300800 */
[----:B------:R-:W2:Y:S04]  /*121a10*/  LDL.LU R11, [R1+0xd54] ;  /* 0x000d5400010b7983 */ /* 0x000ea80000300800 */
[----:B------:R1:W-:Y:S04]  /*121a20*/  STS.128 [R0+0x100], R4 ;  /* 0x0001000400007388 */ /* 0x0003e80000000c00 */
[----:B-1----:R-:W4:Y:S04]  /*121a30*/  LDL.LU R4, [R1+0xd68] ;  /* 0x000d680001047983 */ /* 0x002f280000300800 */
[----:B------:R-:W4:Y:S04]  /*121a40*/  LDL.LU R5, [R1+0xd6c] ;  /* 0x000d6c0001057983 */ /* 0x000f280000300800 */
[----:B------:R-:W4:Y:S04]  /*121a50*/  LDL.LU R6, [R1+0xd58] ;  /* 0x000d580001067983 */ /* 0x000f280000300800 */
[----:B------:R-:W4:Y:S04]  /*121a60*/  LDL.LU R7, [R1+0xd5c] ;  /* 0x000d5c0001077983 */ /* 0x000f280000300800 */
[----:B---3--:R1:W-:Y:S04]  /*121a70*/  STS.128 [R0+0x280], R12 ;  /* 0x0002800c00007388 */ /* 0x0083e80000000c00 */
        /* <DEDUP_REMOVED lines=9> */
[----:B----4-:R1:W-:Y:S04]  /*121b10*/  STS.128 [R0+0x380], R4 ;  /* 0x0003800400007388 */ /* 0x0103e80000000c00 */
[----:B-1----:R-:W2:Y:S04]  /*121b20*/  LDL.LU R4, [R1+0x7a0] ;  /* 0x0007a00001047983 */ /* 0x002ea80000300800 */
[----:B------:R-:W2:Y:S04]  /*121b30*/  LDL.LU R5, [R1+0x7a4] ;  /* 0x0007a40001057983 */ /* 0x000ea80000300800 */
[----:B------:R-:W2:Y:S04]  /*121b40*/  LDL.LU R6, [R1+0x7b0] ;  /* 0x0007b00001067983 */ /* 0x000ea80000300800 */
[----:B------:R-:W2:Y:S04]  /*121b50*/  LDL.LU R7, [R1+0x7b4] ;  /* 0x0007b40001077983 */ /* 0x000ea80000300800 */
[----:B------:R-:W-:Y:S04]  /*121b60*/  STS.128 [R0+0x180], R20 ;  /* 0x0001801400007388 */ /* 0x000fe80000000c00 */
[----:B------:R-:W-:Y:S04]  /*121b70*/  STS.128 [R0+0x200], R16 ;  /* 0x0002001000007388 */ /* 0x000fe80000000c00 */
[----:B------:R-:W-:Y:S06]  /*121b80*/  BAR.SYNC.DEFER_BLOCKING 0x0 ;  /* 0x0000000000007b1d */ /* 0x000fec0000010000 */
[----:B------:R-:W1:Y:S04]  /*121b90*/  LDS.128 R20, [R2] ;  /* 0x0000000002147984 */ /* 0x000e680000000c00 */
[----:B------:R-:W1:Y:S04]  /*121ba0*/  LDS.128 R16, [R2+0x400] ;  /* 0x0004000002107984 */ /* 0x000e680000000c00 */
[----:B------:R-:W1:Y:S04]  /*121bb0*/  LDS.128 R24, [R40] ;  /* 0x0000000028187984 */ /* 0x000e680000000c00 */
[----:B-1----:R-:W-:Y:S04]  /*121bc0*/  STL.64 [R1+0x40], R20 ;  /* 0x0000401401007387 */ /* 0x002fe80000100a00 */
[----:B------:R-:W-:Y:S04]  /*121bd0*/  STL.64 [R1+0x48], R22 ;  /* 0x0000481601007387 */ /* 0x000fe80000100a00 */
[----:B------:R-:W1:Y:S04]  /*121be0*/  LDS.128 R20, [R40+0x400] ;  /* 0x0004000028147984 */ /* 0x000e680000000c00 */
[----:B------:R-:W-:Y:S04]  /*121bf0*/  STL.64 [R1+0xb0], R16 ;  /* 0x0000b01001007387 */ /* 0x000fe80000100a00 */
[----:B------:R-:W-:Y:S04]  /*121c00*/  STL.64 [R1+0xb8], R18 ;  /* 0x0000b81201007387 */ /* 0x000fe80000100a00 */
[----:B------:R-:W1:Y:S04]  /*121c10*/  LDS.128 R16, [R3] ;  /* 0x0000000003107984 */ /* 0x000e680000000c00 */
[----:B------:R-:W-:Y:S04]  /*121c20*/  STL.64 [R1+0x60], R24 ;  /* 0x0000601801007387 */ /* 0x000fe80000100a00 */
[----:B------:R-:W-:Y:S04]  /*121c30*/  STL.64 [R1+0x68], R26 ;  /* 0x0000681a01007387 */ /* 0x000fe80000100a00 */
[----:B------:R-:W1:Y:S04]  /*121c40*/  LDS.128 R24, [R3+0x400] ;  /* 0x0004000003187984 */ /* 0x000e680000000c00 */
[----:B-1----:R-:W-:Y:S04]  /*121c50*/  STL.64 [R1+0x1e0], R20 ;  /* 0x0001e01401007387 */ /* 0x002fe80000100a00 */
[----:B------:R-:W-:Y:S04]  /*121c60*/  STL.64 [R1+0x1e8], R22 ;  /* 0x0001e81601007387 */ /* 0x000fe80000100a00 */
[----:B------:R-:W1:Y:S04]  /*121c70*/  LDS.128 R20, [R252] ;  /* 0x00000000fc147984 */ /* 0x000e680000000c00 */
[----:B------:R-:W-:Y:S04]  /*121c80*/  STL.64 [R1+0x70], R16 ;  /* 0x0000701001007387 */ /* 0x000fe80000100a00 */
[----:B------:R-:W-:Y:S04]  /*121c90*/  STL.64 [R1+0x78], R18 ;  /* 0x0000781201007387 */ /* 0x000fe80000100a00 */
[----:B------:R-:W3:Y:S04]  /*121ca0*/  LDS.128 R16, [R252+0x400] ;  /* 0x00040000fc107984 */ /* 0x000ee80000000c00 */
[----:B------:R-:W-:Y:S06]  /*121cb0*/  BAR.SYNC.DEFER_BLOCKING 0x0 ;  /* 0x0000000000007b1d */ /* 0x000fec0000010000 */
[----:B------:R-:W-:Y:S04]  /*121cc0*/  STL.64 [R1+0x210], R24 ;  /* 0x0002101801007387 */ /* 0x000fe80000100a00 */
[----:B------:R-:W-:Y:S04]  /*121cd0*/  STL.64 [R1+0x218], R26 ;  /* 0x0002181a01007387 */ /* 0x000fe80000100a00 */
[----:B-1----:R1:W-:Y:S04]  /*121ce0*/  STL.64 [R1+0x90], R20 ;  /* 0x0000901401007387 */ /* 0x0023e80000100a00 */
[----:B------:R1:W-:Y:S04]  /*121cf0*/  STL.64 [R1+0x98], R22 ;  /* 0x0000981601007387 */ /* 0x0003e80000100a00 */
[----:B---3--:R3:W-:Y:S04]  /*121d00*/  STL.64 [R1+0x230], R16 ;  /* 0x0002301001007387 */ /* 0x0087e80000100a00 */
[----:B------:R3:W-:Y:S04]  /*121d10*/  STL.64 [R1+0x238], R18 ;  /* 0x0002381201007387 */ /* 0x0007e80000100a00 */
[----:B-1----:R-:W4:Y:S04]  /*121d20*/  LDL.LU R20, [R1+0x7a8] ;  /* 0x0007a80001147983 */ /* 0x002f280000300800 */
[----:B------:R-:W4:Y:S04]  /*121d30*/  LDL.LU R21, [R1+0x7ac] ;  /* 0x0007ac0001157983 */ /* 0x000f280000300800 */
[----:B------:R-:W4:Y:S04]  /*121d40*/  LDL.LU R22, [R1+0x7b8] ;  /* 0x0007b80001167983 */ /* 0x000f280000300800 */
[----:B------:R-:W4:Y:S04]  /*121d50*/  LDL.LU R23, [R1+0x7bc] ;  /* 0x0007bc0001177983 */ /* 0x000f280000300800 */
[----:B---3--:R-:W3:Y:S04]  /*121d60*/  LDL.LU R16, [R1+0xfb0] ;  /* 0x000fb00001107983 */ /* 0x008ee80000300800 */
[----:B------:R-:W3:Y:S04]  /*121d70*/  LDL.LU R17, [R1+0xfb4] ;  /* 0x000fb40001117983 */ /* 0x000ee80000300800 */
[----:B------:R-:W3:Y:S04]  /*121d80*/  LDL.LU R18, [R1+0xf90] ;  /* 0x000f900001127983 */ /* 0x000ee80000300800 */
[----:B------:R1:W-:Y:S04]  /*121d90*/  STS.128 [R0], R12 ;  /* 0x0000000c00007388 */ /* 0x0003e80000000c00 */
[----:B------:R-:W3:Y:S04]  /*121da0*/  LDL.LU R19, [R1+0xf94] ;  /* 0x000f940001137983 */ /* 0x000ee80000300800 */
        /* <DEDUP_REMOVED lines=49> */
[----:B------:R-:W1:Y:S04]  /*1220c0*/  LDS.128 R16, [R252+0x400] ;  /* 0x00040000fc107984 */ /* 0x000e680000000c00 */
[----:B------:R-:W-:Y:S06]  /*1220d0*/  BAR.SYNC.DEFER_BLOCKING 0x0 ;  /* 0x0000000000007b1d */ /* 0x000fec0000010000 */
[----:B------:R-:W-:Y:S04]  /*1220e0*/  STL.64 [R1+0x440], R24 ;  /* 0x0004401801007387 */ /* 0x000fe80000100a00 */
[----:B------:R-:W-:Y:S04]  /*1220f0*/  STL.64 [R1+0x448], R26 ;  /* 0x0004481a01007387 */ /* 0x000fe80000100a00 */
[----:B-1----:R1:W-:Y:S04]  /*122100*/  STL.64 [R1+0x3f0], R20 ;  /* 0x0003f01401007387 */ /* 0x0023e80000100a00 */
[----:B------:R1:W-:Y:S04]  /*122110*/  STL.64 [R1+0x3f8], R22 ;  /* 0x0003f81601007387 */ /* 0x0003e80000100a00 */
[----:B------:R1:W-:Y:S04]  /*122120*/  STL.64 [R1+0x450], R16 ;  /* 0x0004501001007387 */ /* 0x0003e80000100a00 */
[----:B------:R1:W-:Y:S04]  /*122130*/  STL.64 [R1+0x458], R18 ;  /* 0x0004581201007387 */ /* 0x0003e80000100a00 */
[----:B-1----:R-:W4:Y:S04]  /*122140*/  LDL.LU R20, [R1+0xbc8] ;  /* 0x000bc80001147983 */ /* 0x002f280000300800 */
[----:B------:R-:W4:Y:S04]  /*122150*/  LDL.LU R21, [R1+0xbcc] ;  /* 0x000bcc0001157983 */ /* 0x000f280000300800 */
[----:B------:R-:W4:Y:S04]  /*122160*/  LDL.LU R22, [R1+0xbd8] ;  /* 0x000bd80001167983 */ /* 0x000f280000300800 */
[----:B------:R-:W4:Y:S04]  /*122170*/  LDL.LU R23, [R1+0xbdc] ;  /* 0x000bdc0001177983 */ /* 0x000f280000300800 */
[----:B------:R-:W4:Y:S04]  /*122180*/  LDL.LU R16, [R1+0x1320] ;  /* 0x0013200001107983 */ /* 0x000f280000300800 */
[----:B------:R-:W4:Y:S04]  /*122190*/  LDL.LU R17, [R1+0x1324] ;  /* 0x0013240001117983 */ /* 0x000f280000300800 */
[----:B------:R-:W4:Y:S04]  /*1221a0*/  LDL.LU R18, [R1+0x1310] ;  /* 0x0013100001127983 */ /* 0x000f280000300800 */
[----:B---3--:R1:W-:Y:S04]  /*1221b0*/  STS.128 [R0], R12 ;  /* 0x0000000c00007388 */ /* 0x0083e80000000c00 */
        /* <DEDUP_REMOVED lines=120> */
[----:B-1----:R-:W-:Y:S04]  /*122940*/  STL.64 [R1+0x510], R20 ;  /* 0x0005101401007387 */ /* 0x002fe80000100a00 */
[----:B------:R-:W-:Y:S04]  /*122950*/  STL.64 [R1+0x518], R22 ;  /* 0x0005181601007387 */ /* 0x000fe80000100a00 */
[----:B------:R1:W-:Y:S04]  /*122960*/  STL.64 [R1+0x5d0], R16 ;  /* 0x0005d01001007387 */ /* 0x0003e80000100a00 */
[----:B------:R1:W-:Y:S04]  /*122970*/  STL.64 [R1+0x5d8], R18 ;  /* 0x0005d81201007387 */ /* 0x0003e80000100a00 */
[----:B-1----:R-:W4:Y:S04]  /*122980*/  LDL.LU R16, [R1+0xbe8] ;  /* 0x000be80001107983 */ /* 0x002f280000300800 */
[----:B------:R-:W4:Y:S04]  /*122990*/  LDL.LU R17, [R1+0xbec] ;  /* 0x000bec0001117983 */ /* 0x000f280000300800 */
[----:B------:R-:W4:Y:S04]  /*1229a0*/  LDL.LU R18, [R1+0xbf8] ;  /* 0x000bf80001127983 */ /* 0x000f280000300800 */
[----:B------:R-:W4:Y:S04]  /*1229b0*/  LDL.LU R19, [R1+0xbfc] ;  /* 0x000bfc0001137983 */ /* 0x000f280000300800 */
[----:B---3--:R1:W-:Y:S04]  /*1229c0*/  STS.128 [R0], R12 ;  /* 0x0000000c00007388 */ /* 0x0083e80000000c00 */
        /* <DEDUP_REMOVED lines=11> */
[----:B------:R-:W4:Y:S01]  /*122a80*/  LDL.LU R5, [R1+0xd04] ;  /* 0x000d040001057983 */ /* 0x000f220000300800 */
[----:B------:R-:W-:Y:S01]  /*122a90*/  IMAD.MOV.U32 R6, RZ, RZ, R240 ;  /* 0x000000ffff067224 */ /* 0x000fe200078e00f0 */
[----:B------:R-:W-:-:S02]  /*122aa0*/  MOV R7, R241 ;  /* 0x000000f100077202 */ /* 0x000fc40000000f00 */
        /* <DEDUP_REMOVED lines=11> */
[----:B----4-:R1:W-:Y:S04]  /*122b60*/  STS.128 [R0+0x300], R4 ;  /* 0x0003000400007388 */ /* 0x0103e80000000c00 */
[----:B------:R-:W2:Y:S04]  /*122b70*/  LDL.LU R11, [R1+0xe7c] ;  /* 0x000e7c00010b7983 */ /* 0x000ea80000300800 */
        /* <DEDUP_REMOVED lines=49> */
[----:B------:R1:W-:Y:S04]  /*122e90*/  STS.128 [R0+0x100], R4 ;  /* 0x0001000400007388 */ /* 0x0003e80000000c00 */
[----:B------:R-:W2:Y:S04]  /*122ea0*/  LDL.LU R11, [R1+0xa14] ;  /* 0x000a1400010b7983 */ /* 0x000ea80000300800 */
        /* <DEDUP_REMOVED lines=53> */
[----:B---3--:R-:W3:Y:S04]  /*123200*/  LDL.LU R18, [R1+0x12d0] ;  /* 0x0012d00001127983 */ /* 0x008ee80000300800 */
        /* <DEDUP_REMOVED lines=417> */
[----:B--2---:R-:W-:Y:S04]  /*124c20*/  STS.128 [R0+0x300], R8 ;  /* 0x0003000800007388 */ /* 0x004fe80000000c00 */
[----:B----4-:R1:W-:Y:S04]  /*124c30*/  STS.128 [R0+0x380], R4 ;  /* 0x0003800400007388 */ /* 0x0103e80000000c00 */
[----:B-1----:R-:W2:Y:S04]  /*124c40*/  LDL.LU R4, [R1+0xed8] ;  /* 0x000ed80001047983 */ /* 0x002ea80000300800 */
[----:B------:R-:W2:Y:S04]  /*124c50*/  LDL.LU R5, [R1+0xedc] ;  /* 0x000edc0001057983 */ /* 0x000ea80000300800 */
[----:B------:R-:W2:Y:S04]  /*124c60*/  LDL.LU R6, [R1+0xeb8] ;  /* 0x000eb80001067983 */ /* 0x000ea80000300800 */
[----:B------:R-:W2:Y:S04]  /*124c70*/  LDL.LU R7, [R1+0xebc] ;  /* 0x000ebc0001077983 */ /* 0x000ea80000300800 */
[----:B------:R-:W4:Y:S04]  /*124c80*/  LDL.LU R8, [R1+0x350] ;  /* 0x0003500001087983 */ /* 0x000f280000300800 */
[----:B------:R-:W4:Y:S04]  /*124c90*/  LDL.LU R9, [R1+0x354] ;  /* 0x0003540001097983 */ /* 0x000f280000300800 */
[----:B------:R-:W4:Y:S04]  /*124ca0*/  LDL.LU R10, [R1+0x340] ;  /* 0x00034000010a7983 */ /* 0x000f280000300800 */
[----:B------:R-:W4:Y:S04]  /*124cb0*/  LDL.LU R11, [R1+0x344] ;  /* 0x00034400010b7983 */ /* 0x000f280000300800 */
        /* <DEDUP_REMOVED lines=26> */
[----:B------:R-:W-:Y:S04]  /*124e60*/  STL.64 [R1+0x9a0], R16 ;  /* 0x0009a01001007387 */ /* 0x000fe80000100a00 */
[----:B------:R-:W-:Y:S04]  /*124e70*/  STL.64 [R1+0x9a8], R18 ;  /* 0x0009a81201007387 */ /* 0x000fe80000100a00 */
[----:B---3--:R-:W-:Y:S04]  /*124e80*/  STS.128 [R0], R12 ;  /* 0x0000000c00007388 */ /* 0x008fe80000000c00 */
[----:B--2---:R1:W-:Y:S04]  /*124e90*/  STS.128 [R0+0x80], R4 ;  /* 0x0000800400007388 */ /* 0x0043e80000000c00 */
[----:B-1----:R-:W2:Y:S04]  /*124ea0*/  LDL.LU R4, [R1+0x358] ;  /* 0x0003580001047983 */ /* 0x002ea80000300800 */
[----:B------:R-:W2:Y:S04]  /*124eb0*/  LDL.LU R5, [R1+0x35c] ;  /* 0x00035c0001057983 */ /* 0x000ea80000300800 */
[----:B------:R-:W2:Y:S04]  /*124ec0*/  LDL.LU R6, [R1+0x348] ;  /* 0x0003480001067983 */ /* 0x000ea80000300800 */
[----:B----4-:R1:W-:Y:S04]  /*124ed0*/  STS.128 [R0+0x100], R8 ;  /* 0x0001000800007388 */ /* 0x0103e80000000c00 */
[----:B------:R-:W2:Y:S04]  /*124ee0*/  LDL.LU R7, [R1+0x34c] ;  /* 0x00034c0001077983 */ /* 0x000ea80000300800 */
[----:B-1----:R-:W3:Y:S04]  /*124ef0*/  LDL.LU R8, [R1+0xff0] ;  /* 0x000ff00001087983 */ /* 0x002ee80000300800 */
        /* <DEDUP_REMOVED lines=15> */
[----:B--2---:R-:W-:Y:S04]  /*124ff0*/  STS.128 [R0+0x180], R4 ;  /* 0x0001800400007388 */ /* 0x004fe80000000c00 */
[----:B---3--:R1:W-:Y:S04]  /*125000*/  STS.128 [R0+0x200], R8 ;  /* 0x0002000800007388 */ /* 0x0083e80000000c00 */
        /* <DEDUP_REMOVED lines=41> */
[----:B--2---:R-:W-:Y:S04]  /*1252a0*/  STS.128 [R0], R8 ;  /* 0x0000000800007388 */ /* 0x004fe80000000c00 */
        /* <DEDUP_REMOVED lines=28> */
[----:B-1----:R-:W4:Y:S04]  /*125470*/  LDL.LU R8, [R1+0xf18] ;  /* 0x000f180001087983 */ /* 0x002f280000300800 */
[----:B------:R-:W4:Y:S04]  /*125480*/  LDL.LU R9, [R1+0xf1c] ;  /* 0x000f1c0001097983 */ /* 0x000f280000300800 */
[----:B------:R-:W4:Y:S04]  /*125490*/  LDL.LU R10, [R1+0xef8] ;  /* 0x000ef800010a7983 */ /* 0x000f280000300800 */
[----:B------:R-:W4:Y:S04]  /*1254a0*/  LDL.LU R11, [R1+0xefc] ;  /* 0x000efc00010b7983 */ /* 0x000f280000300800 */
[----:B---3--:R1:W-:Y:S04]  /*1254b0*/  STS.128 [R0+0x280], R12 ;  /* 0x0002800c00007388 */ /* 0x0083e80000000c00 */
[----:B------:R-:W-:Y:S04]  /*1254c0*/  STS.128 [R0+0x300], R16 ;  /* 0x0003001000007388 */ /* 0x000fe80000000c00 */
[----:B-1----:R-:W3:Y:S04]  /*1254d0*/  LDL.LU R12, [R1+0x330] ;  /* 0x00033000010c7983 */ /* 0x002ee80000300800 */
[----:B------:R-:W3:Y:S04]  /*1254e0*/  LDL.LU R13, [R1+0x334] ;  /* 0x00033400010d7983 */ /* 0x000ee80000300800 */
[----:B------:R-:W3:Y:S04]  /*1254f0*/  LDL.LU R14, [R1+0x310] ;  /* 0x00031000010e7983 */ /* 0x000ee80000300800 */
[----:B------:R-:W3:Y:S04]  /*125500*/  LDL.LU R15, [R1+0x314] ;  /* 0x00031400010f7983 */ /* 0x000ee80000300800 */
        /* <DEDUP_REMOVED lines=27> */
[----:B--2---:R1:W-:Y:S04]  /*1256c0*/  STS.128 [R0], R4 ;  /* 0x0000000400007388 */ /* 0x0043e80000000c00 */
        /* <DEDUP_REMOVED lines=169> */
[----:B------:R-:W-:Y:S04]  /*126160*/  STS.128 [R0+0x380], R20 ;  /* 0x0003801400007388 */ /* 0x000fe80000000c00 */
[----:B------:R-:W3:Y:S04]  /*126170*/  LDL.LU R15, [R1+0x1a4] ;  /* 0x0001a400010f7983 */ /* 0x000ee80000300800 */
        /* <DEDUP_REMOVED lines=197> */
[----:B------:R-:W-:Y:S06]  /*126dd0*/  BAR.SYNC.DEFER_BLOCKING 0x0 ;  /* 0x0000000000007b1d */ /* 0x000fec0000010000 */
[----:B------:R-:W3:Y:S04]  /*126de0*/  LDL.LU R15, [R1+0x104] ;  /* 0x00010400010f7983 */ /* 0x000ee80000300800 */
        /* <DEDUP_REMOVED lines=124> */
[----:B---3--:R-:W-:Y:S04]  /*1275b0*/  STS.128 [R0+0x280], R12 ;  /* 0x0002800c00007388 */ /* 0x008fe80000000c00 */
[----:B------:R-:W-:Y:S04]  /*1275c0*/  STS.128 [R0+0x300], R16 ;  /* 0x0003001000007388 */ /* 0x000fe80000000c00 */
[----:B------:R-:W-:Y:S04]  /*1275d0*/  STS.128 [R0+0x380], R20 ;  /* 0x0003801400007388 */ /* 0x000fe80000000c00 */
[----:B------:R-:W-:Y:S06]  /*1275e0*/  BAR.SYNC.DEFER_BLOCKING 0x0 ;  /* 0x0000000000007b1d */ /* 0x000fec0000010000 */
[----:B------:R-:W1:Y:S04]  /*1275f0*/  LDS.128 R20, [R2] ;  /* 0x0000000002147984 */ /* 0x000e680000000c00 */
[----:B------:R-:W3:Y:S04]  /*127600*/  LDS.128 R16, [R2+0x400] ;  /* 0x0004000002107984 */ /* 0x000ee80000000c00 */
[----:B------:R-:W3:Y:S04]  /*127610*/  LDS.128 R24, [R40] ;  /* 0x0000000028187984 */ /* 0x000ee80000000c00 */
[----:B-1----:R-:W-:Y:S04]  /*127620*/  STL.64 [R1+0xe0], R20 ;  /* 0x0000e01401007387 */ /* 0x002fe80000100a00 */
[----:B------:R-:W-:Y:S04]  /*127630*/  STL.64 [R1+0xe8], R22 ;  /* 0x0000e81601007387 */ /* 0x000fe80000100a00 */
[----:B------:R-:W1:Y:S04]  /*127640*/  LDS.128 R20, [R40+0x400] ;  /* 0x0004000028147984 */ /* 0x000e680000000c00 */
[----:B---3--:R-:W-:Y:S04]  /*127650*/  STL.64 [R1+0x100], R16 ;  /* 0x0001001001007387 */ /* 0x008fe80000100a00 */
[----:B------:R-:W-:Y:S04]  /*127660*/  STL.64 [R1+0x108], R18 ;  /* 0x0001081201007387 */ /* 0x000fe80000100a00 */
[----:B------:R-:W3:Y:S04]  /*127670*/  LDS.128 R16, [R3] ;  /* 0x0000000003107984 */ /* 0x000ee80000000c00 */
[----:B------:R-:W-:Y:S04]  /*127680*/  STL.64 [R1+0xf0], R24 ;  /* 0x0000f01801007387 */ /* 0x000fe80000100a00 */
[----:B------:R-:W-:Y:S04]  /*127690*/  STL.64 [R1+0xf8], R26 ;  /* 0x0000f81a01007387 */ /* 0x000fe80000100a00 */
[----:B------:R-:W3:Y:S04]  /*1276a0*/  LDS.128 R24, [R3+0x400] ;  /* 0x0004000003187984 */ /* 0x000ee80000000c00 */
[----:B-1----:R-:W-:Y:S04]  /*1276b0*/  STL.64 [R1+0xd0], R20 ;  /* 0x0000d01401007387 */ /* 0x002fe80000100a00 */
[----:B------:R-:W-:Y:S04]  /*1276c0*/  STL.64 [R1+0xd8], R22 ;  /* 0x0000d81601007387 */ /* 0x000fe80000100a00 */
[----:B------:R-:W1:Y:S04]  /*1276d0*/  LDS.128 R20, [R252] ;  /* 0x00000000fc147984 */ /* 0x000e680000000c00 */
[----:B---3--:R-:W-:Y:S04]  /*1276e0*/  STL.64 [R1+0xc0], R16 ;  /* 0x0000c01001007387 */ /* 0x008fe80000100a00 */
[----:B------:R-:W-:Y:S04]  /*1276f0*/  STL.64 [R1+0xc8], R18 ;  /* 0x0000c81201007387 */ /* 0x000fe80000100a00 */
[----:B------:R-:W3:Y:S04]  /*127700*/  LDS.128 R16, [R252+0x400] ;  /* 0x00040000fc107984 */ /* 0x000ee80000000c00 */
[----:B------:R-:W-:Y:S06]  /*127710*/  BAR.SYNC.DEFER_BLOCKING 0x0 ;  /* 0x0000000000007b1d */ /* 0x000fec0000010000 */
[----:B------:R-:W-:Y:S04]  /*127720*/  STL.64 [R1+0x30], R24 ;  /* 0x0000301801007387 */ /* 0x000fe80000100a00 */
[----:B------:R-:W-:Y:S01]  /*127730*/  STL.64 [R1+0x38], R26 ;  /* 0x0000381a01007387 */ /* 0x000fe20000100a00 */
[----:B------:R-:W-:Y:S01]  /*127740*/  IMAD.MOV.U32 R12, RZ, RZ, R248 ;  /* 0x000000ffff0c7224 */ /* 0x000fe200078e00f8 */
[----:B------:R-:W-:Y:S01]  /*127750*/  MOV R13, R249 ;  /* 0x000000f9000d7202 */ /* 0x000fe20000000f00 */
[----:B------:R-:W-:Y:S01]  /*127760*/  IMAD.MOV.U32 R14, RZ, RZ, R236 ;  /* 0x000000ffff0e7224 */ /* 0x000fe200078e00ec */
[----:B------:R-:W-:Y:S01]  /*127770*/  MOV R15, R237 ;  /* 0x000000ed000f7202 */ /* 0x000fe20000000f00 */
[----:B-1----:R-:W-:Y:S04]  /*127780*/  STL.64 [R1+0x20], R20 ;  /* 0x0000201401007387 */ /* 0x002fe80000100a00 */
[----:B------:R-:W-:Y:S04]  /*127790*/  STL.64 [R1+0x28], R22 ;  /* 0x0000281601007387 */ /* 0x000fe80000100a00 */
[----:B---3--:R-:W-:Y:S04]  /*1277a0*/  STL.64 [R1+0x10], R16 ;  /* 0x0000101001007387 */ /* 0x008fe80000100a00 */
[----:B------:R-:W-:Y:S04]  /*1277b0*/  STL.64 [R1+0x18], R18 ;  /* 0x0000181201007387 */ /* 0x000fe80000100a00 */
[----:B------:R-:W-:Y:S04]  /*1277c0*/  STS.128 [R0+0x100], R12 ;  /* 0x0001000c00007388 */ /* 0x000fe80000000c00 */
[----:B--2---:R1:W-:Y:S04]  /*1277d0*/  STS.128 [R0], R4 ;  /* 0x0000000400007388 */ /* 0x0043e80000000c00 */
        /* <DEDUP_REMOVED lines=25> */
[----:B------:R-:W-:Y:S01]  /*127970*/  IMAD.MOV.U32 R236, RZ, RZ, R250 ;  /* 0x000000ffffec7224 */ /* 0x000fe200078e00fa */
[----:B------:R-:W-:-:S02]  /*127980*/  MOV R237, R251 ;  /* 0x000000fb00ed7202 */ /* 0x000fc40000000f00 */
[----:B------:R-:W4:Y:S04]  /*127990*/  LDL.LU R36, [R1+0xdb0] ;  /* 0x000db00001247983 */ /* 0x000f280000300800 */
[----:B------:R-:W-:Y:S04]  /*1279a0*/  STS.128 [R0+0x180], R236 ;  /* 0x000180ec00007388 */ /* 0x000fe80000000c00 */
[----:B------:R-:W4:Y:S04]  /*1279b0*/  LDL.LU R37, [R1+0xdb4] ;  /* 0x000db40001257983 */ /* 0x000f280000300800 */
[----:B------:R-:W4:Y:S04]  /*1279c0*/  LDL.LU R38, [R1+0xd90] ;  /* 0x000d900001267983 */ /* 0x000f280000300800 */
[----:B------:R-:W4:Y:S04]  /*1279d0*/  LDL.LU R39, [R1+0xd94] ;  /* 0x000d940001277983 */ /* 0x000f280000300800 */
[----:B--2---:R-:W-:Y:S04]  /*1279e0*/  STS.128 [R0+0x200], R4 ;  /* 0x0002000400007388 */ /* 0x004fe80000000c00 */
[----:B---3--:R-:W-:Y:S04]  /*1279f0*/  STS.128 [R0+0x280], R8 ;  /* 0x0002800800007388 */ /* 0x008fe80000000c00 */
[----:B----4-:R-:W-:Y:S04]  /*127a00*/  STS.128 [R0+0x300], R12 ;  /* 0x0003000c00007388 */ /* 0x010fe80000000c00 */
[----:B------:R-:W-:Y:S04]  /*127a10*/  STS.128 [R0+0x380], R16 ;  /* 0x0003801000007388 */ /* 0x000fe80000000c00 */
[----:B------:R-:W-:Y:S06]  /*127a20*/  BAR.SYNC.DEFER_BLOCKING 0x0 ;  /* 0x0000000000007b1d */ /* 0x000fec0000010000 */
[----:B------:R-:W1:Y:S04]  /*127a30*/  LDS.128 R4, [R2] ;  /* 0x0000000002047984 */ /* 0x000e680000000c00 */
[----:B------:R-:W2:Y:S04]  /*127a40*/  LDS.128 R248, [R2+0x400] ;  /* 0x0004000002f87984 */ /* 0x000ea80000000c00 */
[----:B------:R-:W3:Y:S04]  /*127a50*/  LDS.128 R24, [R40] ;  /* 0x0000000028187984 */ /* 0x000ee80000000c00 */
[----:B------:R4:W2:Y:S04]  /*127a60*/  LDS.128 R12, [R40+0x400] ;  /* 0x00040000280c7984 */ /* 0x0008a80000000c00 */
[----:B------:R-:W2:Y:S04]  /*127a70*/  LDS.128 R20, [R3] ;  /* 0x0000000003147984 */ /* 0x000ea80000000c00 */
[----:B------:R-:W2:Y:S04]  /*127a80*/  LDS.128 R8, [R3+0x400] ;  /* 0x0004000003087984 */ /* 0x000ea80000000c00 */
[----:B------:R-:W2:Y:S04]  /*127a90*/  LDS.128 R16, [R252] ;  /* 0x00000000fc107984 */ /* 0x000ea80000000c00 */
[----:B-1----:R-:W-:Y:S04]  /*127aa0*/  STL.64 [R1], R4 ;  /* 0x0000000401007387 */ /* 0x002fe80000100a00 */
[----:B------:R-:W-:Y:S04]  /*127ab0*/  STL.64 [R1+0x8], R6 ;  /* 0x0000080601007387 */ /* 0x000fe80000100a00 */
[----:B------:R-:W1:Y:S04]  /*127ac0*/  LDS.128 R4, [R252+0x400] ;  /* 0x00040000fc047984 */ /* 0x000e680000000c00 */
[----:B------:R-:W-:Y:S06]  /*127ad0*/  BAR.SYNC.DEFER_BLOCKING 0x0 ;  /* 0x0000000000007b1d */ /* 0x000fec0000010000 */
[----:B------:R-:W2:Y:S04]  /*127ae0*/  LDL.LU R44, [R1+0xdb8] ;  /* 0x000db800012c7983 */ /* 0x000ea80000300800 */
[----:B------:R-:W2:Y:S04]  /*127af0*/  LDL.LU R45, [R1+0xdbc] ;  /* 0x000dbc00012d7983 */ /* 0x000ea80000300800 */
[----:B------:R-:W2:Y:S04]  /*127b00*/  LDL.LU R46, [R1+0xd98] ;  /* 0x000d9800012e7983 */ /* 0x000ea80000300800 */
[----:B------:R-:W2:Y:S04]  /*127b10*/  LDL.LU R47, [R1+0xd9c] ;  /* 0x000d9c00012f7983 */ /* 0x000ea80000300800 */
[----:B----4-:R-:W4:Y:S04]  /*127b20*/  LDL.LU R40, [R1+0x1500] ;  /* 0x0015000001287983 */ /* 0x010f280000300800 */
[----:B------:R-:W4:Y:S04]  /*127b30*/  LDL.LU R41, [R1+0x1504] ;  /* 0x0015040001297983 */ /* 0x000f280000300800 */
[----:B------:R-:W4:Y:S04]  /*127b40*/  LDL.LU R42, [R1+0x14f0] ;  /* 0x0014f000012a7983 */ /* 0x000f280000300800 */
[----:B------:R1:W-:Y:S04]  /*127b50*/  STS.128 [R0], R28 ;  /* 0x0000001c00007388 */ /* 0x0003e80000000c00 */
[----:B------:R-:W4:Y:S04]  /*127b60*/  LDL.LU R43, [R1+0x14f4] ;  /* 0x0014f400012b7983 */ /* 0x000f280000300800 */
[----:B------:R3:W-:Y:S04]  /*127b70*/  STS.128 [R0+0x80], R32 ;  /* 0x0000802000007388 */ /* 0x0007e80000000c00 */
[----:B-1----:R-:W2:Y:S04]  /*127b80*/  LDL.LU R28, [R1+0x1508] ;  /* 0x00150800011c7983 */ /* 0x002ea80000300800 */
[----:B------:R-:W2:Y:S04]  /*127b90*/  LDL.LU R29, [R1+0x150c] ;  /* 0x00150c00011d7983 */ /* 0x000ea80000300800 */
[----:B------:R-:W2:Y:S04]  /*127ba0*/  LDL.LU R30, [R1+0x14f8] ;  /* 0x0014f800011e7983 */ /* 0x000ea80000300800 */
[----:B------:R-:W2:Y:S04]  /*127bb0*/  LDL.LU R31, [R1+0x14fc] ;  /* 0x0014fc00011f7983 */ /* 0x000ea80000300800 */
[----:B---3--:R-:W3:Y:S04]  /*127bc0*/  LDL.LU R32, [R1+0x50] ;  /* 0x0000500001207983 */ /* 0x008ee80000300800 */
[----:B------:R-:W3:Y:S01]  /*127bd0*/  LDL.LU R33, [R1+0x54] ;  /* 0x0000540001217983 */ /* 0x000ee20000300800 */
[----:B------:R-:W-:Y:S01]  /*127be0*/  IMAD.MOV.U32 R34, RZ, RZ, R244 ;  /* 0x000000ffff227224 */ /* 0x000fe200078e00f4 */
[----:B------:R-:W-:-:S02]  /*127bf0*/  MOV R35, R245 ;  /* 0x000000f500237202 */ /* 0x000fc40000000f00 */
[----:B------:R-:W4:Y:S04]  /*127c00*/  LDL.LU R244, [R1+0x58] ;  /* 0x0000580001f47983 */ /* 0x000f280000300800 */
[----:B------:R-:W4:Y:S04]  /*127c10*/  LDL.LU R245, [R1+0x5c] ;  /* 0x00005c0001f57983 */ /* 0x000f280000300800 */
[----:B------:R-:W-:Y:S04]  /*127c20*/  STS.128 [R0+0x100], R36 ;  /* 0x0001002400007388 */ /* 0x000fe80000000c00 */
[----:B--2---:R1:W-:Y:S04]  /*127c30*/  STS.128 [R0+0x280], R28 ;  /* 0x0002801c00007388 */ /* 0x0043e80000000c00 */
[----:B---3--:R2:W-:Y:S04]  /*127c40*/  STS.128 [R0+0x300], R32 ;  /* 0x0003002000007388 */ /* 0x0085e80000000c00 */
[----:B-1----:R-:W3:Y:S04]  /*127c50*/  LDL.LU R28, [R1+0x1040] ;  /* 0x00104000011c7983 */ /* 0x002ee80000300800 */
[----:B------:R-:W3:Y:S04]  /*127c60*/  LDL.LU R29, [R1+0x1044] ;  /* 0x00104400011d7983 */ /* 0x000ee80000300800 */
[----:B------:R-:W3:Y:S04]  /*127c70*/  LDL.LU R30, [R1+0x1030] ;  /* 0x00103000011e7983 */ /* 0x000ee80000300800 */
[----:B------:R-:W3:Y:S04]  /*127c80*/  LDL.LU R31, [R1+0x1034] ;  /* 0x00103400011f7983 */ /* 0x000ee80000300800 */
        /* <DEDUP_REMOVED lines=8> */
[----:B------:R-:W-:Y:S04]  /*127d10*/  STS.128 [R0+0x180], R44 ;  /* 0x0001802c00007388 */ /* 0x000fe80000000c00 */
[----:B----4-:R-:W-:Y:S04]  /*127d20*/  STS.128 [R0+0x200], R40 ;  /* 0x0002002800007388 */ /* 0x010fe80000000c00 */
[----:B------:R1:W-:Y:S04]  /*127d30*/  STS.128 [R0+0x380], R244 ;  /* 0x000380f400007388 */ /* 0x0003e80000000c00 */
[----:B------:R-:W-:Y:S01]  /*127d40*/  BAR.SYNC.DEFER_BLOCKING 0x0 ;  /* 0x0000000000007b1d */ /* 0x000fe20000010000 */
[----:B-1----:R-:W-:-:S02]  /*127d50*/  LOP3.LUT R246, R2, 0x20, RZ, 0x3c, !PT ;  /* 0x0000002002f67812 */ /* 0x002fc400078e3cff */
[----:B------:R-:W-:-:S03]  /*127d60*/  LOP3.LUT R247, R2, 0x40, RZ, 0x3c, !PT ;  /* 0x0000004002f77812 */ /* 0x000fc600078e3cff */
[----:B------:R-:W1:Y:S04]  /*127d70*/  LDS.128 R88, [R2] ;  /* 0x0000000002587984 */ /* 0x000e680000000c00 */
[----:B------:R-:W4:Y:S04]  /*127d80*/  LDS.128 R72, [R2+0x400] ;  /* 0x0004000002487984 */ /* 0x000f280000000c00 */
[----:B------:R-:W1:Y:S04]  /*127d90*/  LDS.128 R84, [R246] ;  /* 0x00000000f6547984 */ /* 0x000e680000000c00 */
[----:B------:R-:W1:Y:S04]  /*127da0*/  LDS.128 R68, [R246+0x400] ;  /* 0x00040000f6447984 */ /* 0x000e680000000c00 */
[----:B------:R-:W1:Y:S04]  /*127db0*/  LDS.128 R80, [R247] ;  /* 0x00000000f7507984 */ /* 0x000e680000000c00 */
[----:B------:R-:W1:Y:S04]  /*127dc0*/  LDS.128 R64, [R247+0x400] ;  /* 0x00040000f7407984 */ /* 0x000e680000000c00 */
[----:B------:R-:W1:Y:S04]  /*127dd0*/  LDS.128 R76, [R252] ;  /* 0x00000000fc4c7984 */ /* 0x000e680000000c00 */
[----:B------:R-:W1:Y:S04]  /*127de0*/  LDS.128 R60, [R252+0x400] ;  /* 0x00040000fc3c7984 */ /* 0x000e680000000c00 */
[----:B------:R-:W-:Y:S06]  /*127df0*/  BAR.SYNC.DEFER_BLOCKING 0x0 ;  /* 0x0000000000007b1d */ /* 0x000fec0000010000 */
[----:B---3--:R-:W-:Y:S04]  /*127e00*/  STS.128 [R0], R28 ;  /* 0x0000001c00007388 */ /* 0x008fe80000000c00 */
[----:B--2---:R2:W-:Y:S04]  /*127e10*/  STS.128 [R0+0x80], R32 ;  /* 0x0000802000007388 */ /* 0x0045e80000000c00 */
[----:B--2---:R-:W2:Y:S04]  /*127e20*/  LDL.LU R32, [R1+0x5b8] ;  /* 0x0005b80001207983 */ /* 0x004ea80000300800 */
[----:B------:R-:W2:Y:S04]  /*127e30*/  LDL.LU R33, [R1+0x5bc] ;  /* 0x0005bc0001217983 */ /* 0x000ea80000300800 */
[----:B------:R-:W2:Y:S04]  /*127e40*/  LDL.LU R34, [R1+0x5a8] ;  /* 0x0005a80001227983 */ /* 0x000ea80000300800 */
[----:B------:R-:W2:Y:S04]  /*127e50*/  LDL.LU R35, [R1+0x5ac] ;  /* 0x0005ac0001237983 */ /* 0x000ea80000300800 */
[----:B------:R-:W3:Y:S04]  /*127e60*/  LDL.LU R28, [R1+0x1370] ;  /* 0x00137000011c7983 */ /* 0x000ee80000300800 */
[----:B------:R-:W3:Y:S04]  /*127e70*/  LDL.LU R29, [R1+0x1374] ;  /* 0x00137400011d7983 */ /* 0x000ee80000300800 */
[----:B------:R-:W3:Y:S04]  /*127e80*/  LDL.LU R30, [R1+0x1360] ;  /* 0x00136000011e7983 */ /* 0x000ee80000300800 */
[----:B------:R1:W-:Y:S04]  /*127e90*/  STS.128 [R0+0x100], R36 ;  /* 0x0001002400007388 */ /* 0x0003e80000000c00 */
[----:B------:R-:W3:Y:S04]  /*127ea0*/  LDL.LU R31, [R1+0x1364] ;  /* 0x00136400011f7983 */ /* 0x000ee80000300800 */
        /* <DEDUP_REMOVED lines=33> */
[----:B---3--:R-:W-:Y:S04]  /*1280c0*/  STS.128 [R0+0x200], R28 ;  /* 0x0002001c00007388 */ /* 0x008fe80000000c00 */
[----:B----4-:R-:W-:Y:S04]  /*1280d0*/  STS.128 [R0+0x280], R36 ;  /* 0x0002802400007388 */ /* 0x010fe80000000c00 */
[----:B------:R-:W-:Y:S04]  /*1280e0*/  STS.128 [R0+0x300], R40 ;  /* 0x0003002800007388 */ /* 0x000fe80000000c00 */
[----:B------:R-:W-:Y:S04]  /*1280f0*/  STS.128 [R0+0x380], R44 ;  /* 0x0003802c00007388 */ /* 0x000fe80000000c00 */
[----:B------:R-:W-:Y:S06]  /*128100*/  BAR.SYNC.DEFER_BLOCKING 0x0 ;  /* 0x0000000000007b1d */ /* 0x000fec0000010000 */
[----:B------:R-:W1:Y:S04]  /*128110*/  LDS.128 R56, [R2] ;  /* 0x0000000002387984 */ /* 0x000e680000000c00 */
[----:B------:R-:W2:Y:S04]  /*128120*/  LDS.128 R40, [R2+0x400] ;  /* 0x0004000002287984 */ /* 0x000ea80000000c00 */
[----:B------:R-:W3:Y:S04]  /*128130*/  LDS.128 R52, [R246] ;  /* 0x00000000f6347984 */ /* 0x000ee80000000c00 */
[----:B------:R-:W4:Y:S04]  /*128140*/  LDS.128 R36, [R246+0x400] ;  /* 0x00040000f6247984 */ /* 0x000f280000000c00 */
[----:B------:R-:W1:Y:S04]  /*128150*/  LDS.128 R48, [R247] ;  /* 0x00000000f7307984 */ /* 0x000e680000000c00 */
[----:B------:R-:W1:Y:S04]  /*128160*/  LDS.128 R32, [R247+0x400] ;  /* 0x00040000f7207984 */ /* 0x000e680000000c00 */
[----:B------:R-:W1:Y:S04]  /*128170*/  LDS.128 R44, [R252] ;  /* 0x00000000fc2c7984 */ /* 0x000e680000000c00 */
[----:B------:R-:W1:Y:S04]  /*128180*/  LDS.128 R28, [R252+0x400] ;  /* 0x00040000fc1c7984 */ /* 0x000e680000000c00 */
[----:B------:R-:W-:Y:S06]  /*128190*/  BAR.SYNC.DEFER_BLOCKING 0x0 ;  /* 0x0000000000007b1d */ /* 0x000fec0000010000 */
[----:B------:R1:W-:Y:S04]  /*1281a0*/  STS.128 [R0], R92 ;  /* 0x0000005c00007388 */ /* 0x0003e80000000c00 */
[----:B-1----:R-:W2:Y:S04]  /*1281b0*/  LDL.LU R92, [R1+0x1548] ;  /* 0x00154800015c7983 */ /* 0x002ea80000300800 */
[----:B------:R-:W2:Y:S04]  /*1281c0*/  LDL.LU R93, [R1+0x154c] ;  /* 0x00154c00015d7983 */ /* 0x000ea80000300800 */
[----:B------:R-:W2:Y:S04]  /*1281d0*/  LDL.LU R94, [R1+0x1538] ;  /* 0x00153800015e7983 */ /* 0x000ea80000300800 */
[----:B------:R-:W2:Y:S04]  /*1281e0*/  LDL.LU R95, [R1+0x153c] ;  /* 0x00153c00015f7983 */ /* 0x000ea80000300800 */
[----:B------:R1:W-:Y:S02]  /*1281f0*/  STS.128 [R0+0x80], R96 ;  /* 0x0000806000007388 */ /* 0x0003e40000000c00 */
[----:B-1----:R-:W-:Y:S01]  /*128200*/  IMAD.MOV.U32 R96, RZ, RZ, R136 ;  /* 0x000000ffff607224 */ /* 0x002fe200078e0088 */
[----:B------:R-:W-:Y:S01]  /*128210*/  MOV R97, R137 ;  /* 0x0000008900617202 */ /* 0x000fe20000000f00 */
[----:B------:R-:W-:Y:S01]  /*128220*/  IMAD.MOV.U32 R98, RZ, RZ, R132 ;  /* 0x000000ffff627224 */ /* 0x000fe200078e0084 */
[----:B------:R-:W-:-:S05]  /*128230*/  MOV R99, R133 ;  /* 0x0000008500637202 */ /* 0x000fca0000000f00 */
[----:B------:R-:W-:Y:S04]  /*128240*/  STS.128 [R0+0x300], R96 ;  /* 0x0003006000007388 */ /* 0x000fe80000000c00 */
[----:B------:R-:W-:Y:S01]  /*128250*/  STS.128 [R0+0x100], R100 ;  /* 0x0001006400007388 */ /* 0x000fe20000000c00 */
[----:B------:R-:W-:Y:S01]  /*128260*/  IMAD.MOV.U32 R132, RZ, RZ, R138 ;  /* 0x000000ffff847224 */ /* 0x000fe200078e008a */
[----:B------:R-:W-:Y:S02]  /*128270*/  MOV R133, R139 ;  /* 0x0000008b00857202 */ /* 0x000fe40000000f00 */
[----:B------:R-:W-:Y:S04]  /*128280*/  STS.128 [R0+0x180], R108 ;  /* 0x0001806c00007388 */ /* 0x000fe80000000c00 */
[----:B------:R-:W-:Y:S04]  /*128290*/  STS.128 [R0+0x200], R104 ;  /* 0x0002006800007388 */ /* 0x000fe80000000c00 */
[----:B--2---:R1:W-:Y:S04]  /*1282a0*/  STS.128 [R0+0x280], R92 ;  /* 0x0002805c00007388 */ /* 0x0043e80000000c00 */
        /* <DEDUP_REMOVED lines=13> */
[----:B------:R-:W-:Y:S06]  /*128380*/  BAR.SYNC.DEFER_BLOCKING 0x0 ;  /* 0x0000000000007b1d */ /* 0x000fec0000010000 */
[----:B------:R-:W1:Y:S04]  /*128390*/  LDS.128 R164, [R2] ;  /* 0x0000000002a47984 */ /* 0x000e680000000c00 */
[----:B------:R-:W1:Y:S04]  /*1283a0*/  LDS.128 R148, [R2+0x400] ;  /* 0x0004000002947984 */ /* 0x000e680000000c00 */
[----:B------:R-:W1:Y:S04]  /*1283b0*/  LDS.128 R160, [R246] ;  /* 0x00000000f6a07984 */ /* 0x000e680000000c00 */
[----:B------:R-:W1:Y:S04]  /*1283c0*/  LDS.128 R144, [R246+0x400] ;  /* 0x00040000f6907984 */ /* 0x000e680000000c00 */
[----:B------:R-:W1:Y:S04]  /*1283d0*/  LDS.128 R156, [R247] ;  /* 0x00000000f79c7984 */ /* 0x000e680000000c00 */
[----:B------:R-:W1:Y:S04]  /*1283e0*/  LDS.128 R140, [R247+0x400] ;  /* 0x00040000f78c7984 */ /* 0x000e680000000c00 */
[----:B------:R-:W1:Y:S04]  /*1283f0*/  LDS.128 R152, [R252] ;  /* 0x00000000fc987984 */ /* 0x000e680000000c00 */
[----:B------:R-:W1:Y:S04]  /*128400*/  LDS.128 R136, [R252+0x400] ;  /* 0x00040000fc887984 */ /* 0x000e680000000c00 */
[----:B------:R-:W-:Y:S06]  /*128410*/  BAR.SYNC.DEFER_BLOCKING 0x0 ;  /* 0x0000000000007b1d */ /* 0x000fec0000010000 */
[----:B--2---:R-:W-:Y:S04]  /*128420*/  STS.128 [R0], R92 ;  /* 0x0000005c00007388 */ /* 0x004fe80000000c00 */
[----:B---3--:R2:W-:Y:S04]  /*128430*/  STS.128 [R0+0x80], R96 ;  /* 0x0000806000007388 */ /* 0x0085e80000000c00 */
[----:B--2---:R-:W2:Y:S04]  /*128440*/  LDL.LU R96, [R1+0x598] ;  /* 0x0005980001607983 */ /* 0x004ea80000300800 */
[----:B------:R-:W2:Y:S04]  /*128450*/  LDL.LU R97, [R1+0x59c] ;  /* 0x00059c0001617983 */ /* 0x000ea80000300800 */
[----:B------:R-:W2:Y:S04]  /*128460*/  LDL.LU R98, [R1+0x588] ;  /* 0x0005880001627983 */ /* 0x000ea80000300800 */
[----:B------:R-:W2:Y:S04]  /*128470*/  LDL.LU R99, [R1+0x58c] ;  /* 0x00058c0001637983 */ /* 0x000ea80000300800 */
[----:B------:R-:W3:Y:S04]  /*128480*/  LDL.LU R92, [R1+0x13c0] ;  /* 0x0013c000015c7983 */ /* 0x000ee80000300800 */
[----:B------:R-:W3:Y:S04]  /*128490*/  LDL.LU R93, [R1+0x13c4] ;  /* 0x0013c400015d7983 */ /* 0x000ee80000300800 */
[----:B------:R-:W3:Y:S04]  /*1284a0*/  LDL.LU R94, [R1+0xb90] ;  /* 0x000b9000015e7983 */ /* 0x000ee80000300800 */
[----:B----4-:R4:W-:Y:S04]  /*1284b0*/  STS.128 [R0+0x100], R100 ;  /* 0x0001006400007388 */ /* 0x0109e80000000c00 */
        /* <DEDUP_REMOVED lines=26> */
[----:B------:R-:W-:Y:S01]  /*128660*/  MOV R183, R125 ;  /* 0x0000007d00b77202 */ /* 0x000fe20000000f00 */
[----:B------:R-:W-:Y:S01]  /*128670*/  IMAD.MOV.U32 R124, RZ, RZ, R130 ;  /* 0x000000ffff7c7224 */ /* 0x000fe200078e0082 */
[----:B------:R-:W-:Y:S01]  /*128680*/  MOV R125, R131 ;  /* 0x00000083007d7202 */ /* 0x000fe20000000f00 */
[----:B--2---:R-:W-:Y:S04]  /*128690*/  STS.128 [R0+0x180], R96 ;  /* 0x0001806000007388 */ /* 0x004fe80000000c00 */
[----:B---3--:R-:W-:Y:S04]  /*1286a0*/  STS.128 [R0+0x200], R92 ;  /* 0x0002005c00007388 */ /* 0x008fe80000000c00 */
[----:B----4-:R-:W-:Y:S04]  /*1286b0*/  STS.128 [R0+0x280], R100 ;  /* 0x0002806400007388 */ /* 0x010fe80000000c00 */
[----:B------:R-:W-:Y:S04]  /*1286c0*/  STS.128 [R0+0x300], R104 ;  /* 0x0003006800007388 */ /* 0x000fe80000000c00 */
[----:B------:R-:W-:Y:S04]  /*1286d0*/  STS.128 [R0+0x380], R108 ;  /* 0x0003806c00007388 */ /* 0x000fe80000000c00 */
[----:B------:R-:W-:Y:S06]  /*1286e0*/  BAR.SYNC.DEFER_BLOCKING 0x0 ;  /* 0x0000000000007b1d */ /* 0x000fec0000010000 */
[----:B------:R-:W2:Y:S04]  /*1286f0*/  LDS.128 R132, [R2] ;  /* 0x0000000002847984 */ /* 0x000ea80000000c00 */
[----:B------:R-:W3:Y:S04]  /*128700*/  LDS.128 R104, [R2+0x400] ;  /* 0x0004000002687984 */ /* 0x000ee80000000c00 */
[----:B------:R-:W4:Y:S04]  /*128710*/  LDS.128 R120, [R246] ;  /* 0x00000000f6787984 */ /* 0x000f280000000c00 */
[----:B------:R-:W1:Y:S04]  /*128720*/  LDS.128 R100, [R246+0x400] ;  /* 0x00040000f6647984 */ /* 0x000e680000000c00 */
[----:B------:R-:W1:Y:S04]  /*128730*/  LDS.128 R112, [R247] ;  /* 0x00000000f7707984 */ /* 0x000e680000000c00 */
[----:B------:R-:W1:Y:S04]  /*128740*/  LDS.128 R96, [R247+0x400] ;  /* 0x00040000f7607984 */ /* 0x000e680000000c00 */
[----:B------:R-:W1:Y:S04]  /*128750*/  LDS.128 R108, [R252] ;  /* 0x00000000fc6c7984 */ /* 0x000e680000000c00 */
[----:B------:R-:W1:Y:S04]  /*128760*/  LDS.128 R92, [R252+0x400] ;  /* 0x00040000fc5c7984 */ /* 0x000e680000000c00 */
[----:B------:R-:W-:Y:S06]  /*128770*/  BAR.SYNC.DEFER_BLOCKING 0x0 ;  /* 0x0000000000007b1d */ /* 0x000fec0000010000 */
[----:B------:R1:W-:Y:S04]  /*128780*/  STS.128 [R0+0x80], R172 ;  /* 0x000080ac00007388 */ /* 0x0003e80000000c00 */
[----:B------:R2:W-:Y:S04]  /*128790*/  STS.128 [R0], R168 ;  /* 0x000000a800007388 */ /* 0x0005e80000000c00 */
[----:B------:R2:W-:Y:S04]  /*1287a0*/  STS.128 [R0+0x100], R176 ;  /* 0x000100b000007388 */ /* 0x0005e80000000c00 */
        /* <DEDUP_REMOVED lines=8> */
[----:B------:R-:W4:Y:S04]  /*128830*/  LDL.LU R176, [R1+0x1568] ;  /* 0x0015680001b07983 */ /* 0x000f280000300800 */
[----:B------:R-:W4:Y:S04]  /*128840*/  LDL.LU R177, [R1+0x156c] ;  /* 0x00156c0001b17983 */ /* 0x000f280000300800 */
[----:B------:R-:W4:Y:S04]  /*128850*/  LDL.LU R178, [R1+0x1558] ;  /* 0x0015580001b27983 */ /* 0x000f280000300800 */
[----:B------:R-:W4:Y:S04]  /*128860*/  LDL.LU R179, [R1+0x155c] ;  /* 0x00155c0001b37983 */ /* 0x000f280000300800 */
[----:B------:R1:W-:Y:S04]  /*128870*/  STS.128 [R0+0x380], R124 ;  /* 0x0003807c00007388 */ /* 0x0003e80000000c00 */
[----:B-1----:R-:W4:Y:S04]  /*128880*/  LDL.LU R124, [R1+0x1250] ;  /* 0x00125000017c7983 */ /* 0x002f280000300800 */
        /* <DEDUP_REMOVED lines=21> */
[----:B---3--:R-:W-:Y:S04]  /*1289e0*/  STS.128 [R0+0x180], R172 ;  /* 0x000180ac00007388 */ /* 0x008fe80000000c00 */
[----:B--2---:R-:W-:Y:S04]  /*1289f0*/  STS.128 [R0+0x200], R168 ;  /* 0x000200a800007388 */ /* 0x004fe80000000c00 */
[----:B----4-:R-:W-:Y:S04]  /*128a00*/  STS.128 [R0+0x280], R176 ;  /* 0x000280b000007388 */ /* 0x010fe80000000c00 */
        /* <DEDUP_REMOVED lines=15> */
[----:B------:R1:W-:Y:S04]  /*128b00*/  STS.128 [R0+0x80], R196 ;  /* 0x000080c400007388 */ /* 0x0003e80000000c00 */
[----:B------:R3:W-:Y:S04]  /*128b10*/  STS.128 [R0+0x100], R200 ;  /* 0x000100c800007388 */ /* 0x0007e80000000c00 */
[----:B-1----:R-:W4:Y:S04]  /*128b20*/  LDL.LU R196, [R1+0x390] ;  /* 0x0003900001c47983 */ /* 0x002f280000300800 */
[----:B------:R-:W4:Y:S04]  /*128b30*/  LDL.LU R197, [R1+0x394] ;  /* 0x0003940001c57983 */ /* 0x000f280000300800 */
[----:B------:R-:W4:Y:S04]  /*128b40*/  LDL.LU R198, [R1+0x2e0] ;  /* 0x0002e00001c67983 */ /* 0x000f280000300800 */
[----:B------:R-:W4:Y:S04]  /*128b50*/  LDL.LU R199, [R1+0x2e4] ;  /* 0x0002e40001c77983 */ /* 0x000f280000300800 */
[----:B---3--:R-:W3:Y:S04]  /*128b60*/  LDL.LU R200, [R1+0x398] ;  /* 0x0003980001c87983 */ /* 0x008ee80000300800 */
[----:B------:R-:W3:Y:S04]  /*128b70*/  LDL.LU R201, [R1+0x39c] ;  /* 0x00039c0001c97983 */ /* 0x000ee80000300800 */
[----:B------:R-:W3:Y:S04]  /*128b80*/  LDL.LU R202, [R1+0x2e8] ;  /* 0x0002e80001ca7983 */ /* 0x000ee80000300800 */
[----:B------:R-:W3:Y:S04]  /*128b90*/  LDL.LU R203, [R1+0x2ec] ;  /* 0x0002ec0001cb7983 */ /* 0x000ee80000300800 */
[----:B------:R-:W3:Y:S04]  /*128ba0*/  LDL.LU R205, [R1+0x5cc] ;  /* 0x0005cc0001cd7983 */ /* 0x000ee80000300800 */
[----:B--2---:R1:W-:Y:S04]  /*128bb0*/  STS.128 [R0+0x280], R124 ;  /* 0x0002807c00007388 */ /* 0x0043e80000000c00 */
[----:B-1----:R1:W5:Y:S04]  /*128bc0*/  LDL.LU R124, [R1+0x1520] ;  /* 0x00152000017c7983 */ /* 0x0023680000300800 */
[----:B------:R1:W5:Y:S04]  /*128bd0*/  LDL.LU R125, [R1+0x1524] ;  /* 0x00152400017d7983 */ /* 0x0003680000300800 */
[----:B------:R1:W5:Y:S04]  /*128be0*/  LDL.LU R126, [R1+0x1510] ;  /* 0x00151000017e7983 */ /* 0x0003680000300800 */
[----:B------:R1:W5:Y:S04]  /*128bf0*/  LDL.LU R127, [R1+0x1514] ;  /* 0x00151400017f7983 */ /* 0x0003680000300800 */
[----:B------:R1:W5:Y:S04]  /*128c00*/  LDL.LU R228, [R1+0x1528] ;  /* 0x0015280001e47983 */ /* 0x0003680000300800 */
[----:B------:R1:W5:Y:S04]  /*128c10*/  LDL.LU R229, [R1+0x152c] ;  /* 0x00152c0001e57983 */ /* 0x0003680000300800 */
[----:B------:R1:W5:Y:S04]  /*128c20*/  LDL.LU R230, [R1+0x1518] ;  /* 0x0015180001e67983 */ /* 0x0003680000300800 */
[----:B------:R1:W5:Y:S04]  /*128c30*/  LDL.LU R231, [R1+0x151c] ;  /* 0x00151c0001e77983 */ /* 0x0003680000300800 */
[----:B------:R1:W-:Y:S04]  /*128c40*/  STS.128 [R0+0x200], R208 ;  /* 0x000200d000007388 */ /* 0x0003e80000000c00 */
[----:B----4-:R1:W-:Y:S04]  /*128c50*/  STS.128 [R0+0x300], R196 ;  /* 0x000300c400007388 */ /* 0x0103e80000000c00 */
[----:B---3--:R1:W-:Y:S04]  /*128c60*/  STS.128 [R0+0x380], R200 ;  /* 0x000380c800007388 */ /* 0x0083e80000000c00 */
[----:B------:R1:W-:Y:S02]  /*128c70*/  STS.128 [R0+0x180], R204 ;  /* 0x000180cc00007388 */ /* 0x0003e40000000c00 */
[----:B------:R-:W-:Y:S06]  /*128c80*/  BAR.SYNC.DEFER_BLOCKING 0x0 ;  /* 0x0000000000007b1d */ /* 0x000fec0000010000 */
[----:B-1----:R-:W1:Y:S04]  /*128c90*/  LDS.128 R196, [R2] ;  /* 0x0000000002c47984 */ /* 0x002e680000000c00 */
[----:B------:R-:W-:Y:S04]  /*128ca0*/  LDS.128 R200, [R2+0x400] ;  /* 0x0004000002c87984 */ /* 0x000fe80000000c00 */
[----:B------:R-:W-:Y:S04]  /*128cb0*/  LDS.128 R204, [R246] ;  /* 0x00000000f6cc7984 */ /* 0x000fe80000000c00 */
[----:B------:R-:W-:Y:S04]  /*128cc0*/  LDS.128 R208, [R246+0x400] ;  /* 0x00040000f6d07984 */ /* 0x000fe80000000c00 */
[----:B------:R-:W-:Y:S04]  /*128cd0*/  LDS.128 R212, [R247] ;  /* 0x00000000f7d47984 */ /* 0x000fe80000000c00 */
[----:B------:R-:W-:Y:S04]  /*128ce0*/  LDS.128 R216, [R247+0x400] ;  /* 0x00040000f7d87984 */ /* 0x000fe80000000c00 */
[----:B------:R-:W-:Y:S04]  /*128cf0*/  LDS.128 R220, [R252] ;  /* 0x00000000fcdc7984 */ /* 0x000fe80000000c00 */
[----:B------:R-:W-:Y:S04]  /*128d00*/  LDS.128 R224, [R252+0x400] ;  /* 0x00040000fce07984 */ /* 0x000fe80000000c00 */
[----:B------:R-:W-:Y:S06]  /*128d10*/  BAR.SYNC.DEFER_BLOCKING 0x0 ;  /* 0x0000000000007b1d */ /* 0x000fec0000010000 */
[----:B-----5:R2:W-:Y:S04]  /*128d20*/  STS.128 [R0+0x80], R228 ;  /* 0x000080e400007388 */ /* 0x0205e80000000c00 */
[----:B------:R3:W-:Y:S04]  /*128d30*/  STS.128 [R0], R124 ;  /* 0x0000007c00007388 */ /* 0x0007e80000000c00 */
        /* <DEDUP_REMOVED lines=20> */
[----:B------:R-:W-:-:S03]  /*128e80*/  MOV R127, R117 ;  /* 0x00000075007f7202 */ /* 0x000fc60000000f00 */
[----:B------:R-:W3:Y:S04]  /*128e90*/  LDL.LU R125, [R1+0xf54] ;  /* 0x000f5400017d7983 */ /* 0x000ee80000300800 */
[----:B--2---:R2:W-:Y:S04]  /*128ea0*/  STS.128 [R0+0x100], R228 ;  /* 0x000100e400007388 */ /* 0x0045e80000000c00 */
[----:B--2---:R-:W2:Y:S04]  /*128eb0*/  LDL.LU R230, [R1+0x1b1c] ;  /* 0x001b1c0001e67983 */ /* 0x004ea80000300800 */
[----:B----4-:R-:W-:Y:S04]  /*128ec0*/  STS.128 [R0+0x180], R232 ;  /* 0x000180e800007388 */ /* 0x010fe80000000c00 */
[----:B------:R4:W-:Y:S04]  /*128ed0*/  STS.128 [R0+0x200], R236 ;  /* 0x000200ec00007388 */ /* 0x0009e80000000c00 */
[----:B----4-:R-:W4:Y:S01]  /*128ee0*/  LDL.LU R238, [R1+0x80] ;  /* 0x0000800001ee7983 */ /* 0x010f220000300800 */
[----:B------:R-:W-:-:S03]  /*128ef0*/  IMAD R3, R245, c[0x0][0x194], RZ ;  /* 0x00006500f5037a24 */ /* 0x000fc600078e02ff */
[----:B------:R-:W4:Y:S04]  /*128f00*/  LDL.LU R116, [R1+0xf58] ;  /* 0x000f580001747983 */ /* 0x000f280000300800 */
[----:B------:R-:W4:Y:S04]  /*128f10*/  LDL.LU R117, [R1+0xf5c] ;  /* 0x000f5c0001757983 */ /* 0x000f280000300800 */
[----:B------:R-:W4:Y:S04]  /*128f20*/  LDL.LU R239, [R1+0x40] ;  /* 0x0000400001ef7983 */ /* 0x000f280000300800 */
[----:B------:R-:W4:Y:S04]  /*128f30*/  LDL.LU R232, [R1+0x51c8] ;  /* 0x0051c80001e87983 */ /* 0x000f280000300800 */
[----:B------:R-:W4:Y:S04]  /*128f40*/  LDL.LU R233, [R1+0x84] ;  /* 0x0000840001e97983 */ /* 0x000f280000300800 */
[----:B------:R-:W4:Y:S04]  /*128f50*/  LDL.LU R231, [R1+0x44] ;  /* 0x0000440001e77983 */ /* 0x000f280000300800 */
[----:B------:R1:W-:Y:S04]  /*128f60*/  STS.128 [R0+0x280], R240 ;  /* 0x000280f000007388 */ /* 0x0003e80000000c00 */
[----:B---3--:R3:W-:Y:S01]  /*128f70*/  STS.128 [R0+0x300], R124 ;  /* 0x0003007c00007388 */ /* 0x0087e20000000c00 */
[----:B------:R-:W-:-:S02]  /*128f80*/  ISETP.GE.AND P6, PT, R245, c[0x0][0x178], PT ;  /* 0x00005e00f5007a0c */ /* 0x000fc40003fc6270 */
[C---:B------:R-:W-:Y:S01]  /*128f90*/  ISETP.GE.AND P3, PT, R244.reuse, c[0x0][0x178], PT ;  /* 0x00005e00f4007a0c */ /* 0x040fe20003f66270 */
[----:B-1----:R-:W4:Y:S01]  /*128fa0*/  LDL.LU R240, [R1+0x51cc] ;  /* 0x0051cc0001f07983 */ /* 0x002f220000300800 */
[----:B---3--:R-:W-:Y:S01]  /*128fb0*/  IMAD R126, R244, c[0x0][0x194], RZ ;  /* 0x00006500f47e7a24 */ /* 0x008fe200078e02ff */
[C---:B------:R-:W-:Y:S02]  /*128fc0*/  LEA R124, P5, R3.reuse, c[0x0][0x170], 0x2 ;  /* 0x00005c00037c7a11 */ /* 0x040fe400078a10ff */
[----:B------:R-:W3:Y:S02]  /*128fd0*/  LDL.LU R236, [R1+0xa0] ;  /* 0x0000a00001ec7983 */ /* 0x000ee40000300800 */
[----:B------:R-:W-:Y:S02]  /*128fe0*/  LEA.HI.X.SX32 R125, R3, c[0x0][0x174], 0x2, P5 ;  /* 0x00005d00037d7a11 */ /* 0x000fe400028f16ff */
[----:B------:R-:W3:Y:S01]  /*128ff0*/  LDL.LU R237, [R1+0x60] ;  /* 0x0000600001ed7983 */ /* 0x000ee20000300800 */
[----:B------:R-:W-:-:S03]  /*129000*/  LEA R228, P5, R126, c[0x0][0x170], 0x2 ;  /* 0x00005c007ee47a11 */ /* 0x000fc600078a10ff */
[----:B------:R-:W3:Y:S01]  /*129010*/  LDL.LU R235, [R1+0x51d0] ;  /* 0x0051d00001eb7983 */ /* 0x000ee20000300800 */
[----:B------:R-:W-:Y:S02]  /*129020*/  LEA.HI.X.SX32 R229, R126, c[0x0][0x174], 0x2, P5 ;  /* 0x00005d007ee57a11 */ /* 0x000fe400028f16ff */
[----:B------:R-:W-:Y:S02]  /*129030*/  ISETP.LT.AND P5, PT, R244, c[0x0][0x178], !P0 ;  /* 0x00005e00f4007a0c */ /* 0x000fe400047a1270 */
[----:B------:R-:W-:Y:S02]  /*129040*/  ISETP.LT.AND P0, PT, R245, c[0x0][0x178], !P0 ;  /* 0x00005e00f5007a0c */ /* 0x000fe40004701270 */
[C---:B--2---:R-:W-:Y:S01]  /*129050*/  ISETP.LT.AND P6, PT, R230.reuse, c[0x0][0x17c], !P6 ;  /* 0x00005f00e6007a0c */ /* 0x044fe200077c1270 */
[C---:B------:R-:W-:Y:S01]  /*129060*/  IMAD R3, R230.reuse, c[0x0][0x198], RZ ;  /* 0x00006600e6037a24 */ /* 0x040fe200078e02ff */
[----:B------:R-:W-:Y:S02]  /*129070*/  ISETP.LT.AND P3, PT, R230, c[0x0][0x17c], !P3 ;  /* 0x00005f00e6007a0c */ /* 0x000fe40005f61270 */
[----:B------:R-:W2:Y:S04]  /*129080*/  LDL.LU R230, [R1+0xa4] ;  /* 0x0000a40001e67983 */ /* 0x000ea80000300800 */
[----:B------:R-:W2:Y:S04]  /*129090*/  LDL.LU R234, [R1+0x64] ;  /* 0x0000640001ea7983 */ /* 0x000ea80000300800 */
[----:B----4-:R1:W-:Y:S02]  /*1290a0*/  STS.128 [R0+0x380], R116 ;  /* 0x0003807400007388 */ /* 0x0103e40000000c00 */
[----:B-1----:R-:W-:-:S02]  /*1290b0*/  IMAD.WIDE R116, R3, 0x4, R124 ;  /* 0x0000000403747825 */ /* 0x002fc400078e027c */
[----:B------:R-:W-:Y:S01]  /*1290c0*/  BAR.SYNC.DEFER_BLOCKING 0x0 ;  /* 0x0000000000007b1d */ /* 0x000fe20000010000 */
[----:B------:R-:W-:-:S05]  /*1290d0*/  IADD3 R0, R3, c[0x0][0x198], RZ ;  /* 0x0000660003007a10 */ /* 0x000fca0007ffe0ff */
[----:B------:R-:W-:Y:S01]  /*1290e0*/  IMAD.WIDE R118, R0, 0x4, R124 ;  /* 0x0000000400767825 */ /* 0x000fe200078e027c */
[----:B------:R1:W-:Y:S03]  /*1290f0*/  @P6 STG.E [R116.64], R238 ;  /* 0x000000ee74006986 */ /* 0x0003e6000c101904 */
[----:B-1----:R-:W-:-:S05]  /*129100*/  IMAD.WIDE R116, R3, 0x4, R228 ;  /* 0x0000000403747825 */ /* 0x002fca00078e02e4 */
[----:B------:R-:W-:Y:S04]  /*129110*/  @P3 STG.E [R116.64], R239 ;  /* 0x000000ef74003986 */ /* 0x000fe8000c101904 */
[----:B------:R1:W-:Y:S04]  /*129120*/  @P0 STG.E [R118.64], R233 ;  /* 0x000000e976000986 */ /* 0x0003e8000c101904 */
[----:B-1----:R-:W4:Y:S04]  /*129130*/  LDL.LU R233, [R1+0x51d4] ;  /* 0x0051d40001e97983 */ /* 0x002f280000300800 */
[----:B------:R-:W4:Y:S01]  /*129140*/  LDL.LU R238, [R1+0x170] ;  /* 0x0001700001ee7983 */ /* 0x000f220000300800 */
[----:B------:R-:W-:-:S03]  /*129150*/  IMAD.WIDE R126, R0, 0x4, R228 ;  /* 0x00000004007e7825 */ /* 0x000fc600078e02e4 */
[----:B------:R-:W4:Y:S01]  /*129160*/  LDL.LU R239, [R1+0x70] ;  /* 0x0000700001ef7983 */ /* 0x000f220000300800 */
[----:B------:R-:W-:-:S03]  /*129170*/  ISETP.GE.AND P3, PT, R232, c[0x0][0x17c], PT ;  /* 0x00005f00e8007a0c */ /* 0x000fc60003f66270 */
[----:B------:R1:W-:Y:S04]  /*129180*/  @P5 STG.E [R126.64], R231 ;  /* 0x000000e77e005986 */ /* 0x0003e8000c101904 */
[----:B------:R-:W4:Y:S04]  /*129190*/  LDL.LU R232, [R1+0x51d8] ;  /* 0x0051d80001e87983 */ /* 0x000f280000300800 */
[----:B-1----:R-:W4:Y:S01]  /*1291a0*/  LDL.LU R231, [R1+0x174] ;  /* 0x0001740001e77983 */ /* 0x002f220000300800 */
[----:B------:R-:W-:Y:S02]  /*1291b0*/  ISETP.LT.AND P6, PT, R244, c[0x0][0x178], !P4 ;  /* 0x00005e00f4007a0c */ /* 0x000fe400067c1270 */
[----:B------:R-:W-:-:S02]  /*1291c0*/  ISETP.LT.AND P4, PT, R245, c[0x0][0x178], !P4 ;  /* 0x00005e00f5007a0c */ /* 0x000fc40006781270 */
[----:B------:R-:W-:Y:S02]  /*1291d0*/  IADD3 R0, R0, c[0x0][0x198], RZ ;  /* 0x0000660000007a10 */ /* 0x000fe40007ffe0ff */
[----:B------:R-:W-:-:S03]  /*1291e0*/  ISETP.LT.AND P5, PT, R245, c[0x0][0x178], !P2 ;  /* 0x00005e00f5007a0c */ /* 0x000fc600057a1270 */
[----:B------:R-:W-:Y:S01]  /*1291f0*/  IMAD.WIDE R116, R0, 0x4, R124 ;  /* 0x0000000400747825 */ /* 0x000fe200078e027c */
[----:B------:R-:W-:-:S03]  /*129200*/  ISETP.LT.AND P2, PT, R244, c[0x0][0x178], !P2 ;  /* 0x00005e00f4007a0c */ /* 0x000fc60005741270 */
[C---:B------:R-:W-:Y:S01]  /*129210*/  IMAD.WIDE R118, R0.reuse, 0x4, R228 ;  /* 0x0000000400767825 */ /* 0x040fe200078e02e4 */
[----:B------:R-:W-:Y:S01]  /*129220*/  IADD3 R3, R0, c[0x0][0x198], RZ ;  /* 0x0000660000037a10 */ /* 0x000fe20007ffe0ff */
[----:B---3--:R1:W-:Y:S04]  /*129230*/  @P4 STG.E [R116.64], R236 ;  /* 0x000000ec74004986 */ /* 0x0083e8000c101904 */
[----:B------:R3:W-:Y:S01]  /*129240*/  @P6 STG.E [R118.64], R237 ;  /* 0x000000ed76006986 */ /* 0x0007e2000c101904 */
[----:B------:R-:W-:Y:S02]  /*129250*/  ISETP.LT.AND P6, PT, R245, c[0x0][0x178], !P3 ;  /* 0x00005e00f5007a0c */ /* 0x000fe40005fc1270 */
[----:B------:R-:W-:Y:S02]  /*129260*/  IADD3 R0, R3, c[0x0][0x198], RZ ;  /* 0x0000660003007a10 */ /* 0x000fe40007ffe0ff */
[----:B------:R-:W-:-:S02]  /*129270*/  ISETP.GE.AND P4, PT, R235, c[0x0][0x17c], PT ;  /* 0x00005f00eb007a0c */ /* 0x000fc40003f86270 */
[----:B------:R-:W4:Y:S01]  /*129280*/  LDL.LU R235, [R1+0x74] ;  /* 0x0000740001eb7983 */ /* 0x000f220000300800 */
[----:B-1----:R-:W-:-:S04]  /*129290*/  IMAD.WIDE R116, R3, 0x4, R228 ;  /* 0x0000000403747825 */ /* 0x002fc800078e02e4 */
[----:B---3--:R-:W-:-:S05]  /*1292a0*/  IMAD.WIDE R118, R3, 0x4, R124 ;  /* 0x0000000403767825 */ /* 0x008fca00078e027c */
[----:B--2---:R1:W-:Y:S04]  /*1292b0*/  @P5 STG.E [R118.64], R230 ;  /* 0x000000e676005986 */ /* 0x0043e8000c101904 */
[----:B------:R2:W-:Y:S01]  /*1292c0*/  @P2 STG.E [R116.64], R234 ;  /* 0x000000ea74002986 */ /* 0x0005e2000c101904 */
[----:B-1----:R-:W-:-:S03]  /*1292d0*/  IMAD.WIDE R118, R0, 0x4, R124 ;  /* 0x0000000400767825 */ /* 0x002fc600078e027c */
[----:B------:R-:W3:Y:S04]  /*1292e0*/  LDL.LU R230, [R1+0x51dc] ;  /* 0x0051dc0001e67983 */ /* 0x000ee80000300800 */
[----:B------:R-:W3:Y:S04]  /*1292f0*/  LDL.LU R242, [R1+0x1f0] ;  /* 0x0001f00001f27983 */ /* 0x000ee80000300800 */
[----:B------:R-:W3:Y:S01]  /*129300*/  LDL.LU R243, [R1+0x90] ;  /* 0x0000900001f37983 */ /* 0x000ee20000300800 */
[----:B----4-:R-:W-:-:S03]  /*129310*/  ISETP.GE.AND P2, PT, R233, c[0x0][0x17c], PT ;  /* 0x00005f00e9007a0c */ /* 0x010fc60003f46270 */
[----:B------:R-:W4:Y:S04]  /*129320*/  LDL.LU R233, [R1+0x1f4] ;  /* 0x0001f40001e97983 */ /* 0x000f280000300800 */
[----:B--2---:R-:W2:Y:S04]  /*129330*/  LDL.LU R234, [R1+0x94] ;  /* 0x0000940001ea7983 */ /* 0x004ea80000300800 */
[----:B------:R1:W-:Y:S04]  /*129340*/  @P6 STG.E [R118.64], R238 ;  /* 0x000000ee76006986 */ /* 0x0003e8000c101904 */
[----:B-1----:R-:W2:Y:S01]  /*129350*/  LDL.LU R238, [R1+0x51e0] ;  /* 0x0051e00001ee7983 */ /* 0x002ea20000300800 */
[----:B------:R-:W-:-:S02]  /*129360*/  ISETP.LT.AND P3, PT, R244, c[0x0][0x178], !P3 ;  /* 0x00005e00f4007a0c */ /* 0x000fc40005f61270 */
[----:B------:R-:W-:Y:S01]  /*129370*/  ISETP.GE.AND P0, PT, R240, c[0x0][0x17c], PT ;  /* 0x00005f00f0007a0c */ /* 0x000fe20003f06270 */
[----:B------:R-:W-:-:S03]  /*129380*/  IMAD.WIDE R116, R0, 0x4, R228 ;  /* 0x0000000400747825 */ /* 0x000fc600078e02e4 */
[----:B------:R-:W-:Y:S02]  /*129390*/  ISETP.LT.AND P5, PT, R245, c[0x0][0x178], !P0 ;  /* 0x00005e00f5007a0c */ /* 0x000fe400047a1270 */
[----:B------:R-:W-:-:S05]  /*1293a0*/  IADD3 R3, R0, c[0x0][0x198], RZ ;  /* 0x0000660000037a10 */ /* 0x000fca0007ffe0ff */
[----:B------:R1:W-:Y:S01]  /*1293b0*/  @P3 STG.E [R116.64], R239 ;  /* 0x000000ef74003986 */ /* 0x0003e2000c101904 */
[----:B------:R-:W-:Y:S01]  /*1293c0*/  ISETP.GE.AND P3, PT, R232, c[0x0][0x17c], PT ;  /* 0x00005f00e8007a0c */ /* 0x000fe20003f66270 */
[----:B-1----:R-:W-:-:S05]  /*1293d0*/  IMAD.WIDE R116, R3, 0x4, R124 ;  /* 0x0000000403747825 */ /* 0x002fca00078e027c */
[----:B------:R1:W-:Y:S04]  /*1293e0*/  @P5 STG.E [R116.64], R231 ;  /* 0x000000e774005986 */ /* 0x0003e8000c101904 */
[----:B-1----:R-:W2:Y:S04]  /*1293f0*/  LDL.LU R231, [R1+0x51e4] ;  /* 0x0051e40001e77983 */ /* 0x002ea80000300800 */
[----:B------:R-:W2:Y:S04]  /*129400*/  LDL.LU R236, [R1+0x220] ;  /* 0x0002200001ec7983 */ /* 0x000ea80000300800 */
[----:B------:R-:W2:Y:S04]  /*129410*/  LDL.LU R237, [R1+0xb0] ;  /* 0x0000b00001ed7983 */ /* 0x000ea80000300800 */
[----:B------:R-:W2:Y:S01]  /*129420*/  LDL.LU R232, [R1+0x51e8] ;  /* 0x0051e80001e87983 */ /* 0x000ea20000300800 */
[----:B------:R-:W-:-:S02]  /*129430*/  ISETP.LT.AND P0, PT, R244, c[0x0][0x178], !P0 ;  /* 0x00005e00f4007a0c */ /* 0x000fc40004701270 */
[----:B------:R-:W-:Y:S01]  /*129440*/  ISETP.LT.AND P6, PT, R245, c[0x0][0x178], !P4 ;  /* 0x00005e00f5007a0c */ /* 0x000fe200067c1270 */
[C---:B------:R-:W-:Y:S01]  /*129450*/  IMAD.WIDE R116, R3.reuse, 0x4, R228 ;  /* 0x0000000403747825 */ /* 0x040fe200078e02e4 */
[C---:B------:R-:W-:Y:S01]  /*129460*/  ISETP.LT.AND P4, PT, R244.reuse, c[0x0][0x178], !P4 ;  /* 0x00005e00f4007a0c */ /* 0x040fe20006781270 */
[----:B------:R-:W2:Y:S01]  /*129470*/  LDL.LU R239, [R1+0x224] ;  /* 0x0002240001ef7983 */ /* 0x000ea20000300800 */
[----:B------:R-:W-:Y:S02]  /*129480*/  IADD3 R0, R3, c[0x0][0x198], RZ ;  /* 0x0000660003007a10 */ /* 0x000fe40007ffe0ff */
[----:B------:R-:W-:Y:S02]  /*129490*/  ISETP.LT.AND P5, PT, R244, c[0x0][0x178], !P2 ;  /* 0x00005e00f4007a0c */ /* 0x000fe400057a1270 */
[----:B------:R-:W-:Y:S01]  /*1294a0*/  ISETP.LT.AND P2, PT, R245, c[0x0][0x178], !P2 ;  /* 0x00005e00f5007a0c */ /* 0x000fe20005741270 */
[C---:B------:R-:W-:Y:S02]  /*1294b0*/  IMAD.WIDE R118, R0.reuse, 0x4, R124 ;  /* 0x0000000400767825 */ /* 0x040fe400078e027c */
[----:B------:R1:W-:Y:S02]  /*1294c0*/  @P0 STG.E [R116.64], R235 ;  /* 0x000000eb74000986 */ /* 0x0003e4000c101904 */
[C---:B------:R-:W-:Y:S01]  /*1294d0*/  IMAD.WIDE R126, R0.reuse, 0x4, R228 ;  /* 0x00000004007e7825 */ /* 0x040fe200078e02e4 */
[----:B------:R-:W-:Y:S01]  /*1294e0*/  IADD3 R0, R0, c[0x0][0x198], RZ ;  /* 0x0000660000007a10 */ /* 0x000fe20007ffe0ff */
[----:B-1----:R-:W2:Y:S04]  /*1294f0*/  LDL.LU R235, [R1+0xb4] ;  /* 0x0000b40001eb7983 */ /* 0x002ea80000300800 */
[----:B------:R-:W-:Y:S01]  /*129500*/  IMAD.WIDE R116, R0, 0x4, R124 ;  /* 0x0000000400747825 */ /* 0x000fe200078e027c */
[----:B---3--:R-:W-:-:S02]  /*129510*/  ISETP.GE.AND P0, PT, R230, c[0x0][0x17c], PT ;  /* 0x00005f00e6007a0c */ /* 0x008fc40003f06270 */
[----:B------:R-:W3:Y:S04]  /*129520*/  LDL.LU R230, [R1+0x51ec] ;  /* 0x0051ec0001e67983 */ /* 0x000ee80000300800 */
[----:B------:R-:W-:Y:S04]  /*129530*/  @P6 STG.E [R118.64], R242 ;  /* 0x000000f276006986 */ /* 0x000fe8000c101904 */
[----:B------:R-:W-:Y:S04]  /*129540*/  @P4 STG.E [R126.64], R243 ;  /* 0x000000f37e004986 */ /* 0x000fe8000c101904 */
[----:B----4-:R1:W-:Y:S01]  /*129550*/  @P2 STG.E [R116.64], R233 ;  /* 0x000000e974002986 */ /* 0x0103e2000c101904 */
[----:B--2---:R-:W-:-:S03]  /*129560*/  ISETP.GE.AND P4, PT, R238, c[0x0][0x17c], PT ;  /* 0x00005f00ee007a0c */ /* 0x004fc60003f86270 */
[----:B------:R-:W2:Y:S04]  /*129570*/  LDL.LU R238, [R1+0x240] ;  /* 0x0002400001ee7983 */ /* 0x000ea80000300800 */
[----:B-1----:R-:W4:Y:S01]  /*129580*/  LDL.LU R233, [R1+0x1e0] ;  /* 0x0001e00001e97983 */ /* 0x002f220000300800 */
[----:B------:R-:W-:Y:S01]  /*129590*/  ISETP.LT.AND P6, PT, R245, c[0x0][0x178], !P3 ;  /* 0x00005e00f5007a0c */ /* 0x000fe20005fc1270 */
[--C-:B------:R-:W-:Y:S01]  /*1295a0*/  IMAD.WIDE R118, R0, 0x4, R228.reuse ;  /* 0x0000000400767825 */ /* 0x100fe200078e02e4 */
[----:B------:R-:W-:Y:S02]  /*1295b0*/  ISETP.LT.AND P3, PT, R244, c[0x0][0x178], !P3 ;  /* 0x00005e00f4007a0c */ /* 0x000fe40005f61270 */
[----:B------:R-:W-:Y:S02]  /*1295c0*/  IADD3 R3, R0, c[0x0][0x198], RZ ;  /* 0x0000660000037a10 */ /* 0x000fe40007ffe0ff */
[----:B------:R1:W-:Y:S03]  /*1295d0*/  @P5 STG.E [R118.64], R234 ;  /* 0x000000ea76005986 */ /* 0x0003e6000c101904 */
[----:B------:R-:W-:-:S04]  /*1295e0*/  IMAD.WIDE R116, R3, 0x4, R228 ;  /* 0x0000000403747825 */ /* 0x000fc800078e02e4 */
[----:B-1----:R-:W-:Y:S01]  /*1295f0*/  IMAD.WIDE R118, R3, 0x4, R124 ;  /* 0x0000000403767825 */ /* 0x002fe200078e027c */
[----:B------:R-:W4:Y:S01]  /*129600*/  LDL.LU R234, [R1+0x244] ;  /* 0x0002440001ea7983 */ /* 0x000f220000300800 */
[----:B------:R-:W-:-:S03]  /*129610*/  ISETP.GE.AND P2, PT, R231, c[0x0][0x17c], PT ;  /* 0x00005f00e7007a0c */ /* 0x000fc60003f46270 */
[----:B------:R-:W4:Y:S04]  /*129620*/  LDL.LU R231, [R1+0x1e4] ;  /* 0x0001e40001e77983 */ /* 0x000f280000300800 */
[----:B------:R1:W-:Y:S04]  /*129630*/  @P6 STG.E [R118.64], R236 ;  /* 0x000000ec76006986 */ /* 0x0003e8000c101904 */
[----:B------:R1:W-:Y:S01]  /*129640*/  @P3 STG.E [R116.64], R237 ;  /* 0x000000ed74003986 */ /* 0x0003e2000c101904 */
[----:B------:R-:W-:-:S03]  /*129650*/  ISETP.GE.AND P3, PT, R232, c[0x0][0x17c], PT ;  /* 0x00005f00e8007a0c */ /* 0x000fc60003f66270 */
[----:B------:R-:W4:Y:S01]  /*129660*/  LDL.LU R232, [R1+0x51f0] ;  /* 0x0051f00001e87983 */ /* 0x000f220000300800 */
[----:B------:R-:W-:Y:S02]  /*129670*/  ISETP.LT.AND P5, PT, R245, c[0x0][0x178], !P0 ;  /* 0x00005e00f5007a0c */ /* 0x000fe400047a1270 */
[----:B------:R-:W-:Y:S01]  /*129680*/  ISETP.LT.AND P0, PT, R244, c[0x0][0x178], !P0 ;  /* 0x00005e00f4007a0c */ /* 0x000fe20004701270 */
[----:B-1----:R-:W4:Y:S01]  /*129690*/  LDL.LU R236, [R1+0x250] ;  /* 0x0002500001ec7983 */ /* 0x002f220000300800 */
[----:B------:R-:W-:Y:S02]  /*1296a0*/  IADD3 R0, R3, c[0x0][0x198], RZ ;  /* 0x0000660003007a10 */ /* 0x000fe40007ffe0ff */
[----:B------:R-:W-:Y:S01]  /*1296b0*/  ISETP.LT.AND P6, PT, R245, c[0x0][0x178], !P4 ;  /* 0x00005e00f5007a0c */ /* 0x000fe200067c1270 */
[----:B------:R-:W4:Y:S02]  /*1296c0*/  LDL.LU R237, [R1+0x210] ;  /* 0x0002100001ed7983 */ /* 0x000f240000300800 */
[C---:B------:R-:W-:Y:S01]  /*1296d0*/  IMAD.WIDE R118, R0.reuse, 0x4, R124 ;  /* 0x0000000400767825 */ /* 0x040fe200078e027c */
[C---:B------:R-:W-:Y:S01]  /*1296e0*/  IADD3 R3, R0.reuse, c[0x0][0x198], RZ ;  /* 0x0000660000037a10 */ /* 0x040fe20007ffe0ff */
[----:B------:R-:W4:Y:S02]  /*1296f0*/  LDL.LU R240, [R1+0x51f4] ;  /* 0x0051f40001f07983 */ /* 0x000f240000300800 */
[----:B------:R-:W-:Y:S01]  /*129700*/  IMAD.WIDE R116, R0, 0x4, R228 ;  /* 0x0000000400747825 */ /* 0x000fe200078e02e4 */
[----:B------:R-:W-:Y:S01]  /*129710*/  ISETP.LT.AND P4, PT, R244, c[0x0][0x178], !P4 ;  /* 0x00005e00f4007a0c */ /* 0x000fe20006781270 */
[----:B------:R-:W-:Y:S04]  /*129720*/  @P5 STG.E [R118.64], R239 ;  /* 0x000000ef76005986 */ /* 0x000fe8000c101904 */
[----:B------:R1:W-:Y:S02]  /*129730*/  @P0 STG.E [R116.64], R235 ;  /* 0x000000eb74000986 */ /* 0x0003e4000c101904 */
[----:B-1----:R-:W-:-:S02]  /*129740*/  IMAD.WIDE R116, R3, 0x4, R124 ;  /* 0x0000000403747825 */ /* 0x002fc400078e027c */
[----:B------:R-:W4:Y:S01]  /*129750*/  LDL.LU R235, [R1+0x51f8] ;  /* 0x0051f80001eb7983 */ /* 0x000f220000300800 */
[----:B---3--:R-:W-:-:S03]  /*129760*/  ISETP.GE.AND P0, PT, R230, c[0x0][0x17c], PT ;  /* 0x00005f00e6007a0c */ /* 0x008fc60003f06270 */
[----:B------:R-:W3:Y:S04]  /*129770*/  LDL.LU R230, [R1+0x254] ;  /* 0x0002540001e67983 */ /* 0x000ee80000300800 */
[----:B------:R-:W3:Y:S04]  /*129780*/  LDL.LU R239, [R1+0x214] ;  /* 0x0002140001ef7983 */ /* 0x000ee80000300800 */
[----:B--2---:R1:W-:Y:S02]  /*129790*/  @P6 STG.E [R116.64], R238 ;  /* 0x000000ee74006986 */ /* 0x0043e4000c101904 */
[----:B-1----:R-:W-:-:S05]  /*1297a0*/  IMAD.WIDE R116, R3, 0x4, R228 ;  /* 0x0000000403747825 */ /* 0x002fca00078e02e4 */
[----:B----4-:R1:W-:Y:S04]  /*1297b0*/  @P4 STG.E [R116.64], R233 ;  /* 0x000000e974004986 */ /* 0x0103e8000c101904 */
[----:B-1----:R-:W2:Y:S04]  /*1297c0*/  LDL.LU R233, [R1+0x51fc] ;  /* 0x0051fc0001e97983 */ /* 0x002ea80000300800 */
[----:B------:R-:W4:Y:S01]  /*1297d0*/  LDL.LU R238, [R1+0x260] ;  /* 0x0002600001ee7983 */ /* 0x000f220000300800 */
[----:B------:R-:W-:Y:S02]  /*1297e0*/  ISETP.LT.AND P5, PT, R245, c[0x0][0x178], !P2 ;  /* 0x00005e00f5007a0c */ /* 0x000fe400057a1270 */
[----:B------:R-:W-:-:S02]  /*1297f0*/  IADD3 R0, R3, c[0x0][0x198], RZ ;  /* 0x0000660003007a10 */ /* 0x000fc40007ffe0ff */
[----:B------:R-:W-:-:S03]  /*129800*/  ISETP.LT.AND P2, PT, R244, c[0x0][0x178], !P2 ;  /* 0x00005e00f4007a0c */ /* 0x000fc60005741270 */
[----:B------:R-:W-:-:S04]  /*129810*/  IMAD.WIDE R118, R0, 0x4, R124 ;  /* 0x0000000400767825 */ /* 0x000fc800078e027c */
[----:B------:R-:W-:Y:S02]  /*129820*/  IMAD.WIDE R126, R0, 0x4, R228 ;  /* 0x00000004007e7825 */ /* 0x000fe400078e02e4 */
[----:B------:R1:W-:Y:S04]  /*129830*/  @P5 STG.E [R118.64], R234 ;  /* 0x000000ea76005986 */ /* 0x0003e8000c101904 */
[----:B------:R1:W-:Y:S01]  /*129840*/  @P2 STG.E [R126.64], R231 ;  /* 0x000000e77e002986 */ /* 0x0003e2000c101904 */
[----:B------:R-:W-:-:S03]  /*129850*/  ISETP.GE.AND P4, PT, R232, c[0x0][0x17c], PT ;  /* 0x00005f00e8007a0c */ /* 0x000fc60003f86270 */
[----:B-1----:R-:W4:Y:S04]  /*129860*/  LDL.LU R234, [R1+0x230] ;  /* 0x0002300001ea7983 */ /* 0x002f280000300800 */
[----:B------:R-:W4:Y:S04]  /*129870*/  LDL.LU R232, [R1+0x5200] ;  /* 0x0052000001e87983 */ /* 0x000f280000300800 */
[----:B------:R-:W4:Y:S01]  /*129880*/  LDL.LU R231, [R1+0x264] ;  /* 0x0002640001e77983 */ /* 0x000f220000300800 */
[----:B------:R-:W-:Y:S02]  /*129890*/  ISETP.LT.AND P6, PT, R244, c[0x0][0x178], !P3 ;  /* 0x00005e00f4007a0c */ /* 0x000fe40005fc1270 */
[----:B------:R-:W-:-:S02]  /*1298a0*/  ISETP.LT.AND P3, PT, R245, c[0x0][0x178], !P3 ;  /* 0x00005e00f5007a0c */ /* 0x000fc40005f61270 */
[----:B------:R-:W-:Y:S02]  /*1298b0*/  IADD3 R0, R0, c[0x0][0x198], RZ ;  /* 0x0000660000007a10 */ /* 0x000fe40007ffe0ff */
[----:B------:R-:W-:-:S03]  /*1298c0*/  ISETP.LT.AND P5, PT, R245, c[0x0][0x178], !P0 ;  /* 0x00005e00f5007a0c */ /* 0x000fc600047a1270 */
[C---:B------:R-:W-:Y:S01]  /*1298d0*/  IMAD.WIDE R116, R0.reuse, 0x4, R124 ;  /* 0x0000000400747825 */ /* 0x040fe200078e027c */
[----:B------:R-:W-:-:S03]  /*1298e0*/  IADD3 R3, R0, c[0x0][0x198], RZ ;  /* 0x0000660000037a10 */ /* 0x000fc60007ffe0ff */
[----:B------:R-:W-:Y:S01]  /*1298f0*/  IMAD.WIDE R118, R0, 0x4, R228 ;  /* 0x0000000400767825 */ /* 0x000fe200078e02e4 */
[----:B------:R-:W-:Y:S01]  /*129900*/  ISETP.LT.AND P0, PT, R244, c[0x0][0x178], !P0 ;  /* 0x00005e00f4007a0c */ /* 0x000fe20004701270 */
[----:B------:R1:W-:Y:S04]  /*129910*/  @P3 STG.E [R116.64], R236 ;  /* 0x000000ec74003986 */ /* 0x0003e8000c101904 */
[----:B------:R1:W-:Y:S01]  /*129920*/  @P6 STG.E [R118.64], R237 ;  /* 0x000000ed76006986 */ /* 0x0003e2000c101904 */
[----:B------:R-:W-:Y:S02]  /*129930*/  ISETP.LT.AND P6, PT, R245, c[0x0][0x178], !P4 ;  /* 0x00005e00f5007a0c */ /* 0x000fe400067c1270 */
[----:B------:R-:W-:Y:S02]  /*129940*/  IADD3 R0, R3, c[0x0][0x198], RZ ;  /* 0x0000660003007a10 */ /* 0x000fe40007ffe0ff */
[----:B------:R-:W-:-:S02]  /*129950*/  ISETP.GE.AND P3, PT, R235, c[0x0][0x17c], PT ;  /* 0x00005f00eb007a0c */ /* 0x000fc40003f66270 */
[----:B------:R-:W4:Y:S01]  /*129960*/  LDL.LU R235, [R1+0x234] ;  /* 0x0002340001eb7983 */ /* 0x000f220000300800 */
[----:B-1----:R-:W-:-:S04]  /*129970*/  IMAD.WIDE R116, R3, 0x4, R228 ;  /* 0x0000000403747825 */ /* 0x002fc800078e02e4 */
[----:B------:R-:W-:-:S05]  /*129980*/  IMAD.WIDE R118, R3, 0x4, R124 ;  /* 0x0000000403767825 */ /* 0x000fca00078e027c */
[----:B---3--:R1:W-:Y:S04]  /*129990*/  @P5 STG.E [R118.64], R230 ;  /* 0x000000e676005986 */ /* 0x0083e8000c101904 */
[----:B------:R3:W-:Y:S01]  /*1299a0*/  @P0 STG.E [R116.64], R239 ;  /* 0x000000ef74000986 */ /* 0x0007e2000c101904 */
[----:B-1----:R-:W-:-:S03]  /*1299b0*/  IMAD.WIDE R118, R0, 0x4, R124 ;  /* 0x0000000400767825 */ /* 0x002fc600078e027c */
[----:B------:R-:W4:Y:S04]  /*1299c0*/  LDL.LU R230, [R1+0x5204] ;  /* 0x0052040001e67983 */ /* 0x000f280000300800 */
[----:B------:R-:W4:Y:S04]  /*1299d0*/  LDL.LU R242, [R1+0x88] ;  /* 0x0000880001f27983 */ /* 0x000f280000300800 */
[----:B------:R-:W4:Y:S04]  /*1299e0*/  LDL.LU R243, [R1+0x48] ;  /* 0x0000480001f37983 */ /* 0x000f280000300800 */
[----:B---3--:R-:W3:Y:S01]  /*1299f0*/  LDL.LU R239, [R1+0x8c] ;  /* 0x00008c0001ef7983 */ /* 0x008ee20000300800 */
[----:B--2---:R-:W-:-:S03]  /*129a00*/  ISETP.GE.AND P0, PT, R233, c[0x0][0x17c], PT ;  /* 0x00005f00e9007a0c */ /* 0x004fc60003f06270 */
[----:B------:R-:W2:Y:S04]  /*129a10*/  LDL.LU R233, [R1+0x4c] ;  /* 0x00004c0001e97983 */ /* 0x000ea80000300800 */
[----:B----4-:R1:W-:Y:S04]  /*129a20*/  @P6 STG.E [R118.64], R238 ;  /* 0x000000ee76006986 */ /* 0x0103e8000c101904 */
[----:B-1----:R-:W4:Y:S01]  /*129a30*/  LDL.LU R238, [R1+0x5208] ;  /* 0x0052080001ee7983 */ /* 0x002f220000300800 */
[----:B------:R-:W-:Y:S02]  /*129a40*/  ISETP.LT.AND P4, PT, R244, c[0x0][0x178], !P4 ;  /* 0x00005e00f4007a0c */ /* 0x000fe40006781270 */
        /* <DEDUP_REMOVED lines=8> */
[----:B-1----:R-:W4:Y:S04]  /*129ad0*/  LDL.LU R231, [R1+0x520c] ;  /* 0x00520c0001e77983 */ /* 0x002f280000300800 */
[----:B------:R-:W4:Y:S04]  /*129ae0*/  LDL.LU R236, [R1+0xa8] ;  /* 0x0000a80001ec7983 */ /* 0x000f280000300800 */
[----:B------:R-:W4:Y:S04]  /*129af0*/  LDL.LU R237, [R1+0x68] ;  /* 0x0000680001ed7983 */ /* 0x000f280000300800 */
[----:B------:R-:W4:Y:S01]  /*129b00*/  LDL.LU R232, [R1+0x5210] ;  /* 0x0052100001e87983 */ /* 0x000f220000300800 */
[----:B------:R-:W-:-:S02]  /*129b10*/  ISETP.LT.AND P2, PT, R244, c[0x0][0x178], !P2 ;  /* 0x00005e00f4007a0c */ /* 0x000fc40005741270 */
[----:B------:R-:W-:Y:S01]  /*129b20*/  ISETP.LT.AND P6, PT, R245, c[0x0][0x178], !P3 ;  /* 0x00005e00f5007a0c */ /* 0x000fe20005fc1270 */
[C---:B------:R-:W-:Y:S01]  /*129b30*/  IMAD.WIDE R116, R3.reuse, 0x4, R228 ;  /* 0x0000000403747825 */ /* 0x040fe200078e02e4 */
[C---:B------:R-:W-:Y:S01]  /*129b40*/  ISETP.LT.AND P3, PT, R244.reuse, c[0x0][0x178], !P3 ;  /* 0x00005e00f4007a0c */ /* 0x040fe20005f61270 */
[----:B------:R-:W4:Y:S01]  /*129b50*/  LDL.LU R234, [R1+0xac] ;  /* 0x0000ac0001ea7983 */ /* 0x000f220000300800 */
[----:B------:R-:W-:Y:S02]  /*129b60*/  IADD3 R0, R3, c[0x0][0x198], RZ ;  /* 0x0000660003007a10 */ /* 0x000fe40007ffe0ff */
[----:B------:R-:W-:Y:S02]  /*129b70*/  ISETP.LT.AND P5, PT, R244, c[0x0][0x178], !P0 ;  /* 0x00005e00f4007a0c */ /* 0x000fe400047a1270 */
[----:B------:R-:W-:Y:S01]  /*129b80*/  ISETP.LT.AND P0, PT, R245, c[0x0][0x178], !P0 ;  /* 0x00005e00f5007a0c */ /* 0x000fe20004701270 */
[C---:B------:R-:W-:Y:S02]  /*129b90*/  IMAD.WIDE R118, R0.reuse, 0x4, R124 ;  /* 0x0000000400767825 */ /* 0x040fe400078e027c */
[----:B------:R1:W-:Y:S02]  /*129ba0*/  @P2 STG.E [R116.64], R235 ;  /* 0x000000eb74002986 */ /* 0x0003e4000c101904 */
[C---:B------:R-:W-:Y:S01]  /*129bb0*/  IMAD.WIDE R126, R0.reuse, 0x4, R228 ;  /* 0x00000004007e7825 */ /* 0x040fe200078e02e4 */
[----:B------:R-:W-:Y:S01]  /*129bc0*/  IADD3 R0, R0, c[0x0][0x198], RZ ;  /* 0x0000660000007a10 */ /* 0x000fe20007ffe0ff */
[----:B-1----:R-:W4:Y:S04]  /*129bd0*/  LDL.LU R235, [R1+0x6c] ;  /* 0x00006c0001eb7983 */ /* 0x002f280000300800 */
[----:B------:R-:W-:Y:S01]  /*129be0*/  IMAD.WIDE R116, R0, 0x4, R124 ;  /* 0x0000000400747825 */ /* 0x000fe200078e027c */
[----:B------:R-:W-:-:S02]  /*129bf0*/  ISETP.GE.AND P2, PT, R230, c[0x0][0x17c], PT ;  /* 0x00005f00e6007a0c */ /* 0x000fc40003f46270 */
[----:B------:R-:W4:Y:S04]  /*129c00*/  LDL.LU R230, [R1+0x5214] ;  /* 0x0052140001e67983 */ /* 0x000f280000300800 */
[----:B------:R1:W-:Y:S04]  /*129c10*/  @P6 STG.E [R118.64], R242 ;  /* 0x000000f276006986 */ /* 0x0003e8000c101904 */
[----:B------:R-:W-:Y:S04]  /*129c20*/  @P3 STG.E [R126.64], R243 ;  /* 0x000000f37e003986 */ /* 0x000fe8000c101904 */
[----:B---3--:R3:W-:Y:S01]  /*129c30*/  @P0 STG.E [R116.64], R239 ;  /* 0x000000ef74000986 */ /* 0x0087e2000c101904 */
[----:B-1----:R-:W-:-:S05]  /*129c40*/  IMAD.WIDE R118, R0, 0x4, R228 ;  /* 0x0000000400767825 */ /* 0x002fca00078e02e4 */
[----:B--2---:R1:W-:Y:S01]  /*129c50*/  @P5 STG.E [R118.64], R233 ;  /* 0x000000e976005986 */ /* 0x0043e2000c101904 */
[----:B----4-:R-:W-:-:S03]  /*129c60*/  ISETP.GE.AND P3, PT, R238, c[0x0][0x17c], PT ;  /* 0x00005f00ee007a0c */ /* 0x010fc60003f66270 */
[----:B------:R-:W2:Y:S04]  /*129c70*/  LDL.LU R238, [R1+0x178] ;  /* 0x0001780001ee7983 */ /* 0x000ea80000300800 */
[----:B---3--:R-:W3:Y:S04]  /*129c80*/  LDL.LU R239, [R1+0x78] ;  /* 0x0000780001ef7983 */ /* 0x008ee80000300800 */
[----:B-1----:R-:W4:Y:S01]  /*129c90*/  LDL.LU R233, [R1+0x17c] ;  /* 0x00017c0001e97983 */ /* 0x002f220000300800 */
[----:B------:R-:W-:Y:S02]  /*129ca0*/  ISETP.LT.AND P6, PT, R245, c[0x0][0x178], !P4 ;  /* 0x00005e00f5007a0c */ /* 0x000fe400067c1270 */
[----:B------:R-:W-:-:S02]  /*129cb0*/  ISETP.LT.AND P4, PT, R244, c[0x0][0x178], !P4 ;  /* 0x00005e00f4007a0c */ /* 0x000fc40006781270 */
[----:B------:R-:W-:-:S05]  /*129cc0*/  IADD3 R3, R0, c[0x0][0x198], RZ ;  /* 0x0000660000037a10 */ /* 0x000fca0007ffe0ff */
[----:B------:R-:W-:-:S04]  /*129cd0*/  IMAD.WIDE R118, R3, 0x4, R124 ;  /* 0x0000000403767825 */ /* 0x000fc800078e027c */
[----:B------:R-:W-:Y:S01]  /*129ce0*/  IMAD.WIDE R116, R3, 0x4, R228 ;  /* 0x0000000403747825 */ /* 0x000fe200078e02e4 */
[----:B------:R-:W-:Y:S02]  /*129cf0*/  ISETP.GE.AND P0, PT, R231, c[0x0][0x17c], PT ;  /* 0x00005f00e7007a0c */ /* 0x000fe40003f06270 */
        /* <DEDUP_REMOVED lines=9> */
[C---:B------:R-:W-:Y:S01]  /*129d90*/  ISETP.LT.AND P6, PT, R245.reuse, c[0x0][0x178], !P3 ;  /* 0x00005e00f5007a0c */ /* 0x040fe20005fc1270 */
[----:B------:R-:W4:Y:S02]  /*129da0*/  LDL.LU R237, [R1+0x98] ;  /* 0x0000980001ed7983 */ /* 0x000f240000300800 */
[C---:B------:R-:W-:Y:S01]  /*129db0*/  IMAD.WIDE R118, R0.reuse, 0x4, R124 ;  /* 0x0000000400767825 */ /* 0x040fe200078e027c */
[C---:B------:R-:W-:Y:S01]  /*129dc0*/  IADD3 R3, R0.reuse, c[0x0][0x198], RZ ;  /* 0x0000660000037a10 */ /* 0x040fe20007ffe0ff */
[----:B------:R-:W4:Y:S02]  /*129dd0*/  LDL.LU R240, [R1+0x521c] ;  /* 0x00521c0001f07983 */ /* 0x000f240000300800 */
[----:B------:R-:W-:Y:S01]  /*129de0*/  IMAD.WIDE R116, R0, 0x4, R228 ;  /* 0x0000000400747825 */ /* 0x000fe200078e02e4 */
[----:B------:R-:W-:Y:S01]  /*129df0*/  ISETP.LT.AND P3, PT, R244, c[0x0][0x178], !P3 ;  /* 0x00005e00f4007a0c */ /* 0x000fe20005f61270 */
[----:B------:R1:W-:Y:S01]  /*129e00*/  @P5 STG.E [R118.64], R234 ;  /* 0x000000ea76005986 */ /* 0x0003e2000c101904 */
[----:B------:R-:W-:-:S02]  /*129e10*/  ISETP.LT.AND P5, PT, R245, c[0x0][0x178], !P0 ;  /* 0x00005e00f5007a0c */ /* 0x000fc400047a1270 */
[----:B------:R-:W-:Y:S01]  /*129e20*/  IADD3 R0, R3, c[0x0][0x198], RZ ;  /* 0x0000660003007a10 */ /* 0x000fe20007ffe0ff */
[----:B------:R1:W-:Y:S04]  /*129e30*/  @P2 STG.E [R116.64], R235 ;  /* 0x000000eb74002986 */ /* 0x0003e8000c101904 */
[----:B-1----:R-:W-:-:S04]  /*129e40*/  IMAD.WIDE R118, R0, 0x4, R124 ;  /* 0x0000000400767825 */ /* 0x002fc800078e027c */
[----:B------:R-:W-:Y:S01]  /*129e50*/  IMAD.WIDE R116, R3, 0x4, R124 ;  /* 0x0000000403747825 */ /* 0x000fe200078e027c */
[----:B------:R-:W4:Y:S01]  /*129e60*/  LDL.LU R235, [R1+0x5220] ;  /* 0x0052200001eb7983 */ /* 0x000f220000300800 */
[----:B------:R-:W-:-:S03]  /*129e70*/  ISETP.GE.AND P2, PT, R230, c[0x0][0x17c], PT ;  /* 0x00005f00e6007a0c */ /* 0x000fc60003f46270 */
[----:B------:R-:W4:Y:S04]  /*129e80*/  LDL.LU R230, [R1+0x1fc] ;  /* 0x0001fc0001e67983 */ /* 0x000f280000300800 */
[----:B------:R-:W4:Y:S01]  /*129e90*/  LDL.LU R234, [R1+0x9c] ;  /* 0x00009c0001ea7983 */ /* 0x000f220000300800 */
[----:B------:R-:W-:Y:S01]  /*129ea0*/  ISETP.LT.AND P0, PT, R244, c[0x0][0x178], !P0 ;  /* 0x00005e00f4007a0c */ /* 0x000fe20004701270 */
[--C-:B------:R-:W-:Y:S02]  /*129eb0*/  IMAD.WIDE R126, R0, 0x4, R228.reuse ;  /* 0x00000004007e7825 */ /* 0x100fe400078e02e4 */
[----:B--2---:R1:W-:Y:S02]  /*129ec0*/  @P6 STG.E [R116.64], R238 ;  /* 0x000000ee74006986 */ /* 0x0043e4000c101904 */
[----:B-1----:R-:W-:-:S05]  /*129ed0*/  IMAD.WIDE R116, R3, 0x4, R228 ;  /* 0x0000000403747825 */ /* 0x002fca00078e02e4 */
[----:B---3--:R-:W-:Y:S04]  /*129ee0*/  @P3 STG.E [R116.64], R239 ;  /* 0x000000ef74003986 */ /* 0x008fe8000c101904 */
[----:B----4-:R1:W-:Y:S04]  /*129ef0*/  @P5 STG.E [R118.64], R233 ;  /* 0x000000e976005986 */ /* 0x0103e8000c101904 */
[----:B-1----:R-:W2:Y:S04]  /*129f00*/  LDL.LU R233, [R1+0x5224] ;  /* 0x0052240001e97983 */ /* 0x002ea80000300800 */
[----:B------:R-:W3:Y:S04]  /*129f10*/  LDL.LU R238, [R1+0x228] ;  /* 0x0002280001ee7983 */ /* 0x000ee80000300800 */
[----:B------:R-:W4:Y:S04]  /*129f20*/  LDL.LU R239, [R1+0xb8] ;  /* 0x0000b80001ef7983 */ /* 0x000f280000300800 */
[----:B------:R1:W-:Y:S01]  /*129f30*/  @P0 STG.E [R126.64], R231 ;  /* 0x000000e77e000986 */ /* 0x0003e2000c101904 */
[----:B------:R-:W-:-:S03]  /*129f40*/  ISETP.GE.AND P3, PT, R232, c[0x0][0x17c], PT ;  /* 0x00005f00e8007a0c */ /* 0x000fc60003f66270 */
[----:B------:R-:W4:Y:S04]  /*129f50*/  LDL.LU R232, [R1+0x5228] ;  /* 0x0052280001e87983 */ /* 0x000f280000300800 */
[----:B-1----:R-:W4:Y:S01]  /*129f60*/  LDL.LU R231, [R1+0x22c] ;  /* 0x00022c0001e77983 */ /* 0x002f220000300800 */
[----:B------:R-:W-:Y:S02]  /*129f70*/  ISETP.LT.AND P6, PT, R244, c[0x0][0x178], !P4 ;  /* 0x00005e00f4007a0c */ /* 0x000fe400067c1270 */
[C---:B------:R-:W-:Y:S02]  /*129f80*/  ISETP.LT.AND P4, PT, R245.reuse, c[0x0][0x178], !P4 ;  /* 0x00005e00f5007a0c */ /* 0x040fe40006781270 */
[----:B------:R-:W-:Y:S02]  /*129f90*/  IADD3 R0, R0, c[0x0][0x198], RZ ;  /* 0x0000660000007a10 */ /* 0x000fe40007ffe0ff */
[----:B------:R-:W-:-:S03]  /*129fa0*/  ISETP.LT.AND P5, PT, R245, c[0x0][0x178], !P2 ;  /* 0x00005e00f5007a0c */ /* 0x000fc600057a1270 */
[----:B------:R-:W-:Y:S01]  /*129fb0*/  IMAD.WIDE R116, R0, 0x4, R124 ;  /* 0x0000000400747825 */ /* 0x000fe200078e027c */
[----:B------:R-:W-:-:S03]  /*129fc0*/  ISETP.LT.AND P2, PT, R244, c[0x0][0x178], !P2 ;  /* 0x00005e00f4007a0c */ /* 0x000fc60005741270 */
[C-C-:B------:R-:W-:Y:S01]  /*129fd0*/  IMAD.WIDE R118, R0.reuse, 0x4, R228.reuse ;  /* 0x0000000400767825 */ /* 0x140fe200078e02e4 */
[----:B------:R-:W-:Y:S01]  /*129fe0*/  IADD3 R3, R0, c[0x0][0x198], RZ ;  /* 0x0000660000037a10 */ /* 0x000fe20007ffe0ff */
[----:B------:R1:W-:Y:S04]  /*129ff0*/  @P4 STG.E [R116.64], R236 ;  /* 0x000000ec74004986 */ /* 0x0003e8000c101904 */
[----:B------:R1:W-:Y:S01]  /*12a000*/  @P6 STG.E [R118.64], R237 ;  /* 0x000000ed76006986 */ /* 0x0003e2000c101904 */
[----:B------:R-:W-:Y:S02]  /*12a010*/  ISETP.LT.AND P6, PT, R245, c[0x0][0x178], !P3 ;  /* 0x00005e00f5007a0c */ /* 0x000fe40005fc1270 */
[C---:B------:R-:W-:Y:S01]  /*12a020*/  IADD3 R0, R3.reuse, c[0x0][0x198], RZ ;  /* 0x0000660003007a10 */ /* 0x040fe20007ffe0ff */
[----:B-1----:R-:W-:-:S04]  /*12a030*/  IMAD.WIDE R116, R3, 0x4, R228 ;  /* 0x0000000403747825 */ /* 0x002fc800078e02e4 */
[--C-:B------:R-:W-:Y:S01]  /*12a040*/  IMAD.WIDE R118, R3, 0x4, R124.reuse ;  /* 0x0000000403767825 */ /* 0x100fe200078e027c */
[----:B------:R-:W-:Y:S02]  /*12a050*/  ISETP.GE.AND P4, PT, R235, c[0x0][0x17c], PT ;  /* 0x00005f00eb007a0c */ /* 0x000fe40003f86270 */
[----:B------:R-:W4:Y:S04]  /*12a060*/  LDL.LU R235, [R1+0xbc] ;  /* 0x0000bc0001eb7983 */ /* 0x000f280000300800 */
[----:B------:R1:W-:Y:S04]  /*12a070*/  @P5 STG.E [R118.64], R230 ;  /* 0x000000e676005986 */ /* 0x0003e8000c101904 */
[----:B------:R1:W-:Y:S02]  /*12a080*/  @P2 STG.E [R116.64], R234 ;  /* 0x000000ea74002986 */ /* 0x0003e4000c101904 */
[----:B-1----:R-:W-:-:S02]  /*12a090*/  IMAD.WIDE R118, R0, 0x4, R124 ;  /* 0x0000000400767825 */ /* 0x002fc400078e027c */
[----:B------:R-:W4:Y:S04]  /*12a0a0*/  LDL.LU R230, [R1+0x522c] ;  /* 0x00522c0001e67983 */ /* 0x000f280000300800 */
[----:B------:R-:W4:Y:S04]  /*12a0b0*/  LDL.LU R242, [R1+0x248] ;  /* 0x0002480001f27983 */ /* 0x000f280000300800 */
[----:B------:R-:W4:Y:S01]  /*12a0c0*/  LDL.LU R243, [R1+0x1e8] ;  /* 0x0001e80001f37983 */ /* 0x000f220000300800 */
[----:B------:R-:W-:Y:S02]  /*12a0d0*/  ISETP.LT.AND P3, PT, R244, c[0x0][0x178], !P3 ;  /* 0x00005e00f4007a0c */ /* 0x000fe40005f61270 */
[----:B------:R-:W-:Y:S01]  /*12a0e0*/  ISETP.GE.AND P0, PT, R240, c[0x0][0x17c], PT ;  /* 0x00005f00f0007a0c */ /* 0x000fe20003f06270 */
[----:B------:R-:W-:-:S03]  /*12a0f0*/  IMAD.WIDE R116, R0, 0x4, R228 ;  /* 0x0000000400747825 */ /* 0x000fc600078e02e4 */
[----:B------:R-:W-:Y:S02]  /*12a100*/  ISETP.LT.AND P5, PT, R245, c[0x0][0x178], !P0 ;  /* 0x00005e00f5007a0c */ /* 0x000fe400047a1270 */
[----:B------:R-:W-:Y:S02]  /*12a110*/  IADD3 R3, R0, c[0x0][0x198], RZ ;  /* 0x0000660000037a10 */ /* 0x000fe40007ffe0ff */
[----:B--2---:R-:W-:Y:S02]  /*12a120*/  ISETP.GE.AND P2, PT, R233, c[0x0][0x17c], PT ;  /* 0x00005f00e9007a0c */ /* 0x004fe40003f46270 */
[----:B------:R-:W2:Y:S04]  /*12a130*/  LDL.LU R233, [R1+0x24c] ;  /* 0x00024c0001e97983 */ /* 0x000ea80000300800 */
[----:B------:R-:W2:Y:S04]  /*12a140*/  LDL.LU R234, [R1+0x1ec] ;  /* 0x0001ec0001ea7983 */ /* 0x000ea80000300800 */
[----:B---3--:R1:W-:Y:S04]  /*12a150*/  @P6 STG.E [R118.64], R238 ;  /* 0x000000ee76006986 */ /* 0x0083e8000c101904 */
[----:B-1----:R-:W3:Y:S04]  /*12a160*/  LDL.LU R238, [R1+0x5230] ;  /* 0x0052300001ee7983 */ /* 0x002ee80000300800 */
[----:B----4-:R1:W-:Y:S01]  /*12a170*/  @P3 STG.E [R116.64], R239 ;  /* 0x000000ef74003986 */ /* 0x0103e2000c101904 */
        /* <DEDUP_REMOVED lines=24> */
[----:B------:R-:W-:Y:S01]  /*12a300*/  @P4 STG.E [R126.64], R243 ;  /* 0x000000f37e004986 */ /* 0x000fe2000c101904 */
[----:B------:R-:W-:Y:S02]  /*12a310*/  ISETP.LT.AND P6, PT, R245, c[0x0][0x178], !P3 ;  /* 0x00005e00f5007a0c */ /* 0x000fe40005fc1270 */
[----:B------:R-:W-:-:S02]  /*12a320*/  ISETP.LT.AND P3, PT, R244, c[0x0][0x178], !P3 ;  /* 0x00005e00f4007a0c */ /* 0x000fc40005f61270 */
[C---:B------:R-:W-:Y:S01]  /*12a330*/  IADD3 R3, R0.reuse, c[0x0][0x198], RZ ;  /* 0x0000660000037a10 */ /* 0x040fe20007ffe0ff */
[----:B-1----:R-:W-:Y:S01]  /*12a340*/  IMAD.WIDE R118, R0, 0x4, R228 ;  /* 0x0000000400767825 */ /* 0x002fe200078e02e4 */
[----:B--2---:R1:W-:Y:S01]  /*12a350*/  @P2 STG.E [R116.64], R233 ;  /* 0x000000e974002986 */ /* 0x0043e2000c101904 */
[----:B---3--:R-:W-:-:S03]  /*12a360*/  ISETP.GE.AND P4, PT, R238, c[0x0][0x17c], PT ;  /* 0x00005f00ee007a0c */ /* 0x008fc60003f86270 */
[----:B------:R-:W2:Y:S04]  /*12a370*/  LDL.LU R238, [R1+0x268] ;  /* 0x0002680001ee7983 */ /* 0x000ea80000300800 */
[----:B-1----:R-:W3:Y:S01]  /*12a380*/  LDL.LU R233, [R1+0x238] ;  /* 0x0002380001e97983 */ /* 0x002ee20000300800 */
[----:B------:R-:W-:-:S03]  /*12a390*/  IMAD.WIDE R116, R3, 0x4, R228 ;  /* 0x0000000403747825 */ /* 0x000fc600078e02e4 */
[----:B------:R1:W-:Y:S02]  /*12a3a0*/  @P5 STG.E [R118.64], R234 ;  /* 0x000000ea76005986 */ /* 0x0003e4000c101904 */
[----:B-1----:R-:W-:Y:S02]  /*12a3b0*/  IMAD.WIDE R118, R3, 0x4, R124 ;  /* 0x0000000403767825 */ /* 0x002fe400078e027c */
[----:B------:R-:W3:Y:S01]  /*12a3c0*/  LDL.LU R234, [R1+0x26c] ;  /* 0x00026c0001ea7983 */ /* 0x000ee20000300800 */
[----:B----4-:R-:W-:-:S03]  /*12a3d0*/  ISETP.GE.AND P2, PT, R231, c[0x0][0x17c], PT ;  /* 0x00005f00e7007a0c */ /* 0x010fc60003f46270 */
        /* <DEDUP_REMOVED lines=20> */
[----:B------:R-:W-:-:S03]  /*12a520*/  ISETP.GE.AND P0, PT, R230, c[0x0][0x17c], PT ;  /* 0x00005f00e6007a0c */ /* 0x000fc60003f06270 */
[----:B------:R-:W4:Y:S04]  /*12a530*/  LDL.LU R230, [R1+0x2a4] ;  /* 0x0002a40001e67983 */ /* 0x000f280000300800 */
[----:B------:R-:W4:Y:S01]  /*12a540*/  LDL.LU R239, [R1+0x274] ;  /* 0x0002740001ef7983 */ /* 0x000f220000300800 */
[----:B------:R-:W-:Y:S02]  /*12a550*/  ISETP.LT.AND P5, PT, R245, c[0x0][0x178], !P2 ;  /* 0x00005e00f5007a0c */ /* 0x000fe400057a1270 */
[----:B------:R-:W-:Y:S02]  /*12a560*/  IADD3 R0, R3, c[0x0][0x198], RZ ;  /* 0x0000660003007a10 */ /* 0x000fe40007ffe0ff */
[----:B------:R-:W-:-:S03]  /*12a570*/  ISETP.LT.AND P2, PT, R244, c[0x0][0x178], !P2 ;  /* 0x00005e00f4007a0c */ /* 0x000fc60005741270 */
[----:B------:R-:W-:-:S04]  /*12a580*/  IMAD.WIDE R118, R0, 0x4, R124 ;  /* 0x0000000400767825 */ /* 0x000fc800078e027c */
[--C-:B------:R-:W-:Y:S01]  /*12a590*/  IMAD.WIDE R126, R0, 0x4, R228.reuse ;  /* 0x00000004007e7825 */ /* 0x100fe200078e02e4 */
[----:B--2---:R1:W-:Y:S03]  /*12a5a0*/  @P6 STG.E [R116.64], R238 ;  /* 0x000000ee74006986 */ /* 0x0043e6000c101904 */
[----:B-1----:R-:W-:-:S05]  /*12a5b0*/  IMAD.WIDE R116, R3, 0x4, R228 ;  /* 0x0000000403747825 */ /* 0x002fca00078e02e4 */
[----:B---3--:R1:W-:Y:S04]  /*12a5c0*/  @P4 STG.E [R116.64], R233 ;  /* 0x000000e974004986 */ /* 0x0083e8000c101904 */
[----:B-1----:R-:W2:Y:S04]  /*12a5d0*/  LDL.LU R233, [R1+0x5250] ;  /* 0x0052500001e97983 */ /* 0x002ea80000300800 */
[----:B------:R-:W3:Y:S04]  /*12a5e0*/  LDL.LU R238, [R1+0x2c0] ;  /* 0x0002c00001ee7983 */ /* 0x000ee80000300800 */
[----:B------:R1:W-:Y:S04]  /*12a5f0*/  @P5 STG.E [R118.64], R234 ;  /* 0x000000ea76005986 */ /* 0x0003e8000c101904 */
[----:B----4-:R4:W-:Y:S01]  /*12a600*/  @P2 STG.E [R126.64], R231 ;  /* 0x000000e77e002986 */ /* 0x0109e2000c101904 */
[----:B------:R-:W-:-:S03]  /*12a610*/  ISETP.GE.AND P4, PT, R232, c[0x0][0x17c], PT ;  /* 0x00005f00e8007a0c */ /* 0x000fc60003f86270 */
[----:B-1----:R-:W3:Y:S04]  /*12a620*/  LDL.LU R234, [R1+0x280] ;  /* 0x0002800001ea7983 */ /* 0x002ee80000300800 */
[----:B------:R-:W3:Y:S04]  /*12a630*/  LDL.LU R232, [R1+0x5254] ;  /* 0x0052540001e87983 */ /* 0x000ee80000300800 */
[----:B----4-:R-:W4:Y:S01]  /*12a640*/  LDL.LU R231, [R1+0x2c4] ;  /* 0x0002c40001e77983 */ /* 0x010f220000300800 */
[----:B------:R-:W-:Y:S02]  /*12a650*/  ISETP.LT.AND P6, PT, R244, c[0x0][0x178], !P3 ;  /* 0x00005e00f4007a0c */ /* 0x000fe40005fc1270 */
[----:B------:R-:W-:-:S02]  /*12a660*/  ISETP.LT.AND P3, PT, R245, c[0x0][0x178], !P3 ;  /* 0x00005e00f5007a0c */ /* 0x000fc40005f61270 */
[----:B------:R-:W-:Y:S02]  /*12a670*/  IADD3 R0, R0, c[0x0][0x198], RZ ;  /* 0x0000660000007a10 */ /* 0x000fe40007ffe0ff */
[----:B------:R-:W-:-:S03]  /*12a680*/  ISETP.LT.AND P5, PT, R245, c[0x0][0x178], !P0 ;  /* 0x00005e00f5007a0c */ /* 0x000fc600047a1270 */
[C---:B------:R-:W-:Y:S01]  /*12a690*/  IMAD.WIDE R116, R0.reuse, 0x4, R124 ;  /* 0x0000000400747825 */ /* 0x040fe200078e027c */
[----:B------:R-:W-:-:S03]  /*12a6a0*/  IADD3 R3, R0, c[0x0][0x198], RZ ;  /* 0x0000660000037a10 */ /* 0x000fc60007ffe0ff */
[----:B------:R-:W-:Y:S02]  /*12a6b0*/  IMAD.WIDE R118, R0, 0x4, R228 ;  /* 0x0000000400767825 */ /* 0x000fe400078e02e4 */
[----:B------:R-:W-:Y:S01]  /*12a6c0*/  @P3 STG.E [R116.64], R236 ;  /* 0x000000ec74003986 */ /* 0x000fe2000c101904 */
[----:B------:R-:W-:-:S03]  /*12a6d0*/  ISETP.LT.AND P0, PT, R244, c[0x0][0x178], !P0 ;  /* 0x00005e00f4007a0c */ /* 0x000fc60004701270 */
[----:B------:R1:W-:Y:S01]  /*12a6e0*/  @P6 STG.E [R118.64], R237 ;  /* 0x000000ed76006986 */ /* 0x0003e2000c101904 */
[----:B------:R-:W-:Y:S02]  /*12a6f0*/  ISETP.LT.AND P6, PT, R245, c[0x0][0x178], !P4 ;  /* 0x00005e00f5007a0c */ /* 0x000fe400067c1270 */
[----:B------:R-:W-:Y:S02]  /*12a700*/  IADD3 R0, R3, c[0x0][0x198], RZ ;  /* 0x0000660003007a10 */ /* 0x000fe40007ffe0ff */
[----:B------:R-:W-:Y:S02]  /*12a710*/  ISETP.GE.AND P3, PT, R235, c[0x0][0x17c], PT ;  /* 0x00005f00eb007a0c */ /* 0x000fe40003f66270 */
[----:B------:R-:W4:Y:S01]  /*12a720*/  LDL.LU R235, [R1+0x284] ;  /* 0x0002840001eb7983 */ /* 0x000f220000300800 */
[----:B-1----:R-:W-:-:S04]  /*12a730*/  IMAD.WIDE R118, R3, 0x4, R124 ;  /* 0x0000000403767825 */ /* 0x002fc800078e027c */
[----:B------:R-:W-:Y:S01]  /*12a740*/  IMAD.WIDE R116, R3, 0x4, R228 ;  /* 0x0000000403747825 */ /* 0x000fe200078e02e4 */
[----:B------:R1:W-:Y:S04]  /*12a750*/  @P5 STG.E [R118.64], R230 ;  /* 0x000000e676005986 */ /* 0x0003e8000c101904 */
[----:B------:R1:W-:Y:S04]  /*12a760*/  @P0 STG.E [R116.64], R239 ;  /* 0x000000ef74000986 */ /* 0x0003e8000c101904 */
[----:B-1----:R-:W4:Y:S01]  /*12a770*/  LDL.LU R230, [R1+0x5260] ;  /* 0x0052600001e67983 */ /* 0x002f220000300800 */
[----:B------:R-:W-:-:S03]  /*12a780*/  IMAD.WIDE R118, R0, 0x4, R124 ;  /* 0x0000000400767825 */ /* 0x000fc600078e027c */
        /* <DEDUP_REMOVED lines=10> */
[----:B---3--:R1:W-:Y:S04]  /*12a830*/  @P6 STG.E [R118.64], R238 ;  /* 0x000000ee76006986 */ /* 0x0083e8000c101904 */
[----:B-1----:R-:W3:Y:S04]  /*12a840*/  LDL.LU R238, [R1+0x5264] ;  /* 0x0052640001ee7983 */ /* 0x002ee80000300800 */
[----:B------:R1:W-:Y:S01]  /*12a850*/  @P4 STG.E [R116.64], R234 ;  /* 0x000000ea74004986 */ /* 0x0003e2000c101904 */
[----:B------:R-:W-:Y:S01]  /*12a860*/  ISETP.GE.AND P4, PT, R232, c[0x0][0x17c], PT ;  /* 0x00005f00e8007a0c */ /* 0x000fe20003f86270 */
[----:B-1----:R-:W-:-:S05]  /*12a870*/  IMAD.WIDE R116, R3, 0x4, R124 ;  /* 0x0000000403747825 */ /* 0x002fca00078e027c */
[----:B----4-:R1:W-:Y:S04]  /*12a880*/  @P5 STG.E [R116.64], R231 ;  /* 0x000000e774005986 */ /* 0x0103e8000c101904 */
[----:B-1----:R-:W4:Y:S04]  /*12a890*/  LDL.LU R231, [R1+0x5270] ;  /* 0x0052700001e77983 */ /* 0x002f280000300800 */
[----:B------:R-:W4:Y:S04]  /*12a8a0*/  LDL.LU R236, [R1+0x3f0] ;  /* 0x0003f00001ec7983 */ /* 0x000f280000300800 */
[----:B------:R-:W4:Y:S04]  /*12a8b0*/  LDL.LU R237, [R1+0x2b0] ;  /* 0x0002b00001ed7983 */ /* 0x000f280000300800 */
[----:B------:R-:W4:Y:S01]  /*12a8c0*/  LDL.LU R232, [R1+0x5274] ;  /* 0x0052740001e87983 */ /* 0x000f220000300800 */
[C---:B------:R-:W-:Y:S01]  /*12a8d0*/  ISETP.LT.AND P2, PT, R244.reuse, c[0x0][0x178], !P2 ;  /* 0x00005e00f4007a0c */ /* 0x040fe20005741270 */
[----:B------:R-:W-:Y:S01]  /*12a8e0*/  IMAD.WIDE R116, R3, 0x4, R228 ;  /* 0x0000000403747825 */ /* 0x000fe200078e02e4 */
[----:B------:R-:W-:Y:S01]  /*12a8f0*/  ISETP.LT.AND P6, PT, R245, c[0x0][0x178], !P3 ;  /* 0x00005e00f5007a0c */ /* 0x000fe20005fc1270 */
[----:B------:R-:W4:Y:S01]  /*12a900*/  LDL.LU R234, [R1+0x3f4] ;  /* 0x0003f40001ea7983 */ /* 0x000f220000300800 */
[----:B------:R-:W-:-:S02]  /*12a910*/  ISETP.LT.AND P3, PT, R244, c[0x0][0x178], !P3 ;  /* 0x00005e00f4007a0c */ /* 0x000fc40005f61270 */
[----:B------:R-:W-:Y:S02]  /*12a920*/  IADD3 R0, R3, c[0x0][0x198], RZ ;  /* 0x0000660003007a10 */ /* 0x000fe40007ffe0ff */
[----:B------:R-:W-:-:S05]  /*12a930*/  ISETP.LT.AND P5, PT, R244, c[0x0][0x178], !P0 ;  /* 0x00005e00f4007a0c */ /* 0x000fca00047a1270 */
[----:B------:R1:W-:Y:S01]  /*12a940*/  @P2 STG.E [R116.64], R235 ;  /* 0x000000eb74002986 */ /* 0x0003e2000c101904 */
[----:B------:R-:W-:Y:S01]  /*12a950*/  ISETP.LT.AND P0, PT, R245, c[0x0][0x178], !P0 ;  /* 0x00005e00f5007a0c */ /* 0x000fe20004701270 */
[----:B------:R-:W-:Y:S01]  /*12a960*/  IMAD.WIDE R118, R0, 0x4, R124 ;  /* 0x0000000400767825 */ /* 0x000fe200078e027c */
[----:B------:R-:W-:Y:S01]  /*12a970*/  ISETP.GE.AND P2, PT, R230, c[0x0][0x17c], PT ;  /* 0x00005f00e6007a0c */ /* 0x000fe20003f46270 */
[----:B-1----:R-:W4:Y:S02]  /*12a980*/  LDL.LU R235, [R1+0x2b4] ;  /* 0x0002b40001eb7983 */ /* 0x002f240000300800 */
[C---:B------:R-:W-:Y:S02]  /*12a990*/  IMAD.WIDE R126, R0.reuse, 0x4, R228 ;  /* 0x00000004007e7825 */ /* 0x040fe400078e02e4 */
[----:B------:R-:W4:Y:S01]  /*12a9a0*/  LDL.LU R230, [R1+0x527c] ;  /* 0x00527c0001e67983 */ /* 0x000f220000300800 */
[----:B------:R-:W-:-:S03]  /*12a9b0*/  IADD3 R0, R0, c[0x0][0x198], RZ ;  /* 0x0000660000007a10 */ /* 0x000fc60007ffe0ff */
[----:B------:R1:W-:Y:S02]  /*12a9c0*/  @P6 STG.E [R118.64], R242 ;  /* 0x000000f276006986 */ /* 0x0003e4000c101904 */
[C---:B------:R-:W-:Y:S02]  /*12a9d0*/  IMAD.WIDE R116, R0.reuse, 0x4, R124 ;  /* 0x0000000400747825 */ /* 0x040fe400078e027c */
[----:B------:R-:W-:Y:S04]  /*12a9e0*/  @P3 STG.E [R126.64], R243 ;  /* 0x000000f37e003986 */ /* 0x000fe8000c101904 */
[----:B------:R1:W-:Y:S02]  /*12a9f0*/  @P0 STG.E [R116.64], R239 ;  /* 0x000000ef74000986 */ /* 0x0003e4000c101904 */
[----:B-1----:R-:W-:Y:S01]  /*12aa00*/  IMAD.WIDE R118, R0, 0x4, R228 ;  /* 0x0000000400767825 */ /* 0x002fe200078e02e4 */
[----:B------:R-:W-:-:S02]  /*12aa10*/  ISETP.LT.AND P6, PT, R245, c[0x0][0x178], !P4 ;  /* 0x00005e00f5007a0c */ /* 0x000fc400067c1270 */
[----:B------:R-:W-:Y:S02]  /*12aa20*/  ISETP.LT.AND P4, PT, R244, c[0x0][0x178], !P4 ;  /* 0x00005e00f4007a0c */ /* 0x000fe40006781270 */
[----:B------:R-:W-:-:S05]  /*12aa30*/  IADD3 R3, R0, c[0x0][0x198], RZ ;  /* 0x0000660000037a10 */ /* 0x000fca0007ffe0ff */
[----:B------:R-:W-:Y:S01]  /*12aa40*/  IMAD.WIDE R116, R3, 0x4, R228 ;  /* 0x0000000403747825 */ /* 0x000fe200078e02e4 */
[----:B--2---:R1:W-:Y:S01]  /*12aa50*/  @P5 STG.E [R118.64], R233 ;  /* 0x000000e976005986 */ /* 0x0043e2000c101904 */
[----:B---3--:R-:W-:-:S03]  /*12aa60*/  ISETP.GE.AND P3, PT, R238, c[0x0][0x17c], PT ;  /* 0x00005f00ee007a0c */ /* 0x008fc60003f66270 */
[----:B------:R-:W2:Y:S04]  /*12aa70*/  LDL.LU R238, [R1+0x410] ;  /* 0x0004100001ee7983 */ /* 0x000ea80000300800 */
[----:B------:R-:W3:Y:S04]  /*12aa80*/  LDL.LU R239, [R1+0x2d0] ;  /* 0x0002d00001ef7983 */ /* 0x000ee80000300800 */
[----:B-1----:R-:W3:Y:S01]  /*12aa90*/  LDL.LU R233, [R1+0x414] ;  /* 0x0004140001e97983 */ /* 0x002ee20000300800 */
[----:B------:R-:W-:Y:S01]  /*12aaa0*/  IMAD.WIDE R118, R3, 0x4, R124 ;  /* 0x0000000403767825 */ /* 0x000fe200078e027c */
[----:B----4-:R-:W-:-:S02]  /*12aab0*/  ISETP.GE.AND P0, PT, R231, c[0x0][0x17c], PT ;  /* 0x00005f00e7007a0c */ /* 0x010fc40003f06270 */
        /* <DEDUP_REMOVED lines=8> */
[----:B------:R-:W-:-:S03]  /*12ab40*/  IADD3 R0, R3, c[0x0][0x198], RZ ;  /* 0x0000660003007a10 */ /* 0x000fc60007ffe0ff */
[----:B------:R-:W4:Y:S02]  /*12ab50*/  LDL.LU R237, [R1+0x3e0] ;  /* 0x0003e00001ed7983 */ /* 0x000f240000300800 */
[C---:B------:R-:W-:Y:S01]  /*12ab60*/  IMAD.WIDE R118, R0.reuse, 0x4, R124 ;  /* 0x0000000400767825 */ /* 0x040fe200078e027c */
[----:B------:R-:W-:Y:S01]  /*12ab70*/  ISETP.LT.AND P6, PT, R245, c[0x0][0x178], !P3 ;  /* 0x00005e00f5007a0c */ /* 0x000fe20005fc1270 */
[----:B------:R-:W4:Y:S02]  /*12ab80*/  LDL.LU R240, [R1+0x5288] ;  /* 0x0052880001f07983 */ /* 0x000f240000300800 */
[C---:B------:R-:W-:Y:S02]  /*12ab90*/  IMAD.WIDE R116, R0.reuse, 0x4, R228 ;  /* 0x0000000400747825 */ /* 0x040fe400078e02e4 */
[----:B------:R-:W-:Y:S01]  /*12aba0*/  @P5 STG.E [R118.64], R234 ;  /* 0x000000ea76005986 */ /* 0x000fe2000c101904 */
[----:B------:R-:W-:Y:S02]  /*12abb0*/  IADD3 R3, R0, c[0x0][0x198], RZ ;  /* 0x0000660000037a10 */ /* 0x000fe40007ffe0ff */
[----:B------:R-:W-:Y:S01]  /*12abc0*/  ISETP.LT.AND P3, PT, R244, c[0x0][0x178], !P3 ;  /* 0x00005e00f4007a0c */ /* 0x000fe20005f61270 */
[----:B------:R1:W-:Y:S01]  /*12abd0*/  @P2 STG.E [R116.64], R235 ;  /* 0x000000eb74002986 */ /* 0x0003e2000c101904 */
[----:B------:R-:W-:-:S02]  /*12abe0*/  ISETP.GE.AND P2, PT, R230, c[0x0][0x17c], PT ;  /* 0x00005f00e6007a0c */ /* 0x000fc40003f46270 */
[----:B------:R-:W-:Y:S01]  /*12abf0*/  ISETP.LT.AND P5, PT, R245, c[0x0][0x178], !P0 ;  /* 0x00005e00f5007a0c */ /* 0x000fe200047a1270 */
[----:B-1----:R-:W4:Y:S04]  /*12ac00*/  LDL.LU R235, [R1+0x5290] ;  /* 0x0052900001eb7983 */ /* 0x002f280000300800 */
[----:B------:R-:W4:Y:S01]  /*12ac10*/  LDL.LU R230, [R1+0x434] ;  /* 0x0004340001e67983 */ /* 0x000f220000300800 */
[C-C-:B------:R-:W-:Y:S01]  /*12ac20*/  IMAD.WIDE R116, R3.reuse, 0x4, R124.reuse ;  /* 0x0000000403747825 */ /* 0x140fe200078e027c */
[----:B------:R-:W-:Y:S02]  /*12ac30*/  IADD3 R0, R3, c[0x0][0x198], RZ ;  /* 0x0000660003007a10 */ /* 0x000fe40007ffe0ff */
[----:B------:R-:W4:Y:S03]  /*12ac40*/  LDL.LU R234, [R1+0x3e4] ;  /* 0x0003e40001ea7983 */ /* 0x000f260000300800 */
[----:B------:R-:W-:Y:S01]  /*12ac50*/  IMAD.WIDE R118, R0, 0x4, R124 ;  /* 0x0000000400767825 */ /* 0x000fe200078e027c */
[----:B------:R-:W-:-:S03]  /*12ac60*/  ISETP.LT.AND P0, PT, R244, c[0x0][0x178], !P0 ;  /* 0x00005e00f4007a0c */ /* 0x000fc60004701270 */
[--C-:B------:R-:W-:Y:S01]  /*12ac70*/  IMAD.WIDE R126, R0, 0x4, R228.reuse ;  /* 0x00000004007e7825 */ /* 0x100fe200078e02e4 */
[----:B--2---:R1:W-:Y:S03]  /*12ac80*/  @P6 STG.E [R116.64], R238 ;  /* 0x000000ee74006986 */ /* 0x0043e6000c101904 */
[----:B-1----:R-:W-:-:S05]  /*12ac90*/  IMAD.WIDE R116, R3, 0x4, R228 ;  /* 0x0000000403747825 */ /* 0x002fca00078e02e4 */
[----:B---3--:R-:W-:Y:S04]  /*12aca0*/  @P3 STG.E [R116.64], R239 ;  /* 0x000000ef74003986 */ /* 0x008fe8000c101904 */
[----:B------:R1:W-:Y:S04]  /*12acb0*/  @P5 STG.E [R118.64], R233 ;  /* 0x000000e976005986 */ /* 0x0003e8000c101904 */
[----:B-1----:R-:W2:Y:S04]  /*12acc0*/  LDL.LU R233, [R1+0x5298] ;  /* 0x0052980001e97983 */ /* 0x002ea80000300800 */
[----:B------:R-:W3:Y:S04]  /*12acd0*/  LDL.LU R238, [R1+0x440] ;  /* 0x0004400001ee7983 */ /* 0x000ee80000300800 */
[----:B------:R-:W3:Y:S01]  /*12ace0*/  LDL.LU R239, [R1+0x400] ;  /* 0x0004000001ef7983 */ /* 0x000ee20000300800 */
[----:B----4-:R-:W-:-:S03]  /*12acf0*/  ISETP.GE.AND P3, PT, R232, c[0x0][0x17c], PT ;  /* 0x00005f00e8007a0c */ /* 0x010fc60003f66270 */
[----:B------:R1:W-:Y:S04]  /*12ad00*/  @P0 STG.E [R126.64], R231 ;  /* 0x000000e77e000986 */ /* 0x0003e8000c101904 */
[----:B------:R-:W4:Y:S04]  /*12ad10*/  LDL.LU R232, [R1+0x529c] ;  /* 0x00529c0001e87983 */ /* 0x000f280000300800 */
[----:B-1----:R-:W4:Y:S01]  /*12ad20*/  LDL.LU R231, [R1+0x444] ;  /* 0x0004440001e77983 */ /* 0x002f220000300800 */
[----:B------:R-:W-:Y:S02]  /*12ad30*/  ISETP.LT.AND P6, PT, R244, c[0x0][0x178], !P4 ;  /* 0x00005e00f4007a0c */ /* 0x000fe400067c1270 */
[----:B------:R-:W-:-:S02]  /*12ad40*/  ISETP.LT.AND P4, PT, R245, c[0x0][0x178], !P4 ;  /* 0x00005e00f5007a0c */ /* 0x000fc40006781270 */
[----:B------:R-:W-:Y:S02]  /*12ad50*/  IADD3 R0, R0, c[0x0][0x198], RZ ;  /* 0x0000660000007a10 */ /* 0x000fe40007ffe0ff */
[----:B------:R-:W-:-:S03]  /*12ad60*/  ISETP.LT.AND P5, PT, R245, c[0x0][0x178], !P2 ;  /* 0x00005e00f5007a0c */ /* 0x000fc600057a1270 */
[C---:B------:R-:W-:Y:S01]  /*12ad70*/  IMAD.WIDE R116, R0.reuse, 0x4, R124 ;  /* 0x0000000400747825 */ /* 0x040fe200078e027c */
[----:B------:R-:W-:-:S03]  /*12ad80*/  IADD3 R3, R0, c[0x0][0x198], RZ ;  /* 0x0000660000037a10 */ /* 0x000fc60007ffe0ff */
[----:B------:R-:W-:Y:S02]  /*12ad90*/  IMAD.WIDE R118, R0, 0x4, R228 ;  /* 0x0000000400767825 */ /* 0x000fe400078e02e4 */
[----:B------:R-:W-:Y:S04]  /*12ada0*/  @P4 STG.E [R116.64], R236 ;  /* 0x000000ec74004986 */ /* 0x000fe8000c101904 */
[----:B------:R1:W-:Y:S01]  /*12adb0*/  @P6 STG.E [R118.64], R237 ;  /* 0x000000ed76006986 */ /* 0x0003e2000c101904 */
[----:B------:R-:W-:-:S03]  /*12adc0*/  ISETP.GE.AND P4, PT, R235, c[0x0][0x17c], PT ;  /* 0x00005f00eb007a0c */ /* 0x000fc60003f86270 */
[----:B------:R-:W4:Y:S01]  /*12add0*/  LDL.LU R235, [R1+0x404] ;  /* 0x0004040001eb7983 */ /* 0x000f220000300800 */
[----:B-1----:R-:W-:Y:S01]  /*12ade0*/  IMAD.WIDE R118, R3, 0x4, R124 ;  /* 0x0000000403767825 */ /* 0x002fe200078e027c */
[----:B------:R-:W-:-:S04]  /*12adf0*/  ISETP.LT.AND P2, PT, R244, c[0x0][0x178], !P2 ;  /* 0x00005e00f4007a0c */ /* 0x000fc80005741270 */
[----:B------:R1:W-:Y:S01]  /*12ae00*/  @P5 STG.E [R118.64], R230 ;  /* 0x000000e676005986 */ /* 0x0003e2000c101904 */
[----:B------:R-:W-:Y:S02]  /*12ae10*/  ISETP.LT.AND P6, PT, R245, c[0x0][0x178], !P3 ;  /* 0x00005e00f5007a0c */ /* 0x000fe40005fc1270 */
[C---:B------:R-:W-:Y:S01]  /*12ae20*/  IADD3 R0, R3.reuse, c[0x0][0x198], RZ ;  /* 0x0000660003007a10 */ /* 0x040fe20007ffe0ff */
[----:B-1----:R-:W4:Y:S01]  /*12ae30*/  LDL.LU R230, [R1+0x52a0] ;  /* 0x0052a00001e67983 */ /* 0x002f220000300800 */
[----:B------:R-:W-:-:S03]  /*12ae40*/  IMAD.WIDE R116, R3, 0x4, R228 ;  /* 0x0000000403747825 */ /* 0x000fc600078e02e4 */
[----:B------:R-:W4:Y:S01]  /*12ae50*/  LDL.LU R242, [R1+0x450] ;  /* 0x0004500001f27983 */ /* 0x000f220000300800 */
[----:B------:R-:W-:-:S03]  /*12ae60*/  IMAD.WIDE R118, R0, 0x4, R124 ;  /* 0x0000000400767825 */ /* 0x000fc600078e027c */
[----:B------:R1:W-:Y:S04]  /*12ae70*/  @P2 STG.E [R116.64], R234 ;  /* 0x000000ea74002986 */ /* 0x0003e8000c101904 */
[----:B------:R-:W4:Y:S01]  /*12ae80*/  LDL.LU R243, [R1+0x420] ;  /* 0x0004200001f37983 */ /* 0x000f220000300800 */
[----:B------:R-:W-:Y:S02]  /*12ae90*/  ISETP.LT.AND P3, PT, R244, c[0x0][0x178], !P3 ;  /* 0x00005e00f4007a0c */ /* 0x000fe40005f61270 */
[----:B------:R-:W-:-:S04]  /*12aea0*/  ISETP.GE.AND P0, PT, R240, c[0x0][0x17c], PT ;  /* 0x00005f00f0007a0c */ /* 0x000fc80003f06270 */
[----:B------:R-:W-:Y:S01]  /*12aeb0*/  ISETP.LT.AND P5, PT, R245, c[0x0][0x178], !P0 ;  /* 0x00005e00f5007a0c */ /* 0x000fe200047a1270 */
[C---:B-1----:R-:W-:Y:S01]  /*12aec0*/  IMAD.WIDE R116, R0.reuse, 0x4, R228 ;  /* 0x0000000400747825 */ /* 0x042fe200078e02e4 */
[----:B------:R-:W-:Y:S02]  /*12aed0*/  IADD3 R3, R0, c[0x0][0x198], RZ ;  /* 0x0000660000037a10 */ /* 0x000fe40007ffe0ff */
[----:B--2---:R-:W-:Y:S02]  /*12aee0*/  ISETP.GE.AND P2, PT, R233, c[0x0][0x17c], PT ;  /* 0x00005f00e9007a0c */ /* 0x004fe40003f46270 */
[----:B------:R-:W2:Y:S04]  /*12aef0*/  LDL.LU R233, [R1+0x454] ;  /* 0x0004540001e97983 */ /* 0x000ea80000300800 */
[----:B------:R-:W2:Y:S04]  /*12af00*/  LDL.LU R234, [R1+0x424] ;  /* 0x0004240001ea7983 */ /* 0x000ea80000300800 */
[----:B---3--:R1:W-:Y:S04]  /*12af10*/  @P6 STG.E [R118.64], R238 ;  /* 0x000000ee76006986 */ /* 0x0083e8000c101904 */
[----:B-1----:R-:W3:Y:S04]  /*12af20*/  LDL.LU R238, [R1+0x52a4] ;  /* 0x0052a40001ee7983 */ /* 0x002ee80000300800 */
[----:B------:R1:W-:Y:S01]  /*12af30*/  @P3 STG.E [R116.64], R239 ;  /* 0x000000ef74003986 */ /* 0x0003e2000c101904 */
[----:B----4-:R-:W-:Y:S01]  /*12af40*/  ISETP.GE.AND P3, PT, R232, c[0x0][0x17c], PT ;  /* 0x00005f00e8007a0c */ /* 0x010fe20003f66270 */
[----:B-1----:R-:W-:-:S05]  /*12af50*/  IMAD.WIDE R116, R3, 0x4, R124 ;  /* 0x0000000403747825 */ /* 0x002fca00078e027c */
[----:B------:R1:W-:Y:S04]  /*12af60*/  @P5 STG.E [R116.64], R231 ;  /* 0x000000e774005986 */ /* 0x0003e8000c101904 */
[----:B-1----:R-:W4:Y:S04]  /*12af70*/  LDL.LU R231, [R1+0x52b4] ;  /* 0x0052b40001e77983 */ /* 0x002f280000300800 */
[----:B------:R-:W4:Y:S04]  /*12af80*/  LDL.LU R236, [R1+0x2a8] ;  /* 0x0002a80001ec7983 */ /* 0x000f280000300800 */
[----:B------:R-:W4:Y:S04]  /*12af90*/  LDL.LU R237, [R1+0x278] ;  /* 0x0002780001ed7983 */ /* 0x000f280000300800 */
[----:B------:R-:W4:Y:S01]  /*12afa0*/  LDL.LU R232, [R1+0x52b8] ;  /* 0x0052b80001e87983 */ /* 0x000f220000300800 */
[----:B------:R-:W-:Y:S01]  /*12afb0*/  ISETP.LT.AND P0, PT, R244, c[0x0][0x178], !P0 ;  /* 0x00005e00f4007a0c */ /* 0x000fe20004701270 */
[----:B------:R-:W-:-:S02]  /*12afc0*/  IMAD.WIDE R116, R3, 0x4, R228 ;  /* 0x0000000403747825 */ /* 0x000fc400078e02e4 */
[----:B------:R-:W4:Y:S01]  /*12afd0*/  LDL.LU R239, [R1+0x2ac] ;  /* 0x0002ac0001ef7983 */ /* 0x000f220000300800 */
[----:B------:R-:W-:Y:S02]  /*12afe0*/  ISETP.LT.AND P6, PT, R245, c[0x0][0x178], !P4 ;  /* 0x00005e00f5007a0c */ /* 0x000fe400067c1270 */
[----:B------:R-:W-:-:S07]  /*12aff0*/  ISETP.LT.AND P4, PT, R244, c[0x0][0x178], !P4 ;  /* 0x00005e00f4007a0c */ /* 0x000fce0006781270 */
[----:B------:R1:W-:Y:S01]  /*12b000*/  @P0 STG.E [R116.64], R235 ;  /* 0x000000eb74000986 */ /* 0x0003e2000c101904 */
[----:B------:R-:W-:Y:S02]  /*12b010*/  ISETP.GE.AND P0, PT, R230, c[0x0][0x17c], PT ;  /* 0x00005f00e6007a0c */ /* 0x000fe40003f06270 */
[----:B------:R-:W-:Y:S01]  /*12b020*/  IADD3 R0, R3, c[0x0][0x198], RZ ;  /* 0x0000660003007a10 */ /* 0x000fe20007ffe0ff */
[----:B-1----:R-:W4:Y:S04]  /*12b030*/  LDL.LU R235, [R1+0x27c] ;  /* 0x00027c0001eb7983 */ /* 0x002f280000300800 */
[----:B------:R-:W4:Y:S01]  /*12b040*/  LDL.LU R230, [R1+0x52bc] ;  /* 0x0052bc0001e67983 */ /* 0x000f220000300800 */
[----:B------:R-:W-:Y:S01]  /*12b050*/  ISETP.LT.AND P5, PT, R244, c[0x0][0x178], !P2 ;  /* 0x00005e00f4007a0c */ /* 0x000fe200057a1270 */
[----:B------:R-:W-:Y:S01]  /*12b060*/  IMAD.WIDE R118, R0, 0x4, R124 ;  /* 0x0000000400767825 */ /* 0x000fe200078e027c */
[----:B------:R-:W-:-:S03]  /*12b070*/  ISETP.LT.AND P2, PT, R245, c[0x0][0x178], !P2 ;  /* 0x00005e00f5007a0c */ /* 0x000fc60005741270 */
[C---:B------:R-:W-:Y:S01]  /*12b080*/  IMAD.WIDE R126, R0.reuse, 0x4, R228 ;  /* 0x00000004007e7825 */ /* 0x040fe200078e02e4 */
[----:B------:R-:W-:Y:S01]  /*12b090*/  IADD3 R0, R0, c[0x0][0x198], RZ ;  /* 0x0000660000007a10 */ /* 0x000fe20007ffe0ff */
[----:B------:R1:W-:Y:S04]  /*12b0a0*/  @P6 STG.E [R118.64], R242 ;  /* 0x000000f276006986 */ /* 0x0003e8000c101904 */
[----:B------:R-:W-:Y:S01]  /*12b0b0*/  @P4 STG.E [R126.64], R243 ;  /* 0x000000f37e004986 */ /* 0x000fe2000c101904 */
[----:B------:R-:W-:Y:S01]  /*12b0c0*/  IMAD.WIDE R116, R0, 0x4, R124 ;  /* 0x0000000400747825 */ /* 0x000fe200078e027c */
        /* <DEDUP_REMOVED lines=23> */
[C---:B------:R-:W-:Y:S02]  /*12b240*/  IMAD.WIDE R118, R0.reuse, 0x4, R124 ;  /* 0x0000000400767825 */ /* 0x040fe400078e027c */
[----:B------:R-:W4:Y:S02]  /*12b250*/  LDL.LU R240, [R1+0x52c8] ;  /* 0x0052c80001f07983 */ /* 0x000f240000300800 */
[----:B------:R-:W-:Y:S02]  /*12b260*/  IMAD.WIDE R116, R0, 0x4, R228 ;  /* 0x0000000400747825 */ /* 0x000fe400078e02e4 */
[----:B------:R-:W-:Y:S04]  /*12b270*/  @P5 STG.E [R118.64], R239 ;  /* 0x000000ef76005986 */ /* 0x000fe8000c101904 */
[----:B------:R1:W-:Y:S01]  /*12b280*/  @P0 STG.E [R116.64], R235 ;  /* 0x000000eb74000986 */ /* 0x0003e2000c101904 */
[----:B------:R-:W-:-:S03]  /*12b290*/  ISETP.GE.AND P0, PT, R230, c[0x0][0x17c], PT ;  /* 0x00005f00e6007a0c */ /* 0x000fc60003f06270 */
[----:B-1----:R-:W4:Y:S04]  /*12b2a0*/  LDL.LU R235, [R1+0x52d4] ;  /* 0x0052d40001eb7983 */ /* 0x002f280000300800 */
[----:B------:R-:W4:Y:S01]  /*12b2b0*/  LDL.LU R230, [R1+0x32c] ;  /* 0x00032c0001e67983 */ /* 0x000f220000300800 */
[----:B------:R-:W-:Y:S02]  /*12b2c0*/  ISETP.LT.AND P6, PT, R245, c[0x0][0x178], !P4 ;  /* 0x00005e00f5007a0c */ /* 0x000fe400067c1270 */
[----:B------:R-:W-:Y:S01]  /*12b2d0*/  IADD3 R3, R0, c[0x0][0x198], RZ ;  /* 0x0000660000037a10 */ /* 0x000fe20007ffe0ff */
[----:B------:R-:W4:Y:S01]  /*12b2e0*/  LDL.LU R239, [R1+0x29c] ;  /* 0x00029c0001ef7983 */ /* 0x000f220000300800 */
[----:B------:R-:W-:-:S03]  /*12b2f0*/  ISETP.LT.AND P4, PT, R244, c[0x0][0x178], !P4 ;  /* 0x00005e00f4007a0c */ /* 0x000fc60006781270 */
[----:B------:R-:W-:Y:S01]  /*12b300*/  IMAD.WIDE R116, R3, 0x4, R124 ;  /* 0x0000000403747825 */ /* 0x000fe200078e027c */
        /* <DEDUP_REMOVED lines=27> */
[----:B-1----:R-:W-:-:S05]  /*12b4c0*/  IMAD.WIDE R118, R3, 0x4, R124 ;  /* 0x0000000403767825 */ /* 0x002fca00078e027c */
[----:B------:R1:W-:Y:S01]  /*12b4d0*/  @P5 STG.E [R118.64], R230 ;  /* 0x000000e676005986 */ /* 0x0003e2000c101904 */
[----:B------:R-:W-:-:S03]  /*12b4e0*/  ISETP.LT.AND P0, PT, R244, c[0x0][0x178], !P0 ;  /* 0x00005e00f4007a0c */ /* 0x000fc60004701270 */
[----:B-1----:R-:W4:Y:S01]  /*12b4f0*/  LDL.LU R230, [R1+0x52e4] ;  /* 0x0052e40001e67983 */ /* 0x002f220000300800 */
[----:B------:R-:W-:Y:S02]  /*12b500*/  ISETP.LT.AND P6, PT, R245, c[0x0][0x178], !P4 ;  /* 0x00005e00f5007a0c */ /* 0x000fe400067c1270 */
[C---:B------:R-:W-:Y:S01]  /*12b510*/  IADD3 R0, R3.reuse, c[0x0][0x198], RZ ;  /* 0x0000660003007a10 */ /* 0x040fe20007ffe0ff */
[----:B------:R-:W-:Y:S01]  /*12b520*/  IMAD.WIDE R116, R3, 0x4, R228 ;  /* 0x0000000403747825 */ /* 0x000fe200078e02e4 */
[----:B------:R-:W4:Y:S03]  /*12b530*/  LDL.LU R242, [R1+0x418] ;  /* 0x0004180001f27983 */ /* 0x000f260000300800 */
[----:B------:R-:W-:Y:S02]  /*12b540*/  IMAD.WIDE R118, R0, 0x4, R124 ;  /* 0x0000000400767825 */ /* 0x000fe400078e027c */
[----:B------:R1:W-:Y:S04]  /*12b550*/  @P0 STG.E [R116.64], R239 ;  /* 0x000000ef74000986 */ /* 0x0003e8000c101904 */
[----:B------:R-:W4:Y:S04]  /*12b560*/  LDL.LU R243, [R1+0x2d8] ;  /* 0x0002d80001f37983 */ /* 0x000f280000300800 */
[----:B-1----:R-:W4:Y:S01]  /*12b570*/  LDL.LU R239, [R1+0x41c] ;  /* 0x00041c0001ef7983 */ /* 0x002f220000300800 */
[----:B------:R-:W-:-:S02]  /*12b580*/  ISETP.LT.AND P4, PT, R244, c[0x0][0x178], !P4 ;  /* 0x00005e00f4007a0c */ /* 0x000fc40006781270 */
        /* <DEDUP_REMOVED lines=16> */
[----:B------:R-:W-:Y:S01]  /*12b690*/  ISETP.LT.AND P2, PT, R244, c[0x0][0x178], !P2 ;  /* 0x00005e00f4007a0c */ /* 0x000fe20005741270 */
[----:B------:R-:W-:-:S02]  /*12b6a0*/  IMAD.WIDE R116, R3, 0x4, R228 ;  /* 0x0000000403747825 */ /* 0x000fc400078e02e4 */
[----:B------:R-:W4:Y:S10]  /*12b6b0*/  LDL.LU R234, [R1+0x43c] ;  /* 0x00043c0001ea7983 */ /* 0x000f340000300800 */
[----:B------:R1:W-:Y:S01]  /*12b6c0*/  @P2 STG.E [R116.64], R235 ;  /* 0x000000eb74002986 */ /* 0x0003e2000c101904 */
[----:B------:R-:W-:-:S03]  /*12b6d0*/  ISETP.GE.AND P2, PT, R230, c[0x0][0x17c], PT ;  /* 0x00005f00e6007a0c */ /* 0x000fc60003f46270 */
[----:B-1----:R-:W4:Y:S04]  /*12b6e0*/  LDL.LU R235, [R1+0x3ec] ;  /* 0x0003ec0001eb7983 */ /* 0x002f280000300800 */
[----:B------:R-:W4:Y:S01]  /*12b6f0*/  LDL.LU R230, [R1+0x5300] ;  /* 0x0053000001e67983 */ /* 0x000f220000300800 */
[----:B------:R-:W-:Y:S02]  /*12b700*/  ISETP.LT.AND P6, PT, R245, c[0x0][0x178], !P3 ;  /* 0x00005e00f5007a0c */ /* 0x000fe40005fc1270 */
[C---:B------:R-:W-:Y:S02]  /*12b710*/  ISETP.LT.AND P3, PT, R244.reuse, c[0x0][0x178], !P3 ;  /* 0x00005e00f4007a0c */ /* 0x040fe40005f61270 */
[----:B------:R-:W-:Y:S02]  /*12b720*/  IADD3 R0, R3, c[0x0][0x198], RZ ;  /* 0x0000660003007a10 */ /* 0x000fe40007ffe0ff */
[----:B------:R-:W-:-:S02]  /*12b730*/  ISETP.LT.AND P5, PT, R244, c[0x0][0x178], !P0 ;  /* 0x00005e00f4007a0c */ /* 0x000fc400047a1270 */
[----:B------:R-:W-:Y:S01]  /*12b740*/  ISETP.LT.AND P0, PT, R245, c[0x0][0x178], !P0 ;  /* 0x00005e00f5007a0c */ /* 0x000fe20004701270 */
[----:B------:R-:W-:-:S04]  /*12b750*/  IMAD.WIDE R118, R0, 0x4, R124 ;  /* 0x0000000400767825 */ /* 0x000fc800078e027c */
[C---:B------:R-:W-:Y:S01]  /*12b760*/  IMAD.WIDE R126, R0.reuse, 0x4, R228 ;  /* 0x00000004007e7825 */ /* 0x040fe200078e02e4 */
[----:B------:R-:W-:Y:S01]  /*12b770*/  IADD3 R0, R0, c[0x0][0x198], RZ ;  /* 0x0000660000007a10 */ /* 0x000fe20007ffe0ff */
[----:B------:R1:W-:Y:S04]  /*12b780*/  @P6 STG.E [R118.64], R242 ;  /* 0x000000f276006986 */ /* 0x0003e8000c101904 */
[----:B------:R-:W-:Y:S01]  /*12b790*/  @P3 STG.E [R126.64], R243 ;  /* 0x000000f37e003986 */ /* 0x000fe2000c101904 */
[----:B------:R-:W-:-:S04]  /*12b7a0*/  IMAD.WIDE R116, R0, 0x4, R124 ;  /* 0x0000000400747825 */ /* 0x000fc800078e027c */
[----:B-1----:R-:W-:Y:S01]  /*12b7b0*/  IMAD.WIDE R118, R0, 0x4, R228 ;  /* 0x0000000400767825 */ /* 0x002fe200078e02e4 */
[----:B------:R1:W-:Y:S01]  /*12b7c0*/  @P0 STG.E [R116.64], R239 ;  /* 0x000000ef74000986 */ /* 0x0003e2000c101904 */
[----:B------:R-:W-:Y:S02]  /*12b7d0*/  ISETP.LT.AND P6, PT, R245, c[0x0][0x178], !P4 ;  /* 0x00005e00f5007a0c */ /* 0x000fe400067c1270 */
[----:B------:R-:W-:Y:S02]  /*12b7e0*/  ISETP.LT.AND P4, PT, R244, c[0x0][0x178], !P4 ;  /* 0x00005e00f4007a0c */ /* 0x000fe40006781270 */
[----:B------:R-:W-:-:S05]  /*12b7f0*/  IADD3 R3, R0, c[0x0][0x198], RZ ;  /* 0x0000660000037a10 */ /* 0x000fca0007ffe0ff */
[----:B-1----:R-:W-:Y:S01]  /*12b800*/  IMAD.WIDE R116, R3, 0x4, R228 ;  /* 0x0000000403747825 */ /* 0x002fe200078e02e4 */
        /* <DEDUP_REMOVED lines=25> */
[C---:B------:R-:W-:Y:S02]  /*12b9a0*/  ISETP.LT.AND P6, PT, R245.reuse, c[0x0][0x178], !P3 ;  /* 0x00005e00f5007a0c */ /* 0x040fe40005fc1270 */
[----:B------:R-:W-:Y:S01]  /*12b9b0*/  IADD3 R3, R0, c[0x0][0x198], RZ ;  /* 0x0000660000037a10 */ /* 0x000fe20007ffe0ff */
[----:B------:R-:W4:Y:S01]  /*12b9c0*/  LDL.LU R234, [R1+0x42c] ;  /* 0x00042c0001ea7983 */ /* 0x000f220000300800 */
[----:B------:R-:W-:Y:S02]  /*12b9d0*/  ISETP.LT.AND P3, PT, R244, c[0x0][0x178], !P3 ;  /* 0x00005e00f4007a0c */ /* 0x000fe40005f61270 */
[----:B------:R-:W-:Y:S01]  /*12b9e0*/  ISETP.LT.AND P5, PT, R245, c[0x0][0x178], !P0 ;  /* 0x00005e00f5007a0c */ /* 0x000fe200047a1270 */
[C---:B------:R-:W-:Y:S01]  /*12b9f0*/  IMAD.WIDE R116, R3.reuse, 0x4, R124 ;  /* 0x0000000403747825 */ /* 0x040fe200078e027c */
[----:B------:R-:W-:-:S05]  /*12ba00*/  IADD3 R0, R3, c[0x0][0x198], RZ ;  /* 0x0000660003007a10 */ /* 0x000fca0007ffe0ff */
        /* <DEDUP_REMOVED lines=26> */
[----:B------:R1:W-:Y:S04]  /*12bbb0*/  @P5 STG.E [R118.64], R230 ;  /* 0x000000e676005986 */ /* 0x0003e8000c101904 */
[----:B-1----:R-:W4:Y:S01]  /*12bbc0*/  LDL.LU R230, [R1+0x5328] ;  /* 0x0053280001e67983 */ /* 0x002f220000300800 */
[----:B------:R-:W-:Y:S02]  /*12bbd0*/  ISETP.LT.AND P2, PT, R244, c[0x0][0x178], !P2 ;  /* 0x00005e00f4007a0c */ /* 0x000fe40005741270 */
[----:B------:R-:W-:Y:S02]  /*12bbe0*/  ISETP.LT.AND P6, PT, R245, c[0x0][0x178], !P3 ;  /* 0x00005e00f5007a0c */ /* 0x000fe40005fc1270 */
[C---:B------:R-:W-:Y:S01]  /*12bbf0*/  IADD3 R0, R3.reuse, c[0x0][0x198], RZ ;  /* 0x0000660003007a10 */ /* 0x040fe20007ffe0ff */
[----:B------:R-:W-:Y:S01]  /*12bc00*/  IMAD.WIDE R116, R3, 0x4, R228 ;  /* 0x0000000403747825 */ /* 0x000fe200078e02e4 */
[----:B------:R-:W4:Y:S03]  /*12bc10*/  LDL.LU R242, [R1+0x4c0] ;  /* 0x0004c00001f27983 */ /* 0x000f260000300800 */
[----:B------:R-:W-:Y:S01]  /*12bc20*/  IMAD.WIDE R118, R0, 0x4, R124 ;  /* 0x0000000400767825 */ /* 0x000fe200078e027c */
[----:B------:R-:W4:Y:S04]  /*12bc30*/  LDL.LU R243, [R1+0x470] ;  /* 0x0004700001f37983 */ /* 0x000f280000300800 */
[----:B------:R1:W-:Y:S01]  /*12bc40*/  @P2 STG.E [R116.64], R234 ;  /* 0x000000ea74002986 */ /* 0x0003e2000c101904 */
[----:B------:R-:W-:-:S02]  /*12bc50*/  ISETP.LT.AND P3, PT, R244, c[0x0][0x178], !P3 ;  /* 0x00005e00f4007a0c */ /* 0x000fc40005f61270 */
[----:B------:R-:W-:-:S04]  /*12bc60*/  ISETP.GE.AND P0, PT, R240, c[0x0][0x17c], PT ;  /* 0x00005f00f0007a0c */ /* 0x000fc80003f06270 */
[----:B------:R-:W-:Y:S02]  /*12bc70*/  ISETP.LT.AND P5, PT, R245, c[0x0][0x178], !P0 ;  /* 0x00005e00f5007a0c */ /* 0x000fe400047a1270 */
[C---:B------:R-:W-:Y:S01]  /*12bc80*/  IADD3 R3, R0.reuse, c[0x0][0x198], RZ ;  /* 0x0000660000037a10 */ /* 0x040fe20007ffe0ff */
[----:B-1----:R-:W-:Y:S01]  /*12bc90*/  IMAD.WIDE R116, R0, 0x4, R228 ;  /* 0x0000000400747825 */ /* 0x002fe200078e02e4 */
        /* <DEDUP_REMOVED lines=104> */
[----:B------:R1:W-:Y:S04]  /*12c320*/  @P0 STG.E [R116.64], R239 ;  /* 0x000000ef74000986 */ /* 0x0003e8000c101904 */
        /* <DEDUP_REMOVED lines=736> */
[C-C-:B------:R-:W-:Y:S01]  /*12f130*/  IMAD.WIDE R126, R0.reuse, 0x4, R228.reuse ;  /* 0x00000004007e7825 */ /* 0x140fe200078e02e4 */
[----:B------:R-:W-:Y:S01]  /*12f140*/  IADD3 R0, R0, c[0x0][0x198], RZ ;  /* 0x0000660000007a10 */ /* 0x000fe20007ffe0ff */
[----:B--2---:R1:W-:Y:S02]  /*12f150*/  @P6 STG.E [R116.64], R238 ;  /* 0x000000ee74006986 */ /* 0x0043e4000c101904 */
        /* <DEDUP_REMOVED lines=11> */
[C---:B------:R-:W-:Y:S01]  /*12f210*/  ISETP.LT.AND P2, PT, R245.reuse, c[0x0][0x178], !P2 ;  /* 0x00005e00f5007a0c */ /* 0x040fe20005741270 */
[----:B------:R-:W-:Y:S01]  /*12f220*/  IMAD.WIDE R116, R0, 0x4, R124 ;  /* 0x0000000400747825 */ /* 0x000fe200078e027c */
[----:B------:R-:W-:-:S02]  /*12f230*/  ISETP.LT.AND P5, PT, R245, c[0x0][0x178], !P4 ;  /* 0x00005e00f5007a0c */ /* 0x000fc400067a1270 */
[C---:B------:R-:W-:Y:S01]  /*12f240*/  IADD3 R3, R0.reuse, c[0x0][0x198], RZ ;  /* 0x0000660000037a10 */ /* 0x040fe20007ffe0ff */
[----:B------:R-:W-:-:S08]  /*12f250*/  IMAD.WIDE R118, R0, 0x4, R228 ;  /* 0x0000000400767825 */ /* 0x000fd000078e02e4 */
        /* <DEDUP_REMOVED lines=20> */
[----:B------:R-:W-:Y:S02]  /*12f3a0*/  ISETP.LT.AND P0, PT, R244, c[0x0][0x178], !P0 ;  /* 0x00005e00f4007a0c */ /* 0x000fe40004701270 */
        /* <DEDUP_REMOVED lines=13> */
[----:B------:R-:W-:-:S03]  /*12f480*/  IMAD.WIDE R116, R3, 0x4, R228 ;  /* 0x0000000403747825 */ /* 0x000fc600078e02e4 */
[----:B------:R-:W4:Y:S04]  /*12f490*/  LDL.LU R239, [R1+0x7ac] ;  /* 0x0007ac0001ef7983 */ /* 0x000f280000300800 */
        /* <DEDUP_REMOVED lines=55> */
[C-C-:B------:R-:W-:Y:S01]  /*12f810*/  IMAD.WIDE R126, R0.reuse, 0x4, R228.reuse ;  /* 0x00000004007e7825 */ /* 0x140fe200078e02e4 */
[----:B------:R-:W-:Y:S01]  /*12f820*/  IADD3 R0, R0, c[0x0][0x198], RZ ;  /* 0x0000660000007a10 */ /* 0x000fe20007ffe0ff */
[----:B--2---:R1:W-:Y:S02]  /*12f830*/  @P6 STG.E [R116.64], R238 ;  /* 0x000000ee74006986 */ /* 0x0043e4000c101904 */
        /* <DEDUP_REMOVED lines=37> */
[----:B------:R-:W-:Y:S02]  /*12fa90*/  ISETP.LT.AND P2, PT, R244, c[0x0][0x178], !P2 ;  /* 0x00005e00f4007a0c */ /* 0x000fe40005741270 */
        /* <DEDUP_REMOVED lines=142> */
[----:B-1----:R-:W-:-:S03]  /*130380*/  IMAD.WIDE R118, R0, 0x4, R228 ;  /* 0x0000000400767825 */ /* 0x002fc600078e02e4 */
[----:B------:R-:W-:Y:S01]  /*130390*/  IADD3 R0, R3, c[0x0][0x198], RZ ;  /* 0x0000660003007a10 */ /* 0x000fe20007ffe0ff */
        /* <DEDUP_REMOVED lines=16> */
[C---:B-1----:R-:W-:Y:S01]  /*1304a0*/  IMAD.WIDE R118, R0.reuse, 0x4, R124 ;  /* 0x0000000400767825 */ /* 0x042fe200078e027c */
[----:B------:R-:W4:Y:S03]  /*1304b0*/  LDL.LU R236, [R1+0x900] ;  /* 0x0009000001ec7983 */ /* 0x000f260000300800 */
[----:B------:R-:W-:Y:S01]  /*1304c0*/  IMAD.WIDE R116, R0, 0x4, R228 ;  /* 0x0000000400747825 */ /* 0x000fe200078e02e4 */
[----:B------:R-:W4:Y:S04]  /*1304d0*/  LDL.LU R237, [R1+0x8c0] ;  /* 0x0008c00001ed7983 */ /* 0x000f280000300800 */
[----:B------:R-:W4:Y:S04]  /*1304e0*/  LDL.LU R240, [R1+0x5544] ;  /* 0x0055440001f07983 */ /* 0x000f280000300800 */
        /* <DEDUP_REMOVED lines=89> */
[C---:B-1----:R-:W-:Y:S01]  /*130a80*/  IMAD.WIDE R116, R3.reuse, 0x4, R228 ;  /* 0x0000000403747825 */ /* 0x042fe200078e02e4 */
[----:B------:R-:W-:Y:S01]  /*130a90*/  IADD3 R0, R3, c[0x0][0x198], RZ ;  /* 0x0000660003007a10 */ /* 0x000fe20007ffe0ff */
        /* <DEDUP_REMOVED lines=863> */
[----:B------:R-:W-:Y:S02]  /*134090*/  IADD3 R0, R3, c[0x0][0x198], RZ ;  /* 0x0000660003007a10 */ /* 0x000fe40007ffe0ff */
[C---:B------:R-:W-:Y:S02]  /*1340a0*/  ISETP.LT.AND P3, PT, R244.reuse, c[0x0][0x178], !P3 ;  /* 0x00005e00f4007a0c */ /* 0x040fe40005f61270 */
[----:B------:R-:W-:Y:S01]  /*1340b0*/  ISETP.LT.AND P5, PT, R244, c[0x0][0x178], !P4 ;  /* 0x00005e00f4007a0c */ /* 0x000fe200067a1270 */
[----:B------:R-:W-:Y:S01]  /*1340c0*/  IMAD.WIDE R118, R0, 0x4, R124 ;  /* 0x0000000400767825 */ /* 0x000fe200078e027c */
[----:B------:R-:W-:-:S03]  /*1340d0*/  ISETP.LT.AND P4, PT, R245, c[0x0][0x178], !P4 ;  /* 0x00005e00f5007a0c */ /* 0x000fc60006781270 */
[C---:B------:R-:W-:Y:S01]  /*1340e0*/  IMAD.WIDE R126, R0.reuse, 0x4, R228 ;  /* 0x00000004007e7825 */ /* 0x040fe200078e02e4 */
[----:B------:R-:W-:Y:S01]  /*1340f0*/  IADD3 R0, R0, c[0x0][0x198], RZ ;  /* 0x0000660000007a10 */ /* 0x000fe20007ffe0ff */
[----:B------:R1:W-:Y:S04]  /*134100*/  @P6 STG.E [R118.64], R242 ;  /* 0x000000f276006986 */ /* 0x0003e8000c101904 */
[C---:B------:R-:W-:Y:S01]  /*134110*/  IMAD.WIDE R116, R0.reuse, 0x4, R124 ;  /* 0x0000000400747825 */ /* 0x040fe200078e027c */
[----:B------:R-:W-:Y:S03]  /*134120*/  @P3 STG.E [R126.64], R243 ;  /* 0x000000f37e003986 */ /* 0x000fe6000c101904 */
[----:B-1----:R-:W-:Y:S01]  /*134130*/  IMAD.WIDE R118, R0, 0x4, R228 ;  /* 0x0000000400767825 */ /* 0x002fe200078e02e4 */
[----:B------:R1:W-:Y:S01]  /*134140*/  @P4 STG.E [R116.64], R239 ;  /* 0x000000ef74004986 */ /* 0x0003e2000c101904 */
[----:B------:R-:W-:-:S02]  /*134150*/  ISETP.LT.AND P3, PT, R245, c[0x0][0x178], !P0 ;  /* 0x00005e00f5007a0c */ /* 0x000fc40004761270 */
[----:B------:R-:W-:Y:S02]  /*134160*/  ISETP.LT.AND P0, PT, R244, c[0x0][0x178], !P0 ;  /* 0x00005e00f4007a0c */ /* 0x000fe40004701270 */
[----:B------:R-:W-:Y:S02]  /*134170*/  IADD3 R3, R0, c[0x0][0x198], RZ ;  /* 0x0000660000037a10 */ /* 0x000fe40007ffe0ff */
[----:B------:R-:W-:-:S03]  /*134180*/  ISETP.LT.AND P4, PT, R245, c[0x0][0x178], !P2 ;  /* 0x00005e00f5007a0c */ /* 0x000fc60005781270 */
        /* <DEDUP_REMOVED lines=8> */
[----:B------:R-:W-:-:S02]  /*134210*/  ISETP.LT.AND P5, PT, R244, c[0x0][0x178], !P2 ;  /* 0x00005e00f4007a0c */ /* 0x000fc400057a1270 */
[----:B----4-:R-:W-:Y:S02]  /*134220*/  ISETP.GE.AND P2, PT, R231, c[0x0][0x17c], PT ;  /* 0x00005f00e7007a0c */ /* 0x010fe40003f46270 */
[----:B------:R-:W4:Y:S04]  /*134230*/  LDL.LU R231, [R1+0x314] ;  /* 0x0003140001e77983 */ /* 0x000f280000300800 */
[----:B------:R1:W-:Y:S04]  /*134240*/  @P3 STG.E [R118.64], R236 ;  /* 0x000000ec76003986 */ /* 0x0003e8000c101904 */
[----:B------:R1:W-:Y:S01]  /*134250*/  @P0 STG.E [R116.64], R237 ;  /* 0x000000ed74000986 */ /* 0x0003e2000c101904 */
[----:B------:R-:W-:-:S03]  /*134260*/  ISETP.GE.AND P0, PT, R232, c[0x0][0x17c], PT ;  /* 0x00005f00e8007a0c */ /* 0x000fc60003f06270 */
[----:B------:R-:W4:Y:S01]  /*134270*/  LDL.LU R232, [R1+0x56d0] ;  /* 0x0056d00001e87983 */ /* 0x000f220000300800 */
[----:B-1----:R-:W-:-:S03]  /*134280*/  IMAD.WIDE R118, R0, 0x4, R124 ;  /* 0x0000000400767825 */ /* 0x002fc600078e027c */
[----:B------:R-:W4:Y:S01]  /*134290*/  LDL.LU R236, [R1+0xb40] ;  /* 0x000b400001ec7983 */ /* 0x000f220000300800 */
[----:B------:R-:W-:-:S03]  /*1342a0*/  IMAD.WIDE R116, R0, 0x4, R228 ;  /* 0x0000000400747825 */ /* 0x000fc600078e02e4 */
[----:B------:R-:W4:Y:S04]  /*1342b0*/  LDL.LU R237, [R1+0x490] ;  /* 0x0004900001ed7983 */ /* 0x000f280000300800 */
[----:B------:R-:W-:Y:S01]  /*1342c0*/  @P4 STG.E [R118.64], R234 ;  /* 0x000000ea76004986 */ /* 0x000fe2000c101904 */
[----:B------:R-:W-:-:S03]  /*1342d0*/  ISETP.LT.AND P4, PT, R245, c[0x0][0x178], !P1 ;  /* 0x00005e00f5007a0c */ /* 0x000fc60004f81270 */
[----:B------:R-:W4:Y:S04]  /*1342e0*/  LDL.LU R240, [R1+0x56f4] ;  /* 0x0056f40001f07983 */ /* 0x000f280000300800 */
[----:B------:R1:W-:Y:S01]  /*1342f0*/  @P5 STG.E [R116.64], R235 ;  /* 0x000000eb74005986 */ /* 0x0003e2000c101904 */
[----:B------:R-:W-:Y:S02]  /*134300*/  ISETP.LT.AND P5, PT, R244, c[0x0][0x178], !P1 ;  /* 0x00005e00f4007a0c */ /* 0x000fe40004fa1270 */
[----:B------:R-:W-:Y:S01]  /*134310*/  ISETP.GE.AND P1, PT, R230, c[0x0][0x17c], PT ;  /* 0x00005f00e6007a0c */ /* 0x000fe20003f26270 */
[----:B-1----:R-:W4:Y:S04]  /*134320*/  LDL.LU R235, [R1+0x5718] ;  /* 0x0057180001eb7983 */ /* 0x002f280000300800 */
[----:B------:R-:W4:Y:S01]  /*134330*/  LDL.LU R230, [R1+0xb44] ;  /* 0x000b440001e67983 */ /* 0x000f220000300800 */
[----:B------:R-:W-:-:S02]  /*134340*/  ISETP.LT.AND P3, PT, R245, c[0x0][0x178], !P6 ;  /* 0x00005e00f5007a0c */ /* 0x000fc40007761270 */
[----:B------:R-:W-:Y:S01]  /*134350*/  IADD3 R3, R0, c[0x0][0x198], RZ ;  /* 0x0000660000037a10 */ /* 0x000fe20007ffe0ff */
[----:B------:R-:W4:Y:S01]  /*134360*/  LDL.LU R234, [R1+0x494] ;  /* 0x0004940001ea7983 */ /* 0x000f220000300800 */
[----:B------:R-:W-:-:S03]  /*134370*/  ISETP.LT.AND P6, PT, R244, c[0x0][0x178], !P6 ;  /* 0x00005e00f4007a0c */ /* 0x000fc600077c1270 */
[C---:B------:R-:W-:Y:S01]  /*134380*/  IMAD.WIDE R116, R3.reuse, 0x4, R124 ;  /* 0x0000000403747825 */ /* 0x040fe200078e027c */
[----:B------:R-:W-:-:S05]  /*134390*/  IADD3 R0, R3, c[0x0][0x198], RZ ;  /* 0x0000660003007a10 */ /* 0x000fca0007ffe0ff */
[----:B------:R-:W-:-:S04]  /*1343a0*/  IMAD.WIDE R118, R0, 0x4, R124 ;  /* 0x0000000400767825 */ /* 0x000fc800078e027c */
        /* <DEDUP_REMOVED lines=13> */
[C---:B------:R-:W-:Y:S02]  /*134480*/  ISETP.LT.AND P3, PT, R245.reuse, c[0x0][0x178], !P2 ;  /* 0x00005e00f5007a0c */ /* 0x040fe40005761270 */
[----:B------:R-:W-:Y:S01]  /*134490*/  ISETP.LT.AND P2, PT, R244, c[0x0][0x178], !P2 ;  /* 0x00005e00f4007a0c */ /* 0x000fe20005741270 */
[----:B------:R-:W-:Y:S01]  /*1344a0*/  IMAD.WIDE R116, R0, 0x4, R124 ;  /* 0x0000000400747825 */ /* 0x000fe200078e027c */
[----:B------:R-:W-:-:S02]  /*1344b0*/  ISETP.LT.AND P4, PT, R245, c[0x0][0x178], !P0 ;  /* 0x00005e00f5007a0c */ /* 0x000fc40004781270 */
[C---:B------:R-:W-:Y:S01]  /*1344c0*/  IADD3 R3, R0.reuse, c[0x0][0x198], RZ ;  /* 0x0000660000037a10 */ /* 0x040fe20007ffe0ff */
[----:B------:R-:W-:-:S06]  /*1344d0*/  IMAD.WIDE R118, R0, 0x4, R228 ;  /* 0x0000000400767825 */ /* 0x000fcc00078e02e4 */
[----:B------:R-:W-:Y:S01]  /*1344e0*/  @P3 STG.E [R116.64], R236 ;  /* 0x000000ec74003986 */ /* 0x000fe2000c101904 */
[----:B------:R-:W-:-:S03]  /*1344f0*/  ISETP.LT.AND P3, PT, R244, c[0x0][0x178], !P1 ;  /* 0x00005e00f4007a0c */ /* 0x000fc60004f61270 */
[----:B------:R1:W-:Y:S01]  /*134500*/  @P2 STG.E [R118.64], R237 ;  /* 0x000000ed76002986 */ /* 0x0003e2000c101904 */
[----:B------:R-:W-:Y:S02]  /*134510*/  ISETP.LT.AND P2, PT, R245, c[0x0][0x178], !P1 ;  /* 0x00005e00f5007a0c */ /* 0x000fe40004f41270 */
[----:B------:R-:W-:Y:S02]  /*134520*/  ISETP.GE.AND P1, PT, R235, c[0x0][0x17c], PT ;  /* 0x00005f00eb007a0c */ /* 0x000fe40003f26270 */
[----:B------:R-:W4:Y:S01]  /*134530*/  LDL.LU R235, [R1+0x4d4] ;  /* 0x0004d40001eb7983 */ /* 0x000f220000300800 */
[----:B-1----:R-:W-:-:S05]  /*134540*/  IMAD.WIDE R118, R3, 0x4, R124 ;  /* 0x0000000403767825 */ /* 0x002fca00078e027c */
[----:B------:R1:W-:Y:S04]  /*134550*/  @P4 STG.E [R118.64], R230 ;  /* 0x000000e676004986 */ /* 0x0003e8000c101904 */
[----:B-1----:R-:W4:Y:S01]  /*134560*/  LDL.LU R230, [R1+0x56f0] ;  /* 0x0056f00001e67983 */ /* 0x002f220000300800 */
[----:B------:R-:W-:Y:S02]  /*134570*/  ISETP.LT.AND P5, PT, R244, c[0x0][0x178], !P0 ;  /* 0x00005e00f4007a0c */ /* 0x000fe400047a1270 */
[C---:B------:R-:W-:Y:S01]  /*134580*/  IADD3 R0, R3.reuse, c[0x0][0x198], RZ ;  /* 0x0000660003007a10 */ /* 0x040fe20007ffe0ff */
[----:B------:R-:W-:Y:S01]  /*134590*/  IMAD.WIDE R116, R3, 0x4, R228 ;  /* 0x0000000403747825 */ /* 0x000fe200078e02e4 */
[----:B------:R-:W4:Y:S03]  /*1345a0*/  LDL.LU R242, [R1+0xb80] ;  /* 0x000b800001f27983 */ /* 0x000f260000300800 */
[----:B------:R-:W-:Y:S01]  /*1345b0*/  IMAD.WIDE R118, R0, 0x4, R124 ;  /* 0x0000000400767825 */ /* 0x000fe200078e027c */
[----:B------:R-:W4:Y:S05]  /*1345c0*/  LDL.LU R243, [R1+0xb30] ;  /* 0x000b300001f37983 */ /* 0x000f2a0000300800 */
[----:B------:R1:W-:Y:S01]  /*1345d0*/  @P5 STG.E [R116.64], R234 ;  /* 0x000000ea74005986 */ /* 0x0003e2000c101904 */
[----:B------:R-:W-:-:S02]  /*1345e0*/  ISETP.LT.AND P4, PT, R245, c[0x0][0x178], !P6 ;  /* 0x00005e00f5007a0c */ /* 0x000fc40007781270 */
[C---:B------:R-:W-:Y:S01]  /*1345f0*/  IADD3 R3, R0.reuse, c[0x0][0x198], RZ ;  /* 0x0000660000037a10 */ /* 0x040fe20007ffe0ff */
[----:B-1----:R-:W-:Y:S01]  /*134600*/  IMAD.WIDE R116, R0, 0x4, R228 ;  /* 0x0000000400747825 */ /* 0x002fe200078e02e4 */
[----:B------:R-:W-:Y:S02]  /*134610*/  ISETP.GE.AND P0, PT, R240, c[0x0][0x17c], PT ;  /* 0x00005f00f0007a0c */ /* 0x000fe40003f06270 */
[----:B------:R-:W-:Y:S02]  /*134620*/  ISETP.LT.AND P6, PT, R244, c[0x0][0x178], !P6 ;  /* 0x00005e00f4007a0c */ /* 0x000fe400077c1270 */
[----:B--2---:R-:W-:Y:S02]  /*134630*/  ISETP.GE.AND P5, PT, R233, c[0x0][0x17c], PT ;  /* 0x00005f00e9007a0c */ /* 0x004fe40003fa6270 */
[----:B------:R-:W2:Y:S04]  /*134640*/  LDL.LU R233, [R1+0xb84] ;  /* 0x000b840001e97983 */ /* 0x000ea80000300800 */
[----:B------:R-:W2:Y:S04]  /*134650*/  LDL.LU R234, [R1+0xb34] ;  /* 0x000b340001ea7983 */ /* 0x000ea80000300800 */
[----:B---3--:R1:W-:Y:S04]  /*134660*/  @P2 STG.E [R118.64], R238 ;  /* 0x000000ee76002986 */ /* 0x0083e8000c101904 */
[----:B-1----:R-:W3:Y:S04]  /*134670*/  LDL.LU R238, [R1+0x5714] ;  /* 0x0057140001ee7983 */ /* 0x002ee80000300800 */
[----:B------:R1:W-:Y:S01]  /*134680*/  @P3 STG.E [R116.64], R239 ;  /* 0x000000ef74003986 */ /* 0x0003e2000c101904 */
[----:B------:R-:W-:-:S02]  /*134690*/  ISETP.LT.AND P2, PT, R245, c[0x0][0x178], !P0 ;  /* 0x00005e00f5007a0c */ /* 0x000fc40004741270 */
[----:B------:R-:W-:Y:S01]  /*1346a0*/  ISETP.LT.AND P3, PT, R244, c[0x0][0x178], !P0 ;  /* 0x00005e00f4007a0c */ /* 0x000fe20004761270 */
[----:B-1----:R-:W-:Y:S01]  /*1346b0*/  IMAD.WIDE R116, R3, 0x4, R124 ;  /* 0x0000000403747825 */ /* 0x002fe200078e027c */
[----:B----4-:R-:W-:-:S04]  /*1346c0*/  ISETP.GE.AND P0, PT, R232, c[0x0][0x17c], PT ;  /* 0x00005f00e8007a0c */ /* 0x010fc80003f06270 */
        /* <DEDUP_REMOVED lines=11> */
[----:B------:R-:W-:Y:S02]  /*134780*/  IADD3 R0, R3, c[0x0][0x198], RZ ;  /* 0x0000660003007a10 */ /* 0x000fe40007ffe0ff */
[----:B------:R-:W-:-:S03]  /*134790*/  ISETP.LT.AND P4, PT, R245, c[0x0][0x178], !P1 ;  /* 0x00005e00f5007a0c */ /* 0x000fc60004f81270 */
[----:B------:R-:W-:-:S04]  /*1347a0*/  IMAD.WIDE R118, R0, 0x4, R124 ;  /* 0x0000000400767825 */ /* 0x000fc800078e027c */
[C---:B------:R-:W-:Y:S01]  /*1347b0*/  IMAD.WIDE R126, R0.reuse, 0x4, R228 ;  /* 0x00000004007e7825 */ /* 0x040fe200078e02e4 */
[----:B------:R-:W-:Y:S01]  /*1347c0*/  IADD3 R0, R0, c[0x0][0x198], RZ ;  /* 0x0000660000007a10 */ /* 0x000fe20007ffe0ff */
[----:B------:R1:W-:Y:S04]  /*1347d0*/  @P2 STG.E [R118.64], R242 ;  /* 0x000000f276002986 */ /* 0x0003e8000c101904 */
[----:B------:R-:W-:Y:S01]  /*1347e0*/  IMAD.WIDE R116, R0, 0x4, R124 ;  /* 0x0000000400747825 */ /* 0x000fe200078e027c */
[----:B------:R-:W-:Y:S01]  /*1347f0*/  @P3 STG.E [R126.64], R243 ;  /* 0x000000f37e003986 */ /* 0x000fe2000c101904 */
[----:B------:R-:W-:Y:S02]  /*134800*/  ISETP.LT.AND P1, PT, R244, c[0x0][0x178], !P1 ;  /* 0x00005e00f4007a0c */ /* 0x000fe40004f21270 */
[----:B------:R-:W-:-:S02]  /*134810*/  ISETP.LT.AND P3, PT, R245, c[0x0][0x178], !P5 ;  /* 0x00005e00f5007a0c */ /* 0x000fc40006f61270 */
[----:B------:R-:W-:Y:S01]  /*134820*/  ISETP.LT.AND P5, PT, R244, c[0x0][0x178], !P5 ;  /* 0x00005e00f4007a0c */ /* 0x000fe20006fa1270 */
[C---:B-1----:R-:W-:Y:S01]  /*134830*/  IMAD.WIDE R118, R0.reuse, 0x4, R228 ;  /* 0x0000000400767825 */ /* 0x042fe200078e02e4 */
[----:B------:R-:W-:-:S04]  /*134840*/  IADD3 R3, R0, c[0x0][0x198], RZ ;  /* 0x0000660000037a10 */ /* 0x000fc80007ffe0ff */
[----:B------:R-:W-:Y:S01]  /*134850*/  IADD3 R0, R3, c[0x0][0x198], RZ ;  /* 0x0000660003007a10 */ /* 0x000fe20007ffe0ff */
[----:B--2---:R1:W-:Y:S01]  /*134860*/  @P4 STG.E [R116.64], R233 ;  /* 0x000000e974004986 */ /* 0x0043e2000c101904 */
[----:B---3--:R-:W-:-:S03]  /*134870*/  ISETP.GE.AND P2, PT, R238, c[0x0][0x17c], PT ;  /* 0x00005f00ee007a0c */ /* 0x008fc60003f46270 */
[----:B------:R-:W2:Y:S04]  /*134880*/  LDL.LU R238, [R1+0xbb0] ;  /* 0x000bb00001ee7983 */ /* 0x000ea80000300800 */
[----:B-1----:R-:W3:Y:S01]  /*134890*/  LDL.LU R233, [R1+0xb70] ;  /* 0x000b700001e97983 */ /* 0x002ee20000300800 */
[----:B------:R-:W-:-:S03]  /*1348a0*/  IMAD.WIDE R116, R3, 0x4, R228 ;  /* 0x0000000403747825 */ /* 0x000fc600078e02e4 */
[----:B------:R1:W-:Y:S01]  /*1348b0*/  @P1 STG.E [R118.64], R234 ;  /* 0x000000ea76001986 */ /* 0x0003e2000c101904 */
[----:B------:R-:W-:Y:S02]  /*1348c0*/  ISETP.LT.AND P1, PT, R245, c[0x0][0x178], !P0 ;  /* 0x00005e00f5007a0c */ /* 0x000fe40004721270 */
[----:B------:R-:W-:Y:S01]  /*1348d0*/  ISETP.LT.AND P4, PT, R244, c[0x0][0x178], !P0 ;  /* 0x00005e00f4007a0c */ /* 0x000fe20004781270 */
[----:B-1----:R-:W-:Y:S01]  /*1348e0*/  IMAD.WIDE R118, R3, 0x4, R124 ;  /* 0x0000000403767825 */ /* 0x002fe200078e027c */
[----:B------:R-:W3:Y:S01]  /*1348f0*/  LDL.LU R234, [R1+0xbb4] ;  /* 0x000bb40001ea7983 */ /* 0x000ee20000300800 */
[----:B----4-:R-:W-:-:S03]  /*134900*/  ISETP.GE.AND P0, PT, R231, c[0x0][0x17c], PT ;  /* 0x00005f00e7007a0c */ /* 0x010fc60003f06270 */
        /* <DEDUP_REMOVED lines=9> */
[----:B------:R-:W-:Y:S04]  /*1349a0*/  @P1 STG.E [R118.64], R239 ;  /* 0x000000ef76001986 */ /* 0x000fe8000c101904 */
[----:B------:R-:W4:Y:S04]  /*1349b0*/  LDL.LU R240, [R1+0x5734] ;  /* 0x0057340001f07983 */ /* 0x000f280000300800 */
        /* <DEDUP_REMOVED lines=26> */
[C---:B------:R-:W-:Y:S02]  /*134b60*/  ISETP.LT.AND P3, PT, R245.reuse, c[0x0][0x178], !P0 ;  /* 0x00005e00f5007a0c */ /* 0x040fe40004761270 */
[----:B------:R-:W-:Y:S01]  /*134b70*/  ISETP.LT.AND P0, PT, R244, c[0x0][0x178], !P0 ;  /* 0x00005e00f4007a0c */ /* 0x000fe20004701270 */
[----:B------:R-:W-:Y:S01]  /*134b80*/  IMAD.WIDE R116, R0, 0x4, R124 ;  /* 0x0000000400747825 */ /* 0x000fe200078e027c */
[----:B------:R-:W-:-:S02]  /*134b90*/  ISETP.LT.AND P4, PT, R245, c[0x0][0x178], !P5 ;  /* 0x00005e00f5007a0c */ /* 0x000fc40006f81270 */
[C---:B------:R-:W-:Y:S01]  /*134ba0*/  IADD3 R3, R0.reuse, c[0x0][0x198], RZ ;  /* 0x0000660000037a10 */ /* 0x040fe20007ffe0ff */
[----:B------:R-:W-:-:S06]  /*134bb0*/  IMAD.WIDE R118, R0, 0x4, R228 ;  /* 0x0000000400767825 */ /* 0x000fcc00078e02e4 */
        /* <DEDUP_REMOVED lines=17> */
[----:B------:R-:W-:Y:S01]  /*134cd0*/  ISETP.LT.AND P4, PT, R245, c[0x0][0x178], !P6 ;  /* 0x00005e00f5007a0c */ /* 0x000fe20007781270 */
[C---:B------:R-:W-:Y:S01]  /*134ce0*/  IMAD.WIDE R116, R0.reuse, 0x4, R228 ;  /* 0x0000000400747825 */ /* 0x040fe200078e02e4 */
        /* <DEDUP_REMOVED lines=20> */
[----:B------:R-:W-:-:S04]  /*134e30*/  ISETP.GE.AND P2, PT, R240, c[0x0][0x17c], PT ;  /* 0x00005f00f0007a0c */ /* 0x000fc80003f46270 */
[----:B------:R-:W-:Y:S02]  /*134e40*/  ISETP.LT.AND P1, PT, R245, c[0x0][0x178], !P2 ;  /* 0x00005e00f5007a0c */ /* 0x000fe40005721270 */
[C---:B------:R-:W-:Y:S02]  /*134e50*/  ISETP.LT.AND P2, PT, R244.reuse, c[0x0][0x178], !P2 ;  /* 0x00005e00f4007a0c */ /* 0x040fe40005741270 */
[----:B------:R-:W-:Y:S02]  /*134e60*/  IADD3 R0, R3, c[0x0][0x198], RZ ;  /* 0x0000660003007a10 */ /* 0x000fe40007ffe0ff */
[----:B------:R-:W-:Y:S02]  /*134e70*/  ISETP.LT.AND P4, PT, R245, c[0x0][0x178], !P3 ;  /* 0x00005e00f5007a0c */ /* 0x000fe40005f81270 */
        /* <DEDUP_REMOVED lines=107> */
[----:B------:R-:W-:Y:S02]  /*135530*/  ISETP.LT.AND P3, PT, R244, c[0x0][0x178], !P3 ;  /* 0x00005e00f4007a0c */ /* 0x000fe40005f61270 */
[----:B------:R-:W-:Y:S02]  /*135540*/  IADD3 R0, R3, c[0x0][0x198], RZ ;  /* 0x0000660003007a10 */ /* 0x000fe40007ffe0ff */
[----:B------:R-:W-:-:S03]  /*135550*/  ISETP.LT.AND P2, PT, R245, c[0x0][0x178], !P0 ;  /* 0x00005e00f5007a0c */ /* 0x000fc60004741270 */
        /* <DEDUP_REMOVED lines=217> */
[----:B------:R-:W-:Y:S02]  /*1362f0*/  IADD3 R0, R3, c[0x0][0x198], RZ ;  /* 0x0000660003007a10 */ /* 0x000fe40007ffe0ff */
[----:B------:R-:W-:Y:S02]  /*136300*/  ISETP.LT.AND P2, PT, R244, c[0x0][0x178], !P2 ;  /* 0x00005e00f4007a0c */ /* 0x000fe40005741270 */
[----:B------:R-:W-:Y:S01]  /*136310*/  ISETP.LT.AND P1, PT, R245, c[0x0][0x178], !P4 ;  /* 0x00005e00f5007a0c */ /* 0x000fe20006721270 */
        /* <DEDUP_REMOVED lines=121> */
[----:B------:R-:W-:-:S05]  /*136ab0*/  IADD3 R3, R0, c[0x0][0x198], RZ ;  /* 0x0000660000037a10 */ /* 0x000fca0007ffe0ff */
[----:B-1----:R-:W-:Y:S01]  /*136ac0*/  IMAD.WIDE R116, R3, 0x4, R228 ;  /* 0x0000000403747825 */ /* 0x002fe200078e02e4 */
[----:B------:R-:W-:Y:S02]  /*136ad0*/  ISETP.LT.AND P4, PT, R245, c[0x0][0x178], !P1 ;  /* 0x00005e00f5007a0c */ /* 0x000fe40004f81270 */
[----:B------:R-:W-:Y:S02]  /*136ae0*/  ISETP.LT.AND P1, PT, R244, c[0x0][0x178], !P1 ;  /* 0x00005e00f4007a0c */ /* 0x000fe40004f21270 */
        /* <DEDUP_REMOVED lines=177> */
[----:B------:R-:W-:-:S03]  /*137600*/  ISETP.LT.AND P2, PT, R245, c[0x0][0x178], !P6 ;  /* 0x00005e00f5007a0c */ /* 0x000fc60007741270 */
[----:B-1----:R-:W4:Y:S01]  /*137610*/  LDL.LU R239, [R1+0x15c] ;  /* 0x00015c0001ef7983 */ /* 0x002f220000300800 */
        /* <DEDUP_REMOVED lines=84> */
[----:B------:R-:W4:Y:S01]  /*137b60*/  LDL.LU R232, [R1+0x5864] ;  /* 0x0058640001e87983 */ /* 0x000f220000300800 */
[C---:B------:R-:W-:Y:S02]  /*137b70*/  ISETP.LT.AND P4, PT, R245.reuse, c[0x0][0x178], !P0 ;  /* 0x00005e00f5007a0c */ /* 0x040fe40004781270 */
[----:B------:R-:W-:Y:S01]  /*137b80*/  ISETP.LT.AND P0, PT, R244, c[0x0][0x178], !P0 ;  /* 0x00005e00f4007a0c */ /* 0x000fe20004701270 */
[----:B-1----:R-:W4:Y:S01]  /*137b90*/  LDL.LU R231, [R1+0xc7c] ;  /* 0x000c7c0001e77983 */ /* 0x002f220000300800 */
[----:B------:R-:W-:Y:S01]  /*137ba0*/  ISETP.LT.AND P3, PT, R245, c[0x0][0x178], !P5 ;  /* 0x00005e00f5007a0c */ /* 0x000fe20006f61270 */
[C---:B------:R-:W-:Y:S01]  /*137bb0*/  IMAD.WIDE R116, R0.reuse, 0x4, R124 ;  /* 0x0000000400747825 */ /* 0x040fe200078e027c */
[----:B------:R-:W-:-:S03]  /*137bc0*/  IADD3 R3, R0, c[0x0][0x198], RZ ;  /* 0x0000660000037a10 */ /* 0x000fc60007ffe0ff */
[----:B------:R-:W-:-:S04]  /*137bd0*/  IMAD.WIDE R118, R0, 0x4, R228 ;  /* 0x0000000400767825 */ /* 0x000fc800078e02e4 */
        /* <DEDUP_REMOVED lines=13> */
[----:B------:R-:W4:Y:S01]  /*137cb0*/  LDL.LU R243, [R1+0xc48] ;  /* 0x000c480001f37983 */ /* 0x000f220000300800 */
[----:B------:R-:W-:-:S03]  /*137cc0*/  ISETP.LT.AND P1, PT, R244, c[0x0][0x178], !P1 ;  /* 0x00005e00f4007a0c */ /* 0x000fc60004f21270 */
[----:B------:R1:W-:Y:S01]  /*137cd0*/  @P5 STG.E [R116.64], R234 ;  /* 0x000000ea74005986 */ /* 0x0003e2000c101904 */
        /* <DEDUP_REMOVED lines=31> */
[----:B------:R1:W-:Y:S01]  /*137ed0*/  @P4 STG.E [R118.64], R242 ;  /* 0x000000f276004986 */ /* 0x0003e2000c101904 */
[----:B------:R-:W-:-:S03]  /*137ee0*/  ISETP.LT.AND P0, PT, R244, c[0x0][0x178], !P0 ;  /* 0x00005e00f4007a0c */ /* 0x000fc60004701270 */
[----:B------:R-:W-:Y:S01]  /*137ef0*/  @P2 STG.E [R126.64], R243 ;  /* 0x000000f37e002986 */ /* 0x000fe2000c101904 */
[----:B------:R-:W-:Y:S01]  /*137f00*/  IMAD.WIDE R116, R0, 0x4, R124 ;  /* 0x0000000400747825 */ /* 0x000fe200078e027c */
[----:B------:R-:W-:Y:S02]  /*137f10*/  ISETP.LT.AND P4, PT, R245, c[0x0][0x178], !P5 ;  /* 0x00005e00f5007a0c */ /* 0x000fe40006f81270 */
[----:B------:R-:W-:Y:S02]  /*137f20*/  ISETP.LT.AND P5, PT, R244, c[0x0][0x178], !P5 ;  /* 0x00005e00f4007a0c */ /* 0x000fe40006fa1270 */
[C---:B------:R-:W-:Y:S01]  /*137f30*/  IADD3 R3, R0.reuse, c[0x0][0x198], RZ ;  /* 0x0000660000037a10 */ /* 0x040fe20007ffe0ff */
[----:B-1----:R-:W-:-:S03]  /*137f40*/  IMAD.WIDE R118, R0, 0x4, R228 ;  /* 0x0000000400767825 */ /* 0x002fc600078e02e4 */
[----:B------:R-:W-:Y:S01]  /*137f50*/  IADD3 R0, R3, c[0x0][0x198], RZ ;  /* 0x0000660003007a10 */ /* 0x000fe20007ffe0ff */
[----:B--2---:R1:W-:Y:S04]  /*137f60*/  @P3 STG.E [R116.64], R233 ;  /* 0x000000e974003986 */ /* 0x0043e8000c101904 */
[----:B------:R2:W-:Y:S01]  /*137f70*/  @P0 STG.E [R118.64], R234 ;  /* 0x000000ea76000986 */ /* 0x0005e2000c101904 */
[----:B---3--:R-:W-:-:S03]  /*137f80*/  ISETP.GE.AND P2, PT, R238, c[0x0][0x17c], PT ;  /* 0x00005f00ee007a0c */ /* 0x008fc60003f46270 */
[----:B------:R-:W3:Y:S04]  /*137f90*/  LDL.LU R238, [R1+0xcb8] ;  /* 0x000cb80001ee7983 */ /* 0x000ee80000300800 */
[----:B-1----:R-:W3:Y:S01]  /*137fa0*/  LDL.LU R233, [R1+0xc88] ;  /* 0x000c880001e97983 */ /* 0x002ee20000300800 */
[----:B--2---:R-:W-:-:S03]  /*137fb0*/  IMAD.WIDE R118, R3, 0x4, R124 ;  /* 0x0000000403767825 */ /* 0x004fc600078e027c */
[----:B------:R-:W2:Y:S01]  /*137fc0*/  LDL.LU R234, [R1+0xcbc] ;  /* 0x000cbc0001ea7983 */ /* 0x000ea20000300800 */
[----:B------:R-:W-:Y:S01]  /*137fd0*/  IMAD.WIDE R116, R3, 0x4, R228 ;  /* 0x0000000403747825 */ /* 0x000fe200078e02e4 */
[----:B------:R-:W-:Y:S02]  /*137fe0*/  ISETP.LT.AND P0, PT, R245, c[0x0][0x178], !P1 ;  /* 0x00005e00f5007a0c */ /* 0x000fe40004f01270 */
[----:B------:R-:W-:Y:S02]  /*137ff0*/  ISETP.LT.AND P1, PT, R244, c[0x0][0x178], !P1 ;  /* 0x00005e00f4007a0c */ /* 0x000fe40004f21270 */
        /* <DEDUP_REMOVED lines=27> */
[----:B---3--:R1:W-:Y:S02]  /*1381b0*/  @P4 STG.E [R116.64], R238 ;  /* 0x000000ee74004986 */ /* 0x0083e4000c101904 */
[----:B-1----:R-:W-:-:S05]  /*1381c0*/  IMAD.WIDE R116, R3, 0x4, R228 ;  /* 0x0000000403747825 */ /* 0x002fca00078e02e4 */
[----:B------:R1:W-:Y:S04]  /*1381d0*/  @P6 STG.E [R116.64], R233 ;  /* 0x000000e974006986 */ /* 0x0003e8000c101904 */
[----:B-1----:R-:W3:Y:S04]  /*1381e0*/  LDL.LU R233, [R1+0x58f8] ;  /* 0x0058f80001e97983 */ /* 0x002ee80000300800 */
[----:B------:R-:W3:Y:S04]  /*1381f0*/  LDL.LU R238, [R1+0xb00] ;  /* 0x000b000001ee7983 */ /* 0x000ee80000300800 */
[----:B--2---:R1:W-:Y:S01]  /*138200*/  @P1 STG.E [R118.64], R234 ;  /* 0x000000ea76001986 */ /* 0x0043e2000c101904 */
[----:B------:R-:W-:-:S02]  /*138210*/  ISETP.LT.AND P4, PT, R245, c[0x0][0x178], !P3 ;  /* 0x00005e00f5007a0c */ /* 0x000fc40005f81270 */
[----:B------:R-:W-:Y:S01]  /*138220*/  ISETP.LT.AND P3, PT, R244, c[0x0][0x178], !P3 ;  /* 0x00005e00f4007a0c */ /* 0x000fe20005f61270 */
[----:B----4-:R2:W-:Y:S01]  /*138230*/  @P2 STG.E [R126.64], R231 ;  /* 0x000000e77e002986 */ /* 0x0105e2000c101904 */
[----:B------:R-:W-:-:S03]  /*138240*/  ISETP.GE.AND P6, PT, R232, c[0x0][0x17c], PT ;  /* 0x00005f00e8007a0c */ /* 0x000fc60003fc6270 */
[----:B-1----:R-:W4:Y:S04]  /*138250*/  LDL.LU R234, [R1+0xf0] ;  /* 0x0000f00001ea7983 */ /* 0x002f280000300800 */
[----:B------:R-:W4:Y:S04]  /*138260*/  LDL.LU R232, [R1+0x5898] ;  /* 0x0058980001e87983 */ /* 0x000f280000300800 */
[----:B--2---:R-:W2:Y:S01]  /*138270*/  LDL.LU R231, [R1+0xb04] ;  /* 0x000b040001e77983 */ /* 0x004ea20000300800 */
[----:B------:R-:W-:Y:S01]  /*138280*/  ISETP.LT.AND P1, PT, R245, c[0x0][0x178], !P5 ;  /* 0x00005e00f5007a0c */ /* 0x000fe20006f21270 */
[C---:B------:R-:W-:Y:S01]  /*138290*/  IMAD.WIDE R116, R0.reuse, 0x4, R124 ;  /* 0x0000000400747825 */ /* 0x040fe200078e027c */
[----:B------:R-:W-:-:S03]  /*1382a0*/  IADD3 R3, R0, c[0x0][0x198], RZ ;  /* 0x0000660000037a10 */ /* 0x000fc60007ffe0ff */
[----:B------:R-:W-:Y:S01]  /*1382b0*/  IMAD.WIDE R118, R0, 0x4, R228 ;  /* 0x0000000400767825 */ /* 0x000fe200078e02e4 */
[----:B------:R-:W-:Y:S04]  /*1382c0*/  @P4 STG.E [R116.64], R236 ;  /* 0x000000ec74004986 */ /* 0x000fe8000c101904 */
[----:B------:R1:W-:Y:S02]  /*1382d0*/  @P3 STG.E [R118.64], R237 ;  /* 0x000000ed76003986 */ /* 0x0003e4000c101904 */
[----:B-1----:R-:W-:Y:S01]  /*1382e0*/  IMAD.WIDE R118, R3, 0x4, R124 ;  /* 0x0000000403767825 */ /* 0x002fe200078e027c */
[----:B------:R-:W-:Y:S02]  /*1382f0*/  ISETP.GE.AND P4, PT, R235, c[0x0][0x17c], PT ;  /* 0x00005f00eb007a0c */ /* 0x000fe40003f86270 */
[----:B------:R-:W2:Y:S04]  /*138300*/  LDL.LU R235, [R1+0xf4] ;  /* 0x0000f40001eb7983 */ /* 0x000ea80000300800 */
[----:B------:R1:W-:Y:S04]  /*138310*/  @P1 STG.E [R118.64], R230 ;  /* 0x000000e676001986 */ /* 0x0003e8000c101904 */
[----:B-1----:R-:W2:Y:S01]  /*138320*/  LDL.LU R230, [R1+0x58b8] ;  /* 0x0058b80001e67983 */ /* 0x002ea20000300800 */
[----:B------:R-:W-:-:S02]  /*138330*/  ISETP.LT.AND P5, PT, R244, c[0x0][0x178], !P5 ;  /* 0x00005e00f4007a0c */ /* 0x000fc40006fa1270 */
[----:B------:R-:W-:Y:S02]  /*138340*/  ISETP.LT.AND P3, PT, R245, c[0x0][0x178], !P0 ;  /* 0x00005e00f5007a0c */ /* 0x000fe40004761270 */
[C---:B------:R-:W-:Y:S01]  /*138350*/  IADD3 R0, R3.reuse, c[0x0][0x198], RZ ;  /* 0x0000660003007a10 */ /* 0x040fe20007ffe0ff */
[----:B------:R-:W-:Y:S01]  /*138360*/  IMAD.WIDE R116, R3, 0x4, R228 ;  /* 0x0000000403747825 */ /* 0x000fe200078e02e4 */
[----:B------:R-:W-:Y:S01]  /*138370*/  ISETP.LT.AND P0, PT, R244, c[0x0][0x178], !P0 ;  /* 0x00005e00f4007a0c */ /* 0x000fe20004701270 */
[----:B------:R-:W2:Y:S02]  /*138380*/  LDL.LU R242, [R1+0xb10] ;  /* 0x000b100001f27983 */ /* 0x000ea40000300800 */
[----:B------:R-:W-:Y:S02]  /*138390*/  IMAD.WIDE R118, R0, 0x4, R124 ;  /* 0x0000000400767825 */ /* 0x000fe400078e027c */
[----:B------:R-:W2:Y:S04]  /*1383a0*/  LDL.LU R243, [R1+0xc0] ;  /* 0x0000c00001f37983 */ /* 0x000ea80000300800 */
[----:B------:R1:W-:Y:S01]  /*1383b0*/  @P5 STG.E [R116.64], R239 ;  /* 0x000000ef74005986 */ /* 0x0003e2000c101904 */
[----:B------:R-:W-:-:S02]  /*1383c0*/  ISETP.LT.AND P1, PT, R245, c[0x0][0x178], !P6 ;  /* 0x00005e00f5007a0c */ /* 0x000fc40007721270 */
[C---:B------:R-:W-:Y:S01]  /*1383d0*/  IADD3 R3, R0.reuse, c[0x0][0x198], RZ ;  /* 0x0000660000037a10 */ /* 0x040fe20007ffe0ff */
[----:B-1----:R-:W2:Y:S01]  /*1383e0*/  LDL.LU R239, [R1+0xb14] ;  /* 0x000b140001ef7983 */ /* 0x002ea20000300800 */
[----:B------:R-:W-:Y:S01]  /*1383f0*/  IMAD.WIDE R116, R0, 0x4, R228 ;  /* 0x0000000400747825 */ /* 0x000fe200078e02e4 */
[----:B------:R-:W-:Y:S02]  /*138400*/  ISETP.LT.AND P6, PT, R244, c[0x0][0x178], !P6 ;  /* 0x00005e00f4007a0c */ /* 0x000fe400077c1270 */
[----:B---3--:R-:W-:Y:S02]  /*138410*/  ISETP.GE.AND P5, PT, R233, c[0x0][0x17c], PT ;  /* 0x00005f00e9007a0c */ /* 0x008fe40003fa6270 */
[----:B------:R-:W3:Y:S04]  /*138420*/  LDL.LU R233, [R1+0xc4] ;  /* 0x0000c40001e97983 */ /* 0x000ee80000300800 */
[----:B------:R1:W-:Y:S04]  /*138430*/  @P3 STG.E [R118.64], R238 ;  /* 0x000000ee76003986 */ /* 0x0003e8000c101904 */
[----:B-1----:R-:W3:Y:S04]  /*138440*/  LDL.LU R238, [R1+0x58d4] ;  /* 0x0058d40001ee7983 */ /* 0x002ee80000300800 */
[----:B----4-:R1:W-:Y:S01]  /*138450*/  @P0 STG.E [R116.64], R234 ;  /* 0x000000ea74000986 */ /* 0x0103e2000c101904 */
[----:B------:R-:W-:Y:S01]  /*138460*/  ISETP.GE.AND P0, PT, R232, c[0x0][0x17c], PT ;  /* 0x00005f00e8007a0c */ /* 0x000fe20003f06270 */
[----:B-1----:R-:W-:-:S05]  /*138470*/  IMAD.WIDE R116, R3, 0x4, R124 ;  /* 0x0000000403747825 */ /* 0x002fca00078e027c */
[----:B--2---:R1:W-:Y:S04]  /*138480*/  @P1 STG.E [R116.64], R231 ;  /* 0x000000e774001986 */ /* 0x0043e8000c101904 */
[----:B-1----:R-:W2:Y:S04]  /*138490*/  LDL.LU R231, [R1+0x58f4] ;  /* 0x0058f40001e77983 */ /* 0x002ea80000300800 */
        /* <DEDUP_REMOVED lines=21> */
[C---:B------:R-:W-:Y:S02]  /*1385f0*/  ISETP.LT.AND P2, PT, R245.reuse, c[0x0][0x178], !P5 ;  /* 0x00005e00f5007a0c */ /* 0x040fe40006f41270 */
[----:B------:R-:W-:Y:S01]  /*138600*/  ISETP.LT.AND P5, PT, R244, c[0x0][0x178], !P5 ;  /* 0x00005e00f4007a0c */ /* 0x000fe20006fa1270 */
[C---:B-1----:R-:W-:Y:S01]  /*138610*/  IMAD.WIDE R118, R0.reuse, 0x4, R228 ;  /* 0x0000000400767825 */ /* 0x042fe200078e02e4 */
[----:B------:R-:W-:Y:S01]  /*138620*/  IADD3 R3, R0, c[0x0][0x198], RZ ;  /* 0x0000660000037a10 */ /* 0x000fe20007ffe0ff */
[----:B------:R1:W-:Y:S01]  /*138630*/  @P1 STG.E [R116.64], R239 ;  /* 0x000000ef74001986 */ /* 0x0003e2000c101904 */
[----:B------:R-:W-:-:S03]  /*138640*/  ISETP.LT.AND P1, PT, R245, c[0x0][0x178], !P0 ;  /* 0x00005e00f5007a0c */ /* 0x000fc60004721270 */
[C---:B-1----:R-:W-:Y:S01]  /*138650*/  IMAD.WIDE R116, R3.reuse, 0x4, R228 ;  /* 0x0000000403747825 */ /* 0x042fe200078e02e4 */
[----:B------:R-:W-:Y:S01]  /*138660*/  IADD3 R0, R3, c[0x0][0x198], RZ ;  /* 0x0000660003007a10 */ /* 0x000fe20007ffe0ff */
[----:B---3--:R1:W-:Y:S01]  /*138670*/  @P4 STG.E [R118.64], R233 ;  /* 0x000000e976004986 */ /* 0x0083e2000c101904 */
[----:B------:R-:W-:-:S03]  /*138680*/  ISETP.GE.AND P3, PT, R238, c[0x0][0x17c], PT ;  /* 0x00005f00ee007a0c */ /* 0x000fc60003f66270 */
[----:B------:R-:W3:Y:S04]  /*138690*/  LDL.LU R238, [R1+0xcf0] ;  /* 0x000cf00001ee7983 */ /* 0x000ee80000300800 */
[----:B------:R-:W3:Y:S01]  /*1386a0*/  LDL.LU R239, [R1+0x100] ;  /* 0x0001000001ef7983 */ /* 0x000ee20000300800 */
[----:B-1----:R-:W-:-:S03]  /*1386b0*/  IMAD.WIDE R118, R3, 0x4, R124 ;  /* 0x0000000403767825 */ /* 0x002fc600078e027c */
[----:B------:R-:W3:Y:S01]  /*1386c0*/  LDL.LU R233, [R1+0xcf4] ;  /* 0x000cf40001e97983 */ /* 0x000ee20000300800 */
[----:B------:R-:W-:Y:S02]  /*1386d0*/  ISETP.LT.AND P4, PT, R244, c[0x0][0x178], !P0 ;  /* 0x00005e00f4007a0c */ /* 0x000fe40004781270 */
[----:B--2---:R-:W-:Y:S02]  /*1386e0*/  ISETP.GE.AND P0, PT, R231, c[0x0][0x17c], PT ;  /* 0x00005f00e7007a0c */ /* 0x004fe40003f06270 */
[----:B------:R-:W2:Y:S04]  /*1386f0*/  LDL.LU R231, [R1+0x104] ;  /* 0x0001040001e77983 */ /* 0x000ea80000300800 */
[----:B----4-:R1:W-:Y:S04]  /*138700*/  @P2 STG.E [R118.64], R236 ;  /* 0x000000ec76002986 */ /* 0x0103e8000c101904 */
[----:B------:R4:W-:Y:S01]  /*138710*/  @P5 STG.E [R116.64], R237 ;  /* 0x000000ed74005986 */ /* 0x0009e2000c101904 */
[----:B------:R-:W-:-:S03]  /*138720*/  ISETP.GE.AND P5, PT, R232, c[0x0][0x17c], PT ;  /* 0x00005f00e8007a0c */ /* 0x000fc60003fa6270 */
[----:B------:R-:W2:Y:S01]  /*138730*/  LDL.LU R232, [R1+0x58d0] ;  /* 0x0058d00001e87983 */ /* 0x000ea20000300800 */
[----:B-1----:R-:W-:-:S03]  /*138740*/  IMAD.WIDE R118, R0, 0x4, R124 ;  /* 0x0000000400767825 */ /* 0x002fc600078e027c */
[----:B------:R-:W2:Y:S01]  /*138750*/  LDL.LU R236, [R1+0xd00] ;  /* 0x000d000001ec7983 */ /* 0x000ea20000300800 */
[----:B----4-:R-:W-:-:S03]  /*138760*/  IMAD.WIDE R116, R0, 0x4, R228 ;  /* 0x0000000400747825 */ /* 0x010fc600078e02e4 */
        /* <DEDUP_REMOVED lines=18> */
[----:B---3--:R1:W-:Y:S02]  /*138890*/  @P2 STG.E [R116.64], R238 ;  /* 0x000000ee74002986 */ /* 0x0083e4000c101904 */
[----:B-1----:R-:W-:-:S05]  /*1388a0*/  IMAD.WIDE R116, R3, 0x4, R228 ;  /* 0x0000000403747825 */ /* 0x002fca00078e02e4 */
[----:B------:R-:W-:Y:S04]  /*1388b0*/  @P6 STG.E [R116.64], R239 ;  /* 0x000000ef74006986 */ /* 0x000fe8000c101904 */
[----:B------:R1:W-:Y:S01]  /*1388c0*/  @P4 STG.E [R118.64], R233 ;  /* 0x000000e976004986 */ /* 0x0003e2000c101904 */
[----:B------:R-:W-:Y:S02]  /*1388d0*/  ISETP.LT.AND P2, PT, R245, c[0x0][0x178], !P0 ;  /* 0x00005e00f5007a0c */ /* 0x000fe40004741270 */
[----:B------:R-:W-:Y:S01]  /*1388e0*/  ISETP.LT.AND P0, PT, R244, c[0x0][0x178], !P0 ;  /* 0x00005e00f4007a0c */ /* 0x000fe20004701270 */
[----:B-1----:R-:W3:Y:S04]  /*1388f0*/  LDL.LU R233, [R1+0x5928] ;  /* 0x0059280001e97983 */ /* 0x002ee80000300800 */
[----:B------:R-:W3:Y:S04]  /*138900*/  LDL.LU R238, [R1+0xce0] ;  /* 0x000ce00001ee7983 */ /* 0x000ee80000300800 */
[----:B------:R-:W3:Y:S01]  /*138910*/  LDL.LU R239, [R1+0x30] ;  /* 0x0000300001ef7983 */ /* 0x000ee20000300800 */
[----:B--2---:R-:W-:-:S03]  /*138920*/  ISETP.GE.AND P6, PT, R232, c[0x0][0x17c], PT ;  /* 0x00005f00e8007a0c */ /* 0x004fc60003fc6270 */
[----:B------:R1:W-:Y:S01]  /*138930*/  @P3 STG.E [R126.64], R231 ;  /* 0x000000e77e003986 */ /* 0x0003e2000c101904 */
[----:B------:R-:W-:-:S03]  /*138940*/  ISETP.LT.AND P4, PT, R245, c[0x0][0x178], !P5 ;  /* 0x00005e00f5007a0c */ /* 0x000fc60006f81270 */
[----:B------:R-:W2:Y:S01]  /*138950*/  LDL.LU R232, [R1+0x58c8] ;  /* 0x0058c80001e87983 */ /* 0x000ea20000300800 */
[C---:B------:R-:W-:Y:S01]  /*138960*/  IMAD.WIDE R116, R0.reuse, 0x4, R124 ;  /* 0x0000000400747825 */ /* 0x040fe200078e027c */
[C---:B------:R-:W-:Y:S02]  /*138970*/  IADD3 R3, R0.reuse, c[0x0][0x198], RZ ;  /* 0x0000660000037a10 */ /* 0x040fe40007ffe0ff */
[----:B-1----:R-:W2:Y:S01]  /*138980*/  LDL.LU R231, [R1+0xce4] ;  /* 0x000ce40001e77983 */ /* 0x002ea20000300800 */
[----:B------:R-:W-:-:S03]  /*138990*/  IMAD.WIDE R118, R0, 0x4, R228 ;  /* 0x0000000400767825 */ /* 0x000fc600078e02e4 */
[----:B------:R-:W-:Y:S04]  /*1389a0*/  @P2 STG.E [R116.64], R236 ;  /* 0x000000ec74002986 */ /* 0x000fe8000c101904 */
[----:B----4-:R1:W-:Y:S02]  /*1389b0*/  @P0 STG.E [R118.64], R237 ;  /* 0x000000ed76000986 */ /* 0x0103e4000c101904 */
[----:B-1----:R-:W-:Y:S01]  /*1389c0*/  IMAD.WIDE R118, R3, 0x4, R124 ;  /* 0x0000000403767825 */ /* 0x002fe200078e027c */
[----:B------:R-:W-:Y:S02]  /*1389d0*/  ISETP.GE.AND P0, PT, R235, c[0x0][0x17c], PT ;  /* 0x00005f00eb007a0c */ /* 0x000fe40003f06270 */
[----:B------:R-:W4:Y:S04]  /*1389e0*/  LDL.LU R235, [R1+0x34] ;  /* 0x0000340001eb7983 */ /* 0x000f280000300800 */
[----:B------:R1:W-:Y:S04]  /*1389f0*/  @P4 STG.E [R118.64], R230 ;  /* 0x000000e676004986 */ /* 0x0003e8000c101904 */
[----:B-1----:R-:W4:Y:S01]  /*138a00*/  LDL.LU R230, [R1+0x58ec] ;  /* 0x0058ec0001e67983 */ /* 0x002f220000300800 */
[----:B------:R-:W-:-:S02]  /*138a10*/  ISETP.LT.AND P5, PT, R244, c[0x0][0x178], !P5 ;  /* 0x00005e00f4007a0c */ /* 0x000fc40006fa1270 */
[----:B------:R-:W-:Y:S01]  /*138a20*/  ISETP.LT.AND P2, PT, R245, c[0x0][0x178], !P1 ;  /* 0x00005e00f5007a0c */ /* 0x000fe20004f41270 */
[C---:B------:R-:W-:Y:S01]  /*138a30*/  IMAD.WIDE R116, R3.reuse, 0x4, R228 ;  /* 0x0000000403747825 */ /* 0x040fe200078e02e4 */
[----:B------:R-:W-:Y:S01]  /*138a40*/  ISETP.LT.AND P1, PT, R244, c[0x0][0x178], !P1 ;  /* 0x00005e00f4007a0c */ /* 0x000fe20004f21270 */
[----:B------:R-:W4:Y:S01]  /*138a50*/  LDL.LU R242, [R1+0xcd0] ;  /* 0x000cd00001f27983 */ /* 0x000f220000300800 */
[----:B------:R-:W-:Y:S02]  /*138a60*/  IADD3 R0, R3, c[0x0][0x198], RZ ;  /* 0x0000660003007a10 */ /* 0x000fe40007ffe0ff */
[----:B------:R-:W-:Y:S01]  /*138a70*/  ISETP.LT.AND P4, PT, R245, c[0x0][0x178], !P6 ;  /* 0x00005e00f5007a0c */ /* 0x000fe20007781270 */
[----:B------:R-:W4:Y:S02]  /*138a80*/  LDL.LU R243, [R1+0x10] ;  /* 0x0000100001f37983 */ /* 0x000f240000300800 */
[C---:B------:R-:W-:Y:S02]  /*138a90*/  IMAD.WIDE R118, R0.reuse, 0x4, R124 ;  /* 0x0000000400767825 */ /* 0x040fe400078e027c */
[----:B------:R1:W-:Y:S01]  /*138aa0*/  @P5 STG.E [R116.64], R234 ;  /* 0x000000ea74005986 */ /* 0x0003e2000c101904 */
[C---:B------:R-:W-:Y:S01]  /*138ab0*/  IADD3 R3, R0.reuse, c[0x0][0x198], RZ ;  /* 0x0000660000037a10 */ /* 0x040fe20007ffe0ff */
[----:B-1----:R-:W-:Y:S01]  /*138ac0*/  IMAD.WIDE R116, R0, 0x4, R228 ;  /* 0x0000000400747825 */ /* 0x002fe200078e02e4 */
[----:B------:R-:W-:-:S02]  /*138ad0*/  ISETP.LT.AND P6, PT, R244, c[0x0][0x178], !P6 ;  /* 0x00005e00f4007a0c */ /* 0x000fc400077c1270 */
[----:B---3--:R-:W-:Y:S02]  /*138ae0*/  ISETP.GE.AND P5, PT, R233, c[0x0][0x17c], PT ;  /* 0x00005f00e9007a0c */ /* 0x008fe40003fa6270 */
[----:B------:R-:W3:Y:S04]  /*138af0*/  LDL.LU R233, [R1+0xcd4] ;  /* 0x000cd40001e97983 */ /* 0x000ee80000300800 */
[----:B------:R-:W-:Y:S04]  /*138b00*/  @P2 STG.E [R118.64], R238 ;  /* 0x000000ee76002986 */ /* 0x000fe8000c101904 */
[----:B------:R-:W3:Y:S04]  /*138b10*/  LDL.LU R234, [R1+0x14] ;  /* 0x0000140001ea7983 */ /* 0x000ee80000300800 */
[----:B------:R1:W-:Y:S04]  /*138b20*/  @P1 STG.E [R116.64], R239 ;  /* 0x000000ef74001986 */ /* 0x0003e8000c101904 */
[----:B-1----:R-:W3:Y:S01]  /*138b30*/  LDL.LU R239, [R1+0x5904] ;  /* 0x0059040001ef7983 */ /* 0x002ee20000300800 */
[----:B------:R-:W-:Y:S01]  /*138b40*/  IMAD.WIDE R116, R3, 0x4, R124 ;  /* 0x0000000403747825 */ /* 0x000fe200078e027c */
[----:B--2---:R-:W-:-:S04]  /*138b50*/  ISETP.GE.AND P1, PT, R232, c[0x0][0x17c], PT ;  /* 0x00005f00e8007a0c */ /* 0x004fc80003f26270 */
[----:B------:R1:W-:Y:S04]  /*138b60*/  @P4 STG.E [R116.64], R231 ;  /* 0x000000e774004986 */ /* 0x0003e8000c101904 */
[----:B-1----:R-:W2:Y:S04]  /*138b70*/  LDL.LU R231, [R1+0x5924] ;  /* 0x0059240001e77983 */ /* 0x002ea80000300800 */
[----:B------:R-:W2:Y:S04]  /*138b80*/  LDL.LU R236, [R1+0x128] ;  /* 0x0001280001ec7983 */ /* 0x000ea80000300800 */
[----:B------:R-:W2:Y:S04]  /*138b90*/  LDL.LU R237, [R1+0xe8] ;  /* 0x0000e80001ed7983 */ /* 0x000ea80000300800 */
[----:B------:R-:W2:Y:S01]  /*138ba0*/  LDL.LU R232, [R1+0x5940] ;  /* 0x0059400001e87983 */ /* 0x000ea20000300800 */
[----:B------:R-:W-:-:S03]  /*138bb0*/  IMAD.WIDE R116, R3, 0x4, R228 ;  /* 0x0000000403747825 */ /* 0x000fc600078e02e4 */
[----:B------:R-:W2:Y:S04]  /*138bc0*/  LDL.LU R238, [R1+0x12c] ;  /* 0x00012c0001ee7983 */ /* 0x000ea80000300800 */
[----:B----4-:R1:W-:Y:S01]  /*138bd0*/  @P6 STG.E [R116.64], R235 ;  /* 0x000000eb74006986 */ /* 0x0103e2000c101904 */
[----:B------:R-:W-:-:S03]  /*138be0*/  ISETP.GE.AND P6, PT, R230, c[0x0][0x17c], PT ;  /* 0x00005f00e6007a0c */ /* 0x000fc60003fc6270 */
[----:B-1----:R-:W2:Y:S04]  /*138bf0*/  LDL.LU R235, [R1+0xec] ;  /* 0x0000ec0001eb7983 */ /* 0x002ea80000300800 */
[----:B------:R-:W2:Y:S01]  /*138c00*/  LDL.LU R230, [R1+0x58e0] ;  /* 0x0058e00001e67983 */ /* 0x000ea20000300800 */
        /* <DEDUP_REMOVED lines=11> */
[----:B------:R-:W-:Y:S01]  /*138cc0*/  ISETP.LT.AND P3, PT, R245, c[0x0][0x178], !P5 ;  /* 0x00005e00f5007a0c */ /* 0x000fe20006f61270 */
[----:B------:R-:W-:Y:S01]  /*138cd0*/  IMAD.WIDE R116, R0, 0x4, R124 ;  /* 0x0000000400747825 */ /* 0x000fe200078e027c */
[----:B------:R-:W-:Y:S02]  /*138ce0*/  ISETP.LT.AND P5, PT, R244, c[0x0][0x178], !P5 ;  /* 0x00005e00f4007a0c */ /* 0x000fe40006fa1270 */
[C---:B------:R-:W-:Y:S01]  /*138cf0*/  IADD3 R3, R0.reuse, c[0x0][0x198], RZ ;  /* 0x0000660000037a10 */ /* 0x040fe20007ffe0ff */
[----:B-1----:R-:W-:-:S03]  /*138d00*/  IMAD.WIDE R118, R0, 0x4, R228 ;  /* 0x0000000400767825 */ /* 0x002fc600078e02e4 */
[----:B------:R-:W-:Y:S01]  /*138d10*/  IADD3 R0, R3, c[0x0][0x198], RZ ;  /* 0x0000660003007a10 */ /* 0x000fe20007ffe0ff */
[----:B---3--:R1:W-:Y:S01]  /*138d20*/  @P4 STG.E [R116.64], R233 ;  /* 0x000000e974004986 */ /* 0x0083e2000c101904 */
[----:B------:R-:W-:-:S03]  /*138d30*/  ISETP.LT.AND P4, PT, R245, c[0x0][0x178], !P1 ;  /* 0x00005e00f5007a0c */ /* 0x000fc60004f81270 */
[----:B------:R3:W-:Y:S01]  /*138d40*/  @P0 STG.E [R118.64], R234 ;  /* 0x000000ea76000986 */ /* 0x0007e2000c101904 */
[----:B-1----:R-:W-:Y:S01]  /*138d50*/  IMAD.WIDE R116, R3, 0x4, R228 ;  /* 0x0000000403747825 */ /* 0x002fe200078e02e4 */
[----:B------:R-:W-:Y:S02]  /*138d60*/  ISETP.LT.AND P1, PT, R244, c[0x0][0x178], !P1 ;  /* 0x00005e00f4007a0c */ /* 0x000fe40004f21270 */
[----:B------:R-:W-:Y:S02]  /*138d70*/  ISETP.GE.AND P2, PT, R239, c[0x0][0x17c], PT ;  /* 0x00005f00ef007a0c */ /* 0x000fe40003f46270 */
[----:B------:R-:W4:Y:S01]  /*138d80*/  LDL.LU R239, [R1+0xb08] ;  /* 0x000b080001ef7983 */ /* 0x000f220000300800 */
[----:B---3--:R-:W-:-:S03]  /*138d90*/  IMAD.WIDE R118, R3, 0x4, R124 ;  /* 0x0000000403767825 */ /* 0x008fc600078e027c */
[----:B------:R-:W3:Y:S04]  /*138da0*/  LDL.LU R233, [R1+0xf8] ;  /* 0x0000f80001e97983 */ /* 0x000ee80000300800 */
[----:B------:R-:W3:Y:S01]  /*138db0*/  LDL.LU R234, [R1+0xb0c] ;  /* 0x000b0c0001ea7983 */ /* 0x000ee20000300800 */
[----:B--2---:R-:W-:-:S03]  /*138dc0*/  ISETP.GE.AND P0, PT, R231, c[0x0][0x17c], PT ;  /* 0x00005f00e7007a0c */ /* 0x004fc60003f06270 */
[----:B------:R-:W2:Y:S04]  /*138dd0*/  LDL.LU R231, [R1+0xfc] ;  /* 0x0000fc0001e77983 */ /* 0x000ea80000300800 */
[----:B------:R1:W-:Y:S04]  /*138de0*/  @P3 STG.E [R118.64], R236 ;  /* 0x000000ec76003986 */ /* 0x0003e8000c101904 */
[----:B------:R1:W-:Y:S01]  /*138df0*/  @P5 STG.E [R116.64], R237 ;  /* 0x000000ed74005986 */ /* 0x0003e2000c101904 */
[----:B------:R-:W-:-:S03]  /*138e00*/  ISETP.GE.AND P5, PT, R232, c[0x0][0x17c], PT ;  /* 0x00005f00e8007a0c */ /* 0x000fc60003fa6270 */
[----:B------:R-:W2:Y:S01]  /*138e10*/  LDL.LU R232, [R1+0x5900] ;  /* 0x0059000001e87983 */ /* 0x000ea20000300800 */
[----:B-1----:R-:W-:-:S03]  /*138e20*/  IMAD.WIDE R118, R0, 0x4, R124 ;  /* 0x0000000400767825 */ /* 0x002fc600078e027c */
[----:B------:R-:W2:Y:S01]  /*138e30*/  LDL.LU R236, [R1+0xb18] ;  /* 0x000b180001ec7983 */ /* 0x000ea20000300800 */
[----:B------:R-:W-:-:S03]  /*138e40*/  IMAD.WIDE R116, R0, 0x4, R228 ;  /* 0x0000000400747825 */ /* 0x000fc600078e02e4 */
[----:B------:R-:W2:Y:S04]  /*138e50*/  LDL.LU R237, [R1+0xc8] ;  /* 0x0000c80001ed7983 */ /* 0x000ea80000300800 */
[----:B------:R-:W-:Y:S04]  /*138e60*/  @P4 STG.E [R118.64], R238 ;  /* 0x000000ee76004986 */ /* 0x000fe8000c101904 */
[----:B------:R-:W2:Y:S04]  /*138e70*/  LDL.LU R240, [R1+0x5920] ;  /* 0x0059200001f07983 */ /* 0x000ea80000300800 */
[----:B------:R1:W-:Y:S01]  /*138e80*/  @P1 STG.E [R116.64], R235 ;  /* 0x000000eb74001986 */ /* 0x0003e2000c101904 */
[----:B------:R-:W-:-:S03]  /*138e90*/  ISETP.GE.AND P1, PT, R230, c[0x0][0x17c], PT ;  /* 0x00005f00e6007a0c */ /* 0x000fc60003f26270 */
[----:B-1----:R-:W2:Y:S04]  /*138ea0*/  LDL.LU R235, [R1+0x593c] ;  /* 0x00593c0001eb7983 */ /* 0x002ea80000300800 */
[----:B------:R-:W2:Y:S04]  /*138eb0*/  LDL.LU R238, [R1+0xb1c] ;  /* 0x000b1c0001ee7983 */ /* 0x000ea80000300800 */
[----:B------:R-:W2:Y:S01]  /*138ec0*/  LDL.LU R230, [R1+0xcc] ;  /* 0x0000cc0001e67983 */ /* 0x000ea20000300800 */
[----:B------:R-:W-:Y:S02]  /*138ed0*/  ISETP.LT.AND P3, PT, R245, c[0x0][0x178], !P6 ;  /* 0x00005e00f5007a0c */ /* 0x000fe40007761270 */
[----:B------:R-:W-:-:S02]  /*138ee0*/  IADD3 R3, R0, c[0x0][0x198], RZ ;  /* 0x0000660000037a10 */ /* 0x000fc40007ffe0ff */
[C---:B------:R-:W-:Y:S02]  /*138ef0*/  ISETP.LT.AND P6, PT, R244.reuse, c[0x0][0x178], !P6 ;  /* 0x00005e00f4007a0c */ /* 0x040fe400077c1270 */
[----:B------:R-:W-:Y:S01]  /*138f00*/  ISETP.LT.AND P4, PT, R245, c[0x0][0x178], !P2 ;  /* 0x00005e00f5007a0c */ /* 0x000fe20005781270 */
[C---:B------:R-:W-:Y:S01]  /*138f10*/  IMAD.WIDE R116, R3.reuse, 0x4, R124 ;  /* 0x0000000403747825 */ /* 0x040fe200078e027c */
[----:B------:R-:W-:Y:S02]  /*138f20*/  IADD3 R0, R3, c[0x0][0x198], RZ ;  /* 0x0000660003007a10 */ /* 0x000fe40007ffe0ff */
[----:B------:R-:W-:-:S03]  /*138f30*/  ISETP.LT.AND P2, PT, R244, c[0x0][0x178], !P2 ;  /* 0x00005e00f4007a0c */ /* 0x000fc60005741270 */
[----:B------:R-:W-:-:S04]  /*138f40*/  IMAD.WIDE R118, R0, 0x4, R124 ;  /* 0x0000000400767825 */ /* 0x000fc800078e027c */
[C-C-:B------:R-:W-:Y:S01]  /*138f50*/  IMAD.WIDE R126, R0.reuse, 0x4, R228.reuse ;  /* 0x00000004007e7825 */ /* 0x140fe200078e02e4 */
[----:B------:R-:W-:Y:S01]  /*138f60*/  IADD3 R0, R0, c[0x0][0x198], RZ ;  /* 0x0000660000007a10 */ /* 0x000fe20007ffe0ff */
[----:B----4-:R1:W-:Y:S01]  /*138f70*/  @P3 STG.E [R116.64], R239 ;  /* 0x000000ef74003986 */ /* 0x0103e2000c101904 */
[----:B------:R-:W-:Y:S02]  /*138f80*/  ISETP.LT.AND P3, PT, R245, c[0x0][0x178], !P0 ;  /* 0x00005e00f5007a0c */ /* 0x000fe40004761270 */
[----:B------:R-:W-:Y:S01]  /*138f90*/  ISETP.LT.AND P0, PT, R244, c[0x0][0x178], !P0 ;  /* 0x00005e00f4007a0c */ /* 0x000fe20004701270 */
[----:B-1----:R-:W-:-:S05]  /*138fa0*/  IMAD.WIDE R116, R3, 0x4, R228 ;  /* 0x0000000403747825 */ /* 0x002fca00078e02e4 */
[----:B---3--:R-:W-:Y:S04]  /*138fb0*/  @P6 STG.E [R116.64], R233 ;  /* 0x000000e974006986 */ /* 0x008fe8000c101904 */
[----:B------:R1:W-:Y:S01]  /*138fc0*/  @P4 STG.E [R118.64], R234 ;  /* 0x000000ea76004986 */ /* 0x0003e2000c101904 */
[----:B------:R-:W-:Y:S02]  /*138fd0*/  ISETP.LT.AND P4, PT, R245, c[0x0][0x178], !P5 ;  /* 0x00005e00f5007a0c */ /* 0x000fe40006f81270 */
[----:B------:R-:W-:Y:S01]  /*138fe0*/  ISETP.LT.AND P5, PT, R244, c[0x0][0x178], !P5 ;  /* 0x00005e00f4007a0c */ /* 0x000fe20006fa1270 */
[----:B--2---:R2:W-:Y:S04]  /*138ff0*/  @P2 STG.E [R126.64], R231 ;  /* 0x000000e77e002986 */ /* 0x0045e8000c101904 */
[----:B-1----:R-:W3:Y:S04]  /*139000*/  LDL.LU R234, [R1+0x595c] ;  /* 0x00595c0001ea7983 */ /* 0x002ee80000300800 */
[----:B------:R-:W4:Y:S01]  /*139010*/  LDL.LU R239, [R1+0xcc8] ;  /* 0x000cc80001ef7983 */ /* 0x000f220000300800 */
[----:B------:R-:W-:Y:S01]  /*139020*/  ISETP.GE.AND P6, PT, R232, c[0x0][0x17c], PT ;  /* 0x00005f00e8007a0c */ /* 0x000fe20003fc6270 */
[----:B------:R-:W-:-:S02]  /*139030*/  IMAD.WIDE R116, R0, 0x4, R124 ;  /* 0x0000000400747825 */ /* 0x000fc400078e027c */
[----:B------:R-:W4:Y:S02]  /*139040*/  LDL.LU R233, [R1+0x28] ;  /* 0x0000280001e97983 */ /* 0x000f240000300800 */
[C---:B------:R-:W-:Y:S01]  /*139050*/  IMAD.WIDE R118, R0.reuse, 0x4, R228 ;  /* 0x0000000400767825 */ /* 0x040fe200078e02e4 */
[----:B------:R-:W-:Y:S01]  /*139060*/  IADD3 R0, R0, c[0x0][0x198], RZ ;  /* 0x0000660000007a10 */ /* 0x000fe20007ffe0ff */
[----:B------:R-:W4:Y:S04]  /*139070*/  LDL.LU R232, [R1+0x58fc] ;  /* 0x0058fc0001e87983 */ /* 0x000f280000300800 */
[----:B--2---:R-:W2:Y:S04]  /*139080*/  LDL.LU R231, [R1+0xccc] ;  /* 0x000ccc0001e77983 */ /* 0x004ea80000300800 */
[----:B------:R1:W-:Y:S04]  /*139090*/  @P3 STG.E [R116.64], R236 ;  /* 0x000000ec74003986 */ /* 0x0003e8000c101904 */
[----:B------:R1:W-:Y:S02]  /*1390a0*/  @P0 STG.E [R118.64], R237 ;  /* 0x000000ed76000986 */ /* 0x0003e4000c101904 */
[----:B-1----:R-:W-:Y:S01]  /*1390b0*/  IMAD.WIDE R116, R0, 0x4, R124 ;  /* 0x0000000400747825 */ /* 0x002fe200078e027c */
[----:B------:R-:W-:-:S02]  /*1390c0*/  ISETP.GE.AND P3, PT, R235, c[0x0][0x17c], PT ;  /* 0x00005f00eb007a0c */ /* 0x000fc40003f66270 */
[----:B------:R-:W2:Y:S01]  /*1390d0*/  LDL.LU R235, [R1+0x2c] ;  /* 0x00002c0001eb7983 */ /* 0x000ea20000300800 */
[----:B------:R-:W-:-:S03]  /*1390e0*/  IMAD.WIDE R118, R0, 0x4, R228 ;  /* 0x0000000400767825 */ /* 0x000fc600078e02e4 */
[----:B------:R-:W-:Y:S04]  /*1390f0*/  @P4 STG.E [R116.64], R238 ;  /* 0x000000ee74004986 */ /* 0x000fe8000c101904 */
[----:B------:R1:W-:Y:S04]  /*139100*/  @P5 STG.E [R118.64], R230 ;  /* 0x000000e676005986 */ /* 0x0003e8000c101904 */
[----:B-1----:R-:W2:Y:S01]  /*139110*/  LDL.LU R230, [R1+0x591c] ;  /* 0x00591c0001e67983 */ /* 0x002ea20000300800 */
[----:B------:R-:W-:Y:S02]  /*139120*/  ISETP.LT.AND P0, PT, R245, c[0x0][0x178], !P1 ;  /* 0x00005e00f5007a0c */ /* 0x000fe40004f01270 */
[----:B------:R-:W-:Y:S01]  /*139130*/  IADD3 R3, R0, c[0x0][0x198], RZ ;  /* 0x0000660000037a10 */ /* 0x000fe20007ffe0ff */
[----:B------:R-:W2:Y:S01]  /*139140*/  LDL.LU R242, [R1+0xcf8] ;  /* 0x000cf80001f27983 */ /* 0x000ea20000300800 */
[----:B------:R-:W-:-:S02]  /*139150*/  ISETP.LT.AND P1, PT, R244, c[0x0][0x178], !P1 ;  /* 0x00005e00f4007a0c */ /* 0x000fc40004f21270 */
[----:B------:R-:W-:Y:S01]  /*139160*/  ISETP.LT.AND P4, PT, R245, c[0x0][0x178], !P6 ;  /* 0x00005e00f5007a0c */ /* 0x000fe20007781270 */
[C---:B------:R-:W-:Y:S01]  /*139170*/  IMAD.WIDE R116, R3.reuse, 0x4, R124 ;  /* 0x0000000403747825 */ /* 0x040fe200078e027c */
[----:B------:R-:W2:Y:S03]  /*139180*/  LDL.LU R243, [R1+0x108] ;  /* 0x0001080001f37983 */ /* 0x000ea60000300800 */
[C---:B------:R-:W-:Y:S01]  /*139190*/  IMAD.WIDE R118, R3.reuse, 0x4, R228 ;  /* 0x0000000403767825 */ /* 0x040fe200078e02e4 */
[----:B------:R-:W-:Y:S01]  /*1391a0*/  IADD3 R3, R3, c[0x0][0x198], RZ ;  /* 0x0000660003037a10 */ /* 0x000fe20007ffe0ff */
[----:B------:R-:W2:Y:S01]  /*1391b0*/  LDL.LU R237, [R1+0xcfc] ;  /* 0x000cfc0001ed7983 */ /* 0x000ea20000300800 */
[----:B------:R-:W-:Y:S02]  /*1391c0*/  ISETP.LT.AND P6, PT, R244, c[0x0][0x178], !P6 ;  /* 0x00005e00f4007a0c */ /* 0x000fe400077c1270 */
[----:B---3--:R-:W-:-:S02]  /*1391d0*/  ISETP.GE.AND P5, PT, R234, c[0x0][0x17c], PT ;  /* 0x00005f00ea007a0c */ /* 0x008fc40003fa6270 */
[----:B------:R-:W3:Y:S04]  /*1391e0*/  LDL.LU R234, [R1+0x10c] ;  /* 0x00010c0001ea7983 */ /* 0x000ee80000300800 */
[----:B----4-:R1:W-:Y:S04]  /*1391f0*/  @P0 STG.E [R116.64], R239 ;  /* 0x000000ef74000986 */ /* 0x0103e8000c101904 */
[----:B------:R-:W-:Y:S04]  /*139200*/  @P1 STG.E [R118.64], R233 ;  /* 0x000000e976001986 */ /* 0x000fe8000c101904 */
[----:B------:R-:W4:Y:S01]  /*139210*/  LDL.LU R236, [R1+0x5938] ;  /* 0x0059380001ec7983 */ /* 0x000f220000300800 */
[----:B-1----:R-:W-:-:S05]  /*139220*/  IMAD.WIDE R116, R3, 0x4, R124 ;  /* 0x0000000403747825 */ /* 0x002fca00078e027c */
[----:B--2---:R1:W-:Y:S04]  /*139230*/  @P4 STG.E [R116.64], R231 ;  /* 0x000000e774004986 */ /* 0x0043e8000c101904 */
[----:B-1----:R-:W2:Y:S01]  /*139240*/  LDL.LU R231, [R1+0x5958] ;  /* 0x0059580001e77983 */ /* 0x002ea20000300800 */
[----:B------:R-:W-:-:S03]  /*139250*/  IMAD.WIDE R116, R3, 0x4, R228 ;  /* 0x0000000403747825 */ /* 0x000fc600078e02e4 */
[----:B------:R-:W4:Y:S04]  /*139260*/  LDL.LU R238, [R1+0xd08] ;  /* 0x000d080001ee7983 */ /* 0x000f280000300800 */
[----:B------:R-:W4:Y:S04]  /*139270*/  LDL.LU R239, [R1+0xd8] ;  /* 0x0000d80001ef7983 */ /* 0x000f280000300800 */
[----:B------:R1:W-:Y:S01]  /*139280*/  @P6 STG.E [R116.64], R235 ;  /* 0x000000eb74006986 */ /* 0x0003e2000c101904 */
[----:B------:R-:W-:-:S03]  /*139290*/  ISETP.GE.AND P6, PT, R230, c[0x0][0x17c], PT ;  /* 0x00005f00e6007a0c */ /* 0x000fc60003fc6270 */
[----:B-1----:R-:W4:Y:S04]  /*1392a0*/  LDL.LU R235, [R1+0xd0c] ;  /* 0x000d0c0001eb7983 */ /* 0x002f280000300800 */
[----:B------:R-:W4:Y:S04]  /*1392b0*/  LDL.LU R233, [R1+0x597c] ;  /* 0x00597c0001e97983 */ /* 0x000f280000300800 */
[----:B------:R-:W4:Y:S01]  /*1392c0*/  LDL.LU R230, [R1+0xdc] ;  /* 0x0000dc0001e67983 */ /* 0x000f220000300800 */
[----:B------:R-:W-:Y:S02]  /*1392d0*/  ISETP.GE.AND P2, PT, R240, c[0x0][0x17c], PT ;  /* 0x00005f00f0007a0c */ /* 0x000fe40003f46270 */
[----:B------:R-:W-:-:S02]  /*1392e0*/  IADD3 R0, R3, c[0x0][0x198], RZ ;  /* 0x0000660003007a10 */ /* 0x000fc40007ffe0ff */
[C---:B------:R-:W-:Y:S02]  /*1392f0*/  ISETP.LT.AND P1, PT, R245.reuse, c[0x0][0x178], !P2 ;  /* 0x00005e00f5007a0c */ /* 0x040fe40005721270 */
[----:B------:R-:W-:Y:S02]  /*139300*/  ISETP.LT.AND P2, PT, R244, c[0x0][0x178], !P2 ;  /* 0x00005e00f4007a0c */ /* 0x000fe40005741270 */
[----:B------:R-:W-:Y:S01]  /*139310*/  ISETP.LT.AND P4, PT, R245, c[0x0][0x178], !P3 ;  /* 0x00005e00f5007a0c */ /* 0x000fe20005f81270 */
[----:B------:R-:W-:Y:S01]  /*139320*/  IMAD.WIDE R118, R0, 0x4, R124 ;  /* 0x0000000400767825 */ /* 0x000fe200078e027c */
[----:B------:R-:W-:-:S03]  /*139330*/  ISETP.LT.AND P3, PT, R244, c[0x0][0x178], !P3 ;  /* 0x00005e00f4007a0c */ /* 0x000fc60005f61270 */
[C---:B------:R-:W-:Y:S01]  /*139340*/  IMAD.WIDE R126, R0.reuse, 0x4, R228 ;  /* 0x00000004007e7825 */ /* 0x040fe200078e02e4 */
[----:B------:R-:W-:Y:S02]  /*139350*/  IADD3 R0, R0, c[0x0][0x198], RZ ;  /* 0x0000660000007a10 */ /* 0x000fe40007ffe0ff */
[----:B------:R-:W-:Y:S01]  /*139360*/  ISETP.GE.AND P0, PT, R232, c[0x0][0x17c], PT ;  /* 0x00005f00e8007a0c */ /* 0x000fe20003f06270 */
[----:B------:R1:W-:Y:S01]  /*139370*/  @P1 STG.E [R118.64], R242 ;  /* 0x000000f276001986 */ /* 0x0003e2000c101904 */
[----:B------:R-:W-:Y:S01]  /*139380*/  ISETP.LT.AND P1, PT, R245, c[0x0][0x178], !P5 ;  /* 0x00005e00f5007a0c */ /* 0x000fe20006f21270 */
[----:B------:R-:W-:Y:S01]  /*139390*/  IMAD.WIDE R116, R0, 0x4, R124 ;  /* 0x0000000400747825 */ /* 0x000fe200078e027c */
[----:B------:R-:W-:Y:S01]  /*1393a0*/  ISETP.LT.AND P5, PT, R244, c[0x0][0x178], !P5 ;  /* 0x00005e00f4007a0c */ /* 0x000fe20006fa1270 */
[----:B------:R-:W4:Y:S04]  /*1393b0*/  LDL.LU R232, [R1+0x5914] ;  /* 0x0059140001e87983 */ /* 0x000f280000300800 */
[----:B------:R1:W-:Y:S02]  /*1393c0*/  @P2 STG.E [R126.64], R243 ;  /* 0x000000f37e002986 */ /* 0x0003e4000c101904 */
[----:B-1----:R-:W-:-:S02]  /*1393d0*/  IMAD.WIDE R118, R0, 0x4, R228 ;  /* 0x0000000400767825 */ /* 0x002fc400078e02e4 */
[----:B------:R-:W4:Y:S01]  /*1393e0*/  LDL.LU R242, [R1+0xce8] ;  /* 0x000ce80001f27983 */ /* 0x000f220000300800 */
[----:B------:R-:W-:-:S03]  /*1393f0*/  IADD3 R0, R0, c[0x0][0x198], RZ ;  /* 0x0000660000007a10 */ /* 0x000fc60007ffe0ff */
[----:B------:R1:W-:Y:S01]  /*139400*/  @P4 STG.E [R116.64], R237 ;  /* 0x000000ed74004986 */ /* 0x0003e2000c101904 */
[----:B------:R-:W-:-:S03]  /*139410*/  IADD3 R3, R0, c[0x0][0x198], RZ ;  /* 0x0000660000037a10 */ /* 0x000fc60007ffe0ff */
[----:B------:R-:W4:Y:S01]  /*139420*/  LDL.LU R243, [R1+0x38] ;  /* 0x0000380001f37983 */ /* 0x000f220000300800 */
[----:B-1----:R-:W-:-:S03]  /*139430*/  IMAD.WIDE R116, R0, 0x4, R124 ;  /* 0x0000000400747825 */ /* 0x002fc600078e027c */
[----:B---3--:R1:W-:Y:S01]  /*139440*/  @P3 STG.E [R118.64], R234 ;  /* 0x000000ea76003986 */ /* 0x0083e2000c101904 */
[----:B------:R-:W-:Y:S02]  /*139450*/  ISETP.LT.AND P3, PT, R245, c[0x0][0x178], !P0 ;  /* 0x00005e00f5007a0c */ /* 0x000fe40004761270 */
[----:B------:R-:W-:Y:S01]  /*139460*/  ISETP.LT.AND P0, PT, R244, c[0x0][0x178], !P0 ;  /* 0x00005e00f4007a0c */ /* 0x000fe20004701270 */
[----:B-1----:R-:W3:Y:S01]  /*139470*/  LDL.LU R234, [R1+0xcec] ;  /* 0x000cec0001ea7983 */ /* 0x002ee20000300800 */
[----:B------:R-:W-:Y:S01]  /*139480*/  IMAD.WIDE R118, R0, 0x4, R228 ;  /* 0x0000000400767825 */ /* 0x000fe200078e02e4 */
[----:B--2---:R-:W-:Y:S02]  /*139490*/  ISETP.GE.AND P4, PT, R231, c[0x0][0x17c], PT ;  /* 0x00005f00e7007a0c */ /* 0x004fe40003f86270 */
[----:B------:R-:W2:Y:S04]  /*1394a0*/  LDL.LU R231, [R1+0x3c] ;  /* 0x00003c0001e77983 */ /* 0x000ea80000300800 */
[----:B----4-:R1:W-:Y:S04]  /*1394b0*/  @P1 STG.E [R116.64], R238 ;  /* 0x000000ee74001986 */ /* 0x0103e8000c101904 */
[----:B------:R4:W-:Y:S04]  /*1394c0*/  @P5 STG.E [R118.64], R239 ;  /* 0x000000ef76005986 */ /* 0x0009e8000c101904 */
[----:B------:R-:W2:Y:S01]  /*1394d0*/  LDL.LU R240, [R1+0x5934] ;  /* 0x0059340001f07983 */ /* 0x000ea20000300800 */
[----:B-1----:R-:W-:-:S04]  /*1394e0*/  IMAD.WIDE R116, R3, 0x4, R124 ;  /* 0x0000000403747825 */ /* 0x002fc800078e027c */
[----:B----4-:R-:W-:Y:S01]  /*1394f0*/  IMAD.WIDE R118, R3, 0x4, R228 ;  /* 0x0000000403767825 */ /* 0x010fe200078e02e4 */
[----:B------:R-:W-:Y:S04]  /*139500*/  @P3 STG.E [R116.64], R235 ;  /* 0x000000eb74003986 */ /* 0x000fe8000c101904 */
[----:B------:R1:W-:Y:S01]  /*139510*/  @P0 STG.E [R118.64], R230 ;  /* 0x000000e676000986 */ /* 0x0003e2000c101904 */
[----:B------:R-:W-:-:S03]  /*139520*/  ISETP.GE.AND P2, PT, R236, c[0x0][0x17c], PT ;  /* 0x00005f00ec007a0c */ /* 0x000fc60003f46270 */
[----:B-1----:R-:W4:Y:S04]  /*139530*/  LDL.LU R230, [R1+0x5954] ;  /* 0x0059540001e67983 */ /* 0x002f280000300800 */
[----:B------:R-:W4:Y:S04]  /*139540*/  LDL.LU R237, [R1+0xcd8] ;  /* 0x000cd80001ed7983 */ /* 0x000f280000300800 */
[----:B------:R-:W4:Y:S01]  /*139550*/  LDL.LU R238, [R1+0x18] ;  /* 0x0000180001ee7983 */ /* 0x000f220000300800 */
[----:B------:R-:W-:-:S03]  /*139560*/  ISETP.GE.AND P5, PT, R233, c[0x0][0x17c], PT ;  /* 0x00005f00e9007a0c */ /* 0x000fc60003fa6270 */
[----:B------:R-:W4:Y:S04]  /*139570*/  LDL.LU R236, [R1+0x5978] ;  /* 0x0059780001ec7983 */ /* 0x000f280000300800 */
[----:B------:R-:W4:Y:S04]  /*139580*/  LDL.LU R239, [R1+0xcdc] ;  /* 0x000cdc0001ef7983 */ /* 0x000f280000300800 */
[----:B------:R-:W4:Y:S01]  /*139590*/  LDL.LU R233, [R1+0x1c] ;  /* 0x00001c0001e97983 */ /* 0x000f220000300800 */
[----:B------:R-:W-:Y:S02]  /*1395a0*/  ISETP.LT.AND P1, PT, R245, c[0x0][0x178], !P6 ;  /* 0x00005e00f5007a0c */ /* 0x000fe40007721270 */
[----:B------:R-:W-:-:S02]  /*1395b0*/  IADD3 R3, R3, c[0x0][0x198], RZ ;  /* 0x0000660003037a10 */ /* 0x000fc40007ffe0ff */
[C---:B------:R-:W-:Y:S02]  /*1395c0*/  ISETP.LT.AND P6, PT, R244.reuse, c[0x0][0x178], !P6 ;  /* 0x00005e00f4007a0c */ /* 0x040fe400077c1270 */
[----:B------:R-:W-:Y:S01]  /*1395d0*/  ISETP.LT.AND P3, PT, R245, c[0x0][0x178], !P2 ;  /* 0x00005e00f5007a0c */ /* 0x000fe20005761270 */
[C-C-:B------:R-:W-:Y:S01]  /*1395e0*/  IMAD.WIDE R116, R3.reuse, 0x4, R124.reuse ;  /* 0x0000000403747825 */ /* 0x140fe200078e027c */
[----:B------:R-:W-:Y:S02]  /*1395f0*/  ISETP.LT.AND P2, PT, R244, c[0x0][0x178], !P2 ;  /* 0x00005e00f4007a0c */ /* 0x000fe40005741270 */
[----:B------:R-:W-:Y:S02]  /*139600*/  IADD3 R0, R3, c[0x0][0x198], RZ ;  /* 0x0000660003007a10 */ /* 0x000fe40007ffe0ff */
[----:B------:R-:W-:Y:S01]  /*139610*/  ISETP.GE.AND P0, PT, R232, c[0x0][0x17c], PT ;  /* 0x00005f00e8007a0c */ /* 0x000fe20003f06270 */
[----:B------:R1:W-:Y:S02]  /*139620*/  @P1 STG.E [R116.64], R242 ;  /* 0x000000f274001986 */ /* 0x0003e4000c101904 */
[----:B------:R-:W-:-:S02]  /*139630*/  IMAD.WIDE R118, R0, 0x4, R124 ;  /* 0x0000000400767825 */ /* 0x000fc400078e027c */
[----:B------:R-:W4:Y:S02]  /*139640*/  LDL.LU R232, [R1+0x5994] ;  /* 0x0059940001e87983 */ /* 0x000f240000300800 */
[--C-:B------:R-:W-:Y:S02]  /*139650*/  IMAD.WIDE R126, R0, 0x4, R228.reuse ;  /* 0x00000004007e7825 */ /* 0x100fe400078e02e4 */
[----:B------:R-:W4:Y:S02]  /*139660*/  LDL.LU R235, [R1] ;  /* 0x0000000001eb7983 */ /* 0x000f240000300800 */
[----:B-1----:R-:W-:-:S05]  /*139670*/  IMAD.WIDE R116, R3, 0x4, R228 ;  /* 0x0000000403747825 */ /* 0x002fca00078e02e4 */
[----:B------:R1:W-:Y:S01]  /*139680*/  @P6 STG.E [R116.64], R243 ;  /* 0x000000f374006986 */ /* 0x0003e2000c101904 */
[----:B------:R-:W-:Y:S02]  /*139690*/  ISETP.LT.AND P1, PT, R245, c[0x0][0x178], !P4 ;  /* 0x00005e00f5007a0c */ /* 0x000fe40006721270 */
[----:B------:R-:W-:Y:S02]  /*1396a0*/  ISETP.LT.AND P4, PT, R244, c[0x0][0x178], !P4 ;  /* 0x00005e00f4007a0c */ /* 0x000fe40006781270 */
[----:B------:R-:W-:-:S05]  /*1396b0*/  IADD3 R0, R0, c[0x0][0x198], RZ ;  /* 0x0000660000007a10 */ /* 0x000fca0007ffe0ff */
[----:B-1----:R-:W-:Y:S01]  /*1396c0*/  IMAD.WIDE R116, R0, 0x4, R124 ;  /* 0x0000000400747825 */ /* 0x002fe200078e027c */
[----:B---3--:R1:W-:Y:S04]  /*1396d0*/  @P3 STG.E [R118.64], R234 ;  /* 0x000000ea76003986 */ /* 0x0083e8000c101904 */
[----:B-1----:R-:W3:Y:S04]  /*1396e0*/  LDL.LU R234, [R1+0x592c] ;  /* 0x00592c0001ea7983 */ /* 0x002ee80000300800 */
[----:B--2---:R1:W-:Y:S01]  /*1396f0*/  @P2 STG.E [R126.64], R231 ;  /* 0x000000e77e002986 */ /* 0x0043e2000c101904 */
[----:B------:R-:W-:-:S03]  /*139700*/  ISETP.LT.AND P2, PT, R245, c[0x0][0x178], !P5 ;  /* 0x00005e00f5007a0c */ /* 0x000fc60006f41270 */
[----:B-1----:R-:W2:Y:S01]  /*139710*/  LDL.LU R231, [R1+0x4] ;  /* 0x0000040001e77983 */ /* 0x002ea20000300800 */
[----:B------:R-:W-:Y:S01]  /*139720*/  ISETP.LT.AND P5, PT, R244, c[0x0][0x178], !P5 ;  /* 0x00005e00f4007a0c */ /* 0x000fe20006fa1270 */
[C---:B------:R-:W-:Y:S01]  /*139730*/  IMAD.WIDE R118, R0.reuse, 0x4, R228 ;  /* 0x0000000400767825 */ /* 0x040fe200078e02e4 */
[----:B------:R-:W-:Y:S02]  /*139740*/  IADD3 R0, R0, c[0x0][0x198], RZ ;  /* 0x0000660000007a10 */ /* 0x000fe40007ffe0ff */
[----:B----4-:R-:W-:Y:S02]  /*139750*/  ISETP.GE.AND P3, PT, R230, c[0x0][0x17c], PT ;  /* 0x00005f00e6007a0c */ /* 0x010fe40003f66270 */
[----:B------:R-:W4:Y:S04]  /*139760*/  LDL.LU R230, [R1+0x5950] ;  /* 0x0059500001e67983 */ /* 0x000f280000300800 */
[----:B------:R1:W-:Y:S04]  /*139770*/  @P1 STG.E [R116.64], R237 ;  /* 0x000000ed74001986 */ /* 0x0003e8000c101904 */
[----:B------:R1:W-:Y:S02]  /*139780*/  @P4 STG.E [R118.64], R238 ;  /* 0x000000ee76004986 */ /* 0x0003e4000c101904 */
[----:B-1----:R-:W-:-:S04]  /*139790*/  IMAD.WIDE R116, R0, 0x4, R124 ;  /* 0x0000000400747825 */ /* 0x002fc800078e027c */
[----:B------:R-:W-:Y:S01]  /*1397a0*/  IMAD.WIDE R118, R0, 0x4, R228 ;  /* 0x0000000400767825 */ /* 0x000fe200078e02e4 */
[----:B------:R-:W-:Y:S04]  /*1397b0*/  @P2 STG.E [R116.64], R239 ;  /* 0x000000ef74002986 */ /* 0x000fe8000c101904 */
[----:B------:R1:W-:Y:S04]  /*1397c0*/  @P5 STG.E [R118.64], R233 ;  /* 0x000000e976005986 */ /* 0x0003e8000c101904 */
[----:B-1----:R-:W4:Y:S01]  /*1397d0*/  LDL.LU R233, [R1+0x5974] ;  /* 0x0059740001e97983 */ /* 0x002f220000300800 */
[----:B------:R-:W-:-:S02]  /*1397e0*/  ISETP.LT.AND P1, PT, R245, c[0x0][0x178], !P0 ;  /* 0x00005e00f5007a0c */ /* 0x000fc40004721270 */
[----:B------:R-:W-:Y:S02]  /*1397f0*/  ISETP.LT.AND P4, PT, R244, c[0x0][0x178], !P0 ;  /* 0x00005e00f4007a0c */ /* 0x000fe40004781270 */
[----:B------:R-:W-:Y:S02]  /*139800*/  IADD3 R3, R0, c[0x0][0x198], RZ ;  /* 0x0000660000037a10 */ /* 0x000fe40007ffe0ff */
[----:B------:R-:W-:-:S03]  /*139810*/  ISETP.GE.AND P6, PT, R240, c[0x0][0x17c], PT ;  /* 0x00005f00f0007a0c */ /* 0x000fc60003fc6270 */
[----:B------:R-:W-:Y:S01]  /*139820*/  IMAD.WIDE R116, R3, 0x4, R124 ;  /* 0x0000000403747825 */ /* 0x000fe200078e027c */
[----:B------:R-:W-:-:S03]  /*139830*/  ISETP.LT.AND P2, PT, R245, c[0x0][0x178], !P6 ;  /* 0x00005e00f5007a0c */ /* 0x000fc60007741270 */
[C---:B------:R-:W-:Y:S01]  /*139840*/  IMAD.WIDE R118, R3.reuse, 0x4, R228 ;  /* 0x0000000403767825 */ /* 0x040fe200078e02e4 */
[----:B------:R-:W-:Y:S01]  /*139850*/  IADD3 R3, R3, c[0x0][0x198], RZ ;  /* 0x0000660003037a10 */ /* 0x000fe20007ffe0ff */
[----:B------:R1:W-:Y:S01]  /*139860*/  @P1 STG.E [R116.64], R235 ;  /* 0x000000eb74001986 */ /* 0x0003e2000c101904 */
[----:B------:R-:W-:-:S03]  /*139870*/  ISETP.LT.AND P6, PT, R244, c[0x0][0x178], !P6 ;  /* 0x00005e00f4007a0c */ /* 0x000fc600077c1270 */
[----:B------:R1:W-:Y:S01]  /*139880*/  @P4 STG.E [R118.64], R88 ;  /* 0x0000005876004986 */ /* 0x0003e2000c101904 */
[----:B------:R-:W-:Y:S02]  /*139890*/  ISETP.LT.AND P4, PT, R245, c[0x0][0x178], !P3 ;  /* 0x00005e00f5007a0c */ /* 0x000fe40005f81270 */
[----:B------:R-:W-:Y:S02]  /*1398a0*/  ISETP.GE.AND P0, PT, R236, c[0x0][0x17c], PT ;  /* 0x00005f00ec007a0c */ /* 0x000fe40003f06270 */
[C---:B------:R-:W-:Y:S01]  /*1398b0*/  IADD3 R0, R3.reuse, c[0x0][0x198], RZ ;  /* 0x0000660003007a10 */ /* 0x040fe20007ffe0ff */
[--C-:B-1----:R-:W-:Y:S01]  /*1398c0*/  IMAD.WIDE R116, R3, 0x4, R124.reuse ;  /* 0x0000000403747825 */ /* 0x102fe200078e027c */
[----:B------:R-:W-:Y:S02]  /*1398d0*/  ISETP.GE.AND P5, PT, R232, c[0x0][0x17c], PT ;  /* 0x00005f00e8007a0c */ /* 0x000fe40003fa6270 */
[----:B------:R-:W4:Y:S01]  /*1398e0*/  LDL.LU R232, [R1+0x5990] ;  /* 0x0059900001e87983 */ /* 0x000f220000300800 */
[----:B------:R-:W-:Y:S01]  /*1398f0*/  ISETP.LT.AND P3, PT, R244, c[0x0][0x178], !P3 ;  /* 0x00005e00f4007a0c */ /* 0x000fe20005f61270 */
[----:B------:R-:W-:-:S04]  /*139900*/  IMAD.WIDE R118, R0, 0x4, R124 ;  /* 0x0000000400767825 */ /* 0x000fc800078e027c */
[C-C-:B------:R-:W-:Y:S01]  /*139910*/  IMAD.WIDE R126, R0.reuse, 0x4, R228.reuse ;  /* 0x00000004007e7825 */ /* 0x140fe200078e02e4 */
[----:B------:R-:W-:Y:S02]  /*139920*/  IADD3 R0, R0, c[0x0][0x198], RZ ;  /* 0x0000660000007a10 */ /* 0x000fe40007ffe0ff */
[----:B---3--:R-:W-:Y:S01]  /*139930*/  ISETP.GE.AND P1, PT, R234, c[0x0][0x17c], PT ;  /* 0x00005f00ea007a0c */ /* 0x008fe20003f26270 */
[----:B--2---:R1:W-:Y:S01]  /*139940*/  @P2 STG.E [R116.64], R231 ;  /* 0x000000e774002986 */ /* 0x0043e2000c101904 */
[----:B------:R-:W-:Y:S02]  /*139950*/  ISETP.LT.AND P2, PT, R245, c[0x0][0x178], !P0 ;  /* 0x00005e00f5007a0c */ /* 0x000fe40004741270 */
[----:B------:R-:W-:Y:S01]  /*139960*/  ISETP.LT.AND P0, PT, R244, c[0x0][0x178], !P0 ;  /* 0x00005e00f4007a0c */ /* 0x000fe20004701270 */
[----:B-1----:R-:W-:Y:S01]  /*139970*/  IMAD.WIDE R116, R3, 0x4, R228 ;  /* 0x0000000403747825 */ /* 0x002fe200078e02e4 */
[----:B------:R-:W2:Y:S04]  /*139980*/  LDL.LU R231, [R1+0x59a4] ;  /* 0x0059a40001e77983 */ /* 0x000ea80000300800 */
[----:B------:R1:W-:Y:S04]  /*139990*/  @P6 STG.E [R116.64], R89 ;  /* 0x0000005974006986 */ /* 0x0003e8000c101904 */
[----:B------:R-:W-:Y:S01]  /*1399a0*/  @P4 STG.E [R118.64], R24 ;  /* 0x0000001876004986 */ /* 0x000fe2000c101904 */
[----:B------:R-:W-:-:S02]  /*1399b0*/  ISETP.LT.AND P4, PT, R245, c[0x0][0x178], !P5 ;  /* 0x00005e00f5007a0c */ /* 0x000fc40006f81270 */
[----:B------:R-:W-:Y:S01]  /*1399c0*/  ISETP.LT.AND P5, PT, R244, c[0x0][0x178], !P5 ;  /* 0x00005e00f4007a0c */ /* 0x000fe20006fa1270 */
[----:B------:R-:W-:Y:S01]  /*1399d0*/  @P3 STG.E [R126.64], R84 ;  /* 0x000000547e003986 */ /* 0x000fe2000c101904 */
[----:B-1----:R-:W-:-:S04]  /*1399e0*/  IMAD.WIDE R88, R0, 0x4, R124 ;  /* 0x0000000400587825 */ /* 0x002fc800078e027c */
[C---:B------:R-:W-:Y:S01]  /*1399f0*/  IMAD.WIDE R116, R0.reuse, 0x4, R228 ;  /* 0x0000000400747825 */ /* 0x040fe200078e02e4 */
[----:B------:R-:W-:Y:S02]  /*139a00*/  IADD3 R0, R0, c[0x0][0x198], RZ ;  /* 0x0000660000007a10 */ /* 0x000fe40007ffe0ff */
[----:B----4-:R-:W-:Y:S01]  /*139a10*/  ISETP.GE.AND P6, PT, R230, c[0x0][0x17c], PT ;  /* 0x00005f00e6007a0c */ /* 0x010fe20003fc6270 */
[----:B------:R1:W-:Y:S01]  /*139a20*/  @P2 STG.E [R88.64], R25 ;  /* 0x0000001958002986 */ /* 0x0003e2000c101904 */
[----:B------:R-:W-:-:S03]  /*139a30*/  ISETP.LT.AND P2, PT, R245, c[0x0][0x178], !P1 ;  /* 0x00005e00f5007a0c */ /* 0x000fc60004f41270 */
[----:B------:R-:W3:Y:S01]  /*139a40*/  LDL.LU R230, [R1+0x5948] ;  /* 0x0059480001e67983 */ /* 0x000ee20000300800 */
[----:B------:R-:W-:-:S03]  /*139a50*/  IADD3 R3, R0, c[0x0][0x198], RZ ;  /* 0x0000660000037a10 */ /* 0x000fc60007ffe0ff */
[----:B------:R4:W-:Y:S01]  /*139a60*/  @P0 STG.E [R116.64], R85 ;  /* 0x0000005574000986 */ /* 0x0009e2000c101904 */
[----:B------:R-:W-:Y:S01]  /*139a70*/  ISETP.LT.AND P1, PT, R244, c[0x0][0x178], !P1 ;  /* 0x00005e00f4007a0c */ /* 0x000fe20004f21270 */
[C---:B-1----:R-:W-:Y:S02]  /*139a80*/  IMAD.WIDE R24, R0.reuse, 0x4, R228 ;  /* 0x0000000400187825 */ /* 0x042fe400078e02e4 */
[----:B------:R-:W3:Y:S04]  /*139a90*/  LDL.LU R118, [R1+0x5970] ;  /* 0x0059700001767983 */ /* 0x000ee80000300800 */
[----:B------:R-:W3:Y:S01]  /*139aa0*/  LDL.LU R89, [R1+0x598c] ;  /* 0x00598c0001597983 */ /* 0x000ee20000300800 */
[----:B----4-:R-:W-:-:S03]  /*139ab0*/  IMAD.WIDE R84, R0, 0x4, R124 ;  /* 0x0000000400547825 */ /* 0x010fc600078e027c */
[----:B------:R-:W4:Y:S04]  /*139ac0*/  LDL.LU R88, [R1+0x59a0] ;  /* 0x0059a00001587983 */ /* 0x000f280000300800 */
[----:B------:R1:W-:Y:S01]  /*139ad0*/  @P4 STG.E [R84.64], R20 ;  /* 0x0000001454004986 */ /* 0x0003e2000c101904 */
[----:B------:R-:W-:-:S03]  /*139ae0*/  ISETP.LT.AND P4, PT, R245, c[0x0][0x178], !P6 ;  /* 0x00005e00f5007a0c */ /* 0x000fc60007781270 */
[----:B------:R1:W-:Y:S01]  /*139af0*/  @P5 STG.E [R24.64], R80 ;  /* 0x0000005018005986 */ /* 0x0003e2000c101904 */
[----:B------:R-:W-:Y:S01]  /*139b00*/  ISETP.GE.AND P3, PT, R233, c[0x0][0x17c], PT ;  /* 0x00005f00e9007a0c */ /* 0x000fe20003f66270 */
[----:B-1----:R-:W-:-:S04]  /*139b10*/  IMAD.WIDE R84, R3, 0x4, R124 ;  /* 0x0000000403547825 */ /* 0x002fc800078e027c */
[C---:B------:R-:W-:Y:S01]  /*139b20*/  IMAD.WIDE R24, R3.reuse, 0x4, R228 ;  /* 0x0000000403187825 */ /* 0x040fe200078e02e4 */
[----:B------:R-:W-:Y:S01]  /*139b30*/  IADD3 R3, R3, c[0x0][0x198], RZ ;  /* 0x0000660003037a10 */ /* 0x000fe20007ffe0ff */
[----:B------:R1:W-:Y:S01]  /*139b40*/  @P2 STG.E [R84.64], R21 ;  /* 0x0000001554002986 */ /* 0x0003e2000c101904 */
[----:B------:R-:W-:Y:S02]  /*139b50*/  ISETP.LT.AND P6, PT, R244, c[0x0][0x178], !P6 ;  /* 0x00005e00f4007a0c */ /* 0x000fe400077c1270 */
[----:B------:R-:W-:Y:S02]  /*139b60*/  ISETP.LT.AND P2, PT, R245, c[0x0][0x178], !P3 ;  /* 0x00005e00f5007a0c */ /* 0x000fe40005f41270 */
[C---:B------:R-:W-:Y:S01]  /*139b70*/  IADD3 R0, R3.reuse, c[0x0][0x198], RZ ;  /* 0x0000660003007a10 */ /* 0x040fe20007ffe0ff */
[----:B------:R1:W-:Y:S02]  /*139b80*/  @P1 STG.E [R24.64], R81 ;  /* 0x0000005118001986 */ /* 0x0003e4000c101904 */
[----:B-1----:R-:W-:-:S02]  /*139b90*/  IMAD.WIDE R20, R3, 0x4, R124 ;  /* 0x0000000403147825 */ /* 0x002fc400078e027c */
[----:B------:R-:W4:Y:S04]  /*139ba0*/  LDL.LU R84, [R1+0x59ac] ;  /* 0x0059ac0001547983 */ /* 0x000f280000300800 */
[----:B------:R1:W-:Y:S01]  /*139bb0*/  @P4 STG.E [R20.64], R16 ;  /* 0x0000001014004986 */ /* 0x0003e2000c101904 */
[----:B------:R-:W-:-:S04]  /*139bc0*/  IMAD.WIDE R24, R0, 0x4, R124 ;  /* 0x0000000400187825 */ /* 0x000fc800078e027c */
[----:B-1----:R-:W-:-:S05]  /*139bd0*/  IMAD.WIDE R20, R3, 0x4, R228 ;  /* 0x0000000403147825 */ /* 0x002fca00078e02e4 */
[----:B------:R1:W-:Y:S04]  /*139be0*/  @P6 STG.E [R20.64], R76 ;  /* 0x0000004c14006986 */ /* 0x0003e8000c101904 */
[----:B------:R1:W-:Y:S04]  /*139bf0*/  @P2 STG.E [R24.64], R17 ;  /* 0x0000001118002986 */ /* 0x0003e8000c101904 */
[----:B-1----:R-:W4:Y:S04]  /*139c00*/  LDL.LU R76, [R1+0x5968] ;  /* 0x00596800014c7983 */ /* 0x002f280000300800 */
[----:B------:R-:W4:Y:S01]  /*139c10*/  LDL.LU R24, [R1+0x5988] ;  /* 0x0059880001187983 */ /* 0x000f220000300800 */
[----:B------:R-:W-:-:S02]  /*139c20*/  ISETP.LT.AND P3, PT, R244, c[0x0][0x178], !P3 ;  /* 0x00005e00f4007a0c */ /* 0x000fc40005f61270 */
[----:B------:R-:W-:Y:S01]  /*139c30*/  ISETP.GE.AND P0, PT, R232, c[0x0][0x17c], PT ;  /* 0x00005f00e8007a0c */ /* 0x000fe20003f06270 */
[----:B------:R-:W-:-:S03]  /*139c40*/  IMAD.WIDE R80, R0, 0x4, R228 ;  /* 0x0000000400507825 */ /* 0x000fc600078e02e4 */
[----:B------:R-:W-:Y:S02]  /*139c50*/  ISETP.LT.AND P4, PT, R245, c[0x0][0x178], !P0 ;  /* 0x00005e00f5007a0c */ /* 0x000fe40004781270 */
[----:B------:R-:W-:Y:S02]  /*139c60*/  ISETP.LT.AND P0, PT, R244, c[0x0][0x178], !P0 ;  /* 0x00005e00f4007a0c */ /* 0x000fe40004701270 */
[----:B------:R-:W-:-:S03]  /*139c70*/  IADD3 R0, R0, c[0x0][0x198], RZ ;  /* 0x0000660000007a10 */ /* 0x000fc60007ffe0ff */
[----:B------:R-:W-:Y:S02]  /*139c80*/  @P3 STG.E [R80.64], R77 ;  /* 0x0000004d50003986 */ /* 0x000fe4000c101904 */
[----:B------:R-:W-:-:S04]  /*139c90*/  IMAD.WIDE R16, R0, 0x4, R124 ;  /* 0x0000000400107825 */ /* 0x000fc800078e027c */
[C---:B------:R-:W-:Y:S01]  /*139ca0*/  IMAD.WIDE R20, R0.reuse, 0x4, R228 ;  /* 0x0000000400147825 */ /* 0x040fe200078e02e4 */
[----:B------:R-:W-:Y:S01]  /*139cb0*/  IADD3 R0, R0, c[0x0][0x198], RZ ;  /* 0x0000660000007a10 */ /* 0x000fe20007ffe0ff */
[----:B------:R1:W-:Y:S04]  /*139cc0*/  @P4 STG.E [R16.64], R248 ;  /* 0x000000f810004986 */ /* 0x0003e8000c101904 */
[----:B------:R1:W-:Y:S01]  /*139cd0*/  @P0 STG.E [R20.64], R72 ;  /* 0x0000004814000986 */ /* 0x0003e2000c101904 */
[C---:B------:R-:W-:Y:S01]  /*139ce0*/  IADD3 R3, R0.reuse, c[0x0][0x198], RZ ;  /* 0x0000660000037a10 */ /* 0x040fe20007ffe0ff */
[----:B-1----:R-:W-:-:S04]  /*139cf0*/  IMAD.WIDE R16, R0, 0x4, R124 ;  /* 0x0000000400107825 */ /* 0x002fc800078e027c */
[----:B------:R-:W-:Y:S01]  /*139d00*/  IMAD.WIDE R20, R0, 0x4, R228 ;  /* 0x0000000400147825 */ /* 0x000fe200078e02e4 */
[----:B------:R-:W4:Y:S01]  /*139d10*/  LDL.LU R72, [R1+0x599c] ;  /* 0x00599c0001487983 */ /* 0x000f220000300800 */
[----:B--2---:R-:W-:-:S04]  /*139d20*/  ISETP.GE.AND P5, PT, R231, c[0x0][0x17c], PT ;  /* 0x00005f00e7007a0c */ /* 0x004fc80003fa6270 */
[----:B------:R-:W-:Y:S02]  /*139d30*/  ISETP.LT.AND P3, PT, R245, c[0x0][0x178], !P5 ;  /* 0x00005e00f5007a0c */ /* 0x000fe40006f61270 */
[----:B------:R-:W-:-:S11]  /*139d40*/  ISETP.LT.AND P5, PT, R244, c[0x0][0x178], !P5 ;  /* 0x00005e00f4007a0c */ /* 0x000fd60006fa1270 */
[----:B------:R1:W-:Y:S01]  /*139d50*/  @P3 STG.E [R16.64], R249 ;  /* 0x000000f910003986 */ /* 0x0003e2000c101904 */
[----:B---3--:R-:W-:-:S04]  /*139d60*/  ISETP.GE.AND P1, PT, R230, c[0x0][0x17c], PT ;  /* 0x00005f00e6007a0c */ /* 0x008fc80003f26270 */
[----:B------:R-:W-:Y:S02]  /*139d70*/  ISETP.LT.AND P4, PT, R245, c[0x0][0x178], !P1 ;  /* 0x00005e00f5007a0c */ /* 0x000fe40004f81270 */
[----:B------:R-:W-:Y:S02]  /*139d80*/  ISETP.LT.AND P1, PT, R244, c[0x0][0x178], !P1 ;  /* 0x00005e00f4007a0c */ /* 0x000fe40004f21270 */
[----:B------:R-:W-:Y:S01]  /*139d90*/  ISETP.GE.AND P6, PT, R118, c[0x0][0x17c], PT ;  /* 0x00005f0076007a0c */ /* 0x000fe20003fc6270 */
[----:B------:R2:W-:Y:S01]  /*139da0*/  @P5 STG.E [R20.64], R73 ;  /* 0x0000004914005986 */ /* 0x0005e2000c101904 */
[----:B-1----:R-:W-:Y:S02]  /*139db0*/  IMAD.WIDE R16, R3, 0x4, R124 ;  /* 0x0000000403107825 */ /* 0x002fe400078e027c */
[----:B------:R-:W-:Y:S02]  /*139dc0*/  ISETP.LT.AND P3, PT, R245, c[0x0][0x178], !P6 ;  /* 0x00005e00f5007a0c */ /* 0x000fe40007761270 */
[----:B------:R-:W-:-:S03]  /*139dd0*/  ISETP.LT.AND P6, PT, R244, c[0x0][0x178], !P6 ;  /* 0x00005e00f4007a0c */ /* 0x000fc600077c1270 */
[----:B------:R1:W-:Y:S01]  /*139de0*/  @P4 STG.E [R16.64], R12 ;  /* 0x0000000c10004986 */ /* 0x0003e2000c101904 */
[C---:B--2---:R-:W-:Y:S01]  /*139df0*/  IMAD.WIDE R20, R3.reuse, 0x4, R228 ;  /* 0x0000000403147825 */ /* 0x044fe200078e02e4 */
[----:B------:R-:W-:Y:S02]  /*139e00*/  IADD3 R3, R3, c[0x0][0x198], RZ ;  /* 0x0000660003037a10 */ /* 0x000fe40007ffe0ff */
[----:B------:R-:W-:-:S03]  /*139e10*/  ISETP.GE.AND P2, PT, R89, c[0x0][0x17c], PT ;  /* 0x00005f0059007a0c */ /* 0x000fc60003f46270 */
[----:B-1----:R-:W-:Y:S01]  /*139e20*/  IMAD.WIDE R16, R3, 0x4, R124 ;  /* 0x0000000403107825 */ /* 0x002fe200078e027c */
[----:B------:R1:W-:Y:S01]  /*139e30*/  @P1 STG.E [R20.64], R68 ;  /* 0x0000004414001986 */ /* 0x0003e2000c101904 */
[----:B------:R-:W-:-:S03]  /*139e40*/  ISETP.LT.AND P4, PT, R245, c[0x0][0x178], !P2 ;  /* 0x00005e00f5007a0c */ /* 0x000fc60005781270 */
[----:B------:R2:W-:Y:S01]  /*139e50*/  @P3 STG.E [R16.64], R13 ;  /* 0x0000000d10003986 */ /* 0x0005e2000c101904 */
[----:B----4-:R-:W-:Y:S02]  /*139e60*/  ISETP.GE.AND P0, PT, R88, c[0x0][0x17c], PT ;  /* 0x00005f0058007a0c */ /* 0x010fe40003f06270 */
[C---:B------:R-:W-:Y:S02]  /*139e70*/  IADD3 R0, R3.reuse, c[0x0][0x198], RZ ;  /* 0x0000660003007a10 */ /* 0x040fe40007ffe0ff */
[----:B------:R-:W-:Y:S01]  /*139e80*/  ISETP.LT.AND P2, PT, R244, c[0x0][0x178], !P2 ;  /* 0x00005e00f4007a0c */ /* 0x000fe20005741270 */
[----:B-1----:R-:W3:Y:S01]  /*139e90*/  LDL.LU R68, [R1+0x5944] ;  /* 0x0059440001447983 */ /* 0x002ee20000300800 */
[----:B--2---:R-:W-:-:S03]  /*139ea0*/  IMAD.WIDE R12, R3, 0x4, R228 ;  /* 0x00000004030c7825 */ /* 0x004fc600078e02e4 */
[----:B------:R-:W2:Y:S01]  /*139eb0*/  LDL.LU R25, [R1+0x5964] ;  /* 0x0059640001197983 */ /* 0x000ea20000300800 */
[----:B------:R-:W-:-:S03]  /*139ec0*/  ISETP.LT.AND P3, PT, R245, c[0x0][0x178], !P0 ;  /* 0x00005e00f5007a0c */ /* 0x000fc60004761270 */
[----:B------:R1:W-:Y:S01]  /*139ed0*/  @P6 STG.E [R12.64], R69 ;  /* 0x000000450c006986 */ /* 0x0003e2000c101904 */
[----:B------:R-:W-:Y:S01]  /*139ee0*/  ISETP.LT.AND P0, PT, R244, c[0x0][0x178], !P0 ;  /* 0x00005e00f4007a0c */ /* 0x000fe20004701270 */
[----:B------:R-:W-:-:S04]  /*139ef0*/  IMAD.WIDE R16, R0, 0x4, R124 ;  /* 0x0000000400107825 */ /* 0x000fc800078e027c */
[C---:B------:R-:W-:Y:S01]  /*139f00*/  IMAD.WIDE R20, R0.reuse, 0x4, R228 ;  /* 0x0000000400147825 */ /* 0x040fe200078e02e4 */
[----:B------:R-:W-:Y:S01]  /*139f10*/  IADD3 R0, R0, c[0x0][0x198], RZ ;  /* 0x0000660000007a10 */ /* 0x000fe20007ffe0ff */
[----:B------:R4:W-:Y:S04]  /*139f20*/  @P4 STG.E [R16.64], R8 ;  /* 0x0000000810004986 */ /* 0x0009e8000c101904 */
[C---:B-1----:R-:W-:Y:S01]  /*139f30*/  IMAD.WIDE R12, R0.reuse, 0x4, R124 ;  /* 0x00000004000c7825 */ /* 0x042fe200078e027c */
[----:B------:R1:W-:Y:S03]  /*139f40*/  @P2 STG.E [R20.64], R64 ;  /* 0x0000004014002986 */ /* 0x0003e6000c101904 */
[----:B----4-:R-:W-:Y:S01]  /*139f50*/  IMAD.WIDE R16, R0, 0x4, R228 ;  /* 0x0000000400107825 */ /* 0x010fe200078e02e4 */
[----:B------:R-:W-:Y:S01]  /*139f60*/  @P3 STG.E [R12.64], R9 ;  /* 0x000000090c003986 */ /* 0x000fe2000c101904 */
[----:B------:R-:W-:-:S03]  /*139f70*/  ISETP.GE.AND P6, PT, R24, c[0x0][0x17c], PT ;  /* 0x00005f0018007a0c */ /* 0x000fc60003fc6270 */
[----:B------:R-:W4:Y:S04]  /*139f80*/  LDL.LU R24, [R1+0x596c] ;  /* 0x00596c0001187983 */ /* 0x000f280000300800 */
[----:B------:R-:W2:Y:S04]  /*139f90*/  LDL.LU R230, [R1+0x8] ;  /* 0x0000080001e67983 */ /* 0x000ea80000300800 */
[----:B-1----:R-:W4:Y:S04]  /*139fa0*/  LDL.LU R20, [R1+0x5998] ;  /* 0x0059980001147983 */ /* 0x002f280000300800 */
[----:B------:R-:W4:Y:S04]  /*139fb0*/  LDL.LU R231, [R1+0xc] ;  /* 0x00000c0001e77983 */ /* 0x000f280000300800 */
[----:B------:R1:W-:Y:S04]  /*139fc0*/  @P0 STG.E [R16.64], R65 ;  /* 0x0000004110000986 */ /* 0x0003e8000c101904 */
[----:B-1----:R-:W4:Y:S04]  /*139fd0*/  LDL.LU R17, [R1+0x59a8] ;  /* 0x0059a80001117983 */ /* 0x002f280000300800 */
[----:B------:R-:W4:Y:S01]  /*139fe0*/  LDL.LU R16, [R1+0x5960] ;  /* 0x0059600001107983 */ /* 0x000f220000300800 */
[----:B------:R-:W-:-:S02]  /*139ff0*/  ISETP.GE.AND P5, PT, R84, c[0x0][0x17c], PT ;  /* 0x00005f0054007a0c */ /* 0x000fc40003fa6270 */
[----:B------:R-:W-:Y:S01]  /*13a000*/  IADD3 R0, R0, c[0x0][0x198], RZ ;  /* 0x0000660000007a10 */ /* 0x000fe20007ffe0ff */
[----:B------:R-:W4:Y:S01]  /*13a010*/  LDL.LU R21, [R1+0x5980] ;  /* 0x0059800001157983 */ /* 0x000f220000300800 */
[----:B------:R-:W-:Y:S02]  /*13a020*/  ISETP.LT.AND P4, PT, R245, c[0x0][0x178], !P5 ;  /* 0x00005e00f5007a0c */ /* 0x000fe40006f81270 */
[----:B------:R-:W-:Y:S02]  /*13a030*/  ISETP.LT.AND P5, PT, R244, c[0x0][0x178], !P5 ;  /* 0x00005e00f4007a0c */ /* 0x000fe40006fa1270 */
[----:B------:R-:W-:Y:S01]  /*13a040*/  ISETP.GE.AND P1, PT, R76, c[0x0][0x17c], PT ;  /* 0x00005f004c007a0c */ /* 0x000fe20003f26270 */
[----:B------:R-:W-:-:S03]  /*13a050*/  IMAD.WIDE R12, R0, 0x4, R124 ;  /* 0x00000004000c7825 */ /* 0x000fc600078e027c */
[C---:B------:R-:W-:Y:S01]  /*13a060*/  ISETP.LT.AND P0, PT, R245.reuse, c[0x0][0x178], !P1 ;  /* 0x00005e00f5007a0c */ /* 0x040fe20004f01270 */
[C---:B------:R-:W-:Y:S01]  /*13a070*/  IMAD.WIDE R8, R0.reuse, 0x4, R228 ;  /* 0x0000000400087825 */ /* 0x040fe200078e02e4 */
[----:B------:R-:W-:Y:S02]  /*13a080*/  IADD3 R3, R0, c[0x0][0x198], RZ ;  /* 0x0000660000037a10 */ /* 0x000fe40007ffe0ff */
[----:B------:R-:W-:Y:S01]  /*13a090*/  ISETP.LT.AND P1, PT, R244, c[0x0][0x178], !P1 ;  /* 0x00005e00f4007a0c */ /* 0x000fe20004f21270 */
        /* <DEDUP_REMOVED lines=8> */
[C---:B------:R-:W-:Y:S02]  /*13a120*/  ISETP.LT.AND P6, PT, R244.reuse, c[0x0][0x178], !P6 ;  /* 0x00005e00f4007a0c */ /* 0x040fe400077c1270 */
[----:B------:R-:W-:Y:S01]  /*13a130*/  IADD3 R0, R3, c[0x0][0x198], RZ ;  /* 0x0000660003007a10 */ /* 0x000fe20007ffe0ff */
[----:B------:R1:W-:Y:S01]  /*13a140*/  @P1 STG.E [R8.64], R61 ;  /* 0x0000003d08001986 */ /* 0x0003e2000c101904 */
[----:B------:R-:W-:Y:S02]  /*13a150*/  ISETP.LT.AND P1, PT, R245, c[0x0][0x178], !P2 ;  /* 0x00005e00f5007a0c */ /* 0x000fe40005721270 */
[----:B------:R-:W-:Y:S01]  /*13a160*/  ISETP.LT.AND P2, PT, R244, c[0x0][0x178], !P2 ;  /* 0x00005e00f4007a0c */ /* 0x000fe20005741270 */
[----:B-1----:R-:W-:-:S04]  /*13a170*/  IMAD.WIDE R4, R3, 0x4, R124 ;  /* 0x0000000403047825 */ /* 0x002fc800078e027c */
[----:B------:R-:W-:-:S04]  /*13a180*/  IMAD.WIDE R8, R0, 0x4, R124 ;  /* 0x0000000400087825 */ /* 0x000fc800078e027c */
[C-C-:B------:R-:W-:Y:S01]  /*13a190*/  IMAD.WIDE R12, R0.reuse, 0x4, R228.reuse ;  /* 0x00000004000c7825 */ /* 0x140fe200078e02e4 */
[----:B------:R-:W-:Y:S02]  /*13a1a0*/  IADD3 R0, R0, c[0x0][0x198], RZ ;  /* 0x0000660000007a10 */ /* 0x000fe40007ffe0ff */
[----:B---3--:R-:W-:Y:S01]  /*13a1b0*/  ISETP.GE.AND P3, PT, R68, c[0x0][0x17c], PT ;  /* 0x00005f0044007a0c */ /* 0x008fe20003f66270 */
[----:B--2---:R1:W-:Y:S03]  /*13a1c0*/  @P4 STG.E [R4.64], R230 ;  /* 0x000000e604004986 */ /* 0x0043e6000c101904 */
[----:B------:R-:W-:Y:S01]  /*13a1d0*/  ISETP.LT.AND P4, PT, R245, c[0x0][0x178], !P3 ;  /* 0x00005e00f5007a0c */ /* 0x000fe20005f81270 */
[----:B-1----:R-:W-:-:S05]  /*13a1e0*/  IMAD.WIDE R4, R3, 0x4, R228 ;  /* 0x0000000403047825 */ /* 0x002fca00078e02e4 */
[----:B------:R1:W-:Y:S01]  /*13a1f0*/  @P6 STG.E [R4.64], R90 ;  /* 0x0000005a04006986 */ /* 0x0003e2000c101904 */
[----:B----4-:R-:W-:-:S03]  /*13a200*/  ISETP.GE.AND P6, PT, R20, c[0x0][0x17c], PT ;  /* 0x00005f0014007a0c */ /* 0x010fc60003fc6270 */
[----:B------:R2:W-:Y:S04]  /*13a210*/  @P1 STG.E [R8.64], R231 ;  /* 0x000000e708001986 */ /* 0x0005e8000c101904 */
[----:B------:R-:W-:Y:S01]  /*13a220*/  @P2 STG.E [R12.64], R91 ;  /* 0x0000005b0c002986 */ /* 0x000fe2000c101904 */
[----:B-1----:R-:W-:-:S03]  /*13a230*/  IMAD.WIDE R4, R0, 0x4, R124 ;  /* 0x0000000400047825 */ /* 0x002fc600078e027c */
[----:B------:R-:W3:Y:S01]  /*13a240*/  LDL.LU R20, [R1+0x5984] ;  /* 0x0059840001147983 */ /* 0x000ee20000300800 */
[----:B------:R-:W-:-:S03]  /*13a250*/  ISETP.GE.AND P2, PT, R17, c[0x0][0x17c], PT ;  /* 0x00005f0011007a0c */ /* 0x000fc60003f46270 */
[----:B------:R1:W-:Y:S01]  /*13a260*/  @P4 STG.E [R4.64], R26 ;  /* 0x0000001a04004986 */ /* 0x0003e2000c101904 */
[----:B------:R-:W-:-:S03]  /*13a270*/  ISETP.GE.AND P4, PT, R16, c[0x0][0x17c], PT ;  /* 0x00005f0010007a0c */ /* 0x000fc60003f86270 */
[----:B------:R-:W4:Y:S04]  /*13a280*/  LDL.LU R17, [R1+0x594c] ;  /* 0x00594c0001117983 */ /* 0x000f280000300800 */
[----:B------:R-:W4:Y:S01]  /*13a290*/  LDL.LU R16, [R1+0x5930] ;  /* 0x0059300001107983 */ /* 0x000f220000300800 */
[----:B------:R-:W-:Y:S02]  /*13a2a0*/  ISETP.LT.AND P3, PT, R244, c[0x0][0x178], !P3 ;  /* 0x00005e00f4007a0c */ /* 0x000fe40005f61270 */
[----:B------:R-:W-:Y:S01]  /*13a2b0*/  ISETP.GE.AND P5, PT, R25, c[0x0][0x17c], PT ;  /* 0x00005f0019007a0c */ /* 0x000fe20003fa6270 */
[----:B--2---:R-:W-:-:S03]  /*13a2c0*/  IMAD.WIDE R8, R0, 0x4, R228 ;  /* 0x0000000400087825 */ /* 0x004fc600078e02e4 */
[C---:B------:R-:W-:Y:S02]  /*13a2d0*/  ISETP.LT.AND P1, PT, R245.reuse, c[0x0][0x178], !P5 ;  /* 0x00005e00f5007a0c */ /* 0x040fe40006f21270 */
[----:B------:R-:W-:Y:S02]  /*13a2e0*/  ISETP.LT.AND P5, PT, R244, c[0x0][0x178], !P5 ;  /* 0x00005e00f4007a0c */ /* 0x000fe40006fa1270 */
[----:B------:R-:W-:Y:S02]  /*13a2f0*/  ISETP.GE.AND P0, PT, R24, c[0x0][0x17c], PT ;  /* 0x00005f0018007a0c */ /* 0x000fe40003f06270 */
[----:B------:R-:W-:Y:S01]  /*13a300*/  IADD3 R0, R0, c[0x0][0x198], RZ ;  /* 0x0000660000007a10 */ /* 0x000fe20007ffe0ff */
[----:B------:R2:W-:Y:S01]  /*13a310*/  @P3 STG.E [R8.64], R86 ;  /* 0x0000005608003986 */ /* 0x0005e2000c101904 */
[----:B------:R-:W-:-:S03]  /*13a320*/  ISETP.LT.AND P3, PT, R245, c[0x0][0x178], !P0 ;  /* 0x00005e00f5007a0c */ /* 0x000fc60004761270 */
[C---:B-1----:R-:W-:Y:S01]  /*13a330*/  IMAD.WIDE R4, R0.reuse, 0x4, R124 ;  /* 0x0000000400047825 */ /* 0x042fe200078e027c */
[----:B------:R-:W-:Y:S02]  /*13a340*/  IADD3 R3, R0, c[0x0][0x198], RZ ;  /* 0x0000660000037a10 */ /* 0x000fe40007ffe0ff */
[----:B------:R-:W-:Y:S02]  /*13a350*/  ISETP.LT.AND P0, PT, R244, c[0x0][0x178], !P0 ;  /* 0x00005e00f4007a0c */ /* 0x000fe40004701270 */
[----:B------:R1:W-:Y:S01]  /*13a360*/  @P1 STG.E [R4.64], R27 ;  /* 0x0000001b04001986 */ /* 0x0003e2000c101904 */
[----:B--2---:R-:W-:Y:S01]  /*13a370*/  IMAD.WIDE R8, R0, 0x4, R228 ;  /* 0x0000000400087825 */ /* 0x004fe200078e02e4 */
[----:B------:R-:W-:-:S04]  /*13a380*/  ISETP.LT.AND P1, PT, R245, c[0x0][0x178], !P6 ;  /* 0x00005e00f5007a0c */ /* 0x000fc80007721270 */
[----:B------:R2:W-:Y:S01]  /*13a390*/  @P5 STG.E [R8.64], R87 ;  /* 0x0000005708005986 */ /* 0x0005e2000c101904 */
[----:B-1----:R-:W-:Y:S01]  /*13a3a0*/  IMAD.WIDE R4, R3, 0x4, R124 ;  /* 0x0000000403047825 */ /* 0x002fe200078e027c */
[----:B------:R-:W-:Y:S02]  /*13a3b0*/  ISETP.GE.AND P5, PT, R21, c[0x0][0x17c], PT ;  /* 0x00005f0015007a0c */ /* 0x000fe40003fa6270 */
[----:B------:R-:W-:Y:S01]  /*13a3c0*/  ISETP.LT.AND P6, PT, R244, c[0x0][0x178], !P6 ;  /* 0x00005e00f4007a0c */ /* 0x000fe200077c1270 */
[----:B------:R-:W4:Y:S01]  /*13a3d0*/  LDL.LU R21, [R1+0x5918] ;  /* 0x0059180001157983 */ /* 0x000f220000300800 */
[C---:B--2---:R-:W-:Y:S01]  /*13a3e0*/  IMAD.WIDE R8, R3.reuse, 0x4, R228 ;  /* 0x0000000403087825 */ /* 0x044fe200078e02e4 */
[----:B------:R-:W-:Y:S02]  /*13a3f0*/  IADD3 R3, R3, c[0x0][0x198], RZ ;  /* 0x0000660003037a10 */ /* 0x000fe40007ffe0ff */
[----:B------:R1:W-:Y:S01]  /*13a400*/  @P3 STG.E [R4.64], R22 ;  /* 0x0000001604003986 */ /* 0x0003e2000c101904 */
[----:B------:R-:W-:-:S02]  /*13a410*/  ISETP.LT.AND P3, PT, R245, c[0x0][0x178], !P2 ;  /* 0x00005e00f5007a0c */ /* 0x000fc40005761270 */
[C---:B------:R-:W-:Y:S01]  /*13a420*/  IADD3 R0, R3.reuse, c[0x0][0x198], RZ ;  /* 0x0000660003007a10 */ /* 0x040fe20007ffe0ff */
[----:B------:R2:W-:Y:S01]  /*13a430*/  @P0 STG.E [R8.64], R82 ;  /* 0x0000005208000986 */ /* 0x0005e2000c101904 */
[----:B-1----:R-:W-:-:S05]  /*13a440*/  IMAD.WIDE R4, R3, 0x4, R124 ;  /* 0x0000000403047825 */ /* 0x002fca00078e027c */
[----:B------:R1:W-:Y:S01]  /*13a450*/  @P1 STG.E [R4.64], R23 ;  /* 0x0000001704001986 */ /* 0x0003e2000c101904 */
[----:B--2---:R-:W-:-:S04]  /*13a460*/  IMAD.WIDE R8, R0, 0x4, R124 ;  /* 0x0000000400087825 */ /* 0x004fc800078e027c */
[----:B-1----:R-:W-:-:S05]  /*13a470*/  IMAD.WIDE R4, R3, 0x4, R228 ;  /* 0x0000000403047825 */ /* 0x002fca00078e02e4 */
[----:B------:R1:W-:Y:S04]  /*13a480*/  @P6 STG.E [R4.64], R83 ;  /* 0x0000005304006986 */ /* 0x0003e8000c101904 */
[----:B------:R2:W-:Y:S01]  /*13a490*/  @P3 STG.E [R8.64], R18 ;  /* 0x0000001208003986 */ /* 0x0005e2000c101904 */
[----:B---3--:R-:W-:-:S03]  /*13a4a0*/  ISETP.GE.AND P0, PT, R20, c[0x0][0x17c], PT ;  /* 0x00005f0014007a0c */ /* 0x008fc60003f06270 */
[----:B------:R-:W3:Y:S01]  /*13a4b0*/  LDL.LU R20, [R1+0x5910] ;  /* 0x0059100001147983 */ /* 0x000ee20000300800 */
[----:B----4-:R-:W-:-:S03]  /*13a4c0*/  ISETP.GE.AND P6, PT, R17, c[0x0][0x17c], PT ;  /* 0x00005f0011007a0c */ /* 0x010fc60003fc6270 */
[----:B------:R-:W4:Y:S01]  /*13a4d0*/  LDL.LU R17, [R1+0x58e8] ;  /* 0x0058e80001117983 */ /* 0x000f220000300800 */
[----:B------:R-:W-:-:S03]  /*13a4e0*/  ISETP.GE.AND P3, PT, R16, c[0x0][0x17c], PT ;  /* 0x00005f0010007a0c */ /* 0x000fc60003f66270 */
[----:B------:R-:W3:Y:S01]  /*13a4f0*/  LDL.LU R16, [R1+0x58e4] ;  /* 0x0058e40001107983 */ /* 0x000ee20000300800 */
[----:B------:R-:W-:Y:S01]  /*13a500*/  ISETP.LT.AND P2, PT, R244, c[0x0][0x178], !P2 ;  /* 0x00005e00f4007a0c */ /* 0x000fe20005741270 */
[----:B------:R-:W-:Y:S01]  /*13a510*/  IMAD.WIDE R12, R0, 0x4, R228 ;  /* 0x00000004000c7825 */ /* 0x000fe200078e02e4 */
[----:B------:R-:W-:Y:S02]  /*13a520*/  ISETP.LT.AND P1, PT, R245, c[0x0][0x178], !P4 ;  /* 0x00005e00f5007a0c */ /* 0x000fe40006721270 */
[----:B------:R-:W-:Y:S02]  /*13a530*/  ISETP.LT.AND P4, PT, R244, c[0x0][0x178], !P4 ;  /* 0x00005e00f4007a0c */ /* 0x000fe40006781270 */
[----:B------:R-:W-:-:S05]  /*13a540*/  IADD3 R0, R0, c[0x0][0x198], RZ ;  /* 0x0000660000007a10 */ /* 0x000fca0007ffe0ff */
[C---:B-1----:R-:W-:Y:S02]  /*13a550*/  IMAD.WIDE R4, R0.reuse, 0x4, R124 ;  /* 0x0000000400047825 */ /* 0x042fe400078e027c */
[----:B------:R-:W-:Y:S01]  /*13a560*/  @P2 STG.E [R12.64], R78 ;  /* 0x0000004e0c002986 */ /* 0x000fe2000c101904 */
[C---:B------:R-:W-:Y:S01]  /*13a570*/  ISETP.LT.AND P2, PT, R245.reuse, c[0x0][0x178], !P5 ;  /* 0x00005e00f5007a0c */ /* 0x040fe20006f41270 */
[----:B--2---:R-:W-:Y:S01]  /*13a580*/  IMAD.WIDE R8, R0, 0x4, R228 ;  /* 0x0000000400087825 */ /* 0x004fe200078e02e4 */
[----:B------:R-:W-:Y:S02]  /*13a590*/  ISETP.LT.AND P5, PT, R244, c[0x0][0x178], !P5 ;  /* 0x00005e00f4007a0c */ /* 0x000fe40006fa1270 */
[----:B------:R-:W-:Y:S01]  /*13a5a0*/  IADD3 R0, R0, c[0x0][0x198], RZ ;  /* 0x0000660000007a10 */ /* 0x000fe20007ffe0ff */
[----:B------:R1:W-:Y:S01]  /*13a5b0*/  @P1 STG.E [R4.64], R19 ;  /* 0x0000001304001986 */ /* 0x0003e2000c101904 */
[----:B------:R-:W-:-:S03]  /*13a5c0*/  ISETP.LT.AND P1, PT, R245, c[0x0][0x178], !P0 ;  /* 0x00005e00f5007a0c */ /* 0x000fc60004721270 */
[----:B------:R2:W-:Y:S01]  /*13a5d0*/  @P4 STG.E [R8.64], R79 ;  /* 0x0000004f08004986 */ /* 0x0005e2000c101904 */
[----:B------:R-:W-:Y:S02]  /*13a5e0*/  ISETP.LT.AND P4, PT, R244, c[0x0][0x178], !P0 ;  /* 0x00005e00f4007a0c */ /* 0x000fe40004781270 */
[C---:B------:R-:W-:Y:S01]  /*13a5f0*/  IADD3 R3, R0.reuse, c[0x0][0x198], RZ ;  /* 0x0000660000037a10 */ /* 0x040fe20007ffe0ff */
[C---:B-1----:R-:W-:Y:S01]  /*13a600*/  IMAD.WIDE R4, R0.reuse, 0x4, R228 ;  /* 0x0000000400047825 */ /* 0x042fe200078e02e4 */
[----:B------:R-:W3:Y:S03]  /*13a610*/  LDL.LU R19, [R1+0x58cc] ;  /* 0x0058cc0001137983 */ /* 0x000ee60000300800 */
[----:B--2---:R-:W-:Y:S01]  /*13a620*/  IMAD.WIDE R8, R0, 0x4, R124 ;  /* 0x0000000400087825 */ /* 0x004fe200078e027c */
[----:B------:R-:W-:Y:S01]  /*13a630*/  ISETP.GE.AND P0, PT, R21, c[0x0][0x17c], PT ;  /* 0x00005f0015007a0c */ /* 0x000fe20003f06270 */
[----:B------:R-:W2:Y:S04]  /*13a640*/  LDL.LU R18, [R1+0x58b4] ;  /* 0x0058b40001127983 */ /* 0x000ea80000300800 */
[----:B------:R1:W-:Y:S01]  /*13a650*/  @P2 STG.E [R8.64], R250 ;  /* 0x000000fa08002986 */ /* 0x0003e2000c101904 */
[----:B------:R-:W-:-:S03]  /*13a660*/  ISETP.LT.AND P2, PT, R245, c[0x0][0x178], !P6 ;  /* 0x00005e00f5007a0c */ /* 0x000fc60007741270 */
[----:B------:R1:W-:Y:S01]  /*13a670*/  @P5 STG.E [R4.64], R74 ;  /* 0x0000004a04005986 */ /* 0x0003e2000c101904 */
[----:B------:R-:W-:Y:S01]  /*13a680*/  ISETP.LT.AND P6, PT, R244, c[0x0][0x178], !P6 ;  /* 0x00005e00f4007a0c */ /* 0x000fe200077c1270 */
[----:B-1----:R-:W-:-:S04]  /*13a690*/  IMAD.WIDE R8, R3, 0x4, R124 ;  /* 0x0000000403087825 */ /* 0x002fc800078e027c */
[C---:B------:R-:W-:Y:S01]  /*13a6a0*/  IMAD.WIDE R4, R3.reuse, 0x4, R228 ;  /* 0x0000000403047825 */ /* 0x040fe200078e02e4 */
[----:B------:R-:W-:Y:S01]  /*13a6b0*/  IADD3 R3, R3, c[0x0][0x198], RZ ;  /* 0x0000660003037a10 */ /* 0x000fe20007ffe0ff */
[----:B------:R-:W-:Y:S04]  /*13a6c0*/  @P1 STG.E [R8.64], R251 ;  /* 0x000000fb08001986 */ /* 0x000fe8000c101904 */
[----:B------:R1:W-:Y:S01]  /*13a6d0*/  @P4 STG.E [R4.64], R75 ;  /* 0x0000004b04004986 */ /* 0x0003e2000c101904 */
[----:B------:R-:W-:Y:S02]  /*13a6e0*/  IADD3 R0, R3, c[0x0][0x198], RZ ;  /* 0x0000660003007a10 */ /* 0x000fe40007ffe0ff */
[----:B------:R-:W-:Y:S02]  /*13a6f0*/  ISETP.LT.AND P4, PT, R245, c[0x0][0x178], !P3 ;  /* 0x00005e00f5007a0c */ /* 0x000fe40005f81270 */
[----:B------:R-:W-:Y:S01]  /*13a700*/  ISETP.LT.AND P3, PT, R244, c[0x0][0x178], !P3 ;  /* 0x00005e00f4007a0c */ /* 0x000fe20005f61270 */
[----:B-1----:R-:W-:-:S05]  /*13a710*/  IMAD.WIDE R4, R3, 0x4, R124 ;  /* 0x0000000403047825 */ /* 0x002fca00078e027c */
[----:B------:R1:W-:Y:S01]  /*13a720*/  @P2 STG.E [R4.64], R14 ;  /* 0x0000000e04002986 */ /* 0x0003e2000c101904 */
[----:B------:R-:W-:Y:S01]  /*13a730*/  ISETP.LT.AND P2, PT, R245, c[0x0][0x178], !P0 ;  /* 0x00005e00f5007a0c */ /* 0x000fe20004741270 */
[----:B------:R-:W-:-:S04]  /*13a740*/  IMAD.WIDE R8, R0, 0x4, R124 ;  /* 0x0000000400087825 */ /* 0x000fc800078e027c */
[C---:B------:R-:W-:Y:S01]  /*13a750*/  IMAD.WIDE R12, R0.reuse, 0x4, R228 ;  /* 0x00000004000c7825 */ /* 0x040fe200078e02e4 */
[----:B------:R-:W-:-:S03]  /*13a760*/  IADD3 R0, R0, c[0x0][0x198], RZ ;  /* 0x0000660000007a10 */ /* 0x000fc60007ffe0ff */
[----:B-1----:R-:W-:-:S05]  /*13a770*/  IMAD.WIDE R4, R3, 0x4, R228 ;  /* 0x0000000403047825 */ /* 0x002fca00078e02e4 */
[----:B------:R1:W-:Y:S04]  /*13a780*/  @P6 STG.E [R4.64], R70 ;  /* 0x0000004604006986 */ /* 0x0003e8000c101904 */
[----:B------:R-:W-:Y:S04]  /*13a790*/  @P4 STG.E [R8.64], R15 ;  /* 0x0000000f08004986 */ /* 0x000fe8000c101904 */
[----:B------:R-:W-:Y:S01]  /*13a7a0*/  @P3 STG.E [R12.64], R71 ;  /* 0x000000470c003986 */ /* 0x000fe2000c101904 */
[----:B-1----:R-:W-:-:S05]  /*13a7b0*/  IMAD.WIDE R4, R0, 0x4, R124 ;  /* 0x0000000400047825 */ /* 0x002fca00078e027c */
[----:B------:R1:W-:Y:S01]  /*13a7c0*/  @P2 STG.E [R4.64], R10 ;  /* 0x0000000a04002986 */ /* 0x0003e2000c101904 */
[----:B----4-:R-:W-:-:S03]  /*13a7d0*/  ISETP.GE.AND P1, PT, R17, c[0x0][0x17c], PT ;  /* 0x00005f0011007a0c */ /* 0x010fc60003f26270 */
[----:B------:R-:W4:Y:S01]  /*13a7e0*/  LDL.LU R17, [R1+0x58ac] ;  /* 0x0058ac0001117983 */ /* 0x000f220000300800 */
[----:B---3--:R-:W-:-:S03]  /*13a7f0*/  ISETP.GE.AND P6, PT, R16, c[0x0][0x17c], PT ;  /* 0x00005f0010007a0c */ /* 0x008fc60003fc6270 */
[----:B------:R-:W3:Y:S04]  /*13a800*/  LDL.LU R16, [R1+0x5884] ;  /* 0x0058840001107983 */ /* 0x000ee80000300800 */
[----:B------:R-:W2:Y:S04]  /*13a810*/  LDL.LU R14, [R1+0x5880] ;  /* 0x00588000010e7983 */ /* 0x000ea80000300800 */
[----:B-1----:R-:W2:Y:S01]  /*13a820*/  LDL.LU R10, [R1+0x5868] ;  /* 0x00586800010a7983 */ /* 0x002ea20000300800 */
[----:B------:R-:W-:Y:S02]  /*13a830*/  ISETP.GE.AND P5, PT, R20, c[0x0][0x17c], PT ;  /* 0x00005f0014007a0c */ /* 0x000fe40003fa6270 */
[----:B------:R-:W-:Y:S01]  /*13a840*/  ISETP.LT.AND P0, PT, R244, c[0x0][0x178], !P0 ;  /* 0x00005e00f4007a0c */ /* 0x000fe20004701270 */
[----:B------:R-:W-:Y:S01]  /*13a850*/  IMAD.WIDE R8, R0, 0x4, R228 ;  /* 0x0000000400087825 */ /* 0x000fe200078e02e4 */
[----:B------:R-:W-:Y:S01]  /*13a860*/  ISETP.LT.AND P4, PT, R245, c[0x0][0x178], !P5 ;  /* 0x00005e00f5007a0c */ /* 0x000fe20006f81270 */
[----:B------:R-:W3:Y:S01]  /*13a870*/  LDL.LU R13, [R1+0x5850] ;  /* 0x00585000010d7983 */ /* 0x000ee20000300800 */
[----:B------:R-:W-:-:S02]  /*13a880*/  ISETP.LT.AND P5, PT, R244, c[0x0][0x178], !P5 ;  /* 0x00005e00f4007a0c */ /* 0x000fc40006fa1270 */
[----:B------:R-:W-:Y:S01]  /*13a890*/  IADD3 R0, R0, c[0x0][0x198], RZ ;  /* 0x0000660000007a10 */ /* 0x000fe20007ffe0ff */
[----:B------:R-:W3:Y:S01]  /*13a8a0*/  LDL.LU R12, [R1+0x5848] ;  /* 0x00584800010c7983 */ /* 0x000ee20000300800 */
[----:B------:R-:W-:-:S03]  /*13a8b0*/  ISETP.LT.AND P2, PT, R245, c[0x0][0x178], !P1 ;  /* 0x00005e00f5007a0c */ /* 0x000fc60004f41270 */
[C---:B------:R-:W-:Y:S01]  /*13a8c0*/  IMAD.WIDE R4, R0.reuse, 0x4, R124 ;  /* 0x0000000400047825 */ /* 0x040fe200078e027c */
[----:B------:R-:W-:Y:S01]  /*13a8d0*/  IADD3 R3, R0, c[0x0][0x198], RZ ;  /* 0x0000660000037a10 */ /* 0x000fe20007ffe0ff */
[----:B------:R1:W-:Y:S01]  /*13a8e0*/  @P0 STG.E [R8.64], R66 ;  /* 0x0000004208000986 */ /* 0x0003e2000c101904 */
[----:B------:R-:W-:-:S03]  /*13a8f0*/  ISETP.LT.AND P1, PT, R244, c[0x0][0x178], !P1 ;  /* 0x00005e00f4007a0c */ /* 0x000fc60004f21270 */
[----:B------:R1:W-:Y:S01]  /*13a900*/  @P4 STG.E [R4.64], R11 ;  /* 0x0000000b04004986 */ /* 0x0003e2000c101904 */
[----:B------:R-:W-:Y:S01]  /*13a910*/  ISETP.LT.AND P4, PT, R245, c[0x0][0x178], !P6 ;  /* 0x00005e00f5007a0c */ /* 0x000fe20007781270 */
[----:B-1----:R-:W-:Y:S01]  /*13a920*/  IMAD.WIDE R8, R0, 0x4, R228 ;  /* 0x0000000400087825 */ /* 0x002fe200078e02e4 */
[----:B------:R-:W-:-:S03]  /*13a930*/  ISETP.GE.AND P3, PT, R19, c[0x0][0x17c], PT ;  /* 0x00005f0013007a0c */ /* 0x000fc60003f66270 */
[----:B------:R-:W-:Y:S01]  /*13a940*/  IMAD.WIDE R4, R3, 0x4, R124 ;  /* 0x0000000403047825 */ /* 0x000fe200078e027c */
[----:B------:R1:W-:Y:S01]  /*13a950*/  @P5 STG.E [R8.64], R67 ;  /* 0x0000004308005986 */ /* 0x0003e2000c101904 */
[----:B------:R-:W-:-:S03]  /*13a960*/  ISETP.LT.AND P6, PT, R244, c[0x0][0x178], !P6 ;  /* 0x00005e00f4007a0c */ /* 0x000fc600077c1270 */
[----:B------:R1:W-:Y:S01]  /*13a970*/  @P2 STG.E [R4.64], R6 ;  /* 0x0000000604002986 */ /* 0x0003e2000c101904 */
[----:B------:R-:W-:-:S03]  /*13a980*/  ISETP.LT.AND P2, PT, R245, c[0x0][0x178], !P3 ;  /* 0x00005e00f5007a0c */ /* 0x000fc60005f41270 */
[----:B------:R-:W3:Y:S01]  /*13a990*/  LDL.LU R11, [R1+0x5820] ;  /* 0x00582000010b7983 */ /* 0x000ee20000300800 */
[C---:B-1----:R-:W-:Y:S01]  /*13a9a0*/  IMAD.WIDE R8, R3.reuse, 0x4, R228 ;  /* 0x0000000403087825 */ /* 0x042fe200078e02e4 */
[----:B------:R-:W-:-:S05]  /*13a9b0*/  IADD3 R3, R3, c[0x0][0x198], RZ ;  /* 0x0000660003037a10 */ /* 0x000fca0007ffe0ff */
[C---:B------:R-:W-:Y:S01]  /*13a9c0*/  IMAD.WIDE R4, R3.reuse, 0x4, R124 ;  /* 0x0000000403047825 */ /* 0x040fe200078e027c */
[C---:B------:R-:W-:Y:S01]  /*13a9d0*/  IADD3 R0, R3.reuse, c[0x0][0x198], RZ ;  /* 0x0000660003007a10 */ /* 0x040fe20007ffe0ff */
[----:B------:R-:W-:Y:S04]  /*13a9e0*/  @P1 STG.E [R8.64], R62 ;  /* 0x0000003e08001986 */ /* 0x000fe8000c101904 */
[----:B------:R1:W-:Y:S02]  /*13a9f0*/  @P4 STG.E [R4.64], R7 ;  /* 0x0000000704004986 */ /* 0x0003e4000c101904 */
[----:B-1----:R-:W-:-:S04]  /*13aa00*/  IMAD.WIDE R4, R3, 0x4, R228 ;  /* 0x0000000403047825 */ /* 0x002fc800078e02e4 */
[----:B------:R-:W-:Y:S01]  /*13aa10*/  IMAD.WIDE R6, R0, 0x4, R124 ;  /* 0x0000000400067825 */ /* 0x000fe200078e027c */
[----:B------:R1:W-:Y:S04]  /*13aa20*/  @P6 STG.E [R4.64], R63 ;  /* 0x0000003f04006986 */ /* 0x0003e8000c101904 */
[----:B------:R1:W-:Y:S01]  /*13aa30*/  @P2 STG.E [R6.64], R56 ;  /* 0x0000003806002986 */ /* 0x0003e2000c101904 */
[----:B--2---:R-:W-:-:S03]  /*13aa40*/  ISETP.GE.AND P2, PT, R10, c[0x0][0x17c], PT ;  /* 0x00005f000a007a0c */ /* 0x004fc60003f46270 */
[----:B------:R-:W2:Y:S01]  /*13aa50*/  LDL.LU R10, [R1+0x581c] ;  /* 0x00581c00010a7983 */ /* 0x000ea20000300800 */
[----:B------:R-:W-:Y:S02]  /*13aa60*/  ISETP.LT.AND P3, PT, R244, c[0x0][0x178], !P3 ;  /* 0x00005e00f4007a0c */ /* 0x000fe40005f61270 */
[----:B------:R-:W-:Y:S01]  /*13aa70*/  ISETP.GE.AND P0, PT, R18, c[0x0][0x17c], PT ;  /* 0x00005f0012007a0c */ /* 0x000fe20003f06270 */
[----:B------:R-:W-:-:S03]  /*13aa80*/  IMAD.WIDE R8, R0, 0x4, R228 ;  /* 0x0000000400087825 */ /* 0x000fc600078e02e4 */
[----:B------:R-:W-:Y:S02]  /*13aa90*/  ISETP.LT.AND P4, PT, R245, c[0x0][0x178], !P0 ;  /* 0x00005e00f5007a0c */ /* 0x000fe40004781270 */
[----:B------:R-:W-:Y:S02]  /*13aaa0*/  ISETP.LT.AND P0, PT, R244, c[0x0][0x178], !P0 ;  /* 0x00005e00f4007a0c */ /* 0x000fe40004701270 */
[----:B----4-:R-:W-:Y:S02]  /*13aab0*/  ISETP.GE.AND P5, PT, R17, c[0x0][0x17c], PT ;  /* 0x00005f0011007a0c */ /* 0x010fe40003fa6270 */
[----:B------:R-:W-:Y:S01]  /*13aac0*/  IADD3 R0, R0, c[0x0][0x198], RZ ;  /* 0x0000660000007a10 */ /* 0x000fe20007ffe0ff */
[----:B------:R-:W-:Y:S01]  /*13aad0*/  @P3 STG.E [R8.64], R164 ;  /* 0x000000a408003986 */ /* 0x000fe2000c101904 */
[----:B------:R-:W-:Y:S02]  /*13aae0*/  ISETP.LT.AND P3, PT, R245, c[0x0][0x178], !P5 ;  /* 0x00005e00f5007a0c */ /* 0x000fe40006f61270 */
[----:B------:R-:W-:Y:S01]  /*13aaf0*/  ISETP.LT.AND P5, PT, R244, c[0x0][0x178], !P5 ;  /* 0x00005e00f4007a0c */ /* 0x000fe20006fa1270 */
[----:B-1----:R-:W-:Y:S01]  /*13ab00*/  IMAD.WIDE R4, R0, 0x4, R124 ;  /* 0x0000000400047825 */ /* 0x002fe200078e027c */
[----:B---3--:R-:W-:-:S03]  /*13ab10*/  ISETP.GE.AND P1, PT, R16, c[0x0][0x17c], PT ;  /* 0x00005f0010007a0c */ /* 0x008fc60003f26270 */
[C-C-:B------:R-:W-:Y:S01]  /*13ab20*/  IMAD.WIDE R6, R0.reuse, 0x4, R228.reuse ;  /* 0x0000000400067825 */ /* 0x140fe200078e02e4 */
[----:B------:R-:W-:Y:S01]  /*13ab30*/  IADD3 R0, R0, c[0x0][0x198], RZ ;  /* 0x0000660000007a10 */ /* 0x000fe20007ffe0ff */
[----:B------:R1:W-:Y:S01]  /*13ab40*/  @P4 STG.E [R4.64], R57 ;  /* 0x0000003904004986 */ /* 0x0003e2000c101904 */
[----:B------:R-:W-:Y:S02]  /*13ab50*/  ISETP.LT.AND P4, PT, R245, c[0x0][0x178], !P1 ;  /* 0x00005e00f5007a0c */ /* 0x000fe40004f81270 */
[----:B------:R-:W-:Y:S01]  /*13ab60*/  ISETP.LT.AND P1, PT, R244, c[0x0][0x178], !P1 ;  /* 0x00005e00f4007a0c */ /* 0x000fe20004f21270 */
[----:B------:R3:W-:Y:S01]  /*13ab70*/  @P0 STG.E [R6.64], R165 ;  /* 0x000000a506000986 */ /* 0x0007e2000c101904 */
[----:B------:R-:W-:Y:S02]  /*13ab80*/  ISETP.GE.AND P6, PT, R14, c[0x0][0x17c], PT ;  /* 0x00005f000e007a0c */ /* 0x000fe40003fc6270 */
[C---:B------:R-:W-:Y:S01]  /*13ab90*/  IADD3 R3, R0.reuse, c[0x0][0x198], RZ ;  /* 0x0000660000037a10 */ /* 0x040fe20007ffe0ff */
[----:B-1----:R-:W-:-:S04]  /*13aba0*/  IMAD.WIDE R4, R0, 0x4, R228 ;  /* 0x0000000400047825 */ /* 0x002fc800078e02e4 */
[----:B---3--:R-:W-:-:S05]  /*13abb0*/  IMAD.WIDE R6, R0, 0x4, R124 ;  /* 0x0000000400067825 */ /* 0x008fca00078e027c */
[----:B------:R1:W-:Y:S01]  /*13abc0*/  @P3 STG.E [R6.64], R52 ;  /* 0x0000003406003986 */ /* 0x0003e2000c101904 */
[----:B------:R-:W-:-:S03]  /*13abd0*/  ISETP.LT.AND P3, PT, R245, c[0x0][0x178], !P6 ;  /* 0x00005e00f5007a0c */ /* 0x000fc60007761270 */
[----:B------:R3:W-:Y:S01]  /*13abe0*/  @P5 STG.E [R4.64], R160 ;  /* 0x000000a004005986 */ /* 0x0007e2000c101904 */
[----:B------:R-:W-:Y:S01]  /*13abf0*/  ISETP.LT.AND P6, PT, R244, c[0x0][0x178], !P6 ;  /* 0x00005e00f4007a0c */ /* 0x000fe200077c1270 */
[----:B-1----:R-:W-:-:S04]  /*13ac00*/  IMAD.WIDE R6, R3, 0x4, R124 ;  /* 0x0000000403067825 */ /* 0x002fc800078e027c */
[C---:B---3--:R-:W-:Y:S01]  /*13ac10*/  IMAD.WIDE R4, R3.reuse, 0x4, R228 ;  /* 0x0000000403047825 */ /* 0x048fe200078e02e4 */
[----:B------:R-:W-:Y:S01]  /*13ac20*/  IADD3 R3, R3, c[0x0][0x198], RZ ;  /* 0x0000660003037a10 */ /* 0x000fe20007ffe0ff */
[----:B------:R-:W-:Y:S01]  /*13ac30*/  @P4 STG.E [R6.64], R53 ;  /* 0x0000003506004986 */ /* 0x000fe2000c101904 */
[----:B------:R-:W-:-:S03]  /*13ac40*/  ISETP.LT.AND P4, PT, R245, c[0x0][0x178], !P2 ;  /* 0x00005e00f5007a0c */ /* 0x000fc60005781270 */
[----:B------:R1:W-:Y:S01]  /*13ac50*/  @P1 STG.E [R4.64], R161 ;  /* 0x000000a104001986 */ /* 0x0003e2000c101904 */
[----:B------:R-:W-:Y:S02]  /*13ac60*/  IADD3 R0, R3, c[0x0][0x198], RZ ;  /* 0x0000660003007a10 */ /* 0x000fe40007ffe0ff */
[----:B------:R-:W-:Y:S02]  /*13ac70*/  ISETP.GE.AND P0, PT, R13, c[0x0][0x17c], PT ;  /* 0x00005f000d007a0c */ /* 0x000fe40003f06270 */
[----:B------:R-:W3:Y:S01]  /*13ac80*/  LDL.LU R13, [R1+0x5804] ;  /* 0x00580400010d7983 */ /* 0x000ee20000300800 */
[----:B------:R-:W-:Y:S01]  /*13ac90*/  ISETP.GE.AND P5, PT, R12, c[0x0][0x17c], PT ;  /* 0x00005f000c007a0c */ /* 0x000fe20003fa6270 */
[--C-:B-1----:R-:W-:Y:S02]  /*13aca0*/  IMAD.WIDE R4, R3, 0x4, R124.reuse ;  /* 0x0000000403047825 */ /* 0x102fe400078e027c */
[----:B------:R-:W4:Y:S04]  /*13acb0*/  LDL.LU R12, [R1+0x57ec] ;  /* 0x0057ec00010c7983 */ /* 0x000f280000300800 */
[----:B------:R1:W-:Y:S01]  /*13acc0*/  @P3 STG.E [R4.64], R48 ;  /* 0x0000003004003986 */ /* 0x0003e2000c101904 */
[----:B------:R-:W-:-:S04]  /*13acd0*/  IMAD.WIDE R6, R0, 0x4, R124 ;  /* 0x0000000400067825 */ /* 0x000fc800078e027c */
[C---:B------:R-:W-:Y:S01]  /*13ace0*/  IMAD.WIDE R8, R0.reuse, 0x4, R228 ;  /* 0x0000000400087825 */ /* 0x040fe200078e02e4 */
[----:B------:R-:W-:-:S03]  /*13acf0*/  IADD3 R0, R0, c[0x0][0x198], RZ ;  /* 0x0000660000007a10 */ /* 0x000fc60007ffe0ff */
[----:B-1----:R-:W-:Y:S01]  /*13ad00*/  IMAD.WIDE R4, R3, 0x4, R228 ;  /* 0x0000000403047825 */ /* 0x002fe200078e02e4 */
[----:B------:R-:W-:Y:S02]  /*13ad10*/  ISETP.GE.AND P1, PT, R11, c[0x0][0x17c], PT ;  /* 0x00005f000b007a0c */ /* 0x000fe40003f26270 */
[----:B------:R-:W3:Y:S01]  /*13ad20*/  LDL.LU R11, [R1+0x57d0] ;  /* 0x0057d000010b7983 */ /* 0x000ee20000300800 */
[----:B------:R-:W-:-:S03]  /*13ad30*/  IADD3 R3, R0, c[0x0][0x198], RZ ;  /* 0x0000660000037a10 */ /* 0x000fc60007ffe0ff */
[----:B------:R1:W-:Y:S04]  /*13ad40*/  @P6 STG.E [R4.64], R156 ;  /* 0x0000009c04006986 */ /* 0x0003e8000c101904 */
[----:B------:R1:W-:Y:S02]  /*13ad50*/  @P4 STG.E [R6.64], R49 ;  /* 0x0000003106004986 */ /* 0x0003e4000c101904 */
[----:B-1----:R-:W-:-:S04]  /*13ad60*/  IMAD.WIDE R4, R0, 0x4, R124 ;  /* 0x0000000400047825 */ /* 0x002fc800078e027c */
[----:B------:R-:W-:Y:S01]  /*13ad70*/  IMAD.WIDE R6, R0, 0x4, R228 ;  /* 0x0000000400067825 */ /* 0x000fe200078e02e4 */
[----:B--2---:R-:W-:Y:S02]  /*13ad80*/  ISETP.GE.AND P6, PT, R10, c[0x0][0x17c], PT ;  /* 0x00005f000a007a0c */ /* 0x004fe40003fc6270 */
[----:B------:R-:W2:Y:S04]  /*13ad90*/  LDL.LU R10, [R1+0x57a8] ;  /* 0x0057a800010a7983 */ /* 0x000ea80000300800 */
[----:B------:R-:W2:Y:S01]  /*13ada0*/  LDL.LU R0, [R1+0x57a0] ;  /* 0x0057a00001007983 */ /* 0x000ea20000300800 */
[----:B------:R-:W-:Y:S02]  /*13adb0*/  ISETP.LT.AND P2, PT, R244, c[0x0][0x178], !P2 ;  /* 0x00005e00f4007a0c */ /* 0x000fe40005741270 */
[----:B------:R-:W-:-:S02]  /*13adc0*/  ISETP.LT.AND P3, PT, R245, c[0x0][0x178], !P0 ;  /* 0x00005e00f5007a0c */ /* 0x000fc40004761270 */
[C---:B------:R-:W-:Y:S02]  /*13add0*/  ISETP.LT.AND P0, PT, R244.reuse, c[0x0][0x178], !P0 ;  /* 0x00005e00f4007a0c */ /* 0x040fe40004701270 */
[----:B------:R-:W-:Y:S02]  /*13ade0*/  ISETP.LT.AND P4, PT, R245, c[0x0][0x178], !P5 ;  /* 0x00005e00f5007a0c */ /* 0x000fe40006f81270 */
[----:B------:R-:W-:-:S05]  /*13adf0*/  ISETP.LT.AND P5, PT, R244, c[0x0][0x178], !P5 ;  /* 0x00005e00f4007a0c */ /* 0x000fca0006fa1270 */
[----:B------:R1:W-:Y:S04]  /*13ae00*/  @P2 STG.E [R8.64], R157 ;  /* 0x0000009d08002986 */ /* 0x0003e8000c101904 */
[----:B------:R1:W-:Y:S04]  /*13ae10*/  @P3 STG.E [R4.64], R44 ;  /* 0x0000002c04003986 */ /* 0x0003e8000c101904 */
[----:B------:R1:W-:Y:S01]  /*13ae20*/  @P0 STG.E [R6.64], R152 ;  /* 0x0000009806000986 */ /* 0x0003e2000c101904 */
[----:B------:R-:W-:Y:S02]  /*13ae30*/  ISETP.LT.AND P0, PT, R245, c[0x0][0x178], !P1 ;  /* 0x00005e00f5007a0c */ /* 0x000fe40004f01270 */
[C---:B-1----:R-:W-:Y:S01]  /*13ae40*/  IADD3 R9, R3.reuse, c[0x0][0x198], RZ ;  /* 0x0000660003097a10 */ /* 0x042fe20007ffe0ff */
[----:B------:R-:W-:Y:S01]  /*13ae50*/  IMAD.WIDE R4, R3, 0x4, R124 ;  /* 0x0000000403047825 */ /* 0x000fe200078e027c */
[----:B------:R-:W-:-:S03]  /*13ae60*/  ISETP.LT.AND P1, PT, R244, c[0x0][0x178], !P1 ;  /* 0x00005e00f4007a0c */ /* 0x000fc60004f21270 */
[----:B------:R-:W-:Y:S01]  /*13ae70*/  IMAD.WIDE R6, R3, 0x4, R228 ;  /* 0x0000000403067825 */ /* 0x000fe200078e02e4 */
[----:B------:R1:W-:Y:S01]  /*13ae80*/  @P4 STG.E [R4.64], R45 ;  /* 0x0000002d04004986 */ /* 0x0003e2000c101904 */
[----:B------:R-:W-:-:S03]  /*13ae90*/  ISETP.LT.AND P4, PT, R245, c[0x0][0x178], !P6 ;  /* 0x00005e00f5007a0c */ /* 0x000fc60007781270 */
[----:B------:R1:W-:Y:S01]  /*13aea0*/  @P5 STG.E [R6.64], R153 ;  /* 0x0000009906005986 */ /* 0x0003e2000c101904 */
[----:B------:R-:W-:Y:S01]  /*13aeb0*/  ISETP.LT.AND P6, PT, R244, c[0x0][0x178], !P6 ;  /* 0x00005e00f4007a0c */ /* 0x000fe200077c1270 */
[----:B-1----:R-:W-:-:S04]  /*13aec0*/  IMAD.WIDE R4, R9, 0x4, R124 ;  /* 0x0000000409047825 */ /* 0x002fc800078e027c */
[C---:B------:R-:W-:Y:S01]  /*13aed0*/  IMAD.WIDE R6, R9.reuse, 0x4, R228 ;  /* 0x0000000409067825 */ /* 0x040fe200078e02e4 */
[----:B------:R-:W-:Y:S01]  /*13aee0*/  IADD3 R9, R9, c[0x0][0x198], RZ ;  /* 0x0000660009097a10 */ /* 0x000fe20007ffe0ff */
[----:B------:R1:W-:Y:S04]  /*13aef0*/  @P0 STG.E [R4.64], R40 ;  /* 0x0000002804000986 */ /* 0x0003e8000c101904 */
[----:B------:R-:W-:Y:S01]  /*13af00*/  @P1 STG.E [R6.64], R148 ;  /* 0x0000009406001986 */ /* 0x000fe2000c101904 */
[----:B-1----:R-:W-:-:S05]  /*13af10*/  IMAD.WIDE R4, R9, 0x4, R124 ;  /* 0x0000000409047825 */ /* 0x002fca00078e027c */
[----:B------:R1:W-:Y:S01]  /*13af20*/  @P4 STG.E [R4.64], R41 ;  /* 0x0000002904004986 */ /* 0x0003e2000c101904 */
[----:B----4-:R-:W-:-:S03]  /*13af30*/  ISETP.GE.AND P3, PT, R12, c[0x0][0x17c], PT ;  /* 0x00005f000c007a0c */ /* 0x010fc60003f66270 */
[----:B------:R-:W4:Y:S01]  /*13af40*/  LDL.LU R12, [R1+0x5778] ;  /* 0x00577800010c7983 */ /* 0x000f220000300800 */
[----:B-1----:R-:W-:-:S05]  /*13af50*/  IMAD.WIDE R4, R9, 0x4, R228 ;  /* 0x0000000409047825 */ /* 0x002fca00078e02e4 */
[----:B------:R1:W-:Y:S01]  /*13af60*/  @P6 STG.E [R4.64], R149 ;  /* 0x0000009504006986 */ /* 0x0003e2000c101904 */
[----:B---3--:R-:W-:-:S03]  /*13af70*/  ISETP.GE.AND P5, PT, R11, c[0x0][0x17c], PT ;  /* 0x00005f000b007a0c */ /* 0x008fc60003fa6270 */
[----:B------:R-:W3:Y:S01]  /*13af80*/  LDL.LU R11, [R1+0x5760] ;  /* 0x00576000010b7983 */ /* 0x000ee20000300800 */
[----:B--2---:R-:W-:-:S03]  /*13af90*/  ISETP.GE.AND P0, PT, R10, c[0x0][0x17c], PT ;  /* 0x00005f000a007a0c */ /* 0x004fc60003f06270 */
[----:B------:R-:W2:Y:S01]  /*13afa0*/  LDL.LU R10, [R1+0x5748] ;  /* 0x00574800010a7983 */ /* 0x000ea20000300800 */
[----:B------:R-:W-:-:S03]  /*13afb0*/  ISETP.GE.AND P6, PT, R0, c[0x0][0x17c], PT ;  /* 0x00005f0000007a0c */ /* 0x000fc60003fc6270 */
[----:B------:R-:W2:Y:S01]  /*13afc0*/  LDL.LU R0, [R1+0x572c] ;  /* 0x00572c0001007983 */ /* 0x000ea20000300800 */
[----:B------:R-:W-:Y:S02]  /*13afd0*/  ISETP.GE.AND P2, PT, R13, c[0x0][0x17c], PT ;  /* 0x00005f000d007a0c */ /* 0x000fe40003f46270 */
[----:B------:R-:W-:Y:S02]  /*13afe0*/  IADD3 R3, R9, c[0x0][0x198], RZ ;  /* 0x0000660009037a10 */ /* 0x000fe40007ffe0ff */
[C---:B------:R-:W-:Y:S02]  /*13aff0*/  ISETP.LT.AND P1, PT, R245.reuse, c[0x0][0x178], !P2 ;  /* 0x00005e00f5007a0c */ /* 0x040fe40005721270 */
[C---:B------:R-:W-:Y:S02]  /*13b000*/  ISETP.LT.AND P2, PT, R244.reuse, c[0x0][0x178], !P2 ;  /* 0x00005e00f4007a0c */ /* 0x040fe40005741270 */
[----:B------:R-:W-:Y:S01]  /*13b010*/  ISETP.LT.AND P4, PT, R245, c[0x0][0x178], !P3 ;  /* 0x00005e00f5007a0c */ /* 0x000fe20005f81270 */
[----:B------:R-:W-:Y:S01]  /*13b020*/  IMAD.WIDE R6, R3, 0x4, R124 ;  /* 0x0000000403067825 */ /* 0x000fe200078e027c */
[----:B------:R-:W-:-:S03]  /*13b030*/  ISETP.LT.AND P3, PT, R244, c[0x0][0x178], !P3 ;  /* 0x00005e00f4007a0c */ /* 0x000fc60005f61270 */
[C---:B------:R-:W-:Y:S01]  /*13b040*/  IMAD.WIDE R8, R3.reuse, 0x4, R228 ;  /* 0x0000000403087825 */ /* 0x040fe200078e02e4 */
[----:B------:R-:W-:-:S03]  /*13b050*/  IADD3 R3, R3, c[0x0][0x198], RZ ;  /* 0x0000660003037a10 */ /* 0x000fc60007ffe0ff */
[----:B------:R1:W-:Y:S01]  /*13b060*/  @P1 STG.E [R6.64], R36 ;  /* 0x0000002406001986 */ /* 0x0003e2000c101904 */
[----:B------:R-:W-:Y:S01]  /*13b070*/  ISETP.LT.AND P1, PT, R245, c[0x0][0x178], !P5 ;  /* 0x00005e00f5007a0c */ /* 0x000fe20006f21270 */
[C---:B-1----:R-:W-:Y:S01]  /*13b080*/  IMAD.WIDE R4, R3.reuse, 0x4, R124 ;  /* 0x0000000403047825 */ /* 0x042fe200078e027c */
[----:B------:R-:W-:Y:S01]  /*13b090*/  ISETP.LT.AND P5, PT, R244, c[0x0][0x178], !P5 ;  /* 0x00005e00f4007a0c */ /* 0x000fe20006fa1270 */
[----:B------:R-:W-:Y:S04]  /*13b0a0*/  @P2 STG.E [R8.64], R144 ;  /* 0x0000009008002986 */ /* 0x000fe8000c101904 */
[----:B------:R1:W-:Y:S01]  /*13b0b0*/  @P4 STG.E [R4.64], R37 ;  /* 0x0000002504004986 */ /* 0x0003e2000c101904 */
[C---:B------:R-:W-:Y:S01]  /*13b0c0*/  IMAD.WIDE R6, R3.reuse, 0x4, R228 ;  /* 0x0000000403067825 */ /* 0x040fe200078e02e4 */
[----:B------:R-:W-:-:S04]  /*13b0d0*/  IADD3 R3, R3, c[0x0][0x198], RZ ;  /* 0x0000660003037a10 */ /* 0x000fc80007ffe0ff */
[----:B------:R1:W-:Y:S01]  /*13b0e0*/  @P3 STG.E [R6.64], R145 ;  /* 0x0000009106003986 */ /* 0x0003e2000c101904 */
[----:B------:R-:W-:Y:S02]  /*13b0f0*/  ISETP.LT.AND P3, PT, R245, c[0x0][0x178], !P0 ;  /* 0x00005e00f5007a0c */ /* 0x000fe40004761270 */
[----:B------:R-:W-:Y:S01]  /*13b100*/  ISETP.LT.AND P0, PT, R244, c[0x0][0x178], !P0 ;  /* 0x00005e00f4007a0c */ /* 0x000fe20004701270 */
[C---:B-1----:R-:W-:Y:S01]  /*13b110*/  IMAD.WIDE R4, R3.reuse, 0x4, R228 ;  /* 0x0000000403047825 */ /* 0x042fe200078e02e4 */
[----:B------:R-:W-:-:S03]  /*13b120*/  IADD3 R9, R3, c[0x0][0x198], RZ ;  /* 0x0000660003097a10 */ /* 0x000fc60007ffe0ff */
[----:B------:R-:W-:-:S05]  /*13b130*/  IMAD.WIDE R6, R3, 0x4, R124 ;  /* 0x0000000403067825 */ /* 0x000fca00078e027c */
[----:B------:R1:W-:Y:S04]  /*13b140*/  @P1 STG.E [R6.64], R32 ;  /* 0x0000002006001986 */ /* 0x0003e8000c101904 */
[----:B------:R1:W-:Y:S02]  /*13b150*/  @P5 STG.E [R4.64], R140 ;  /* 0x0000008c04005986 */ /* 0x0003e4000c101904 */
[----:B-1----:R-:W-:-:S04]  /*13b160*/  IMAD.WIDE R6, R9, 0x4, R124 ;  /* 0x0000000409067825 */ /* 0x002fc800078e027c */
[----:B------:R-:W-:Y:S01]  /*13b170*/  IMAD.WIDE R4, R9, 0x4, R228 ;  /* 0x0000000409047825 */ /* 0x000fe200078e02e4 */
[----:B------:R-:W-:Y:S01]  /*13b180*/  @P3 STG.E [R6.64], R33 ;  /* 0x0000002106003986 */ /* 0x000fe2000c101904 */
[----:B----4-:R-:W-:-:S03]  /*13b190*/  ISETP.GE.AND P2, PT, R12, c[0x0][0x17c], PT ;  /* 0x00005f000c007a0c */ /* 0x010fc60003f46270 */
[----:B------:R-:W4:Y:S04]  /*13b1a0*/  LDL.LU R12, [R1+0x570c] ;  /* 0x00570c00010c7983 */ /* 0x000f280000300800 */
[----:B------:R1:W-:Y:S01]  /*13b1b0*/  @P0 STG.E [R4.64], R141 ;  /* 0x0000008d04000986 */ /* 0x0003e2000c101904 */
[----:B---3--:R-:W-:-:S03]  /*13b1c0*/  ISETP.GE.AND P4, PT, R11, c[0x0][0x17c], PT ;  /* 0x00005f000b007a0c */ /* 0x008fc60003f86270 */
[----:B------:R-:W3:Y:S01]  /*13b1d0*/  LDL.LU R11, [R1+0x56ec] ;  /* 0x0056ec00010b7983 */ /* 0x000ee20000300800 */
[----:B--2---:R-:W-:-:S03]  /*13b1e0*/  ISETP.GE.AND P5, PT, R10, c[0x0][0x17c], PT ;  /* 0x00005f000a007a0c */ /* 0x004fc60003fa6270 */
[----:B------:R-:W2:Y:S01]  /*13b1f0*/  LDL.LU R10, [R1+0x56cc] ;  /* 0x0056cc00010a7983 */ /* 0x000ea20000300800 */
[----:B------:R-:W-:-:S03]  /*13b200*/  ISETP.GE.AND P0, PT, R0, c[0x0][0x17c], PT ;  /* 0x00005f0000007a0c */ /* 0x000fc60003f06270 */
[----:B------:R-:W2:Y:S01]  /*13b210*/  LDL.LU R0, [R1+0x56ac] ;  /* 0x0056ac0001007983 */ /* 0x000ea20000300800 */
[----:B------:R-:W-:Y:S02]  /*13b220*/  ISETP.LT.AND P1, PT, R245, c[0x0][0x178], !P6 ;  /* 0x00005e00f5007a0c */ /* 0x000fe40007721270 */
[----:B------:R-:W-:Y:S02]  /*13b230*/  IADD3 R9, R9, c[0x0][0x198], RZ ;  /* 0x0000660009097a10 */ /* 0x000fe40007ffe0ff */
[C---:B------:R-:W-:Y:S02]  /*13b240*/  ISETP.LT.AND P6, PT, R244.reuse, c[0x0][0x178], !P6 ;  /* 0x00005e00f4007a0c */ /* 0x040fe400077c1270 */
[----:B------:R-:W-:Y:S01]  /*13b250*/  ISETP.LT.AND P3, PT, R245, c[0x0][0x178], !P2 ;  /* 0x00005e00f5007a0c */ /* 0x000fe20005761270 */
[C---:B-1----:R-:W-:Y:S01]  /*13b260*/  IMAD.WIDE R4, R9.reuse, 0x4, R124 ;  /* 0x0000000409047825 */ /* 0x042fe200078e027c */
[----:B------:R-:W-:Y:S02]  /*13b270*/  ISETP.LT.AND P2, PT, R244, c[0x0][0x178], !P2 ;  /* 0x00005e00f4007a0c */ /* 0x000fe40005741270 */
[----:B------:R-:W-:-:S03]  /*13b280*/  IADD3 R3, R9, c[0x0][0x198], RZ ;  /* 0x0000660009037a10 */ /* 0x000fc60007ffe0ff */
[----:B------:R1:W-:Y:S01]  /*13b290*/  @P1 STG.E [R4.64], R28 ;  /* 0x0000001c04001986 */ /* 0x0003e2000c101904 */
[----:B------:R-:W-:Y:S01]  /*13b2a0*/  ISETP.LT.AND P1, PT, R245, c[0x0][0x178], !P4 ;  /* 0x00005e00f5007a0c */ /* 0x000fe20006721270 */
[----:B------:R-:W-:Y:S01]  /*13b2b0*/  IMAD.WIDE R6, R3, 0x4, R124 ;  /* 0x0000000403067825 */ /* 0x000fe200078e027c */
[----:B------:R-:W-:-:S03]  /*13b2c0*/  ISETP.LT.AND P4, PT, R244, c[0x0][0x178], !P4 ;  /* 0x00005e00f4007a0c */ /* 0x000fc60006781270 */
[----:B-1----:R-:W-:-:S04]  /*13b2d0*/  IMAD.WIDE R4, R9, 0x4, R228 ;  /* 0x0000000409047825 */ /* 0x002fc800078e02e4 */
[C---:B------:R-:W-:Y:S01]  /*13b2e0*/  IMAD.WIDE R8, R3.reuse, 0x4, R228 ;  /* 0x0000000403087825 */ /* 0x040fe200078e02e4 */
[----:B------:R1:W-:Y:S01]  /*13b2f0*/  @P6 STG.E [R4.64], R136 ;  /* 0x0000008804006986 */ /* 0x0003e2000c101904 */
[----:B------:R-:W-:-:S03]  /*13b300*/  IADD3 R3, R3, c[0x0][0x198], RZ ;  /* 0x0000660003037a10 */ /* 0x000fc60007ffe0ff */
[----:B------:R1:W-:Y:S04]  /*13b310*/  @P3 STG.E [R6.64], R29 ;  /* 0x0000001d06003986 */ /* 0x0003e8000c101904 */
[----:B------:R-:W-:Y:S01]  /*13b320*/  @P2 STG.E [R8.64], R137 ;  /* 0x0000008908002986 */ /* 0x000fe2000c101904 */
[----:B------:R-:W-:Y:S02]  /*13b330*/  ISETP.LT.AND P2, PT, R245, c[0x0][0x178], !P5 ;  /* 0x00005e00f5007a0c */ /* 0x000fe40006f41270 */
[----:B------:R-:W-:Y:S01]  /*13b340*/  ISETP.LT.AND P5, PT, R244, c[0x0][0x178], !P5 ;  /* 0x00005e00f4007a0c */ /* 0x000fe20006fa1270 */
[----:B-1----:R-:W-:-:S04]  /*13b350*/  IMAD.WIDE R4, R3, 0x4, R124 ;  /* 0x0000000403047825 */ /* 0x002fc800078e027c */
[C---:B------:R-:W-:Y:S01]  /*13b360*/  IMAD.WIDE R6, R3.reuse, 0x4, R228 ;  /* 0x0000000403067825 */ /* 0x040fe200078e02e4 */
[----:B------:R-:W-:Y:S01]  /*13b370*/  IADD3 R3, R3, c[0x0][0x198], RZ ;  /* 0x0000660003037a10 */ /* 0x000fe20007ffe0ff */
[----:B------:R1:W-:Y:S04]  /*13b380*/  @P1 STG.E [R4.64], R58 ;  /* 0x0000003a04001986 */ /* 0x0003e8000c101904 */
[----:B------:R1:W-:Y:S01]  /*13b390*/  @P4 STG.E [R6.64], R166 ;  /* 0x000000a606004986 */ /* 0x0003e2000c101904 */
[----:B------:R-:W-:Y:S02]  /*13b3a0*/  ISETP.LT.AND P1, PT, R245, c[0x0][0x178], !P0 ;  /* 0x00005e00f5007a0c */ /* 0x000fe40004721270 */
[----:B------:R-:W-:Y:S01]  /*13b3b0*/  ISETP.LT.AND P4, PT, R244, c[0x0][0x178], !P0 ;  /* 0x00005e00f4007a0c */ /* 0x000fe20004781270 */
[----:B-1----:R-:W-:-:S04]  /*13b3c0*/  IMAD.WIDE R4, R3, 0x4, R124 ;  /* 0x0000000403047825 */ /* 0x002fc800078e027c */
[----:B------:R-:W-:Y:S01]  /*13b3d0*/  IMAD.WIDE R6, R3, 0x4, R228 ;  /* 0x0000000403067825 */ /* 0x000fe200078e02e4 */
[----:B------:R1:W-:Y:S01]  /*13b3e0*/  @P2 STG.E [R4.64], R59 ;  /* 0x0000003b04002986 */ /* 0x0003e2000c101904 */
        /* <DEDUP_REMOVED lines=9> */
[----:B------:R-:W-:Y:S02]  /*13b480*/  IADD3 R9, R3, c[0x0][0x198], RZ ;  /* 0x0000660003097a10 */ /* 0x000fe40007ffe0ff */
[----:B------:R-:W-:-:S03]  /*13b490*/  ISETP.LT.AND P2, PT, R245, c[0x0][0x178], !P6 ;  /* 0x00005e00f5007a0c */ /* 0x000fc60007741270 */
[----:B-1----:R-:W-:-:S04]  /*13b4a0*/  IMAD.WIDE R4, R9, 0x4, R124 ;  /* 0x0000000409047825 */ /* 0x002fc800078e027c */
[C---:B------:R-:W-:Y:S01]  /*13b4b0*/  IMAD.WIDE R6, R9.reuse, 0x4, R228 ;  /* 0x0000000409067825 */ /* 0x040fe200078e02e4 */
[----:B------:R-:W-:Y:S01]  /*13b4c0*/  IADD3 R9, R9, c[0x0][0x198], RZ ;  /* 0x0000660009097a10 */ /* 0x000fe20007ffe0ff */
[----:B------:R1:W-:Y:S01]  /*13b4d0*/  @P1 STG.E [R4.64], R54 ;  /* 0x0000003604001986 */ /* 0x0003e2000c101904 */
[----:B------:R-:W-:-:S03]  /*13b4e0*/  ISETP.LT.AND P6, PT, R244, c[0x0][0x178], !P6 ;  /* 0x00005e00f4007a0c */ /* 0x000fc600077c1270 */
[----:B------:R1:W-:Y:S01]  /*13b4f0*/  @P4 STG.E [R6.64], R162 ;  /* 0x000000a206004986 */ /* 0x0003e2000c101904 */
[----:B------:R-:W-:Y:S02]  /*13b500*/  ISETP.LT.AND P4, PT, R245, c[0x0][0x178], !P3 ;  /* 0x00005e00f5007a0c */ /* 0x000fe40005f81270 */
[C---:B------:R-:W-:Y:S01]  /*13b510*/  IADD3 R3, R9.reuse, c[0x0][0x198], RZ ;  /* 0x0000660009037a10 */ /* 0x040fe20007ffe0ff */
[----:B-1----:R-:W-:Y:S01]  /*13b520*/  IMAD.WIDE R4, R9, 0x4, R124 ;  /* 0x0000000409047825 */ /* 0x002fe200078e027c */
[----:B------:R-:W-:-:S04]  /*13b530*/  ISETP.LT.AND P3, PT, R244, c[0x0][0x178], !P3 ;  /* 0x00005e00f4007a0c */ /* 0x000fc80005f61270 */
[----:B------:R1:W-:Y:S01]  /*13b540*/  @P2 STG.E [R4.64], R55 ;  /* 0x0000003704002986 */ /* 0x0003e2000c101904 */
[----:B------:R-:W-:Y:S01]  /*13b550*/  ISETP.LT.AND P2, PT, R245, c[0x0][0x178], !P0 ;  /* 0x00005e00f5007a0c */ /* 0x000fe20004741270 */
[----:B------:R-:W-:Y:S01]  /*13b560*/  IMAD.WIDE R6, R3, 0x4, R124 ;  /* 0x0000000403067825 */ /* 0x000fe200078e027c */
[----:B------:R-:W-:-:S03]  /*13b570*/  ISETP.LT.AND P0, PT, R244, c[0x0][0x178], !P0 ;  /* 0x00005e00f4007a0c */ /* 0x000fc60004701270 */
[----:B-1----:R-:W-:-:S04]  /*13b580*/  IMAD.WIDE R4, R9, 0x4, R228 ;  /* 0x0000000409047825 */ /* 0x002fc800078e02e4 */
[C---:B------:R-:W-:Y:S01]  /*13b590*/  IMAD.WIDE R8, R3.reuse, 0x4, R228 ;  /* 0x0000000403087825 */ /* 0x040fe200078e02e4 */
[----:B------:R-:W-:Y:S01]  /*13b5a0*/  IADD3 R3, R3, c[0x0][0x198], RZ ;  /* 0x0000660003037a10 */ /* 0x000fe20007ffe0ff */
[----:B------:R1:W-:Y:S04]  /*13b5b0*/  @P6 STG.E [R4.64], R163 ;  /* 0x000000a304006986 */ /* 0x0003e8000c101904 */
[----:B------:R1:W-:Y:S04]  /*13b5c0*/  @P4 STG.E [R6.64], R50 ;  /* 0x0000003206004986 */ /* 0x0003e8000c101904 */
[----:B------:R-:W-:Y:S01]  /*13b5d0*/  @P3 STG.E [R8.64], R158 ;  /* 0x0000009e08003986 */ /* 0x000fe2000c101904 */
[----:B-1----:R-:W-:-:S04]  /*13b5e0*/  IMAD.WIDE R4, R3, 0x4, R124 ;  /* 0x0000000403047825 */ /* 0x002fc800078e027c */
[----:B------:R-:W-:Y:S01]  /*13b5f0*/  IMAD.WIDE R6, R3, 0x4, R228 ;  /* 0x0000000403067825 */ /* 0x000fe200078e02e4 */
[----:B------:R-:W-:Y:S04]  /*13b600*/  @P2 STG.E [R4.64], R51 ;  /* 0x0000003304002986 */ /* 0x000fe8000c101904 */
[----:B------:R1:W-:Y:S01]  /*13b610*/  @P0 STG.E [R6.64], R159 ;  /* 0x0000009f06000986 */ /* 0x0003e2000c101904 */
[----:B----4-:R-:W-:-:S03]  /*13b620*/  ISETP.GE.AND P1, PT, R12, c[0x0][0x17c], PT ;  /* 0x00005f000c007a0c */ /* 0x010fc60003f26270 */
[----:B------:R-:W4:Y:S01]  /*13b630*/  LDL.LU R12, [R1+0x5624] ;  /* 0x00562400010c7983 */ /* 0x000f220000300800 */
[----:B---3--:R-:W-:-:S03]  /*13b640*/  ISETP.GE.AND P6, PT, R11, c[0x0][0x17c], PT ;  /* 0x00005f000b007a0c */ /* 0x008fc60003fc6270 */
[----:B------:R-:W3:Y:S01]  /*13b650*/  LDL.LU R11, [R1+0x560c] ;  /* 0x00560c00010b7983 */ /* 0x000ee20000300800 */
[----:B--2---:R-:W-:-:S03]  /*13b660*/  ISETP.GE.AND P3, PT, R10, c[0x0][0x17c], PT ;  /* 0x00005f000a007a0c */ /* 0x004fc60003f66270 */
[----:B------:R-:W2:Y:S01]  /*13b670*/  LDL.LU R10, [R1+0x55f4] ;  /* 0x0055f400010a7983 */ /* 0x000ea20000300800 */
[----:B------:R-:W-:-:S03]  /*13b680*/  ISETP.GE.AND P0, PT, R0, c[0x0][0x17c], PT ;  /* 0x00005f0000007a0c */ /* 0x000fc60003f06270 */
[----:B------:R-:W2:Y:S01]  /*13b690*/  LDL.LU R0, [R1+0x55dc] ;  /* 0x0055dc0001007983 */ /* 0x000ea20000300800 */
[----:B------:R-:W-:Y:S02]  /*13b6a0*/  ISETP.LT.AND P4, PT, R245, c[0x0][0x178], !P5 ;  /* 0x00005e00f5007a0c */ /* 0x000fe40006f81270 */
[C---:B------:R-:W-:Y:S02]  /*13b6b0*/  ISETP.LT.AND P5, PT, R244.reuse, c[0x0][0x178], !P5 ;  /* 0x00005e00f4007a0c */ /* 0x040fe40006fa1270 */
[----:B------:R-:W-:Y:S02]  /*13b6c0*/  IADD3 R3, R3, c[0x0][0x198], RZ ;  /* 0x0000660003037a10 */ /* 0x000fe40007ffe0ff */
[----:B------:R-:W-:Y:S02]  /*13b6d0*/  ISETP.LT.AND P2, PT, R245, c[0x0][0x178], !P1 ;  /* 0x00005e00f5007a0c */ /* 0x000fe40004f41270 */
[----:B------:R-:W-:Y:S01]  /*13b6e0*/  ISETP.LT.AND P1, PT, R244, c[0x0][0x178], !P1 ;  /* 0x00005e00f4007a0c */ /* 0x000fe20004f21270 */
[C---:B-1----:R-:W-:Y:S01]  /*13b6f0*/  IMAD.WIDE R6, R3.reuse, 0x4, R124 ;  /* 0x0000000403067825 */ /* 0x042fe200078e027c */
[----:B------:R-:W-:-:S03]  /*13b700*/  IADD3 R9, R3, c[0x0][0x198], RZ ;  /* 0x0000660003097a10 */ /* 0x000fc60007ffe0ff */
        /* <DEDUP_REMOVED lines=8> */
[----:B------:R-:W-:Y:S01]  /*13b790*/  @P2 STG.E [R6.64], R47 ;  /* 0x0000002f06002986 */ /* 0x000fe2000c101904 */
[----:B------:R-:W-:-:S03]  /*13b7a0*/  ISETP.LT.AND P2, PT, R245, c[0x0][0x178], !P3 ;  /* 0x00005e00f5007a0c */ /* 0x000fc60005f41270 */
[----:B------:R1:W-:Y:S01]  /*13b7b0*/  @P1 STG.E [R4.64], R155 ;  /* 0x0000009b04001986 */ /* 0x0003e2000c101904 */
[C---:B------:R-:W-:Y:S01]  /*13b7c0*/  IADD3 R3, R9.reuse, c[0x0][0x198], RZ ;  /* 0x0000660009037a10 */ /* 0x040fe20007ffe0ff */
[----:B-1----:R-:W-:-:S05]  /*13b7d0*/  IMAD.WIDE R4, R9, 0x4, R124 ;  /* 0x0000000409047825 */ /* 0x002fca00078e027c */
[----:B------:R1:W-:Y:S01]  /*13b7e0*/  @P4 STG.E [R4.64], R42 ;  /* 0x0000002a04004986 */ /* 0x0003e2000c101904 */
[----:B------:R-:W-:-:S04]  /*13b7f0*/  IMAD.WIDE R6, R3, 0x4, R124 ;  /* 0x0000000403067825 */ /* 0x000fc800078e027c */
[----:B-1----:R-:W-:Y:S01]  /*13b800*/  IMAD.WIDE R4, R9, 0x4, R228 ;  /* 0x0000000409047825 */ /* 0x002fe200078e02e4 */
[----:B----4-:R-:W-:Y:S02]  /*13b810*/  ISETP.GE.AND P5, PT, R12, c[0x0][0x17c], PT ;  /* 0x00005f000c007a0c */ /* 0x010fe40003fa6270 */
[----:B------:R-:W4:Y:S04]  /*13b820*/  LDL.LU R12, [R1+0x55c4] ;  /* 0x0055c400010c7983 */ /* 0x000f280000300800 */
[----:B------:R1:W-:Y:S04]  /*13b830*/  @P6 STG.E [R4.64], R150 ;  /* 0x0000009604006986 */ /* 0x0003e8000c101904 */
[----:B------:R1:W-:Y:S01]  /*13b840*/  @P2 STG.E [R6.64], R43 ;  /* 0x0000002b06002986 */ /* 0x0003e2000c101904 */
[----:B---3--:R-:W-:-:S03]  /*13b850*/  ISETP.GE.AND P1, PT, R11, c[0x0][0x17c], PT ;  /* 0x00005f000b007a0c */ /* 0x008fc60003f26270 */
[----:B------:R-:W3:Y:S01]  /*13b860*/  LDL.LU R11, [R1+0x5598] ;  /* 0x00559800010b7983 */ /* 0x000ee20000300800 */
[----:B--2---:R-:W-:-:S03]  /*13b870*/  ISETP.GE.AND P6, PT, R10, c[0x0][0x17c], PT ;  /* 0x00005f000a007a0c */ /* 0x004fc60003fc6270 */
[----:B------:R-:W2:Y:S01]  /*13b880*/  LDL.LU R10, [R1+0x556c] ;  /* 0x00556c00010a7983 */ /* 0x000ea20000300800 */
[----:B------:R-:W-:-:S03]  /*13b890*/  ISETP.GE.AND P2, PT, R0, c[0x0][0x17c], PT ;  /* 0x00005f0000007a0c */ /* 0x000fc60003f46270 */
[----:B------:R-:W2:Y:S01]  /*13b8a0*/  LDL.LU R0, [R1+0x5528] ;  /* 0x0055280001007983 */ /* 0x000ea20000300800 */
[C---:B------:R-:W-:Y:S01]  /*13b8b0*/  ISETP.LT.AND P3, PT, R244.reuse, c[0x0][0x178], !P3 ;  /* 0x00005e00f4007a0c */ /* 0x040fe20005f61270 */
[----:B------:R-:W-:Y:S01]  /*13b8c0*/  IMAD.WIDE R8, R3, 0x4, R228 ;  /* 0x0000000403087825 */ /* 0x000fe200078e02e4 */
[----:B------:R-:W-:Y:S01]  /*13b8d0*/  ISETP.LT.AND P4, PT, R245, c[0x0][0x178], !P0 ;  /* 0x00005e00f5007a0c */ /* 0x000fe20004781270 */
[----:B------:R-:W3:Y:S01]  /*13b8e0*/  LDL.LU R15, [R1+0x54ec] ;  /* 0x0054ec00010f7983 */ /* 0x000ee20000300800 */
[----:B------:R-:W-:Y:S02]  /*13b8f0*/  IADD3 R3, R3, c[0x0][0x198], RZ ;  /* 0x0000660003037a10 */ /* 0x000fe40007ffe0ff */
[----:B------:R-:W-:Y:S01]  /*13b900*/  ISETP.LT.AND P0, PT, R244, c[0x0][0x178], !P0 ;  /* 0x00005e00f4007a0c */ /* 0x000fe20004701270 */
[----:B------:R-:W3:Y:S02]  /*13b910*/  LDL.LU R16, [R1+0x54c0] ;  /* 0x0054c00001107983 */ /* 0x000ee40000300800 */
[----:B-1----:R-:W-:-:S02]  /*13b920*/  IMAD.WIDE R4, R3, 0x4, R124 ;  /* 0x0000000403047825 */ /* 0x002fc400078e027c */
[----:B------:R-:W3:Y:S04]  /*13b930*/  LDL.LU R14, [R1+0x5488] ;  /* 0x00548800010e7983 */ /* 0x000ee80000300800 */
[----:B------:R-:W-:Y:S01]  /*13b940*/  @P3 STG.E [R8.64], R151 ;  /* 0x0000009708003986 */ /* 0x000fe2000c101904 */
[----:B------:R-:W-:Y:S01]  /*13b950*/  ISETP.LT.AND P3, PT, R245, c[0x0][0x178], !P5 ;  /* 0x00005e00f5007a0c */ /* 0x000fe20006f61270 */
[C---:B------:R-:W-:Y:S01]  /*13b960*/  IMAD.WIDE R6, R3.reuse, 0x4, R228 ;  /* 0x0000000403067825 */ /* 0x040fe200078e02e4 */
[----:B------:R-:W-:Y:S01]  /*13b970*/  IADD3 R3, R3, c[0x0][0x198], RZ ;  /* 0x0000660003037a10 */ /* 0x000fe20007ffe0ff */
[----:B------:R1:W-:Y:S01]  /*13b980*/  @P4 STG.E [R4.64], R38 ;  /* 0x0000002604004986 */ /* 0x0003e2000c101904 */
[C---:B------:R-:W-:Y:S02]  /*13b990*/  ISETP.LT.AND P5, PT, R244.reuse, c[0x0][0x178], !P5 ;  /* 0x00005e00f4007a0c */ /* 0x040fe40006fa1270 */
[----:B------:R-:W-:Y:S01]  /*13b9a0*/  ISETP.LT.AND P4, PT, R245, c[0x0][0x178], !P1 ;  /* 0x00005e00f5007a0c */ /* 0x000fe20004f81270 */
[----:B------:R1:W-:Y:S01]  /*13b9b0*/  @P0 STG.E [R6.64], R146 ;  /* 0x0000009206000986 */ /* 0x0003e2000c101904 */
[----:B------:R-:W-:Y:S01]  /*13b9c0*/  ISETP.LT.AND P1, PT, R244, c[0x0][0x178], !P1 ;  /* 0x00005e00f4007a0c */ /* 0x000fe20004f21270 */
[C---:B-1----:R-:W-:Y:S01]  /*13b9d0*/  IMAD.WIDE R4, R3.reuse, 0x4, R124 ;  /* 0x0000000403047825 */ /* 0x042fe200078e027c */
[----:B------:R-:W-:-:S04]  /*13b9e0*/  IADD3 R9, R3, c[0x0][0x198], RZ ;  /* 0x0000660003097a10 */ /* 0x000fc80007ffe0ff */
[----:B------:R1:W-:Y:S01]  /*13b9f0*/  @P3 STG.E [R4.64], R39 ;  /* 0x0000002704003986 */ /* 0x0003e2000c101904 */
[----:B------:R-:W-:Y:S01]  /*13ba00*/  ISETP.LT.AND P3, PT, R245, c[0x0][0x178], !P6 ;  /* 0x00005e00f5007a0c */ /* 0x000fe20007761270 */
[----:B------:R-:W-:Y:S01]  /*13ba10*/  IMAD.WIDE R6, R3, 0x4, R228 ;  /* 0x0000000403067825 */ /* 0x000fe200078e02e4 */
[----:B------:R-:W-:Y:S02]  /*13ba20*/  ISETP.LT.AND P6, PT, R244, c[0x0][0x178], !P6 ;  /* 0x00005e00f4007a0c */ /* 0x000fe400077c1270 */
[----:B------:R-:W-:Y:S02]  /*13ba30*/  IADD3 R13, R9, c[0x0][0x198], RZ ;  /* 0x00006600090d7a10 */ /* 0x000fe40007ffe0ff */
[----:B------:R1:W-:Y:S02]  /*13ba40*/  @P5 STG.E [R6.64], R147 ;  /* 0x0000009306005986 */ /* 0x0003e4000c101904 */
[----:B------:R-:W-:Y:S01]  /*13ba50*/  IADD3 R3, R13, c[0x0][0x198], RZ ;  /* 0x000066000d037a10 */ /* 0x000fe20007ffe0ff */
[----:B-1----:R-:W-:-:S04]  /*13ba60*/  IMAD.WIDE R4, R9, 0x4, R124 ;  /* 0x0000000409047825 */ /* 0x002fc800078e027c */
[----:B------:R-:W-:Y:S01]  /*13ba70*/  IMAD.WIDE R6, R9, 0x4, R228 ;  /* 0x0000000409067825 */ /* 0x000fe200078e02e4 */
[----:B------:R1:W-:Y:S03]  /*13ba80*/  @P4 STG.E [R4.64], R34 ;  /* 0x0000002204004986 */ /* 0x0003e6000c101904 */
[C---:B------:R-:W-:Y:S01]  /*13ba90*/  IMAD.WIDE R8, R13.reuse, 0x4, R124 ;  /* 0x000000040d087825 */ /* 0x040fe200078e027c */
[----:B------:R1:W-:Y:S04]  /*13baa0*/  @P1 STG.E [R6.64], R142 ;  /* 0x0000008e06001986 */ /* 0x0003e8000c101904 */
[----:B------:R1:W-:Y:S01]  /*13bab0*/  @P3 STG.E [R8.64], R35 ;  /* 0x0000002308003986 */ /* 0x0003e2000c101904 */
[----:B----4-:R-:W-:Y:S01]  /*13bac0*/  ISETP.GE.AND P0, PT, R12, c[0x0][0x17c], PT ;  /* 0x00005f000c007a0c */ /* 0x010fe20003f06270 */
[----:B------:R-:W-:-:S05]  /*13bad0*/  IMAD.WIDE R12, R13, 0x4, R228 ;  /* 0x000000040d0c7825 */ /* 0x000fca00078e02e4 */
[----:B------:R-:W-:Y:S01]  /*13bae0*/  @P6 STG.E [R12.64], R143 ;  /* 0x0000008f0c006986 */ /* 0x000fe2000c101904 */
[----:B--2---:R-:W-:-:S03]  /*13baf0*/  ISETP.GE.AND P6, PT, R0, c[0x0][0x17c], PT ;  /* 0x00005f0000007a0c */ /* 0x004fc60003fc6270 */
[----:B------:R-:W2:Y:S01]  /*13bb00*/  LDL.LU R0, [R1+0x5478] ;  /* 0x0054780001007983 */ /* 0x000ea20000300800 */
[----:B------:R-:W-:Y:S02]  /*13bb10*/  ISETP.LT.AND P4, PT, R245, c[0x0][0x178], !P2 ;  /* 0x00005e00f5007a0c */ /* 0x000fe40005781270 */
[----:B------:R-:W-:Y:S01]  /*13bb20*/  ISETP.LT.AND P2, PT, R244, c[0x0][0x178], !P2 ;  /* 0x00005e00f4007a0c */ /* 0x000fe20005741270 */
[----:B-1----:R-:W-:Y:S01]  /*13bb30*/  IMAD.WIDE R4, R3, 0x4, R228 ;  /* 0x0000000403047825 */ /* 0x002fe200078e02e4 */
[----:B------:R-:W-:Y:S01]  /*13bb40*/  ISETP.LT.AND P3, PT, R245, c[0x0][0x178], !P0 ;  /* 0x00005e00f5007a0c */ /* 0x000fe20004761270 */
[----:B------:R-:W4:Y:S01]  /*13bb50*/  LDL.LU R17, [R1+0x546c] ;  /* 0x00546c0001117983 */ /* 0x000f220000300800 */
[----:B---3--:R-:W-:Y:S02]  /*13bb60*/  ISETP.GE.AND P5, PT, R11, c[0x0][0x17c], PT ;  /* 0x00005f000b007a0c */ /* 0x008fe40003fa6270 */
[----:B------:R-:W-:Y:S01]  /*13bb70*/  ISETP.GE.AND P1, PT, R10, c[0x0][0x17c], PT ;  /* 0x00005f000a007a0c */ /* 0x000fe20003f26270 */
[----:B------:R-:W-:Y:S01]  /*13bb80*/  IMAD.WIDE R10, R3, 0x4, R124 ;  /* 0x00000004030a7825 */ /* 0x000fe200078e027c */
[----:B------:R-:W-:-:S02]  /*13bb90*/  ISETP.LT.AND P0, PT, R244, c[0x0][0x178], !P0 ;  /* 0x00005e00f4007a0c */ /* 0x000fc40004701270 */
[----:B------:R-:W-:Y:S02]  /*13bba0*/  IADD3 R3, R3, c[0x0][0x198], RZ ;  /* 0x0000660003037a10 */ /* 0x000fe40007ffe0ff */
[----:B------:R1:W-:Y:S03]  /*13bbb0*/  @P4 STG.E [R10.64], R30 ;  /* 0x0000001e0a004986 */ /* 0x0003e6000c101904 */
[C---:B------:R-:W-:Y:S01]  /*13bbc0*/  IMAD.WIDE R6, R3.reuse, 0x4, R124 ;  /* 0x0000000403067825 */ /* 0x040fe200078e027c */
[----:B------:R3:W-:Y:S03]  /*13bbd0*/  @P2 STG.E [R4.64], R138 ;  /* 0x0000008a04002986 */ /* 0x0007e6000c101904 */
[----:B------:R-:W-:Y:S01]  /*13bbe0*/  IMAD.WIDE R8, R3, 0x4, R228 ;  /* 0x0000000403087825 */ /* 0x000fe200078e02e4 */
[----:B------:R-:W-:Y:S01]  /*13bbf0*/  ISETP.LT.AND P4, PT, R245, c[0x0][0x178], !P5 ;  /* 0x00005e00f5007a0c */ /* 0x000fe20006f81270 */
[----:B------:R2:W-:Y:S01]  /*13bc00*/  @P3 STG.E [R6.64], R31 ;  /* 0x0000001f06003986 */ /* 0x0005e2000c101904 */
[----:B------:R-:W-:-:S02]  /*13bc10*/  ISETP.LT.AND P5, PT, R244, c[0x0][0x178], !P5 ;  /* 0x00005e00f4007a0c */ /* 0x000fc40006fa1270 */
[----:B------:R-:W-:Y:S01]  /*13bc20*/  IADD3 R3, R3, c[0x0][0x198], RZ ;  /* 0x0000660003037a10 */ /* 0x000fe20007ffe0ff */
[----:B------:R2:W-:Y:S01]  /*13bc30*/  @P0 STG.E [R8.64], R139 ;  /* 0x0000008b08000986 */ /* 0x0005e2000c101904 */
[----:B------:R-:W-:Y:S02]  /*13bc40*/  ISETP.LT.AND P0, PT, R245, c[0x0][0x178], !P1 ;  /* 0x00005e00f5007a0c */ /* 0x000fe40004f01270 */
[----:B------:R-:W-:Y:S02]  /*13bc50*/  ISETP.GE.AND P2, PT, R15, c[0x0][0x17c], PT ;  /* 0x00005f000f007a0c */ /* 0x000fe40003f46270 */
[C---:B------:R-:W-:Y:S01]  /*13bc60*/  IADD3 R15, R3.reuse, c[0x0][0x198], RZ ;  /* 0x00006600030f7a10 */ /* 0x040fe20007ffe0ff */
[----:B-1----:R-:W-:-:S04]  /*13bc70*/  IMAD.WIDE R10, R3, 0x4, R124 ;  /* 0x00000004030a7825 */ /* 0x002fc800078e027c */
[----:B---3--:R-:W-:Y:S01]  /*13bc80*/  IMAD.WIDE R4, R3, 0x4, R228 ;  /* 0x0000000403047825 */ /* 0x008fe200078e02e4 */
[----:B------:R-:W-:Y:S03]  /*13bc90*/  @P4 STG.E [R10.64], R132 ;  /* 0x000000840a004986 */ /* 0x000fe6000c101904 */
[----:B------:R-:W-:Y:S01]  /*13bca0*/  IMAD.WIDE R12, R15, 0x4, R124 ;  /* 0x000000040f0c7825 */ /* 0x000fe200078e027c */
[----:B------:R-:W-:Y:S01]  /*13bcb0*/  ISETP.GE.AND P3, PT, R16, c[0x0][0x17c], PT ;  /* 0x00005f0010007a0c */ /* 0x000fe20003f66270 */
[----:B------:R1:W-:Y:S01]  /*13bcc0*/  @P5 STG.E [R4.64], R128 ;  /* 0x0000008004005986 */ /* 0x0003e2000c101904 */
[----:B------:R-:W-:-:S03]  /*13bcd0*/  ISETP.GE.AND P5, PT, R14, c[0x0][0x17c], PT ;  /* 0x00005f000e007a0c */ /* 0x000fc60003fa6270 */
[----:B------:R-:W3:Y:S04]  /*13bce0*/  LDL.LU R16, [R1+0x5460] ;  /* 0x0054600001107983 */ /* 0x000ee80000300800 */
[----:B------:R-:W-:Y:S04]  /*13bcf0*/  @P0 STG.E [R12.64], R133 ;  /* 0x000000850c000986 */ /* 0x000fe8000c101904 */
[----:B------:R-:W3:Y:S01]  /*13bd00*/  LDL.LU R14, [R1+0x545c] ;  /* 0x00545c00010e7983 */ /* 0x000ee20000300800 */
[----:B--2---:R-:W-:-:S03]  /*13bd10*/  ISETP.GE.AND P0, PT, R0, c[0x0][0x17c], PT ;  /* 0x00005f0000007a0c */ /* 0x004fc60003f06270 */
[----:B------:R-:W2:Y:S01]  /*13bd20*/  LDL.LU R0, [R1+0x5450] ;  /* 0x0054500001007983 */ /* 0x000ea20000300800 */
[C---:B------:R-:W-:Y:S01]  /*13bd30*/  ISETP.LT.AND P1, PT, R244.reuse, c[0x0][0x178], !P1 ;  /* 0x00005e00f4007a0c */ /* 0x040fe20004f21270 */
[----:B------:R-:W-:Y:S01]  /*13bd40*/  IMAD.WIDE R6, R15, 0x4, R228 ;  /* 0x000000040f067825 */ /* 0x000fe200078e02e4 */
[----:B------:R-:W-:Y:S02]  /*13bd50*/  ISETP.LT.AND P4, PT, R245, c[0x0][0x178], !P6 ;  /* 0x00005e00f5007a0c */ /* 0x000fe40007781270 */
[----:B------:R-:W-:Y:S02]  /*13bd60*/  IADD3 R15, R15, c[0x0][0x198], RZ ;  /* 0x000066000f0f7a10 */ /* 0x000fe40007ffe0ff */
[----:B------:R-:W-:Y:S02]  /*13bd70*/  ISETP.LT.AND P6, PT, R244, c[0x0][0x178], !P6 ;  /* 0x00005e00f4007a0c */ /* 0x000fe400077c1270 */
[----:B------:R-:W-:-:S05]  /*13bd80*/  IADD3 R3, R15, c[0x0][0x198], RZ ;  /* 0x000066000f037a10 */ /* 0x000fca0007ffe0ff */
[----:B------:R4:W-:Y:S01]  /*13bd90*/  @P1 STG.E [R6.64], R129 ;  /* 0x0000008106001986 */ /* 0x0009e2000c101904 */
[----:B------:R-:W-:Y:S01]  /*13bda0*/  ISETP.LT.AND P1, PT, R245, c[0x0][0x178], !P2 ;  /* 0x00005e00f5007a0c */ /* 0x000fe20005721270 */
[----:B------:R-:W-:Y:S01]  /*13bdb0*/  IMAD.WIDE R8, R15, 0x4, R124 ;  /* 0x000000040f087825 */ /* 0x000fe200078e027c */
[----:B------:R-:W-:-:S03]  /*13bdc0*/  ISETP.LT.AND P2, PT, R244, c[0x0][0x178], !P2 ;  /* 0x00005e00f4007a0c */ /* 0x000fc60005741270 */
[----:B-1----:R-:W-:Y:S01]  /*13bdd0*/  IMAD.WIDE R4, R15, 0x4, R228 ;  /* 0x000000040f047825 */ /* 0x002fe200078e02e4 */
[----:B------:R1:W-:Y:S03]  /*13bde0*/  @P4 STG.E [R8.64], R120 ;  /* 0x0000007808004986 */ /* 0x0003e6000c101904 */
[----:B------:R-:W-:Y:S01]  /*13bdf0*/  IMAD.WIDE R10, R3, 0x4, R124 ;  /* 0x00000004030a7825 */ /* 0x000fe200078e027c */
[----:B------:R-:W-:Y:S01]  /*13be00*/  ISETP.LT.AND P4, PT, R245, c[0x0][0x178], !P3 ;  /* 0x00005e00f5007a0c */ /* 0x000fe20005f81270 */
[----:B------:R3:W-:Y:S02]  /*13be10*/  @P6 STG.E [R4.64], R172 ;  /* 0x000000ac04006986 */ /* 0x0007e4000c101904 */
[C---:B----4-:R-:W-:Y:S01]  /*13be20*/  IMAD.WIDE R6, R3.reuse, 0x4, R228 ;  /* 0x0000000403067825 */ /* 0x050fe200078e02e4 */
[----:B------:R-:W-:Y:S01]  /*13be30*/  IADD3 R3, R3, c[0x0][0x198], RZ ;  /* 0x0000660003037a10 */ /* 0x000fe20007ffe0ff */
[----:B------:R-:W-:Y:S01]  /*13be40*/  @P1 STG.E [R10.64], R121 ;  /* 0x000000790a001986 */ /* 0x000fe2000c101904 */
[----:B------:R-:W-:-:S02]  /*13be50*/  ISETP.LT.AND P3, PT, R244, c[0x0][0x178], !P3 ;  /* 0x00005e00f4007a0c */ /* 0x000fc40005f61270 */
[----:B------:R-:W-:Y:S01]  /*13be60*/  ISETP.LT.AND P1, PT, R245, c[0x0][0x178], !P5 ;  /* 0x00005e00f5007a0c */ /* 0x000fe20006f21270 */
[----:B-1----:R-:W-:Y:S01]  /*13be70*/  IMAD.WIDE R8, R3, 0x4, R124 ;  /* 0x0000000403087825 */ /* 0x002fe200078e027c */
[----:B------:R-:W-:-:S03]  /*13be80*/  ISETP.LT.AND P5, PT, R244, c[0x0][0x178], !P5 ;  /* 0x00005e00f4007a0c */ /* 0x000fc60006fa1270 */
[C---:B------:R-:W-:Y:S01]  /*13be90*/  IMAD.WIDE R12, R3.reuse, 0x4, R228 ;  /* 0x00000004030c7825 */ /* 0x040fe200078e02e4 */
[----:B------:R-:W-:Y:S01]  /*13bea0*/  IADD3 R3, R3, c[0x0][0x198], RZ ;  /* 0x0000660003037a10 */ /* 0x000fe20007ffe0ff */
[----:B------:R1:W-:Y:S01]  /*13beb0*/  @P2 STG.E [R6.64], R173 ;  /* 0x000000ad06002986 */ /* 0x0003e2000c101904 */
[----:B------:R-:W-:-:S03]  /*13bec0*/  ISETP.GE.AND P6, PT, R17, c[0x0][0x17c], PT ;  /* 0x00005f0011007a0c */ /* 0x000fc60003fc6270 */
[----:B---3--:R-:W-:Y:S01]  /*13bed0*/  IMAD.WIDE R4, R3, 0x4, R124 ;  /* 0x0000000403047825 */ /* 0x008fe200078e027c */
[----:B------:R-:W3:Y:S01]  /*13bee0*/  LDL.LU R17, [R1+0x5440] ;  /* 0x0054400001117983 */ /* 0x000ee20000300800 */
[----:B------:R-:W-:-:S03]  /*13bef0*/  ISETP.GE.AND P2, PT, R16, c[0x0][0x17c], PT ;  /* 0x00005f0010007a0c */ /* 0x000fc60003f46270 */
[----:B------:R4:W-:Y:S01]  /*13bf00*/  @P4 STG.E [R8.64], R112 ;  /* 0x0000007008004986 */ /* 0x0009e2000c101904 */
[----:B-1----:R-:W-:-:S03]  /*13bf10*/  IMAD.WIDE R6, R3, 0x4, R228 ;  /* 0x0000000403067825 */ /* 0x002fc600078e02e4 */
[----:B------:R1:W-:Y:S01]  /*13bf20*/  @P3 STG.E [R12.64], R180 ;  /* 0x000000b40c003986 */ /* 0x0003e2000c101904 */
[----:B------:R-:W-:-:S03]  /*13bf30*/  ISETP.GE.AND P4, PT, R14, c[0x0][0x17c], PT ;  /* 0x00005f000e007a0c */ /* 0x000fc60003f86270 */
[----:B------:R-:W-:Y:S04]  /*13bf40*/  @P1 STG.E [R4.64], R113 ;  /* 0x0000007104001986 */ /* 0x000fe8000c101904 */
[----:B------:R-:W3:Y:S04]  /*13bf50*/  LDL.LU R16, [R1+0x543c] ;  /* 0x00543c0001107983 */ /* 0x000ee80000300800 */
[----:B------:R1:W-:Y:S04]  /*13bf60*/  @P5 STG.E [R6.64], R181 ;  /* 0x000000b506005986 */ /* 0x0003e8000c101904 */
[----:B------:R-:W3:Y:S01]  /*13bf70*/  LDL.LU R14, [R1+0x5430] ;  /* 0x00543000010e7983 */ /* 0x000ee20000300800 */
[----:B--2---:R-:W-:-:S03]  /*13bf80*/  ISETP.GE.AND P5, PT, R0, c[0x0][0x17c], PT ;  /* 0x00005f0000007a0c */ /* 0x004fc60003fa6270 */
[----:B------:R-:W2:Y:S01]  /*13bf90*/  LDL.LU R0, [R1+0x5424] ;  /* 0x0054240001007983 */ /* 0x000ea20000300800 */
[----:B------:R-:W-:Y:S02]  /*13bfa0*/  IADD3 R15, R3, c[0x0][0x198], RZ ;  /* 0x00006600030f7a10 */ /* 0x000fe40007ffe0ff */
[C---:B------:R-:W-:Y:S02]  /*13bfb0*/  ISETP.LT.AND P3, PT, R245.reuse, c[0x0][0x178], !P0 ;  /* 0x00005e00f5007a0c */ /* 0x040fe40004761270 */
[----:B------:R-:W-:Y:S02]  /*13bfc0*/  ISETP.LT.AND P0, PT, R244, c[0x0][0x178], !P0 ;  /* 0x00005e00f4007a0c */ /* 0x000fe40004701270 */
[----:B------:R-:W-:Y:S01]  /*13bfd0*/  ISETP.LT.AND P1, PT, R245, c[0x0][0x178], !P6 ;  /* 0x00005e00f5007a0c */ /* 0x000fe20007721270 */
[----:B------:R-:W-:-:S04]  /*13bfe0*/  IMAD.WIDE R10, R15, 0x4, R124 ;  /* 0x000000040f0a7825 */ /* 0x000fc800078e027c */
[C---:B----4-:R-:W-:Y:S01]  /*13bff0*/  IMAD.WIDE R8, R15.reuse, 0x4, R228 ;  /* 0x000000040f087825 */ /* 0x050fe200078e02e4 */
[----:B------:R-:W-:Y:S02]  /*13c000*/  IADD3 R15, R15, c[0x0][0x198], RZ ;  /* 0x000066000f0f7a10 */ /* 0x000fe40007ffe0ff */
[----:B------:R-:W-:-:S03]  /*13c010*/  ISETP.LT.AND P6, PT, R244, c[0x0][0x178], !P6 ;  /* 0x00005e00f4007a0c */ /* 0x000fc600077c1270 */
[C---:B-1----:R-:W-:Y:S01]  /*13c020*/  IMAD.WIDE R12, R15.reuse, 0x4, R124 ;  /* 0x000000040f0c7825 */ /* 0x042fe200078e027c */
[----:B------:R-:W-:Y:S01]  /*13c030*/  @P3 STG.E [R10.64], R108 ;  /* 0x0000006c0a003986 */ /* 0x000fe2000c101904 */
[----:B------:R-:W-:Y:S02]  /*13c040*/  IADD3 R3, R15, c[0x0][0x198], RZ ;  /* 0x000066000f037a10 */ /* 0x000fe40007ffe0ff */
[----:B------:R-:W-:Y:S01]  /*13c050*/  ISETP.LT.AND P3, PT, R245, c[0x0][0x178], !P2 ;  /* 0x00005e00f5007a0c */ /* 0x000fe20005761270 */
[----:B------:R1:W-:Y:S01]  /*13c060*/  @P0 STG.E [R8.64], R188 ;  /* 0x000000bc08000986 */ /* 0x0003e2000c101904 */
[----:B------:R-:W-:-:S03]  /*13c070*/  ISETP.LT.AND P2, PT, R244, c[0x0][0x178], !P2 ;  /* 0x00005e00f4007a0c */ /* 0x000fc60005741270 */
[----:B------:R4:W-:Y:S01]  /*13c080*/  @P1 STG.E [R12.64], R109 ;  /* 0x0000006d0c001986 */ /* 0x0009e2000c101904 */
[----:B------:R-:W-:Y:S01]  /*13c090*/  ISETP.LT.AND P1, PT, R245, c[0x0][0x178], !P4 ;  /* 0x00005e00f5007a0c */ /* 0x000fe20006721270 */
[----:B------:R-:W-:Y:S01]  /*13c0a0*/  IMAD.WIDE R6, R3, 0x4, R124 ;  /* 0x0000000403067825 */ /* 0x000fe200078e027c */
[----:B------:R-:W-:-:S03]  /*13c0b0*/  ISETP.LT.AND P4, PT, R244, c[0x0][0x178], !P4 ;  /* 0x00005e00f4007a0c */ /* 0x000fc60006781270 */
[C---:B-1----:R-:W-:Y:S01]  /*13c0c0*/  IMAD.WIDE R8, R3.reuse, 0x4, R228 ;  /* 0x0000000403087825 */ /* 0x042fe200078e02e4 */
[----:B------:R-:W-:-:S03]  /*13c0d0*/  IADD3 R3, R3, c[0x0][0x198], RZ ;  /* 0x0000660003037a10 */ /* 0x000fc60007ffe0ff */
[----:B------:R-:W-:-:S04]  /*13c0e0*/  IMAD.WIDE R4, R15, 0x4, R228 ;  /* 0x000000040f047825 */ /* 0x000fc800078e02e4 */
[----:B------:R-:W-:Y:S01]  /*13c0f0*/  IMAD.WIDE R10, R3, 0x4, R124 ;  /* 0x00000004030a7825 */ /* 0x000fe200078e027c */
[----:B------:R1:W-:Y:S01]  /*13c100*/  @P6 STG.E [R4.64], R189 ;  /* 0x000000bd04006986 */ /* 0x0003e2000c101904 */
[----:B---3--:R-:W-:Y:S02]  /*13c110*/  ISETP.GE.AND P0, PT, R17, c[0x0][0x17c], PT ;  /* 0x00005f0011007a0c */ /* 0x008fe40003f06270 */
[----:B----4-:R-:W-:Y:S01]  /*13c120*/  IMAD.WIDE R12, R3, 0x4, R228 ;  /* 0x00000004030c7825 */ /* 0x010fe200078e02e4 */
[----:B------:R3:W-:Y:S04]  /*13c130*/  @P3 STG.E [R6.64], R104 ;  /* 0x0000006806003986 */ /* 0x0007e8000c101904 */
[----:B------:R4:W-:Y:S04]  /*13c140*/  @P2 STG.E [R8.64], R168 ;  /* 0x000000a808002986 */ /* 0x0009e8000c101904 */
[----:B------:R1:W-:Y:S01]  /*13c150*/  @P1 STG.E [R10.64], R105 ;  /* 0x000000690a001986 */ /* 0x0003e2000c101904 */
[----:B------:R-:W-:-:S02]  /*13c160*/  ISETP.LT.AND P1, PT, R245, c[0x0][0x178], !P0 ;  /* 0x00005e00f5007a0c */ /* 0x000fc40004721270 */
[----:B------:R-:W-:Y:S01]  /*13c170*/  ISETP.GE.AND P6, PT, R16, c[0x0][0x17c], PT ;  /* 0x00005f0010007a0c */ /* 0x000fe20003fc6270 */
[----:B------:R-:W4:Y:S04]  /*13c180*/  LDL.LU R17, [R1+0x541c] ;  /* 0x00541c0001117983 */ /* 0x000f280000300800 */
[----:B------:R1:W-:Y:S01]  /*13c190*/  @P4 STG.E [R12.64], R169 ;  /* 0x000000a90c004986 */ /* 0x0003e2000c101904 */
[----:B------:R-:W-:Y:S02]  /*13c1a0*/  ISETP.LT.AND P4, PT, R244, c[0x0][0x178], !P0 ;  /* 0x00005e00f4007a0c */ /* 0x000fe40004781270 */
[----:B------:R-:W-:Y:S01]  /*13c1b0*/  ISETP.GE.AND P3, PT, R14, c[0x0][0x17c], PT ;  /* 0x00005f000e007a0c */ /* 0x000fe20003f66270 */
[----:B------:R-:W4:Y:S04]  /*13c1c0*/  LDL.LU R16, [R1+0x5414] ;  /* 0x0054140001107983 */ /* 0x000f280000300800 */
[----:B------:R-:W4:Y:S01]  /*13c1d0*/  LDL.LU R14, [R1+0x5408] ;  /* 0x00540800010e7983 */ /* 0x000f220000300800 */
[----:B--2---:R-:W-:-:S03]  /*13c1e0*/  ISETP.GE.AND P0, PT, R0, c[0x0][0x17c], PT ;  /* 0x00005f0000007a0c */ /* 0x004fc60003f06270 */
[----:B------:R-:W2:Y:S01]  /*13c1f0*/  LDL.LU R0, [R1+0x53fc] ;  /* 0x0053fc0001007983 */ /* 0x000ea20000300800 */
[----:B------:R-:W-:Y:S02]  /*13c200*/  ISETP.LT.AND P2, PT, R245, c[0x0][0x178], !P5 ;  /* 0x00005e00f5007a0c */ /* 0x000fe40006f41270 */
[----:B------:R-:W-:Y:S02]  /*13c210*/  ISETP.LT.AND P5, PT, R244, c[0x0][0x178], !P5 ;  /* 0x00005e00f4007a0c */ /* 0x000fe40006fa1270 */
[----:B------:R-:W-:-:S04]  /*13c220*/  IADD3 R3, R3, c[0x0][0x198], RZ ;  /* 0x0000660003037a10 */ /* 0x000fc80007ffe0ff */
[C---:B------:R-:W-:Y:S01]  /*13c230*/  IADD3 R15, R3.reuse, c[0x0][0x198], RZ ;  /* 0x00006600030f7a10 */ /* 0x040fe20007ffe0ff */
[----:B-1----:R-:W-:-:S04]  /*13c240*/  IMAD.WIDE R4, R3, 0x4, R124 ;  /* 0x0000000403047825 */ /* 0x002fc800078e027c */
[----:B---3--:R-:W-:Y:S01]  /*13c250*/  IMAD.WIDE R6, R3, 0x4, R228 ;  /* 0x0000000403067825 */ /* 0x008fe200078e02e4 */
[----:B------:R1:W-:Y:S03]  /*13c260*/  @P2 STG.E [R4.64], R100 ;  /* 0x0000006404002986 */ /* 0x0003e6000c101904 */
[C---:B----4-:R-:W-:Y:S01]  /*13c270*/  IMAD.WIDE R8, R15.reuse, 0x4, R124 ;  /* 0x000000040f087825 */ /* 0x050fe200078e027c */
[----:B------:R3:W-:Y:S03]  /*13c280*/  @P5 STG.E [R6.64], R176 ;  /* 0x000000b006005986 */ /* 0x0007e6000c101904 */
[----:B------:R-:W-:Y:S01]  /*13c290*/  IMAD.WIDE R10, R15, 0x4, R228 ;  /* 0x000000040f0a7825 */ /* 0x000fe200078e02e4 */
[----:B------:R-:W-:Y:S01]  /*13c2a0*/  ISETP.LT.AND P2, PT, R245, c[0x0][0x178], !P6 ;  /* 0x00005e00f5007a0c */ /* 0x000fe20007741270 */
[----:B------:R4:W-:Y:S01]  /*13c2b0*/  @P1 STG.E [R8.64], R101 ;  /* 0x0000006508001986 */ /* 0x0009e2000c101904 */
[----:B------:R-:W-:-:S02]  /*13c2c0*/  IADD3 R15, R15, c[0x0][0x198], RZ ;  /* 0x000066000f0f7a10 */ /* 0x000fc40007ffe0ff */
[C---:B------:R-:W-:Y:S01]  /*13c2d0*/  ISETP.LT.AND P6, PT, R244.reuse, c[0x0][0x178], !P6 ;  /* 0x00005e00f4007a0c */ /* 0x040fe200077c1270 */
[----:B------:R2:W-:Y:S01]  /*13c2e0*/  @P4 STG.E [R10.64], R177 ;  /* 0x000000b10a004986 */ /* 0x0005e2000c101904 */
[----:B------:R-:W-:Y:S02]  /*13c2f0*/  ISETP.LT.AND P4, PT, R245, c[0x0][0x178], !P3 ;  /* 0x00005e00f5007a0c */ /* 0x000fe40005f81270 */
[----:B------:R-:W-:Y:S02]  /*13c300*/  ISETP.LT.AND P3, PT, R244, c[0x0][0x178], !P3 ;  /* 0x00005e00f4007a0c */ /* 0x000fe40005f61270 */
[C---:B------:R-:W-:Y:S01]  /*13c310*/  IADD3 R3, R15.reuse, c[0x0][0x198], RZ ;  /* 0x000066000f037a10 */ /* 0x040fe20007ffe0ff */
[----:B------:R-:W-:-:S04]  /*13c320*/  IMAD.WIDE R12, R15, 0x4, R124 ;  /* 0x000000040f0c7825 */ /* 0x000fc800078e027c */
[----:B-1----:R-:W-:Y:S01]  /*13c330*/  IMAD.WIDE R4, R15, 0x4, R228 ;  /* 0x000000040f047825 */ /* 0x002fe200078e02e4 */
[----:B------:R1:W-:Y:S03]  /*13c340*/  @P2 STG.E [R12.64], R96 ;  /* 0x000000600c002986 */ /* 0x0003e6000c101904 */
[C---:B---3--:R-:W-:Y:S01]  /*13c350*/  IMAD.WIDE R6, R3.reuse, 0x4, R124 ;  /* 0x0000000403067825 */ /* 0x048fe200078e027c */
[----:B------:R3:W-:Y:S03]  /*13c360*/  @P6 STG.E [R4.64], R184 ;  /* 0x000000b804006986 */ /* 0x0007e6000c101904 */
[----:B----4-:R-:W-:Y:S01]  /*13c370*/  IMAD.WIDE R8, R3, 0x4, R228 ;  /* 0x0000000403087825 */ /* 0x010fe200078e02e4 */
[----:B------:R-:W-:Y:S04]  /*13c380*/  @P4 STG.E [R6.64], R97 ;  /* 0x0000006106004986 */ /* 0x000fe8000c101904 */
[----:B------:R4:W-:Y:S01]  /*13c390*/  @P3 STG.E [R8.64], R185 ;  /* 0x000000b908003986 */ /* 0x0009e2000c101904 */
[----:B------:R-:W-:-:S03]  /*13c3a0*/  ISETP.GE.AND P5, PT, R17, c[0x0][0x17c], PT ;  /* 0x00005f0011007a0c */ /* 0x000fc60003fa6270 */
[----:B------:R-:W4:Y:S01]  /*13c3b0*/  LDL.LU R17, [R1+0x53f8] ;  /* 0x0053f80001117983 */ /* 0x000f220000300800 */
[----:B------:R-:W-:-:S03]  /*13c3c0*/  ISETP.GE.AND P1, PT, R16, c[0x0][0x17c], PT ;  /* 0x00005f0010007a0c */ /* 0x000fc60003f26270 */
[----:B------:R-:W4:Y:S01]  /*13c3d0*/  LDL.LU R16, [R1+0x53ec] ;  /* 0x0053ec0001107983 */ /* 0x000f220000300800 */
[----:B------:R-:W-:-:S03]  /*13c3e0*/  ISETP.GE.AND P6, PT, R14, c[0x0][0x17c], PT ;  /* 0x00005f000e007a0c */ /* 0x000fc60003fc6270 */
[----:B------:R-:W4:Y:S01]  /*13c3f0*/  LDL.LU R14, [R1+0x53dc] ;  /* 0x0053dc00010e7983 */ /* 0x000f220000300800 */
[----:B--2---:R-:W-:-:S03]  /*13c400*/  ISETP.GE.AND P3, PT, R0, c[0x0][0x17c], PT ;  /* 0x00005f0000007a0c */ /* 0x004fc60003f66270 */
[----:B------:R-:W2:Y:S01]  /*13c410*/  LDL.LU R0, [R1+0x53d8] ;  /* 0x0053d80001007983 */ /* 0x000ea20000300800 */
[----:B------:R-:W-:Y:S02]  /*13c420*/  IADD3 R3, R3, c[0x0][0x198], RZ ;  /* 0x0000660003037a10 */ /* 0x000fe40007ffe0ff */
[C---:B------:R-:W-:Y:S02]  /*13c430*/  ISETP.LT.AND P2, PT, R245.reuse, c[0x0][0x178], !P0 ;  /* 0x00005e00f5007a0c */ /* 0x040fe40004741270 */
[----:B------:R-:W-:Y:S02]  /*13c440*/  ISETP.LT.AND P0, PT, R244, c[0x0][0x178], !P0 ;  /* 0x00005e00f4007a0c */ /* 0x000fe40004701270 */
[----:B------:R-:W-:Y:S01]  /*13c450*/  ISETP.LT.AND P4, PT, R245, c[0x0][0x178], !P5 ;  /* 0x00005e00f5007a0c */ /* 0x000fe20006f81270 */
[----:B------:R-:W-:-:S04]  /*13c460*/  IMAD.WIDE R10, R3, 0x4, R124 ;  /* 0x00000004030a7825 */ /* 0x000fc800078e027c */
[C---:B-1----:R-:W-:Y:S01]  /*13c470*/  IMAD.WIDE R12, R3.reuse, 0x4, R228 ;  /* 0x00000004030c7825 */ /* 0x042fe200078e02e4 */
[----:B------:R-:W-:Y:S02]  /*13c480*/  IADD3 R3, R3, c[0x0][0x198], RZ ;  /* 0x0000660003037a10 */ /* 0x000fe40007ffe0ff */
[----:B------:R-:W-:-:S03]  /*13c490*/  ISETP.LT.AND P5, PT, R244, c[0x0][0x178], !P5 ;  /* 0x00005e00f4007a0c */ /* 0x000fc60006fa1270 */
[C---:B---3--:R-:W-:Y:S01]  /*13c4a0*/  IMAD.WIDE R4, R3.reuse, 0x4, R124 ;  /* 0x0000000403047825 */ /* 0x048fe200078e027c */
[----:B------:R1:W-:Y:S01]  /*13c4b0*/  @P2 STG.E [R10.64], R92 ;  /* 0x0000005c0a002986 */ /* 0x0003e2000c101904 */
[----:B------:R-:W-:Y:S02]  /*13c4c0*/  IADD3 R15, R3, c[0x0][0x198], RZ ;  /* 0x00006600030f7a10 */ /* 0x000fe40007ffe0ff */
[----:B------:R-:W-:Y:S01]  /*13c4d0*/  ISETP.LT.AND P2, PT, R245, c[0x0][0x178], !P1 ;  /* 0x00005e00f5007a0c */ /* 0x000fe20004f41270 */
[----:B------:R3:W-:Y:S01]  /*13c4e0*/  @P0 STG.E [R12.64], R192 ;  /* 0x000000c00c000986 */ /* 0x0007e2000c101904 */
[----:B------:R-:W-:-:S03]  /*13c4f0*/  ISETP.LT.AND P1, PT, R244, c[0x0][0x178], !P1 ;  /* 0x00005e00f4007a0c */ /* 0x000fc60004f21270 */
[----:B------:R3:W-:Y:S01]  /*13c500*/  @P4 STG.E [R4.64], R93 ;  /* 0x0000005d04004986 */ /* 0x0007e2000c101904 */
[----:B------:R-:W-:Y:S01]  /*13c510*/  ISETP.LT.AND P4, PT, R245, c[0x0][0x178], !P6 ;  /* 0x00005e00f5007a0c */ /* 0x000fe20007781270 */
[----:B----4-:R-:W-:Y:S01]  /*13c520*/  IMAD.WIDE R8, R15, 0x4, R124 ;  /* 0x000000040f087825 */ /* 0x010fe200078e027c */
[----:B------:R-:W-:-:S03]  /*13c530*/  ISETP.LT.AND P6, PT, R244, c[0x0][0x178], !P6 ;  /* 0x00005e00f4007a0c */ /* 0x000fc600077c1270 */
[C---:B-1----:R-:W-:Y:S01]  /*13c540*/  IMAD.WIDE R10, R15.reuse, 0x4, R228 ;  /* 0x000000040f0a7825 */ /* 0x042fe200078e02e4 */
[----:B------:R-:W-:-:S03]  /*13c550*/  IADD3 R15, R15, c[0x0][0x198], RZ ;  /* 0x000066000f0f7a10 */ /* 0x000fc60007ffe0ff */
[----:B------:R-:W-:-:S04]  /*13c560*/  IMAD.WIDE R6, R3, 0x4, R228 ;  /* 0x0000000403067825 */ /* 0x000fc800078e02e4 */
[C---:B---3--:R-:W-:Y:S01]  /*13c570*/  IMAD.WIDE R12, R15.reuse, 0x4, R124 ;  /* 0x000000040f0c7825 */ /* 0x048fe200078e027c */
[----:B------:R1:W-:Y:S03]  /*13c580*/  @P5 STG.E [R6.64], R193 ;  /* 0x000000c106005986 */ /* 0x0003e6000c101904 */
[----:B------:R-:W-:Y:S01]  /*13c590*/  IMAD.WIDE R4, R15, 0x4, R228 ;  /* 0x000000040f047825 */ /* 0x000fe200078e02e4 */
[----:B------:R3:W-:Y:S04]  /*13c5a0*/  @P2 STG.E [R8.64], R134 ;  /* 0x0000008608002986 */ /* 0x0007e8000c101904 */
[----:B------:R4:W-:Y:S04]  /*13c5b0*/  @P1 STG.E [R10.64], R130 ;  /* 0x000000820a001986 */ /* 0x0009e8000c101904 */
[----:B------:R1:W-:Y:S01]  /*13c5c0*/  @P4 STG.E [R12.64], R135 ;  /* 0x000000870c004986 */ /* 0x0003e2000c101904 */
[----:B------:R-:W-:-:S03]  /*13c5d0*/  ISETP.GE.AND P0, PT, R17, c[0x0][0x17c], PT ;  /* 0x00005f0011007a0c */ /* 0x000fc60003f06270 */
[----:B------:R1:W-:Y:S04]  /*13c5e0*/  @P6 STG.E [R4.64], R131 ;  /* 0x0000008304006986 */ /* 0x0003e8000c101904 */
[----:B------:R-:W4:Y:S01]  /*13c5f0*/  LDL.LU R17, [R1+0x53cc] ;  /* 0x0053cc0001117983 */ /* 0x000f220000300800 */
[----:B------:R-:W-:-:S03]  /*13c600*/  ISETP.GE.AND P5, PT, R16, c[0x0][0x17c], PT ;  /* 0x00005f0010007a0c */ /* 0x000fc60003fa6270 */
[----:B------:R-:W4:Y:S01]  /*13c610*/  LDL.LU R16, [R1+0x53c0] ;  /* 0x0053c00001107983 */ /* 0x000f220000300800 */
[----:B------:R-:W-:-:S03]  /*13c620*/  ISETP.GE.AND P1, PT, R14, c[0x0][0x17c], PT ;  /* 0x00005f000e007a0c */ /* 0x000fc60003f26270 */
[----:B------:R-:W4:Y:S01]  /*13c630*/  LDL.LU R14, [R1+0x53b8] ;  /* 0x0053b800010e7983 */ /* 0x000f220000300800 */
[----:B--2---:R-:W-:-:S03]  /*13c640*/  ISETP.GE.AND P6, PT, R0, c[0x0][0x17c], PT ;  /* 0x00005f0000007a0c */ /* 0x004fc60003fc6270 */
[----:B------:R-:W2:Y:S01]  /*13c650*/  LDL.LU R0, [R1+0x53b0] ;  /* 0x0053b00001007983 */ /* 0x000ea20000300800 */
[----:B------:R-:W-:Y:S02]  /*13c660*/  ISETP.LT.AND P2, PT, R245, c[0x0][0x178], !P3 ;  /* 0x00005e00f5007a0c */ /* 0x000fe40005f41270 */
[----:B------:R-:W-:Y:S01]  /*13c670*/  IADD3 R3, R15, c[0x0][0x198], RZ ;  /* 0x000066000f037a10 */ /* 0x000fe20007ffe0ff */
[----:B------:R-:W2:Y:S01]  /*13c680*/  LDL.LU R18, [R1+0x53a4] ;  /* 0x0053a40001127983 */ /* 0x000ea20000300800 */
[----:B------:R-:W-:Y:S02]  /*13c690*/  ISETP.LT.AND P3, PT, R244, c[0x0][0x178], !P3 ;  /* 0x00005e00f4007a0c */ /* 0x000fe40005f61270 */
[----:B------:R-:W-:Y:S01]  /*13c6a0*/  ISETP.LT.AND P4, PT, R245, c[0x0][0x178], !P0 ;  /* 0x00005e00f5007a0c */ /* 0x000fe20004781270 */
[----:B-1----:R-:W-:-:S04]  /*13c6b0*/  IMAD.WIDE R6, R3, 0x4, R124 ;  /* 0x0000000403067825 */ /* 0x002fc800078e027c */
[C---:B---3--:R-:W-:Y:S01]  /*13c6c0*/  IMAD.WIDE R8, R3.reuse, 0x4, R228 ;  /* 0x0000000403087825 */ /* 0x048fe200078e02e4 */
[----:B------:R-:W-:Y:S01]  /*13c6d0*/  IADD3 R3, R3, c[0x0][0x198], RZ ;  /* 0x0000660003037a10 */ /* 0x000fe20007ffe0ff */
[----:B------:R1:W-:Y:S01]  /*13c6e0*/  @P2 STG.E [R6.64], R122 ;  /* 0x0000007a06002986 */ /* 0x0003e2000c101904 */
[----:B------:R-:W-:-:S03]  /*13c6f0*/  ISETP.LT.AND P0, PT, R244, c[0x0][0x178], !P0 ;  /* 0x00005e00f4007a0c */ /* 0x000fc60004701270 */
[----:B----4-:R-:W-:Y:S01]  /*13c700*/  IMAD.WIDE R10, R3, 0x4, R124 ;  /* 0x00000004030a7825 */ /* 0x010fe200078e027c */
[----:B------:R3:W-:Y:S01]  /*13c710*/  @P3 STG.E [R8.64], R174 ;  /* 0x000000ae08003986 */ /* 0x0007e2000c101904 */
[----:B------:R-:W-:Y:S02]  /*13c720*/  ISETP.LT.AND P3, PT, R245, c[0x0][0x178], !P5 ;  /* 0x00005e00f5007a0c */ /* 0x000fe40006f61270 */
[C---:B------:R-:W-:Y:S01]  /*13c730*/  IMAD.WIDE R12, R3.reuse, 0x4, R228 ;  /* 0x00000004030c7825 */ /* 0x040fe200078e02e4 */
[C---:B------:R-:W-:Y:S01]  /*13c740*/  ISETP.LT.AND P5, PT, R244.reuse, c[0x0][0x178], !P5 ;  /* 0x00005e00f4007a0c */ /* 0x040fe20006fa1270 */
[----:B------:R4:W-:Y:S01]  /*13c750*/  @P4 STG.E [R10.64], R123 ;  /* 0x0000007b0a004986 */ /* 0x0009e2000c101904 */
[----:B------:R-:W-:Y:S02]  /*13c760*/  IADD3 R3, R3, c[0x0][0x198], RZ ;  /* 0x0000660003037a10 */ /* 0x000fe40007ffe0ff */
[----:B------:R-:W-:Y:S02]  /*13c770*/  ISETP.LT.AND P4, PT, R245, c[0x0][0x178], !P1 ;  /* 0x00005e00f5007a0c */ /* 0x000fe40004f81270 */
[----:B------:R-:W-:-:S02]  /*13c780*/  ISETP.LT.AND P1, PT, R244, c[0x0][0x178], !P1 ;  /* 0x00005e00f4007a0c */ /* 0x000fc40004f21270 */
[C---:B------:R-:W-:Y:S01]  /*13c790*/  IADD3 R15, R3.reuse, c[0x0][0x198], RZ ;  /* 0x00006600030f7a10 */ /* 0x040fe20007ffe0ff */
[C---:B------:R-:W-:Y:S01]  /*13c7a0*/  IMAD.WIDE R4, R3.reuse, 0x4, R124 ;  /* 0x0000000403047825 */ /* 0x040fe200078e027c */
[----:B------:R2:W-:Y:S03]  /*13c7b0*/  @P0 STG.E [R12.64], R175 ;  /* 0x000000af0c000986 */ /* 0x0005e6000c101904 */
[----:B-1----:R-:W-:Y:S01]  /*13c7c0*/  IMAD.WIDE R6, R3, 0x4, R228 ;  /* 0x0000000403067825 */ /* 0x002fe200078e02e4 */
[----:B------:R-:W-:Y:S03]  /*13c7d0*/  @P3 STG.E [R4.64], R114 ;  /* 0x0000007204003986 */ /* 0x000fe6000c101904 */
[C---:B---3--:R-:W-:Y:S01]  /*13c7e0*/  IMAD.WIDE R8, R15.reuse, 0x4, R124 ;  /* 0x000000040f087825 */ /* 0x048fe200078e027c */
[----:B------:R1:W-:Y:S03]  /*13c7f0*/  @P5 STG.E [R6.64], R182 ;  /* 0x000000b606005986 */ /* 0x0003e6000c101904 */
[----:B----4-:R-:W-:Y:S01]  /*13c800*/  IMAD.WIDE R10, R15, 0x4, R228 ;  /* 0x000000040f0a7825 */ /* 0x010fe200078e02e4 */
[----:B------:R3:W-:Y:S04]  /*13c810*/  @P4 STG.E [R8.64], R115 ;  /* 0x0000007308004986 */ /* 0x0007e8000c101904 */
        /* <DEDUP_REMOVED lines=10> */
[----:B------:R-:W-:Y:S02]  /*13c8c0*/  IADD3 R15, R15, c[0x0][0x198], RZ ;  /* 0x000066000f0f7a10 */ /* 0x000fe40007ffe0ff */
[----:B------:R-:W-:-:S03]  /*13c8d0*/  ISETP.LT.AND P6, PT, R244, c[0x0][0x178], !P6 ;  /* 0x00005e00f4007a0c */ /* 0x000fc600077c1270 */
[C-C-:B------:R-:W-:Y:S01]  /*13c8e0*/  IMAD.WIDE R12, R15.reuse, 0x4, R124.reuse ;  /* 0x000000040f0c7825 */ /* 0x140fe200078e027c */
[----:B------:R-:W-:Y:S02]  /*13c8f0*/  IADD3 R3, R15, c[0x0][0x198], RZ ;  /* 0x000066000f037a10 */ /* 0x000fe40007ffe0ff */
[C---:B------:R-:W-:Y:S02]  /*13c900*/  ISETP.LT.AND P4, PT, R245.reuse, c[0x0][0x178], !P2 ;  /* 0x00005e00f5007a0c */ /* 0x040fe40005781270 */
[C---:B------:R-:W-:Y:S01]  /*13c910*/  ISETP.LT.AND P2, PT, R244.reuse, c[0x0][0x178], !P2 ;  /* 0x00005e00f4007a0c */ /* 0x040fe20005741270 */
[----:B------:R4:W-:Y:S01]  /*13c920*/  @P3 STG.E [R12.64], R110 ;  /* 0x0000006e0c003986 */ /* 0x0009e2000c101904 */
[----:B------:R-:W-:Y:S01]  /*13c930*/  ISETP.LT.AND P3, PT, R245, c[0x0][0x178], !P0 ;  /* 0x00005e00f5007a0c */ /* 0x000fe20004761270 */
[----:B-1----:R-:W-:Y:S01]  /*13c940*/  IMAD.WIDE R6, R3, 0x4, R124 ;  /* 0x0000000403067825 */ /* 0x002fe200078e027c */
[----:B------:R-:W-:-:S03]  /*13c950*/  ISETP.LT.AND P0, PT, R244, c[0x0][0x178], !P0 ;  /* 0x00005e00f4007a0c */ /* 0x000fc60004701270 */
[C---:B---3--:R-:W-:Y:S01]  /*13c960*/  IMAD.WIDE R8, R3.reuse, 0x4, R228 ;  /* 0x0000000403087825 */ /* 0x048fe200078e02e4 */
[----:B------:R-:W-:-:S03]  /*13c970*/  IADD3 R3, R3, c[0x0][0x198], RZ ;  /* 0x0000660003037a10 */ /* 0x000fc60007ffe0ff */
[----:B------:R-:W-:-:S04]  /*13c980*/  IMAD.WIDE R4, R15, 0x4, R228 ;  /* 0x000000040f047825 */ /* 0x000fc800078e02e4 */
[C---:B----4-:R-:W-:Y:S01]  /*13c990*/  IMAD.WIDE R10, R3.reuse, 0x4, R124 ;  /* 0x00000004030a7825 */ /* 0x050fe200078e027c */
[----:B------:R1:W-:Y:S03]  /*13c9a0*/  @P6 STG.E [R4.64], R190 ;  /* 0x000000be04006986 */ /* 0x0003e6000c101904 */
[----:B------:R-:W-:Y:S01]  /*13c9b0*/  IMAD.WIDE R12, R3, 0x4, R228 ;  /* 0x00000004030c7825 */ /* 0x000fe200078e02e4 */
[----:B------:R3:W-:Y:S01]  /*13c9c0*/  @P4 STG.E [R6.64], R111 ;  /* 0x0000006f06004986 */ /* 0x0007e2000c101904 */
[----:B------:R-:W-:-:S03]  /*13c9d0*/  ISETP.LT.AND P4, PT, R245, c[0x0][0x178], !P5 ;  /* 0x00005e00f5007a0c */ /* 0x000fc60006f81270 */
[----:B------:R4:W-:Y:S01]  /*13c9e0*/  @P2 STG.E [R8.64], R191 ;  /* 0x000000bf08002986 */ /* 0x0009e2000c101904 */
[----:B------:R-:W-:Y:S02]  /*13c9f0*/  ISETP.LT.AND P5, PT, R244, c[0x0][0x178], !P5 ;  /* 0x00005e00f4007a0c */ /* 0x000fe40006fa1270 */
[----:B------:R-:W-:Y:S01]  /*13ca00*/  IADD3 R3, R3, c[0x0][0x198], RZ ;  /* 0x0000660003037a10 */ /* 0x000fe20007ffe0ff */
[----:B------:R3:W-:Y:S01]  /*13ca10*/  @P3 STG.E [R10.64], R106 ;  /* 0x0000006a0a003986 */ /* 0x0007e2000c101904 */
[----:B------:R-:W-:-:S03]  /*13ca20*/  ISETP.GE.AND P6, PT, R18, c[0x0][0x17c], PT ;  /* 0x00005f0012007a0c */ /* 0x000fc60003fc6270 */
[----:B------:R2:W-:Y:S01]  /*13ca30*/  @P0 STG.E [R12.64], R170 ;  /* 0x000000aa0c000986 */ /* 0x0005e2000c101904 */
[----:B------:R-:W-:Y:S02]  /*13ca40*/  ISETP.LT.AND P0, PT, R245, c[0x0][0x178], !P1 ;  /* 0x00005e00f5007a0c */ /* 0x000fe40004f01270 */
[C---:B------:R-:W-:Y:S01]  /*13ca50*/  IADD3 R15, R3.reuse, c[0x0][0x198], RZ ;  /* 0x00006600030f7a10 */ /* 0x040fe20007ffe0ff */
[----:B------:R-:W2:Y:S01]  /*13ca60*/  LDL.LU R18, [R1+0x5374] ;  /* 0x0053740001127983 */ /* 0x000ea20000300800 */
[----:B-1----:R-:W-:-:S03]  /*13ca70*/  IMAD.WIDE R4, R3, 0x4, R124 ;  /* 0x0000000403047825 */ /* 0x002fc600078e027c */
[----:B------:R-:W2:Y:S01]  /*13ca80*/  LDL.LU R21, [R1+0x5368] ;  /* 0x0053680001157983 */ /* 0x000ea20000300800 */
[----:B---3--:R-:W-:-:S04]  /*13ca90*/  IMAD.WIDE R6, R3, 0x4, R228 ;  /* 0x0000000403067825 */ /* 0x008fc800078e02e4 */
[C---:B----4-:R-:W-:Y:S01]  /*13caa0*/  IMAD.WIDE R8, R15.reuse, 0x4, R124 ;  /* 0x000000040f087825 */ /* 0x050fe200078e027c */
[----:B------:R-:W-:Y:S04]  /*13cab0*/  @P4 STG.E [R4.64], R107 ;  /* 0x0000006b04004986 */ /* 0x000fe8000c101904 */
[----:B------:R-:W-:Y:S04]  /*13cac0*/  @P5 STG.E [R6.64], R171 ;  /* 0x000000ab06005986 */ /* 0x000fe8000c101904 */
[----:B------:R1:W-:Y:S04]  /*13cad0*/  @P0 STG.E [R8.64], R102 ;  /* 0x0000006608000986 */ /* 0x0003e8000c101904 */
[----:B------:R-:W3:Y:S01]  /*13cae0*/  LDL.LU R20, [R1+0x535c] ;  /* 0x00535c0001147983 */ /* 0x000ee20000300800 */
[----:B------:R-:W-:Y:S01]  /*13caf0*/  ISETP.LT.AND P1, PT, R244, c[0x0][0x178], !P1 ;  /* 0x00005e00f4007a0c */ /* 0x000fe20004f21270 */
[----:B------:R-:W-:Y:S01]  /*13cb00*/  IMAD.WIDE R10, R15, 0x4, R228 ;  /* 0x000000040f0a7825 */ /* 0x000fe200078e02e4 */
[----:B------:R-:W-:Y:S01]  /*13cb10*/  ISETP.GE.AND P2, PT, R17, c[0x0][0x17c], PT ;  /* 0x00005f0011007a0c */ /* 0x000fe20003f46270 */
[----:B------:R-:W4:Y:S01]  /*13cb20*/  LDS.128 R4, [R2] ;  /* 0x0000000002047984 */ /* 0x000f220000000c00 */
[----:B--2---:R-:W-:-:S03]  /*13cb30*/  ISETP.GE.AND P0, PT, R0, c[0x0][0x17c], PT ;  /* 0x00005f0000007a0c */ /* 0x004fc60003f06270 */
[----:B------:R-:W2:Y:S01]  /*13cb40*/  LDL.LU R0, [R1+0x5354] ;  /* 0x0053540001007983 */ /* 0x000ea20000300800 */
[----:B------:R-:W-:Y:S02]  /*13cb50*/  ISETP.LT.AND P4, PT, R245, c[0x0][0x178], !P6 ;  /* 0x00005e00f5007a0c */ /* 0x000fe40007781270 */
[----:B------:R-:W-:-:S03]  /*13cb60*/  IADD3 R3, R15, c[0x0][0x198], RZ ;  /* 0x000066000f037a10 */ /* 0x000fc60007ffe0ff */
[----:B------:R-:W-:Y:S01]  /*13cb70*/  @P1 STG.E [R10.64], R178 ;  /* 0x000000b20a001986 */ /* 0x000fe2000c101904 */
[C---:B------:R-:W-:Y:S02]  /*13cb80*/  ISETP.LT.AND P6, PT, R244.reuse, c[0x0][0x178], !P6 ;  /* 0x00005e00f4007a0c */ /* 0x040fe400077c1270 */
[----:B------:R-:W-:Y:S01]  /*13cb90*/  ISETP.LT.AND P1, PT, R245, c[0x0][0x178], !P2 ;  /* 0x00005e00f5007a0c */ /* 0x000fe20005721270 */
[----:B------:R-:W3:Y:S01]  /*13cba0*/  LDL.LU R26, [R1+0x534c] ;  /* 0x00534c00011a7983 */ /* 0x000ee20000300800 */
[----:B------:R-:W-:Y:S02]  /*13cbb0*/  ISETP.LT.AND P2, PT, R244, c[0x0][0x178], !P2 ;  /* 0x00005e00f4007a0c */ /* 0x000fe40005741270 */
[C---:B------:R-:W-:Y:S01]  /*13cbc0*/  IADD3 R19, R3.reuse, c[0x0][0x198], RZ ;  /* 0x0000660003137a10 */ /* 0x040fe20007ffe0ff */
[C---:B------:R-:W-:Y:S01]  /*13cbd0*/  IMAD.WIDE R12, R3.reuse, 0x4, R124 ;  /* 0x00000004030c7825 */ /* 0x040fe200078e027c */
[----:B------:R-:W-:Y:S01]  /*13cbe0*/  ISETP.GE.AND P5, PT, R14, c[0x0][0x17c], PT ;  /* 0x00005f000e007a0c */ /* 0x000fe20003fa6270 */
[----:B------:R-:W4:Y:S01]  /*13cbf0*/  LDL.LU R29, [R1+0x5340] ;  /* 0x00534000011d7983 */ /* 0x000f220000300800 */
[----:B------:R-:W-:Y:S01]  /*13cc00*/  ISETP.GE.AND P3, PT, R16, c[0x0][0x17c], PT ;  /* 0x00005f0010007a0c */ /* 0x000fe20003f66270 */
[----:B------:R-:W-:-:S04]  /*13cc10*/  IMAD.WIDE R14, R3, 0x4, R228 ;  /* 0x00000004030e7825 */ /* 0x000fc800078e02e4 */
[C---:B-1----:R-:W-:Y:S01]  /*13cc20*/  IMAD.WIDE R8, R19.reuse, 0x4, R124 ;  /* 0x0000000413087825 */ /* 0x042fe200078e027c */
[----:B------:R1:W-:Y:S03]  /*13cc30*/  @P4 STG.E [R12.64], R103 ;  /* 0x000000670c004986 */ /* 0x0003e6000c101904 */
[C---:B------:R-:W-:Y:S01]  /*13cc40*/  IMAD.WIDE R16, R19.reuse, 0x4, R228 ;  /* 0x0000000413107825 */ /* 0x040fe200078e02e4 */
[----:B------:R1:W-:Y:S01]  /*13cc50*/  @P6 STG.E [R14.64], R179 ;  /* 0x000000b30e006986 */ /* 0x0003e2000c101904 */
[----:B------:R-:W-:Y:S02]  /*13cc60*/  IADD3 R3, R19, c[0x0][0x198], RZ ;  /* 0x0000660013037a10 */ /* 0x000fe40007ffe0ff */
[----:B------:R-:W-:Y:S01]  /*13cc70*/  ISETP.LT.AND P4, PT, R245, c[0x0][0x178], !P3 ;  /* 0x00005e00f5007a0c */ /* 0x000fe20005f81270 */
[----:B------:R-:W-:Y:S01]  /*13cc80*/  @P1 STG.E [R8.64], R98 ;  /* 0x0000006208001986 */ /* 0x000fe2000c101904 */
[----:B------:R-:W-:-:S03]  /*13cc90*/  ISETP.LT.AND P3, PT, R244, c[0x0][0x178], !P3 ;  /* 0x00005e00f4007a0c */ /* 0x000fc60005f61270 */
[----:B------:R1:W-:Y:S01]  /*13cca0*/  @P2 STG.E [R16.64], R186 ;  /* 0x000000ba10002986 */ /* 0x0003e2000c101904 */
[----:B------:R-:W-:Y:S01]  /*13ccb0*/  ISETP.LT.AND P2, PT, R245, c[0x0][0x178], !P5 ;  /* 0x00005e00f5007a0c */ /* 0x000fe20006f41270 */
[C---:B-1----:R-:W-:Y:S02]  /*13ccc0*/  IMAD.WIDE R12, R3.reuse, 0x4, R124 ;  /* 0x00000004030c7825 */ /* 0x042fe400078e027c */
[----:B------:R-:W4:Y:S01]  /*13ccd0*/  LDL.LU R28, [R1+0x5334] ;  /* 0x00533400011c7983 */ /* 0x000f220000300800 */
[----:B------:R-:W-:Y:S01]  /*13cce0*/  ISETP.GE.AND P6, PT, R18, c[0x0][0x17c], PT ;  /* 0x00005f0012007a0c */ /* 0x000fe20003fc6270 */
[C---:B------:R-:W-:Y:S01]  /*13ccf0*/  IMAD.WIDE R18, R3.reuse, 0x4, R228 ;  /* 0x0000000403127825 */ /* 0x040fe200078e02e4 */
[----:B------:R-:W-:Y:S01]  /*13cd00*/  IADD3 R3, R3, c[0x0][0x198], RZ ;  /* 0x0000660003037a10 */ /* 0x000fe20007ffe0ff */
[----:B------:R-:W-:Y:S04]  /*13cd10*/  @P4 STG.E [R12.64], R99 ;  /* 0x000000630c004986 */ /* 0x000fe8000c101904 */
[C---:B------:R-:W-:Y:S01]  /*13cd20*/  IMAD.WIDE R14, R3.reuse, 0x4, R124 ;  /* 0x00000004030e7825 */ /* 0x040fe200078e027c */
[----:B------:R1:W-:Y:S04]  /*13cd30*/  @P3 STG.E [R18.64], R187 ;  /* 0x000000bb12003986 */ /* 0x0003e8000c101904 */
[----:B------:R-:W-:Y:S01]  /*13cd40*/  @P2 STG.E [R14.64], R94 ;  /* 0x0000005e0e002986 */ /* 0x000fe2000c101904 */
[----:B------:R-:W-:Y:S01]  /*13cd50*/  ISETP.LT.AND P5, PT, R244, c[0x0][0x178], !P5 ;  /* 0x00005e00f4007a0c */ /* 0x000fe20006fa1270 */
[----:B------:R-:W-:Y:S01]  /*13cd60*/  IMAD.WIDE R16, R3, 0x4, R228 ;  /* 0x0000000403107825 */ /* 0x000fe200078e02e4 */
[----:B------:R-:W-:Y:S01]  /*13cd70*/  ISETP.LT.AND P4, PT, R245, c[0x0][0x178], !P0 ;  /* 0x00005e00f5007a0c */ /* 0x000fe20004781270 */
[----:B------:R-:W1:Y:S01]  /*13cd80*/  LDS.128 R8, [R246] ;  /* 0x00000000f6087984 */ /* 0x000e620000000c00 */
[----:B------:R-:W-:-:S02]  /*13cd90*/  IADD3 R23, R3, c[0x0][0x198], RZ ;  /* 0x0000660003177a10 */ /* 0x000fc40007ffe0ff */
[----:B------:R-:W-:Y:S01]  /*13cda0*/  ISETP.GE.AND P1, PT, R21, c[0x0][0x17c], PT ;  /* 0x00005f0015007a0c */ /* 0x000fe20003f26270 */
[----:B------:R-:W1:Y:S01]  /*13cdb0*/  LDS.128 R12, [R247] ;  /* 0x00000000f70c7984 */ /* 0x000e620000000c00 */
[----:B--2---:R-:W-:-:S03]  /*13cdc0*/  ISETP.GE.AND P2, PT, R0, c[0x0][0x17c], PT ;  /* 0x00005f0000007a0c */ /* 0x004fc60003f46270 */
[----:B------:R-:W2:Y:S01]  /*13cdd0*/  LDL.LU R0, [R1+0x5330] ;  /* 0x0053300001007983 */ /* 0x000ea20000300800 */
[----:B------:R-:W-:-:S03]  /*13cde0*/  ISETP.LT.AND P0, PT, R244, c[0x0][0x178], !P0 ;  /* 0x00005e00f4007a0c */ /* 0x000fc60004701270 */
[----:B------:R-:W-:Y:S01]  /*13cdf0*/  @P5 STG.E [R16.64], R194 ;  /* 0x000000c210005986 */ /* 0x000fe2000c101904 */
[----:B------:R-:W-:Y:S02]  /*13ce00*/  ISETP.LT.AND P5, PT, R245, c[0x0][0x178], !P6 ;  /* 0x00005e00f5007a0c */ /* 0x000fe400077a1270 */
[----:B------:R-:W-:Y:S02]  /*13ce10*/  ISETP.LT.AND P6, PT, R244, c[0x0][0x178], !P6 ;  /* 0x00005e00f4007a0c */ /* 0x000fe400077c1270 */
[----:B---3--:R-:W-:Y:S02]  /*13ce20*/  ISETP.GE.AND P3, PT, R20, c[0x0][0x17c], PT ;  /* 0x00005f0014007a0c */ /* 0x008fe40003f66270 */
[C---:B------:R-:W-:Y:S01]  /*13ce30*/  IADD3 R3, R23.reuse, c[0x0][0x198], RZ ;  /* 0x0000660017037a10 */ /* 0x040fe20007ffe0ff */
[C---:B------:R-:W-:Y:S01]  /*13ce40*/  IMAD.WIDE R20, R23.reuse, 0x4, R124 ;  /* 0x0000000417147825 */ /* 0x040fe200078e027c */
[----:B------:R-:W3:Y:S03]  /*13ce50*/  LDL.LU R32, [R1+0x5324] ;  /* 0x0053240001207983 */ /* 0x000ee60000300800 */
[----:B-1----:R-:W-:Y:S01]  /*13ce60*/  IMAD.WIDE R18, R23, 0x4, R228 ;  /* 0x0000000417127825 */ /* 0x002fe200078e02e4 */
[----:B------:R1:W-:Y:S03]  /*13ce70*/  @P4 STG.E [R20.64], R95 ;  /* 0x0000005f14004986 */ /* 0x0003e6000c101904 */
[C---:B------:R-:W-:Y:S01]  /*13ce80*/  IMAD.WIDE R22, R3.reuse, 0x4, R124 ;  /* 0x0000000403167825 */ /* 0x040fe200078e027c */
[----:B------:R-:W-:Y:S03]  /*13ce90*/  @P0 STG.E [R18.64], R195 ;  /* 0x000000c312000986 */ /* 0x000fe6000c101904 */
[C---:B------:R-:W-:Y:S01]  /*13cea0*/  IMAD.WIDE R24, R3.reuse, 0x4, R228 ;  /* 0x0000000403187825 */ /* 0x040fe200078e02e4 */
[----:B------:R-:W-:Y:S01]  /*13ceb0*/  IADD3 R3, R3, c[0x0][0x198], RZ ;  /* 0x0000660003037a10 */ /* 0x000fe20007ffe0ff */
[----:B------:R4:W-:Y:S01]  /*13cec0*/  @P5 STG.E [R22.64], R196 ;  /* 0x000000c416005986 */ /* 0x0009e2000c101904 */
[----:B------:R-:W-:-:S02]  /*13ced0*/  ISETP.LT.AND P4, PT, R245, c[0x0][0x178], !P1 ;  /* 0x00005e00f5007a0c */ /* 0x000fc40004f81270 */
[----:B------:R-:W-:Y:S01]  /*13cee0*/  ISETP.LT.AND P1, PT, R244, c[0x0][0x178], !P1 ;  /* 0x00005e00f4007a0c */ /* 0x000fe20004f21270 */
[----:B----4-:R4:W-:Y:S01]  /*13cef0*/  @P6 STG.E [R24.64], R4 ;  /* 0x0000000418006986 */ /* 0x0109e2000c101904 */
[----:B------:R-:W-:Y:S01]  /*13cf00*/  ISETP.LT.AND P6, PT, R245, c[0x0][0x178], !P3 ;  /* 0x00005e00f5007a0c */ /* 0x000fe20005fc1270 */
[C---:B-1----:R-:W-:Y:S01]  /*13cf10*/  IMAD.WIDE R20, R3.reuse, 0x4, R124 ;  /* 0x0000000403147825 */ /* 0x042fe200078e027c */
[----:B------:R-:W-:Y:S01]  /*13cf20*/  ISETP.GE.AND P0, PT, R26, c[0x0][0x17c], PT ;  /* 0x00005f001a007a0c */ /* 0x000fe20003f06270 */
[----:B------:R-:W3:Y:S02]  /*13cf30*/  LDL.LU R34, [R1+0x5310] ;  /* 0x0053100001227983 */ /* 0x000ee40000300800 */
[C---:B------:R-:W-:Y:S01]  /*13cf40*/  IMAD.WIDE R26, R3.reuse, 0x4, R228 ;  /* 0x00000004031a7825 */ /* 0x040fe200078e02e4 */
[----:B------:R-:W-:Y:S01]  /*13cf50*/  IADD3 R3, R3, c[0x0][0x198], RZ ;  /* 0x0000660003037a10 */ /* 0x000fe20007ffe0ff */
[----:B------:R-:W3:Y:S04]  /*13cf60*/  LDL.LU R37, [R1+0x5304] ;  /* 0x0053040001257983 */ /* 0x000ee80000300800 */
[----:B------:R-:W-:Y:S01]  /*13cf70*/  IMAD.WIDE R22, R3, 0x4, R124 ;  /* 0x0000000403167825 */ /* 0x000fe200078e027c */
[----:B------:R-:W-:Y:S04]  /*13cf80*/  @P4 STG.E [R20.64], R197 ;  /* 0x000000c514004986 */ /* 0x000fe8000c101904 */
[----:B------:R1:W-:Y:S04]  /*13cf90*/  @P1 STG.E [R26.64], R5 ;  /* 0x000000051a001986 */ /* 0x0003e8000c101904 */
[----:B------:R-:W-:Y:S01]  /*13cfa0*/  @P6 STG.E [R22.64], R204 ;  /* 0x000000cc16006986 */ /* 0x000fe2000c101904 */
[----:B------:R-:W-:-:S03]  /*13cfb0*/  ISETP.LT.AND P3, PT, R244, c[0x0][0x178], !P3 ;  /* 0x00005e00f4007a0c */ /* 0x000fc60005f61270 */
[----:B------:R-:W1:Y:S01]  /*13cfc0*/  LDS.128 R16, [R252] ;  /* 0x00000000fc107984 */ /* 0x000e620000000c00 */
[----:B----4-:R-:W-:Y:S01]  /*13cfd0*/  IMAD.WIDE R24, R3, 0x4, R228 ;  /* 0x0000000403187825 */ /* 0x010fe200078e02e4 */
[----:B------:R-:W-:Y:S02]  /*13cfe0*/  ISETP.LT.AND P4, PT, R245, c[0x0][0x178], !P2 ;  /* 0x00005e00f5007a0c */ /* 0x000fe40005781270 */
[----:B------:R-:W-:Y:S01]  /*13cff0*/  IADD3 R31, R3, c[0x0][0x198], RZ ;  /* 0x00006600031f7a10 */ /* 0x000fe20007ffe0ff */
[----:B------:R-:W4:Y:S01]  /*13d000*/  LDS.128 R20, [R2+0x400] ;  /* 0x0004000002147984 */ /* 0x000f220000000c00 */
[----:B--2---:R-:W-:-:S03]  /*13d010*/  ISETP.GE.AND P6, PT, R0, c[0x0][0x17c], PT ;  /* 0x00005f0000007a0c */ /* 0x004fc60003fc6270 */
[----:B------:R-:W2:Y:S01]  /*13d020*/  LDL.LU R0, [R1+0x52f8] ;  /* 0x0052f80001007983 */ /* 0x000ea20000300800 */
[----:B------:R-:W-:-:S03]  /*13d030*/  ISETP.LT.AND P2, PT, R244, c[0x0][0x178], !P2 ;  /* 0x00005e00f4007a0c */ /* 0x000fc60005741270 */
[----:B------:R-:W-:Y:S01]  /*13d040*/  @P3 STG.E [R24.64], R8 ;  /* 0x0000000818003986 */ /* 0x000fe2000c101904 */
[----:B------:R-:W-:Y:S02]  /*13d050*/  ISETP.LT.AND P3, PT, R245, c[0x0][0x178], !P0 ;  /* 0x00005e00f5007a0c */ /* 0x000fe40004761270 */
[----:B------:R-:W-:Y:S02]  /*13d060*/  IADD3 R3, R31, c[0x0][0x198], RZ ;  /* 0x000066001f037a10 */ /* 0x000fe40007ffe0ff */
[----:B------:R-:W-:Y:S02]  /*13d070*/  ISETP.GE.AND P5, PT, R29, c[0x0][0x17c], PT ;  /* 0x00005f001d007a0c */ /* 0x000fe40003fa6270 */
[----:B------:R-:W-:Y:S01]  /*13d080*/  ISETP.GE.AND P1, PT, R28, c[0x0][0x17c], PT ;  /* 0x00005f001c007a0c */ /* 0x000fe20003f26270 */
[----:B------:R-:W-:-:S04]  /*13d090*/  IMAD.WIDE R28, R31, 0x4, R124 ;  /* 0x000000041f1c7825 */ /* 0x000fc800078e027c */
[----:B-1----:R-:W-:Y:S01]  /*13d0a0*/  IMAD.WIDE R4, R31, 0x4, R228 ;  /* 0x000000041f047825 */ /* 0x002fe200078e02e4 */
[C---:B------:R-:W-:Y:S01]  /*13d0b0*/  ISETP.LT.AND P0, PT, R244.reuse, c[0x0][0x178], !P0 ;  /* 0x00005e00f4007a0c */ /* 0x040fe20004701270 */
[----:B------:R-:W4:Y:S02]  /*13d0c0*/  LDL.LU R36, [R1+0x52f0] ;  /* 0x0052f00001247983 */ /* 0x000f240000300800 */
[----:B------:R-:W-:Y:S02]  /*13d0d0*/  IMAD.WIDE R26, R3, 0x4, R124 ;  /* 0x00000004031a7825 */ /* 0x000fe400078e027c */
[----:B------:R1:W-:Y:S01]  /*13d0e0*/  @P4 STG.E [R28.64], R205 ;  /* 0x000000cd1c004986 */ /* 0x0003e2000c101904 */
[----:B------:R-:W-:Y:S01]  /*13d0f0*/  ISETP.LT.AND P4, PT, R245, c[0x0][0x178], !P5 ;  /* 0x00005e00f5007a0c */ /* 0x000fe20006f81270 */
[C---:B------:R-:W-:Y:S01]  /*13d100*/  IMAD.WIDE R30, R3.reuse, 0x4, R228 ;  /* 0x00000004031e7825 */ /* 0x040fe200078e02e4 */
[----:B------:R-:W-:Y:S01]  /*13d110*/  ISETP.LT.AND P5, PT, R244, c[0x0][0x178], !P5 ;  /* 0x00005e00f4007a0c */ /* 0x000fe20006fa1270 */
[----:B------:R3:W-:Y:S01]  /*13d120*/  @P2 STG.E [R4.64], R9 ;  /* 0x0000000904002986 */ /* 0x0007e2000c101904 */
[----:B------:R-:W-:-:S03]  /*13d130*/  IADD3 R3, R3, c[0x0][0x198], RZ ;  /* 0x0000660003037a10 */ /* 0x000fc60007ffe0ff */
[----:B------:R-:W-:Y:S01]  /*13d140*/  @P3 STG.E [R26.64], R212 ;  /* 0x000000d41a003986 */ /* 0x000fe2000c101904 */
[----:B------:R-:W-:Y:S02]  /*13d150*/  ISETP.LT.AND P3, PT, R245, c[0x0][0x178], !P1 ;  /* 0x00005e00f5007a0c */ /* 0x000fe40004f61270 */
[----:B------:R-:W-:Y:S02]  /*13d160*/  ISETP.LT.AND P1, PT, R244, c[0x0][0x178], !P1 ;  /* 0x00005e00f4007a0c */ /* 0x000fe40004f21270 */
[C---:B------:R-:W-:Y:S01]  /*13d170*/  IADD3 R35, R3.reuse, c[0x0][0x198], RZ ;  /* 0x0000660003237a10 */ /* 0x040fe20007ffe0ff */
[C---:B-1----:R-:W-:Y:S01]  /*13d180*/  IMAD.WIDE R28, R3.reuse, 0x4, R124 ;  /* 0x00000004031c7825 */ /* 0x042fe200078e027c */
[----:B---3--:R-:W-:Y:S01]  /*13d190*/  ISETP.GE.AND P2, PT, R32, c[0x0][0x17c], PT ;  /* 0x00005f0020007a0c */ /* 0x008fe20003f46270 */
[----:B------:R-:W1:Y:S02]  /*13d1a0*/  LDS.128 R24, [R246+0x400] ;  /* 0x00040000f6187984 */ /* 0x000e640000000c00 */
[----:B------:R-:W-:-:S02]  /*13d1b0*/  IMAD.WIDE R32, R3, 0x4, R228 ;  /* 0x0000000403207825 */ /* 0x000fc400078e02e4 */
[----:B------:R-:W-:Y:S02]  /*13d1c0*/  @P0 STG.E [R30.64], R12 ;  /* 0x0000000c1e000986 */ /* 0x000fe4000c101904 */
[C---:B------:R-:W-:Y:S02]  /*13d1d0*/  IMAD.WIDE R2, R35.reuse, 0x4, R124 ;  /* 0x0000000423027825 */ /* 0x040fe400078e027c */
[----:B------:R-:W-:Y:S02]  /*13d1e0*/  @P4 STG.E [R28.64], R213 ;  /* 0x000000d51c004986 */ /* 0x000fe4000c101904 */
[----:B------:R-:W-:Y:S01]  /*13d1f0*/  IMAD.WIDE R4, R35, 0x4, R228 ;  /* 0x0000000423047825 */ /* 0x000fe200078e02e4 */
[----:B------:R-:W-:Y:S01]  /*13d200*/  ISETP.GE.AND P0, PT, R34, c[0x0][0x17c], PT ;  /* 0x00005f0022007a0c */ /* 0x000fe20003f06270 */
[----:B------:R3:W-:Y:S04]  /*13d210*/  @P5 STG.E [R32.64], R13 ;  /* 0x0000000d20005986 */ /* 0x0007e8000c101904 */
[----:B------:R1:W-:Y:S04]  /*13d220*/  @P3 STG.E [R2.64], R220 ;  /* 0x000000dc02003986 */ /* 0x0003e8000c101904 */
[----:B------:R-:W4:Y:S04]  /*13d230*/  LDL.LU R34, [R1+0x52e8] ;  /* 0x0052e80001227983 */ /* 0x000f280000300800 */
[----:B------:R1:W-:Y:S04]  /*13d240*/  @P1 STG.E [R4.64], R16 ;  /* 0x0000001004001986 */ /* 0x0003e8000c101904 */
[----:B------:R-:W4:Y:S04]  /*13d250*/  LDL.LU R39, [R1+0x52dc] ;  /* 0x0052dc0001277983 */ /* 0x000f280000300800 */
[----:B------:R-:W1:Y:S01]  /*13d260*/  LDS.128 R28, [R247+0x400] ;  /* 0x00040000f71c7984 */ /* 0x000e620000000c00 */
[----:B--2---:R-:W-:-:S03]  /*13d270*/  ISETP.GE.AND P1, PT, R0, c[0x0][0x17c], PT ;  /* 0x00005f0000007a0c */ /* 0x004fc60003f26270 */
[----:B------:R-:W2:Y:S01]  /*13d280*/  LDL.LU R0, [R1+0x52d0] ;  /* 0x0052d00001007983 */ /* 0x000ea20000300800 */
[----:B------:R-:W-:Y:S02]  /*13d290*/  IADD3 R35, R35, c[0x0][0x198], RZ ;  /* 0x0000660023237a10 */ /* 0x000fe40007ffe0ff */
[C---:B------:R-:W-:Y:S02]  /*13d2a0*/  ISETP.LT.AND P5, PT, R245.reuse, c[0x0][0x178], !P6 ;  /* 0x00005e00f5007a0c */ /* 0x040fe400077a1270 */
[----:B------:R-:W-:Y:S02]  /*13d2b0*/  ISETP.LT.AND P6, PT, R244, c[0x0][0x178], !P6 ;  /* 0x00005e00f4007a0c */ /* 0x000fe400077c1270 */
[----:B------:R-:W-:Y:S01]  /*13d2c0*/  ISETP.LT.AND P3, PT, R245, c[0x0][0x178], !P2 ;  /* 0x00005e00f5007a0c */ /* 0x000fe20005761270 */
[----:B------:R-:W-:-:S04]  /*13d2d0*/  IMAD.WIDE R8, R35, 0x4, R124 ;  /* 0x0000000423087825 */ /* 0x000fc800078e027c */
[C---:B---3--:R-:W-:Y:S01]  /*13d2e0*/  IMAD.WIDE R12, R35.reuse, 0x4, R228 ;  /* 0x00000004230c7825 */ /* 0x048fe200078e02e4 */
[----:B------:R-:W-:Y:S02]  /*13d2f0*/  IADD3 R35, R35, c[0x0][0x198], RZ ;  /* 0x0000660023237a10 */ /* 0x000fe40007ffe0ff */
[----:B------:R-:W-:-:S03]  /*13d300*/  ISETP.LT.AND P2, PT, R244, c[0x0][0x178], !P2 ;  /* 0x00005e00f4007a0c */ /* 0x000fc60005741270 */
[----:B-1----:R-:W-:Y:S01]  /*13d310*/  IMAD.WIDE R2, R35, 0x4, R124 ;  /* 0x0000000423027825 */ /* 0x002fe200078e027c */
[----:B------:R-:W-:Y:S01]  /*13d320*/  ISETP.GE.AND P4, PT, R37, c[0x0][0x17c], PT ;  /* 0x00005f0025007a0c */ /* 0x000fe20003f86270 */
[----:B------:R1:W-:Y:S01]  /*13d330*/  @P5 STG.E [R8.64], R221 ;  /* 0x000000dd08005986 */ /* 0x0003e2000c101904 */
[----:B------:R-:W-:Y:S01]  /*13d340*/  ISETP.LT.AND P5, PT, R245, c[0x0][0x178], !P0 ;  /* 0x00005e00f5007a0c */ /* 0x000fe200047a1270 */
[C---:B------:R-:W-:Y:S01]  /*13d350*/  IMAD.WIDE R4, R35.reuse, 0x4, R228 ;  /* 0x0000000423047825 */ /* 0x040fe200078e02e4 */
[----:B------:R-:W-:Y:S01]  /*13d360*/  IADD3 R35, R35, c[0x0][0x198], RZ ;  /* 0x0000660023237a10 */ /* 0x000fe20007ffe0ff */
[----:B------:R3:W-:Y:S01]  /*13d370*/  @P6 STG.E [R12.64], R17 ;  /* 0x000000110c006986 */ /* 0x0007e2000c101904 */
[----:B------:R-:W-:-:S03]  /*13d380*/  ISETP.LT.AND P6, PT, R244, c[0x0][0x178], !P0 ;  /* 0x00005e00f4007a0c */ /* 0x000fc600047c1270 */
[----:B------:R4:W-:Y:S01]  /*13d390*/  @P3 STG.E [R2.64], R200 ;  /* 0x000000c802003986 */ /* 0x0009e2000c101904 */
[----:B------:R-:W-:Y:S02]  /*13d3a0*/  ISETP.LT.AND P3, PT, R245, c[0x0][0x178], !P4 ;  /* 0x00005e00f5007a0c */ /* 0x000fe40006761270 */
[----:B------:R-:W-:Y:S01]  /*13d3b0*/  ISETP.LT.AND P4, PT, R244, c[0x0][0x178], !P4 ;  /* 0x00005e00f4007a0c */ /* 0x000fe20006781270 */
[C---:B-1----:R-:W-:Y:S01]  /*13d3c0*/  IMAD.WIDE R8, R35.reuse, 0x4, R124 ;  /* 0x0000000423087825 */ /* 0x042fe200078e027c */
[----:B---3--:R-:W-:-:S03]  /*13d3d0*/  IADD3 R17, R35, c[0x0][0x198], RZ ;  /* 0x0000660023117a10 */ /* 0x008fc60007ffe0ff */
[----:B------:R-:W-:Y:S01]  /*13d3e0*/  IMAD.WIDE R12, R35, 0x4, R228 ;  /* 0x00000004230c7825 */ /* 0x000fe200078e02e4 */
[----:B----4-:R1:W-:Y:S03]  /*13d3f0*/  @P2 STG.E [R4.64], R20 ;  /* 0x0000001404002986 */ /* 0x0103e6000c101904 */
[----:B------:R-:W-:Y:S01]  /*13d400*/  IMAD.WIDE R2, R17, 0x4, R124 ;  /* 0x0000000411027825 */ /* 0x000fe200078e027c */
[----:B------:R3:W-:Y:S01]  /*13d410*/  @P5 STG.E [R8.64], R201 ;  /* 0x000000c908005986 */ /* 0x0007e2000c101904 */
[----:B------:R-:W-:-:S03]  /*13d420*/  ISETP.GE.AND P0, PT, R36, c[0x0][0x17c], PT ;  /* 0x00005f0024007a0c */ /* 0x000fc60003f06270 */
[----:B------:R4:W-:Y:S01]  /*13d430*/  @P6 STG.E [R12.64], R21 ;  /* 0x000000150c006986 */ /* 0x0009e2000c101904 */
[----:B-1----:R-:W-:-:S03]  /*13d440*/  IMAD.WIDE R4, R17, 0x4, R228 ;  /* 0x0000000411047825 */ /* 0x002fc600078e02e4 */
[----:B------:R-:W4:Y:S04]  /*13d450*/  LDL.LU R36, [R1+0x52cc] ;  /* 0x0052cc0001247983 */ /* 0x000f280000300800 */
[----:B------:R1:W-:Y:S04]  /*13d460*/  @P3 STG.E [R2.64], R208 ;  /* 0x000000d002003986 */ /* 0x0003e8000c101904 */
[----:B------:R-:W4:Y:S04]  /*13d470*/  LDL.LU R38, [R1+0x52c0] ;  /* 0x0052c00001267983 */ /* 0x000f280000300800 */
[----:B------:R1:W-:Y:S04]  /*13d480*/  @P4 STG.E [R4.64], R24 ;  /* 0x0000001804004986 */ /* 0x0003e8000c101904 */
[----:B------:R-:W4:Y:S01]  /*13d490*/  LDL.LU R20, [R1+0x52b0] ;  /* 0x0052b00001147983 */ /* 0x000f220000300800 */
[----:B--2---:R-:W-:-:S03]  /*13d4a0*/  ISETP.GE.AND P4, PT, R0, c[0x0][0x17c], PT ;  /* 0x00005f0000007a0c */ /* 0x004fc60003f86270 */
[----:B------:R-:W2:Y:S01]  /*13d4b0*/  LDL.LU R0, [R1+0x5314] ;  /* 0x0053140001007983 */ /* 0x000ea20000300800 */
[----:B------:R-:W-:Y:S02]  /*13d4c0*/  IADD3 R37, R17, c[0x0][0x198], RZ ;  /* 0x0000660011257a10 */ /* 0x000fe40007ffe0ff */
[C---:B------:R-:W-:Y:S02]  /*13d4d0*/  ISETP.LT.AND P5, PT, R245.reuse, c[0x0][0x178], !P1 ;  /* 0x00005e00f5007a0c */ /* 0x040fe40004fa1270 */
[----:B------:R-:W-:Y:S02]  /*13d4e0*/  ISETP.LT.AND P1, PT, R244, c[0x0][0x178], !P1 ;  /* 0x00005e00f4007a0c */ /* 0x000fe40004f21270 */
[----:B------:R-:W-:Y:S01]  /*13d4f0*/  ISETP.LT.AND P3, PT, R245, c[0x0][0x178], !P0 ;  /* 0x00005e00f5007a0c */ /* 0x000fe20004761270 */
[----:B---3--:R-:W-:-:S04]  /*13d500*/  IMAD.WIDE R8, R37, 0x4, R124 ;  /* 0x0000000425087825 */ /* 0x008fc800078e027c */
[C---:B----4-:R-:W-:Y:S01]  /*13d510*/  IMAD.WIDE R12, R37.reuse, 0x4, R228 ;  /* 0x00000004250c7825 */ /* 0x050fe200078e02e4 */
[----:B------:R-:W-:Y:S02]  /*13d520*/  IADD3 R37, R37, c[0x0][0x198], RZ ;  /* 0x0000660025257a10 */ /* 0x000fe40007ffe0ff */
[----:B------:R-:W-:Y:S01]  /*13d530*/  ISETP.GE.AND P2, PT, R34, c[0x0][0x17c], PT ;  /* 0x00005f0022007a0c */ /* 0x000fe20003f46270 */
[----:B------:R3:W-:Y:S02]  /*13d540*/  @P5 STG.E [R8.64], R209 ;  /* 0x000000d108005986 */ /* 0x0007e4000c101904 */
[----:B------:R-:W-:Y:S01]  /*13d550*/  IMAD.WIDE R16, R37, 0x4, R124 ;  /* 0x0000000425107825 */ /* 0x000fe200078e027c */
[----:B------:R-:W-:Y:S01]  /*13d560*/  ISETP.GE.AND P6, PT, R39, c[0x0][0x17c], PT ;  /* 0x00005f0027007a0c */ /* 0x000fe20003fc6270 */
[----:B------:R4:W-:Y:S01]  /*13d570*/  @P1 STG.E [R12.64], R25 ;  /* 0x000000190c001986 */ /* 0x0009e2000c101904 */
[----:B------:R-:W-:Y:S02]  /*13d580*/  ISETP.LT.AND P0, PT, R244, c[0x0][0x178], !P0 ;  /* 0x00005e00f4007a0c */ /* 0x000fe40004701270 */
[----:B------:R-:W-:Y:S01]  /*13d590*/  IADD3 R21, R37, c[0x0][0x198], RZ ;  /* 0x0000660025157a10 */ /* 0x000fe20007ffe0ff */
[----:B------:R2:W-:Y:S01]  /*13d5a0*/  @P3 STG.E [R16.64], R216 ;  /* 0x000000d810003986 */ /* 0x0005e2000c101904 */
[----:B------:R-:W-:-:S02]  /*13d5b0*/  ISETP.LT.AND P5, PT, R245, c[0x0][0x178], !P2 ;  /* 0x00005e00f5007a0c */ /* 0x000fc400057a1270 */
[----:B------:R-:W-:Y:S01]  /*13d5c0*/  ISETP.LT.AND P2, PT, R244, c[0x0][0x178], !P2 ;  /* 0x00005e00f4007a0c */ /* 0x000fe20005741270 */
[----:B-1----:R-:W-:Y:S01]  /*13d5d0*/  IMAD.WIDE R2, R37, 0x4, R228 ;  /* 0x0000000425027825 */ /* 0x002fe200078e02e4 */
[----:B------:R-:W-:Y:S01]  /*13d5e0*/  ISETP.LT.AND P3, PT, R245, c[0x0][0x178], !P6 ;  /* 0x00005e00f5007a0c */ /* 0x000fe20007761270 */
[----:B------:R-:W1:Y:S02]  /*13d5f0*/  LDS.128 R32, [R252+0x400] ;  /* 0x00040000fc207984 */ /* 0x000e640000000c00 */
[----:B------:R-:W-:-:S04]  /*13d600*/  IMAD.WIDE R4, R21, 0x4, R124 ;  /* 0x0000000415047825 */ /* 0x000fc800078e027c */
[C---:B---3--:R-:W-:Y:S01]  /*13d610*/  IMAD.WIDE R8, R21.reuse, 0x4, R228 ;  /* 0x0000000415087825 */ /* 0x048fe200078e02e4 */
[----:B------:R-:W-:Y:S01]  /*13d620*/  IADD3 R21, R21, c[0x0][0x198], RZ ;  /* 0x0000660015157a10 */ /* 0x000fe20007ffe0ff */
[----:B------:R3:W-:Y:S04]  /*13d630*/  @P0 STG.E [R2.64], R28 ;  /* 0x0000001c02000986 */ /* 0x0007e8000c101904 */
[----:B----4-:R-:W-:Y:S01]  /*13d640*/  IMAD.WIDE R12, R21, 0x4, R124 ;  /* 0x00000004150c7825 */ /* 0x010fe200078e027c */
[----:B------:R4:W-:Y:S04]  /*13d650*/  @P5 STG.E [R4.64], R217 ;  /* 0x000000d904005986 */ /* 0x0009e8000c101904 */
[----:B------:R1:W-:Y:S01]  /*13d660*/  @P2 STG.E [R8.64], R29 ;  /* 0x0000001d08002986 */ /* 0x0003e2000c101904 */
[----:B------:R-:W-:-:S03]  /*13d670*/  ISETP.GE.AND P1, PT, R36, c[0x0][0x17c], PT ;  /* 0x00005f0024007a0c */ /* 0x000fc60003f26270 */
[----:B------:R-:W4:Y:S04]  /*13d680*/  LDL.LU R36, [R1+0x52ac] ;  /* 0x0052ac0001247983 */ /* 0x000f280000300800 */
[----:B------:R-:W-:Y:S04]  /*13d690*/  @P3 STG.E [R12.64], R224 ;  /* 0x000000e00c003986 */ /* 0x000fe8000c101904 */
[----:B------:R-:W4:Y:S01]  /*13d6a0*/  LDL.LU R24, [R1+0x52a8] ;  /* 0x0052a80001187983 */ /* 0x000f220000300800 */
        /* <DEDUP_REMOVED lines=8> */
[----:B-1----:R1:W-:Y:S01]  /*13d730*/  @P6 STG.E [R16.64], R32 ;  /* 0x0000002010006986 */ /* 0x0023e2000c101904 */
[----:B------:R-:W-:Y:S01]  /*13d740*/  ISETP.LT.AND P6, PT, R245, c[0x0][0x178], !P1 ;  /* 0x00005e00f5007a0c */ /* 0x000fe20004fc1270 */
[C---:B---3--:R-:W-:Y:S01]  /*13d750*/  IMAD.WIDE R2, R21.reuse, 0x4, R124 ;  /* 0x0000000415027825 */ /* 0x048fe200078e027c */
[----:B------:R-:W-:Y:S02]  /*13d760*/  ISETP.GE.AND P0, PT, R38, c[0x0][0x17c], PT ;  /* 0x00005f0026007a0c */ /* 0x000fe40003f06270 */
[----:B------:R-:W-:Y:S01]  /*13d770*/  ISETP.GE.AND P2, PT, R20, c[0x0][0x17c], PT ;  /* 0x00005f0014007a0c */ /* 0x000fe20003f46270 */
[----:B----4-:R-:W-:Y:S01]  /*13d780*/  IMAD.WIDE R4, R21, 0x4, R228 ;  /* 0x0000000415047825 */ /* 0x010fe200078e02e4 */
[----:B------:R-:W3:Y:S03]  /*13d790*/  LDL.LU R20, [R1+0x528c] ;  /* 0x00528c0001147983 */ /* 0x000ee60000300800 */
[C---:B------:R-:W-:Y:S01]  /*13d7a0*/  IMAD.WIDE R8, R25.reuse, 0x4, R124 ;  /* 0x0000000419087825 */ /* 0x040fe200078e027c */
[----:B------:R-:W-:Y:S01]  /*13d7b0*/  ISETP.LT.AND P1, PT, R244, c[0x0][0x178], !P1 ;  /* 0x00005e00f4007a0c */ /* 0x000fe20004f21270 */
[----:B------:R4:W-:Y:S01]  /*13d7c0*/  @P5 STG.E [R2.64], R225 ;  /* 0x000000e102005986 */ /* 0x0009e2000c101904 */
[----:B------:R-:W-:-:S02]  /*13d7d0*/  IADD3 R21, R25, c[0x0][0x198], RZ ;  /* 0x0000660019157a10 */ /* 0x000fc40007ffe0ff */
[----:B------:R-:W-:Y:S01]  /*13d7e0*/  ISETP.LT.AND P5, PT, R245, c[0x0][0x178], !P0 ;  /* 0x00005e00f5007a0c */ /* 0x000fe200047a1270 */
[----:B------:R4:W-:Y:S01]  /*13d7f0*/  @P4 STG.E [R4.64], R33 ;  /* 0x0000002104004986 */ /* 0x0009e2000c101904 */
[----:B------:R-:W-:-:S03]  /*13d800*/  ISETP.LT.AND P0, PT, R244, c[0x0][0x178], !P0 ;  /* 0x00005e00f4007a0c */ /* 0x000fc60004701270 */
[----:B------:R2:W-:Y:S01]  /*13d810*/  @P6 STG.E [R8.64], R198 ;  /* 0x000000c608006986 */ /* 0x0005e2000c101904 */
[----:B------:R-:W-:Y:S01]  /*13d820*/  ISETP.LT.AND P6, PT, R245, c[0x0][0x178], !P2 ;  /* 0x00005e00f5007a0c */ /* 0x000fe200057c1270 */
[C---:B-1----:R-:W-:Y:S02]  /*13d830*/  IMAD.WIDE R16, R21.reuse, 0x4, R124 ;  /* 0x0000000415107825 */ /* 0x042fe400078e027c */
[----:B------:R-:W3:Y:S02]  /*13d840*/  LDL.LU R28, [R1+0x5284] ;  /* 0x00528400011c7983 */ /* 0x000ee40000300800 */
[C---:B----4-:R-:W-:Y:S01]  /*13d850*/  IMAD.WIDE R2, R21.reuse, 0x4, R228 ;  /* 0x0000000415027825 */ /* 0x050fe200078e02e4 */
[----:B------:R-:W-:-:S03]  /*13d860*/  IADD3 R21, R21, c[0x0][0x198], RZ ;  /* 0x0000660015157a10 */ /* 0x000fc60007ffe0ff */
[----:B------:R-:W-:-:S04]  /*13d870*/  IMAD.WIDE R12, R25, 0x4, R228 ;  /* 0x00000004190c7825 */ /* 0x000fc800078e02e4 */
[----:B------:R-:W-:Y:S01]  /*13d880*/  IMAD.WIDE R4, R21, 0x4, R124 ;  /* 0x0000000415047825 */ /* 0x000fe200078e027c */
[----:B------:R-:W-:Y:S04]  /*13d890*/  @P1 STG.E [R12.64], R6 ;  /* 0x000000060c001986 */ /* 0x000fe8000c101904 */
[----:B------:R-:W-:Y:S04]  /*13d8a0*/  @P5 STG.E [R16.64], R199 ;  /* 0x000000c710005986 */ /* 0x000fe8000c101904 */
[----:B------:R1:W-:Y:S01]  /*13d8b0*/  @P0 STG.E [R2.64], R7 ;  /* 0x0000000702000986 */ /* 0x0003e2000c101904 */
[----:B------:R-:W-:-:S03]  /*13d8c0*/  ISETP.GE.AND P1, PT, R24, c[0x0][0x17c], PT ;  /* 0x00005f0018007a0c */ /* 0x000fc60003f26270 */
[----:B------:R4:W-:Y:S04]  /*13d8d0*/  @P6 STG.E [R4.64], R206 ;  /* 0x000000ce04006986 */ /* 0x0009e8000c101904 */
[----:B------:R-:W3:Y:S01]  /*13d8e0*/  LDL.LU R24, [R1+0x5278] ;  /* 0x0052780001187983 */ /* 0x000ee20000300800 */
[----:B--2---:R-:W-:-:S03]  /*13d8f0*/  ISETP.GE.AND P6, PT, R0, c[0x0][0x17c], PT ;  /* 0x00005f0000007a0c */ /* 0x004fc60003fc6270 */
[----:B------:R-:W2:Y:S01]  /*13d900*/  LDL.LU R0, [R1+0x526c] ;  /* 0x00526c0001007983 */ /* 0x000ea20000300800 */
[C---:B------:R-:W-:Y:S02]  /*13d910*/  ISETP.LT.AND P2, PT, R244.reuse, c[0x0][0x178], !P2 ;  /* 0x00005e00f4007a0c */ /* 0x040fe40005741270 */
[----:B------:R-:W-:Y:S02]  /*13d920*/  ISETP.LT.AND P0, PT, R245, c[0x0][0x178], !P3 ;  /* 0x00005e00f5007a0c */ /* 0x000fe40005f01270 */
[----:B------:R-:W-:Y:S01]  /*13d930*/  ISETP.LT.AND P3, PT, R244, c[0x0][0x178], !P3 ;  /* 0x00005e00f4007a0c */ /* 0x000fe20005f61270 */
[C---:B------:R-:W-:Y:S01]  /*13d940*/  IMAD.WIDE R8, R21.reuse, 0x4, R228 ;  /* 0x0000000415087825 */ /* 0x040fe200078e02e4 */
[----:B------:R-:W-:Y:S02]  /*13d950*/  IADD3 R25, R21, c[0x0][0x198], RZ ;  /* 0x0000660015197a10 */ /* 0x000fe40007ffe0ff */
[----:B------:R-:W-:-:S03]  /*13d960*/  ISETP.GE.AND P4, PT, R36, c[0x0][0x17c], PT ;  /* 0x00005f0024007a0c */ /* 0x000fc60003f86270 */
[C---:B-1----:R-:W-:Y:S02]  /*13d970*/  IMAD.WIDE R2, R25.reuse, 0x4, R124 ;  /* 0x0000000419027825 */ /* 0x042fe400078e027c */
[----:B------:R-:W-:Y:S02]  /*13d980*/  @P2 STG.E [R8.64], R10 ;  /* 0x0000000a08002986 */ /* 0x000fe4000c101904 */
[----:B------:R-:W-:Y:S01]  /*13d990*/  IMAD.WIDE R6, R25, 0x4, R228 ;  /* 0x0000000419067825 */ /* 0x000fe200078e02e4 */
[----:B------:R-:W-:Y:S02]  /*13d9a0*/  ISETP.LT.AND P5, PT, R245, c[0x0][0x178], !P4 ;  /* 0x00005e00f5007a0c */ /* 0x000fe400067a1270 */
[----:B---3--:R-:W-:Y:S02]  /*13d9b0*/  ISETP.GE.AND P2, PT, R20, c[0x0][0x17c], PT ;  /* 0x00005f0014007a0c */ /* 0x008fe40003f46270 */
[----:B------:R-:W3:Y:S01]  /*13d9c0*/  LDL.LU R20, [R1+0x5268] ;  /* 0x0052680001147983 */ /* 0x000ee20000300800 */
[----:B------:R-:W-:-:S02]  /*13d9d0*/  IADD3 R29, R25, c[0x0][0x198], RZ ;  /* 0x00006600191d7a10 */ /* 0x000fc40007ffe0ff */
[----:B------:R-:W-:Y:S01]  /*13d9e0*/  ISETP.LT.AND P4, PT, R244, c[0x0][0x178], !P4 ;  /* 0x00005e00f4007a0c */ /* 0x000fe20006781270 */
[----:B------:R1:W-:Y:S04]  /*13d9f0*/  @P0 STG.E [R2.64], R207 ;  /* 0x000000cf02000986 */ /* 0x0003e8000c101904 */
[----:B------:R-:W3:Y:S01]  /*13da00*/  LDL.LU R16, [R1+0x525c] ;  /* 0x00525c0001107983 */ /* 0x000ee20000300800 */
[----:B------:R-:W-:-:S03]  /*13da10*/  IMAD.WIDE R12, R29, 0x4, R124 ;  /* 0x000000041d0c7825 */ /* 0x000fc600078e027c */
[----:B------:R1:W-:Y:S01]  /*13da20*/  @P3 STG.E [R6.64], R11 ;  /* 0x0000000b06003986 */ /* 0x0003e2000c101904 */
[----:B------:R-:W-:Y:S01]  /*13da30*/  ISETP.LT.AND P3, PT, R245, c[0x0][0x178], !P1 ;  /* 0x00005e00f5007a0c */ /* 0x000fe20004f61270 */
[C---:B----4-:R-:W-:Y:S01]  /*13da40*/  IMAD.WIDE R4, R29.reuse, 0x4, R228 ;  /* 0x000000041d047825 */ /* 0x050fe200078e02e4 */
[----:B------:R-:W-:Y:S02]  /*13da50*/  ISETP.LT.AND P1, PT, R244, c[0x0][0x178], !P1 ;  /* 0x00005e00f4007a0c */ /* 0x000fe40004f21270 */
[----:B------:R-:W-:Y:S01]  /*13da60*/  IADD3 R29, R29, c[0x0][0x198], RZ ;  /* 0x000066001d1d7a10 */ /* 0x000fe20007ffe0ff */
[----:B------:R-:W-:Y:S04]  /*13da70*/  @P5 STG.E [R12.64], R214 ;  /* 0x000000d60c005986 */ /* 0x000fe8000c101904 */
[C---:B-1----:R-:W-:Y:S01]  /*13da80*/  IMAD.WIDE R2, R29.reuse, 0x4, R124 ;  /* 0x000000041d027825 */ /* 0x042fe200078e027c */
[----:B------:R1:W-:Y:S03]  /*13da90*/  @P4 STG.E [R4.64], R14 ;  /* 0x0000000e04004986 */ /* 0x0003e6000c101904 */
[----:B------:R-:W-:Y:S01]  /*13daa0*/  IMAD.WIDE R6, R29, 0x4, R228 ;  /* 0x000000041d067825 */ /* 0x000fe200078e02e4 */
[----:B------:R4:W-:Y:S04]  /*13dab0*/  @P3 STG.E [R2.64], R215 ;  /* 0x000000d702003986 */ /* 0x0009e8000c101904 */
[----:B------:R2:W-:Y:S04]  /*13dac0*/  @P1 STG.E [R6.64], R15 ;  /* 0x0000000f06001986 */ /* 0x0005e8000c101904 */
[----:B-1----:R-:W3:Y:S04]  /*13dad0*/  LDL.LU R14, [R1+0x5258] ;  /* 0x00525800010e7983 */ /* 0x002ee80000300800 */
[----:B------:R-:W3:Y:S01]  /*13dae0*/  LDL.LU R12, [R1+0x5248] ;  /* 0x00524800010c7983 */ /* 0x000ee20000300800 */
[----:B--2---:R-:W-:-:S03]  /*13daf0*/  ISETP.GE.AND P1, PT, R0, c[0x0][0x17c], PT ;  /* 0x00005f0000007a0c */ /* 0x004fc60003f26270 */
[----:B------:R-:W2:Y:S01]  /*13db00*/  LDL.LU R0, [R1+0x59b0] ;  /* 0x0059b00001007983 */ /* 0x000ea20000300800 */
[----:B------:R-:W-:Y:S02]  /*13db10*/  ISETP.LT.AND P5, PT, R245, c[0x0][0x178], !P6 ;  /* 0x00005e00f5007a0c */ /* 0x000fe400077a1270 */
[----:B------:R-:W-:Y:S02]  /*13db20*/  IADD3 R17, R29, c[0x0][0x198], RZ ;  /* 0x000066001d117a10 */ /* 0x000fe40007ffe0ff */
[----:B------:R-:W-:Y:S02]  /*13db30*/  ISETP.LT.AND P6, PT, R244, c[0x0][0x178], !P6 ;  /* 0x00005e00f4007a0c */ /* 0x000fe400077c1270 */
[----:B------:R-:W-:Y:S02]  /*13db40*/  ISETP.LT.AND P4, PT, R245, c[0x0][0x178], !P2 ;  /* 0x00005e00f5007a0c */ /* 0x000fe40005781270 */
[C---:B------:R-:W-:Y:S01]  /*13db50*/  IADD3 R13, R17.reuse, c[0x0][0x198], RZ ;  /* 0x00006600110d7a10 */ /* 0x040fe20007ffe0ff */
[----:B------:R-:W-:Y:S01]  /*13db60*/  IMAD.WIDE R8, R17, 0x4, R124 ;  /* 0x0000000411087825 */ /* 0x000fe200078e027c */
[----:B------:R-:W-:-:S03]  /*13db70*/  ISETP.GE.AND P0, PT, R28, c[0x0][0x17c], PT ;  /* 0x00005f001c007a0c */ /* 0x000fc60003f06270 */
[----:B------:R-:W-:Y:S01]  /*13db80*/  IMAD.WIDE R4, R17, 0x4, R228 ;  /* 0x0000000411047825 */ /* 0x000fe200078e02e4 */
[----:B------:R-:W-:-:S03]  /*13db90*/  ISETP.GE.AND P3, PT, R24, c[0x0][0x17c], PT ;  /* 0x00005f0018007a0c */ /* 0x000fc60003f66270 */
[----:B------:R-:W-:Y:S01]  /*13dba0*/  IMAD.WIDE R10, R13, 0x4, R124 ;  /* 0x000000040d0a7825 */ /* 0x000fe200078e027c */
[----:B------:R-:W-:Y:S01]  /*13dbb0*/  @P5 STG.E [R8.64], R222 ;  /* 0x000000de08005986 */ /* 0x000fe2000c101904 */
[C---:B------:R-:W-:Y:S02]  /*13dbc0*/  ISETP.LT.AND P2, PT, R244.reuse, c[0x0][0x178], !P2 ;  /* 0x00005e00f4007a0c */ /* 0x040fe40005741270 */
[----:B------:R-:W-:Y:S01]  /*13dbd0*/  ISETP.LT.AND P5, PT, R245, c[0x0][0x178], !P0 ;  /* 0x00005e00f5007a0c */ /* 0x000fe200047a1270 */
[----:B------:R1:W-:Y:S01]  /*13dbe0*/  @P6 STG.E [R4.64], R18 ;  /* 0x0000001204006986 */ /* 0x0003e2000c101904 */
[----:B------:R-:W-:Y:S02]  /*13dbf0*/  IADD3 R17, R13, c[0x0][0x198], RZ ;  /* 0x000066000d117a10 */ /* 0x000fe40007ffe0ff */
[C---:B------:R-:W-:Y:S01]  /*13dc00*/  ISETP.LT.AND P0, PT, R244.reuse, c[0x0][0x178], !P0 ;  /* 0x00005e00f4007a0c */ /* 0x040fe20004701270 */
[----:B------:R3:W-:Y:S01]  /*13dc10*/  @P4 STG.E [R10.64], R223 ;  /* 0x000000df0a004986 */ /* 0x0007e2000c101904 */
[----:B------:R-:W-:Y:S01]  /*13dc20*/  ISETP.LT.AND P4, PT, R245, c[0x0][0x178], !P3 ;  /* 0x00005e00f5007a0c */ /* 0x000fe20005f81270 */
[----:B----4-:R-:W-:Y:S01]  /*13dc30*/  IMAD.WIDE R2, R13, 0x4, R228 ;  /* 0x000000040d027825 */ /* 0x010fe200078e02e4 */
[----:B------:R-:W-:-:S02]  /*13dc40*/  ISETP.LT.AND P6, PT, R244, c[0x0][0x178], !P3 ;  /* 0x00005e00f4007a0c */ /* 0x000fc40005fc1270 */
[C---:B------:R-:W-:Y:S01]  /*13dc50*/  IADD3 R13, R17.reuse, c[0x0][0x198], RZ ;  /* 0x00006600110d7a10 */ /* 0x040fe20007ffe0ff */
[----:B------:R-:W-:Y:S01]  /*13dc60*/  IMAD.WIDE R6, R17, 0x4, R124 ;  /* 0x0000000411067825 */ /* 0x000fe200078e027c */
[----:B---3--:R-:W-:-:S03]  /*13dc70*/  ISETP.GE.AND P3, PT, R20, c[0x0][0x17c], PT ;  /* 0x00005f0014007a0c */ /* 0x008fc60003f66270 */
[----:B-1----:R-:W-:Y:S01]  /*13dc80*/  IMAD.WIDE R4, R17, 0x4, R228 ;  /* 0x0000000411047825 */ /* 0x002fe200078e02e4 */
[----:B------:R1:W-:Y:S03]  /*13dc90*/  @P2 STG.E [R2.64], R19 ;  /* 0x0000001302002986 */ /* 0x0003e6000c101904 */
[----:B------:R-:W-:Y:S01]  /*13dca0*/  IMAD.WIDE R8, R13, 0x4, R124 ;  /* 0x000000040d087825 */ /* 0x000fe200078e027c */
[----:B------:R-:W-:Y:S01]  /*13dcb0*/  @P5 STG.E [R6.64], R202 ;  /* 0x000000ca06005986 */ /* 0x000fe2000c101904 */
[----:B------:R-:W-:Y:S02]  /*13dcc0*/  ISETP.LT.AND P5, PT, R245, c[0x0][0x178], !P1 ;  /* 0x00005e00f5007a0c */ /* 0x000fe40004fa1270 */
[C---:B------:R-:W-:Y:S01]  /*13dcd0*/  IMAD.WIDE R10, R13.reuse, 0x4, R228 ;  /* 0x000000040d0a7825 */ /* 0x040fe200078e02e4 */
[----:B------:R-:W-:Y:S01]  /*13dce0*/  IADD3 R13, R13, c[0x0][0x198], RZ ;  /* 0x000066000d0d7a10 */ /* 0x000fe20007ffe0ff */
[----:B------:R3:W-:Y:S01]  /*13dcf0*/  @P0 STG.E [R4.64], R22 ;  /* 0x0000001604000986 */ /* 0x0007e2000c101904 */
[----:B------:R-:W-:-:S02]  /*13dd00*/  ISETP.GE.AND P2, PT, R16, c[0x0][0x17c], PT ;  /* 0x00005f0010007a0c */ /* 0x000fc40003f46270 */
[C---:B------:R-:W-:Y:S01]  /*13dd10*/  ISETP.LT.AND P1, PT, R244.reuse, c[0x0][0x178], !P1 ;  /* 0x00005e00f4007a0c */ /* 0x040fe20004f21270 */
[----:B------:R4:W-:Y:S01]  /*13dd20*/  @P4 STG.E [R8.64], R203 ;  /* 0x000000cb08004986 */ /* 0x0009e2000c101904 */
[----:B------:R-:W-:Y:S02]  /*13dd30*/  ISETP.LT.AND P4, PT, R245, c[0x0][0x178], !P3 ;  /* 0x00005e00f5007a0c */ /* 0x000fe40005f81270 */
[----:B------:R-:W-:Y:S01]  /*13dd40*/  ISETP.LT.AND P3, PT, R244, c[0x0][0x178], !P3 ;  /* 0x00005e00f4007a0c */ /* 0x000fe20005f61270 */
[----:B------:R4:W-:Y:S01]  /*13dd50*/  @P6 STG.E [R10.64], R23 ;  /* 0x000000170a006986 */ /* 0x0009e2000c101904 */
[----:B------:R-:W-:Y:S02]  /*13dd60*/  IADD3 R15, R13, c[0x0][0x198], RZ ;  /* 0x000066000d0f7a10 */ /* 0x000fe40007ffe0ff */
[----:B------:R-:W-:Y:S01]  /*13dd70*/  ISETP.LT.AND P6, PT, R245, c[0x0][0x178], !P2 ;  /* 0x00005e00f5007a0c */ /* 0x000fe200057c1270 */
[----:B-1----:R-:W-:Y:S01]  /*13dd80*/  IMAD.WIDE R2, R13, 0x4, R124 ;  /* 0x000000040d027825 */ /* 0x002fe200078e027c */
[----:B------:R-:W-:-:S03]  /*13dd90*/  IADD3 R17, R15, c[0x0][0x198], RZ ;  /* 0x000066000f117a10 */ /* 0x000fc60007ffe0ff */
[----:B---3--:R-:W-:Y:S01]  /*13dda0*/  IMAD.WIDE R4, R13, 0x4, R228 ;  /* 0x000000040d047825 */ /* 0x008fe200078e02e4 */
[----:B------:R1:W-:Y:S03]  /*13ddb0*/  @P5 STG.E [R2.64], R210 ;  /* 0x000000d202005986 */ /* 0x0003e6000c101904 */
[----:B------:R-:W-:Y:S01]  /*13ddc0*/  IMAD.WIDE R6, R15, 0x4, R124 ;  /* 0x000000040f067825 */ /* 0x000fe200078e027c */
[----:B------:R-:W-:-:S03]  /*13ddd0*/  ISETP.GE.AND P0, PT, R14, c[0x0][0x17c], PT ;  /* 0x00005f000e007a0c */ /* 0x000fc60003f06270 */
[----:B----4-:R-:W-:Y:S01]  /*13dde0*/  IMAD.WIDE R8, R15, 0x4, R228 ;  /* 0x000000040f087825 */ /* 0x010fe200078e02e4 */
[----:B------:R3:W-:Y:S03]  /*13ddf0*/  @P1 STG.E [R4.64], R26 ;  /* 0x0000001a04001986 */ /* 0x0007e6000c101904 */
[C---:B------:R-:W-:Y:S01]  /*13de00*/  IMAD.WIDE R10, R17.reuse, 0x4, R124 ;  /* 0x00000004110a7825 */ /* 0x040fe200078e027c */
[----:B------:R4:W-:Y:S01]  /*13de10*/  @P4 STG.E [R6.64], R211 ;  /* 0x000000d306004986 */ /* 0x0009e2000c101904 */
[----:B------:R-:W-:Y:S02]  /*13de20*/  ISETP.GE.AND P5, PT, R12, c[0x0][0x17c], PT ;  /* 0x00005f000c007a0c */ /* 0x000fe40003fa6270 */
[----:B------:R-:W-:Y:S01]  /*13de30*/  IADD3 R13, R17, c[0x0][0x198], RZ ;  /* 0x00006600110d7a10 */ /* 0x000fe20007ffe0ff */
[----:B------:R1:W-:Y:S01]  /*13de40*/  @P3 STG.E [R8.64], R27 ;  /* 0x0000001b08003986 */ /* 0x0003e2000c101904 */
[----:B------:R-:W-:-:S03]  /*13de50*/  ISETP.LT.AND P2, PT, R244, c[0x0][0x178], !P2 ;  /* 0x00005e00f4007a0c */ /* 0x000fc60005741270 */
[----:B------:R3:W-:Y:S01]  /*13de60*/  @P6 STG.E [R10.64], R218 ;  /* 0x000000da0a006986 */ /* 0x0007e2000c101904 */
[C---:B------:R-:W-:Y:S02]  /*13de70*/  ISETP.LT.AND P6, PT, R245.reuse, c[0x0][0x178], !P0 ;  /* 0x00005e00f5007a0c */ /* 0x040fe400047c1270 */
[C---:B------:R-:W-:Y:S02]  /*13de80*/  ISETP.LT.AND P0, PT, R244.reuse, c[0x0][0x178], !P0 ;  /* 0x00005e00f4007a0c */ /* 0x040fe40004701270 */
[----:B------:R-:W-:Y:S02]  /*13de90*/  ISETP.LT.AND P4, PT, R245, c[0x0][0x178], !P5 ;  /* 0x00005e00f5007a0c */ /* 0x000fe40006f81270 */
[----:B------:R-:W-:Y:S02]  /*13dea0*/  IADD3 R15, R13, c[0x0][0x198], RZ ;  /* 0x000066000d0f7a10 */ /* 0x000fe40007ffe0ff */
[----:B------:R-:W-:Y:S01]  /*13deb0*/  ISETP.LT.AND P5, PT, R244, c[0x0][0x178], !P5 ;  /* 0x00005e00f4007a0c */ /* 0x000fe20006fa1270 */
[----:B-1----:R-:W-:Y:S01]  /*13dec0*/  IMAD.WIDE R2, R17, 0x4, R228 ;  /* 0x0000000411027825 */ /* 0x002fe200078e02e4 */
[----:B------:R-:W-:-:S03]  /*13ded0*/  IADD3 R17, R15, c[0x0][0x198], RZ ;  /* 0x000066000f117a10 */ /* 0x000fc60007ffe0ff */
[C---:B---3--:R-:W-:Y:S01]  /*13dee0*/  IMAD.WIDE R4, R13.reuse, 0x4, R124 ;  /* 0x000000040d047825 */ /* 0x048fe200078e027c */
[----:B------:R1:W-:Y:S03]  /*13def0*/  @P2 STG.E [R2.64], R30 ;  /* 0x0000001e02002986 */ /* 0x0003e6000c101904 */
[----:B----4-:R-:W-:Y:S01]  /*13df00*/  IMAD.WIDE R6, R13, 0x4, R228 ;  /* 0x000000040d067825 */ /* 0x010fe200078e02e4 */
[----:B------:R1:W-:Y:S03]  /*13df10*/  @P6 STG.E [R4.64], R219 ;  /* 0x000000db04006986 */ /* 0x0003e6000c101904 */
[C---:B------:R-:W-:Y:S01]  /*13df20*/  IMAD.WIDE R8, R15.reuse, 0x4, R124 ;  /* 0x000000040f087825 */ /* 0x040fe200078e027c */
[----:B------:R1:W-:Y:S03]  /*13df30*/  @P0 STG.E [R6.64], R31 ;  /* 0x0000001f06000986 */ /* 0x0003e6000c101904 */
[----:B------:R-:W-:Y:S01]  /*13df40*/  IMAD.WIDE R10, R15, 0x4, R228 ;  /* 0x000000040f0a7825 */ /* 0x000fe200078e02e4 */
[----:B------:R1:W-:Y:S03]  /*13df50*/  @P4 STG.E [R8.64], R226 ;  /* 0x000000e208004986 */ /* 0x0003e6000c101904 */
[C---:B------:R-:W-:Y:S01]  /*13df60*/  IMAD.WIDE R124, R17.reuse, 0x4, R124 ;  /* 0x00000004117c7825 */ /* 0x040fe200078e027c */
[----:B------:R1:W-:Y:S03]  /*13df70*/  @P5 STG.E [R10.64], R34 ;  /* 0x000000220a005986 */ /* 0x0003e6000c101904 */
[----:B------:R-:W-:Y:S01]  /*13df80*/  IMAD.WIDE R228, R17, 0x4, R228 ;  /* 0x0000000411e47825 */ /* 0x000fe200078e02e4 */
[----:B--2---:R-:W-:-:S04]  /*13df90*/  ISETP.GE.AND P1, PT, R0, c[0x0][0x17c], PT ;  /* 0x00005f0000007a0c */ /* 0x004fc80003f26270 */
[----:B------:R-:W-:Y:S02]  /*13dfa0*/  ISETP.LT.AND P3, PT, R245, c[0x0][0x178], !P1 ;  /* 0x00005e00f5007a0c */ /* 0x000fe40004f61270 */
[----:B------:R-:W-:-:S11]  /*13dfb0*/  ISETP.LT.AND P1, PT, R244, c[0x0][0x178], !P1 ;  /* 0x00005e00f4007a0c */ /* 0x000fd60004f21270 */
[----:B------:R1:W-:Y:S02]  /*13dfc0*/  @P3 STG.E [R124.64], R227 ;  /* 0x000000e37c003986 */ /* 0x0003e4000c101904 */
[----:B------:R-:W-:Y:S05]  /*13dfd0*/  @!P1 EXIT ;  /* 0x000000000000994d */ /* 0x000fea0003800000 */
[----:B------:R-:W-:Y:S01]  /*13dfe0*/  STG.E [R228.64], R35 ;  /* 0x00000023e4007986 */ /* 0x000fe2000c101904 */
[----:B------:R-:W-:Y:S05]  /*13dff0*/  EXIT ;  /* 0x000000000000794d */ /* 0x000fea0003800000 */
.L_x_2:
[----:B------:R-:W-:-:S00]  /*13e000*/  BRA `(.L_x_2) ;  /* 0xfffffff000007947 */ /* 0x000fc0000383ffff */
[----:B------:R-:W-:-:S00]  /*13e010*/  NOP ;  /* 0x0000000000007918 */ /* 0x000fc00000000000 */
        /* <DEDUP_REMOVED lines=14> */
.L_x_3:


//--------------------- .nv.shared.matmul_kernel  --------------------------
	.section	.nv.shared.matmul_kernel,"aw",@nobits
	.sectionflags	@""
	.align	16
